	.target	sm_80

	.elftype	@"ET_EXEC"


//--------------------- .note.nv.tkinfo           --------------------------
	.section	.note.nv.tkinfo,"",@"SHT_NOTE"
	.sectionflags	@"SHF_NOTE_NV_TKINFO"
	.tkinfo
        /*0018*/ 	.word	0x00000002
        /*0030*/ 	.string	""
        /*0030*/ 	.string	"ptxas"
        /*0030*/ 	.string	"Cuda compilation tools, release 13.0, V13.0.88"
        /*0030*/ 	.string	"Build cuda_13.0.r13.0/compiler.36424714_0"
        /*0030*/ 	.string	"-arch sm_80 -m 64 "



//--------------------- .note.nv.cuinfo           --------------------------
	.section	.note.nv.cuinfo,"",@"SHT_NOTE"
	.sectionflags	@"SHF_NOTE_NV_CUINFO"
        /*0018*/ 	.short	0x0002
        /*001a*/ 	.short	0x0050
        /*001c*/ 	.short	0x0082
	.zero		2


//--------------------- .nv.info                  --------------------------
	.section	.nv.info,"",@"SHT_CUDA_INFO"
	.align	4


	//----- nvinfo : EIATTR_REGCOUNT
	.align		4
        /*0000*/ 	.byte	0x04, 0x2f
        /*0002*/ 	.short	(.L_12 - .L_11)
	.align		4
.L_11:
        /*0004*/ 	.word	index@(_ZN7cutlass13device_kernelIN5flash19enable_sm80_to_sm89INS1_16FlashAttnFwdSm80INS1_25CollectiveMainloopFwdSm80ILi4ELi1ELb0EN4cute5tupleIJNS5_1CILi128EEENS7_ILi64EEENS7_ILi96EEEEEELi96ENS_6half_tEfNS_4arch4Sm80ELb1ELb0ELb0ELb1ELb1ELb1ELb1ELb0EEENS1_21CollectiveEpilogueFwdINS6_IJS8_SA_S9_EEENS6_IJNS7_ILi1EEESI_SI_EEESC_SE_Li128ELb1ELb1ELb0ELb0EEENS1_19SingleTileSchedulerILb1ELb0ELb1ELi128EEEEEEEEEvNT_6ParamsE)
        /*0008*/ 	.word	0x000000ff


	//----- nvinfo : EIATTR_FRAME_SIZE
	.align		4
.L_12:
        /*000c*/ 	.byte	0x04, 0x11
        /*000e*/ 	.short	(.L_14 - .L_13)
	.align		4
.L_13:
        /*0010*/ 	.word	index@(_ZN7cutlass13device_kernelIN5flash19enable_sm80_to_sm89INS1_16FlashAttnFwdSm80INS1_25CollectiveMainloopFwdSm80ILi4ELi1ELb0EN4cute5tupleIJNS5_1CILi128EEENS7_ILi64EEENS7_ILi96EEEEEELi96ENS_6half_tEfNS_4arch4Sm80ELb1ELb0ELb0ELb1ELb1ELb1ELb1ELb0EEENS1_21CollectiveEpilogueFwdINS6_IJS8_SA_S9_EEENS6_IJNS7_ILi1EEESI_SI_EEESC_SE_Li128ELb1ELb1ELb0ELb0EEENS1_19SingleTileSchedulerILb1ELb0ELb1ELi128EEEEEEEEEvNT_6ParamsE)
        /*0014*/ 	.word	0x00000050


	//----- nvinfo : EIATTR_REGCOUNT
	.align		4
.L_14:
        /*0018*/ 	.byte	0x04, 0x2f
        /*001a*/ 	.short	(.L_16 - .L_15)
	.align		4
.L_15:
        /*001c*/ 	.word	index@(_ZN7cutlass13device_kernelIN5flash19enable_sm80_to_sm89INS1_16FlashAttnFwdSm80INS1_25CollectiveMainloopFwdSm80ILi4ELi1ELb0EN4cute5tupleIJNS5_1CILi128EEENS7_ILi64EEENS7_ILi96EEEEEELi96ENS_6half_tEfNS_4arch4Sm80ELb1ELb0ELb0ELb1ELb1ELb0ELb1ELb0EEENS1_21CollectiveEpilogueFwdINS6_IJS8_SA_S9_EEENS6_IJNS7_ILi1EEESI_SI_EEESC_SE_Li128ELb1ELb1ELb0ELb0EEENS1_19SingleTileSchedulerILb1ELb0ELb1ELi128EEEEEEEEEvNT_6ParamsE)
        /*0020*/ 	.word	0x000000ff


	//----- nvinfo : EIATTR_FRAME_SIZE
	.align		4
.L_16:
        /*0024*/ 	.byte	0x04, 0x11
        /*0026*/ 	.short	(.L_18 - .L_17)
	.align		4
.L_17:
        /*0028*/ 	.word	index@(_ZN7cutlass13device_kernelIN5flash19enable_sm80_to_sm89INS1_16FlashAttnFwdSm80INS1_25CollectiveMainloopFwdSm80ILi4ELi1ELb0EN4cute5tupleIJNS5_1CILi128EEENS7_ILi64EEENS7_ILi96EEEEEELi96ENS_6half_tEfNS_4arch4Sm80ELb1ELb0ELb0ELb1ELb1ELb0ELb1ELb0EEENS1_21CollectiveEpilogueFwdINS6_IJS8_SA_S9_EEENS6_IJNS7_ILi1EEESI_SI_EEESC_SE_Li128ELb1ELb1ELb0ELb0EEENS1_19SingleTileSchedulerILb1ELb0ELb1ELi128EEEEEEEEEvNT_6ParamsE)
        /*002c*/ 	.word	0x00000050


	//----- nvinfo : EIATTR_REGCOUNT
	.align		4
.L_18:
        /*0030*/ 	.byte	0x04, 0x2f
        /*0032*/ 	.short	(.L_20 - .L_19)
	.align		4
.L_19:
        /*0034*/ 	.word	index@(_ZN7cutlass13device_kernelIN5flash19enable_sm80_to_sm89INS1_16FlashAttnFwdSm80INS1_25CollectiveMainloopFwdSm80ILi4ELi1ELb0EN4cute5tupleIJNS5_1CILi128EEENS7_ILi64EEENS7_ILi96EEEEEELi96ENS_6half_tEfNS_4arch4Sm80ELb1ELb0ELb0ELb0ELb1ELb0ELb1ELb0EEENS1_21CollectiveEpilogueFwdINS6_IJS8_SA_S9_EEENS6_IJNS7_ILi1EEESI_SI_EEESC_SE_Li128ELb0ELb1ELb0ELb0EEENS1_30DynamicPersistentTileSchedulerILi128ELi128ELb0ELb1ELb0EEEEEEEEEvNT_6ParamsE)
        /*0038*/ 	.word	0x000000ff


	//----- nvinfo : EIATTR_FRAME_SIZE
	.align		4
.L_20:
        /*003c*/ 	.byte	0x04, 0x11
        /*003e*/ 	.short	(.L_22 - .L_21)
	.align		4
.L_21:
        /*0040*/ 	.word	index@($__internal_9_$__cuda_sm70_shflsync_idx_p)
        /*0044*/ 	.word	0x00000000


	//----- nvinfo : EIATTR_FRAME_SIZE
	.align		4
.L_22:
        /*0048*/ 	.byte	0x04, 0x11
        /*004a*/ 	.short	(.L_24 - .L_23)
	.align		4
.L_23:
        /*004c*/ 	.word	index@($__internal_8_$__cuda_sm70_shflsync_bfly_p)
        /*0050*/ 	.word	0x00000000


	//----- nvinfo : EIATTR_FRAME_SIZE
	.align		4
.L_24:
        /*0054*/ 	.byte	0x04, 0x11
        /*0056*/ 	.short	(.L_26 - .L_25)
	.align		4
.L_25:
        /*0058*/ 	.word	index@(_ZN7cutlass13device_kernelIN5flash19enable_sm80_to_sm89INS1_16FlashAttnFwdSm80INS1_25CollectiveMainloopFwdSm80ILi4ELi1ELb0EN4cute5tupleIJNS5_1CILi128EEENS7_ILi64EEENS7_ILi96EEEEEELi96ENS_6half_tEfNS_4arch4Sm80ELb1ELb0ELb0ELb0ELb1ELb0ELb1ELb0EEENS1_21CollectiveEpilogueFwdINS6_IJS8_SA_S9_EEENS6_IJNS7_ILi1EEESI_SI_EEESC_SE_Li128ELb0ELb1ELb0ELb0EEENS1_30DynamicPersistentTileSchedulerILi128ELi128ELb0ELb1ELb0EEEEEEEEEvNT_6ParamsE)
        /*005c*/ 	.word	0x00000078


	//----- nvinfo : EIATTR_REGCOUNT
	.align		4
.L_26:
        /*0060*/ 	.byte	0x04, 0x2f
        /*0062*/ 	.short	(.L_28 - .L_27)
	.align		4
.L_27:
        /*0064*/ 	.word	index@(_ZN7cutlass13device_kernelIN5flash19enable_sm80_to_sm89INS1_16FlashAttnFwdSm80INS1_25CollectiveMainloopFwdSm80ILi4ELi1ELb0EN4cute5tupleIJNS5_1CILi128EEENS7_ILi48EEENS7_ILi96EEEEEELi96ENS_6half_tEfNS_4arch4Sm80ELb0ELb1ELb0ELb1ELb1ELb1ELb1ELb0EEENS1_21CollectiveEpilogueFwdINS6_IJS8_SA_S9_EEENS6_IJNS7_ILi1EEESI_SI_EEESC_SE_Li128ELb1ELb1ELb0ELb0EEENS1_19SingleTileSchedulerILb1ELb0ELb1ELi128EEEEEEEEEvNT_6ParamsE)
        /*0068*/ 	.word	0x000000ff


	//----- nvinfo : EIATTR_FRAME_SIZE
	.align		4
.L_28:
        /*006c*/ 	.byte	0x04, 0x11
        /*006e*/ 	.short	(.L_30 - .L_29)
	.align		4
.L_29:
        /*0070*/ 	.word	index@($__internal_7_$__cuda_sm70_shflsync_idx_p)
        /*0074*/ 	.word	0x00000000


	//----- nvinfo : EIATTR_FRAME_SIZE
	.align		4
.L_30:
        /*0078*/ 	.byte	0x04, 0x11
        /*007a*/ 	.short	(.L_32 - .L_31)
	.align		4
.L_31:
        /*007c*/ 	.word	index@(_ZN7cutlass13device_kernelIN5flash19enable_sm80_to_sm89INS1_16FlashAttnFwdSm80INS1_25CollectiveMainloopFwdSm80ILi4ELi1ELb0EN4cute5tupleIJNS5_1CILi128EEENS7_ILi48EEENS7_ILi96EEEEEELi96ENS_6half_tEfNS_4arch4Sm80ELb0ELb1ELb0ELb1ELb1ELb1ELb1ELb0EEENS1_21CollectiveEpilogueFwdINS6_IJS8_SA_S9_EEENS6_IJNS7_ILi1EEESI_SI_EEESC_SE_Li128ELb1ELb1ELb0ELb0EEENS1_19SingleTileSchedulerILb1ELb0ELb1ELi128EEEEEEEEEvNT_6ParamsE)
        /*0080*/ 	.word	0x00000050


	//----- nvinfo : EIATTR_REGCOUNT
	.align		4
.L_32:
        /*0084*/ 	.byte	0x04, 0x2f
        /*0086*/ 	.short	(.L_34 - .L_33)
	.align		4
.L_33:
        /*0088*/ 	.word	index@(_ZN7cutlass13device_kernelIN5flash19enable_sm80_to_sm89INS1_16FlashAttnFwdSm80INS1_25CollectiveMainloopFwdSm80ILi4ELi1ELb0EN4cute5tupleIJNS5_1CILi128EEENS7_ILi48EEENS7_ILi96EEEEEELi96ENS_6half_tEfNS_4arch4Sm80ELb0ELb1ELb0ELb1ELb1ELb0ELb1ELb0EEENS1_21CollectiveEpilogueFwdINS6_IJS8_SA_S9_EEENS6_IJNS7_ILi1EEESI_SI_EEESC_SE_Li128ELb1ELb1ELb0ELb0EEENS1_19SingleTileSchedulerILb1ELb0ELb1ELi128EEEEEEEEEvNT_6ParamsE)
        /*008c*/ 	.word	0x000000ff


	//----- nvinfo : EIATTR_FRAME_SIZE
	.align		4
.L_34:
        /*0090*/ 	.byte	0x04, 0x11
        /*0092*/ 	.short	(.L_36 - .L_35)
	.align		4
.L_35:
        /*0094*/ 	.word	index@($__internal_6_$__cuda_sm70_shflsync_idx_p)
        /*0098*/ 	.word	0x00000000


	//----- nvinfo : EIATTR_FRAME_SIZE
	.align		4
.L_36:
        /*009c*/ 	.byte	0x04, 0x11
        /*009e*/ 	.short	(.L_38 - .L_37)
	.align		4
.L_37:
        /*00a0*/ 	.word	index@(_ZN7cutlass13device_kernelIN5flash19enable_sm80_to_sm89INS1_16FlashAttnFwdSm80INS1_25CollectiveMainloopFwdSm80ILi4ELi1ELb0EN4cute5tupleIJNS5_1CILi128EEENS7_ILi48EEENS7_ILi96EEEEEELi96ENS_6half_tEfNS_4arch4Sm80ELb0ELb1ELb0ELb1ELb1ELb0ELb1ELb0EEENS1_21CollectiveEpilogueFwdINS6_IJS8_SA_S9_EEENS6_IJNS7_ILi1EEESI_SI_EEESC_SE_Li128ELb1ELb1ELb0ELb0EEENS1_19SingleTileSchedulerILb1ELb0ELb1ELi128EEEEEEEEEvNT_6ParamsE)
        /*00a4*/ 	.word	0x00000040


	//----- nvinfo : EIATTR_REGCOUNT
	.align		4
.L_38:
        /*00a8*/ 	.byte	0x04, 0x2f
        /*00aa*/ 	.short	(.L_40 - .L_39)
	.align		4
.L_39:
        /*00ac*/ 	.word	index@(_ZN7cutlass13device_kernelIN5flash19enable_sm80_to_sm89INS1_16FlashAttnFwdSm80INS1_25CollectiveMainloopFwdSm80ILi4ELi1ELb0EN4cute5tupleIJNS5_1CILi128EEENS7_ILi48EEENS7_ILi96EEEEEELi96ENS_6half_tEfNS_4arch4Sm80ELb0ELb1ELb0ELb0ELb1ELb0ELb1ELb0EEENS1_21CollectiveEpilogueFwdINS6_IJS8_SA_S9_EEENS6_IJNS7_ILi1EEESI_SI_EEESC_SE_Li128ELb0ELb1ELb0ELb0EEENS1_19SingleTileSchedulerILb0ELb0ELb1ELi128EEEEEEEEEvNT_6ParamsE)
        /*00b0*/ 	.word	0x000000ff


	//----- nvinfo : EIATTR_FRAME_SIZE
	.align		4
.L_40:
        /*00b4*/ 	.byte	0x04, 0x11
        /*00b6*/ 	.short	(.L_42 - .L_41)
	.align		4
.L_41:
        /*00b8*/ 	.word	index@($__internal_5_$__cuda_sm70_shflsync_idx_p)
        /*00bc*/ 	.word	0x00000000


	//----- nvinfo : EIATTR_FRAME_SIZE
	.align		4
.L_42:
        /*00c0*/ 	.byte	0x04, 0x11
        /*00c2*/ 	.short	(.L_44 - .L_43)
	.align		4
.L_43:
        /*00c4*/ 	.word	index@(_ZN7cutlass13device_kernelIN5flash19enable_sm80_to_sm89INS1_16FlashAttnFwdSm80INS1_25CollectiveMainloopFwdSm80ILi4ELi1ELb0EN4cute5tupleIJNS5_1CILi128EEENS7_ILi48EEENS7_ILi96EEEEEELi96ENS_6half_tEfNS_4arch4Sm80ELb0ELb1ELb0ELb0ELb1ELb0ELb1ELb0EEENS1_21CollectiveEpilogueFwdINS6_IJS8_SA_S9_EEENS6_IJNS7_ILi1EEESI_SI_EEESC_SE_Li128ELb0ELb1ELb0ELb0EEENS1_19SingleTileSchedulerILb0ELb0ELb1ELi128EEEEEEEEEvNT_6ParamsE)
        /*00c8*/ 	.word	0x00000030


	//----- nvinfo : EIATTR_REGCOUNT
	.align		4
.L_44:
        /*00cc*/ 	.byte	0x04, 0x2f
        /*00ce*/ 	.short	(.L_46 - .L_45)
	.align		4
.L_45:
        /*00d0*/ 	.word	index@(_ZN7cutlass13device_kernelIN5flash19enable_sm80_to_sm89INS1_16FlashAttnFwdSm80INS1_25CollectiveMainloopFwdSm80ILi4ELi1ELb0EN4cute5tupleIJNS5_1CILi128EEENS7_ILi64EEENS7_ILi96EEEEEELi96ENS_6half_tEfNS_4arch4Sm80ELb0ELb0ELb0ELb1ELb1ELb1ELb1ELb0EEENS1_21CollectiveEpilogueFwdINS6_IJS8_SA_S9_EEENS6_IJNS7_ILi1EEESI_SI_EEESC_SE_Li128ELb1ELb1ELb0ELb0EEENS1_19SingleTileSchedulerILb1ELb0ELb1ELi128EEEEEEEEEvNT_6ParamsE)
        /*00d4*/ 	.word	0x000000ff


	//----- nvinfo : EIATTR_FRAME_SIZE
	.align		4
.L_46:
        /*00d8*/ 	.byte	0x04, 0x11
        /*00da*/ 	.short	(.L_48 - .L_47)
	.align		4
.L_47:
        /*00dc*/ 	.word	index@(_ZN7cutlass13device_kernelIN5flash19enable_sm80_to_sm89INS1_16FlashAttnFwdSm80INS1_25CollectiveMainloopFwdSm80ILi4ELi1ELb0EN4cute5tupleIJNS5_1CILi128EEENS7_ILi64EEENS7_ILi96EEEEEELi96ENS_6half_tEfNS_4arch4Sm80ELb0ELb0ELb0ELb1ELb1ELb1ELb1ELb0EEENS1_21CollectiveEpilogueFwdINS6_IJS8_SA_S9_EEENS6_IJNS7_ILi1EEESI_SI_EEESC_SE_Li128ELb1ELb1ELb0ELb0EEENS1_19SingleTileSchedulerILb1ELb0ELb1ELi128EEEEEEEEEvNT_6ParamsE)
        /*00e0*/ 	.word	0x00000018


	//----- nvinfo : EIATTR_REGCOUNT
	.align		4
.L_48:
        /*00e4*/ 	.byte	0x04, 0x2f
        /*00e6*/ 	.short	(.L_50 - .L_49)
	.align		4
.L_49:
        /*00e8*/ 	.word	index@(_ZN7cutlass13device_kernelIN5flash19enable_sm80_to_sm89INS1_16FlashAttnFwdSm80INS1_25CollectiveMainloopFwdSm80ILi4ELi1ELb0EN4cute5tupleIJNS5_1CILi128EEENS7_ILi64EEENS7_ILi96EEEEEELi96ENS_6half_tEfNS_4arch4Sm80ELb0ELb0ELb0ELb1ELb1ELb0ELb1ELb0EEENS1_21CollectiveEpilogueFwdINS6_IJS8_SA_S9_EEENS6_IJNS7_ILi1EEESI_SI_EEESC_SE_Li128ELb1ELb1ELb0ELb0EEENS1_19SingleTileSchedulerILb1ELb0ELb1ELi128EEEEEEEEEvNT_6ParamsE)
        /*00ec*/ 	.word	0x000000ff


	//----- nvinfo : EIATTR_FRAME_SIZE
	.align		4
.L_50:
        /*00f0*/ 	.byte	0x04, 0x11
        /*00f2*/ 	.short	(.L_52 - .L_51)
	.align		4
.L_51:
        /*00f4*/ 	.word	index@(_ZN7cutlass13device_kernelIN5flash19enable_sm80_to_sm89INS1_16FlashAttnFwdSm80INS1_25CollectiveMainloopFwdSm80ILi4ELi1ELb0EN4cute5tupleIJNS5_1CILi128EEENS7_ILi64EEENS7_ILi96EEEEEELi96ENS_6half_tEfNS_4arch4Sm80ELb0ELb0ELb0ELb1ELb1ELb0ELb1ELb0EEENS1_21CollectiveEpilogueFwdINS6_IJS8_SA_S9_EEENS6_IJNS7_ILi1EEESI_SI_EEESC_SE_Li128ELb1ELb1ELb0ELb0EEENS1_19SingleTileSchedulerILb1ELb0ELb1ELi128EEEEEEEEEvNT_6ParamsE)
        /*00f8*/ 	.word	0x00000018


	//----- nvinfo : EIATTR_REGCOUNT
	.align		4
.L_52:
        /*00fc*/ 	.byte	0x04, 0x2f
        /*00fe*/ 	.short	(.L_54 - .L_53)
	.align		4
.L_53:
        /*0100*/ 	.word	index@(_ZN7cutlass13device_kernelIN5flash19enable_sm80_to_sm89INS1_16FlashAttnFwdSm80INS1_25CollectiveMainloopFwdSm80ILi4ELi1ELb0EN4cute5tupleIJNS5_1CILi128EEENS7_ILi64EEENS7_ILi96EEEEEELi96ENS_6half_tEfNS_4arch4Sm80ELb0ELb0ELb0ELb0ELb1ELb0ELb1ELb0EEENS1_21CollectiveEpilogueFwdINS6_IJS8_SA_S9_EEENS6_IJNS7_ILi1EEESI_SI_EEESC_SE_Li128ELb0ELb1ELb0ELb0EEENS1_19SingleTileSchedulerILb0ELb0ELb1ELi128EEEEEEEEEvNT_6ParamsE)
        /*0104*/ 	.word	0x000000ff


	//----- nvinfo : EIATTR_FRAME_SIZE
	.align		4
.L_54:
        /*0108*/ 	.byte	0x04, 0x11
        /*010a*/ 	.short	(.L_56 - .L_55)
	.align		4
.L_55:
        /*010c*/ 	.word	index@(_ZN7cutlass13device_kernelIN5flash19enable_sm80_to_sm89INS1_16FlashAttnFwdSm80INS1_25CollectiveMainloopFwdSm80ILi4ELi1ELb0EN4cute5tupleIJNS5_1CILi128EEENS7_ILi64EEENS7_ILi96EEEEEELi96ENS_6half_tEfNS_4arch4Sm80ELb0ELb0ELb0ELb0ELb1ELb0ELb1ELb0EEENS1_21CollectiveEpilogueFwdINS6_IJS8_SA_S9_EEENS6_IJNS7_ILi1EEESI_SI_EEESC_SE_Li128ELb0ELb1ELb0ELb0EEENS1_19SingleTileSchedulerILb0ELb0ELb1ELi128EEEEEEEEEvNT_6ParamsE)
        /*0110*/ 	.word	0x00000008


	//----- nvinfo : EIATTR_REGCOUNT
	.align		4
.L_56:
        /*0114*/ 	.byte	0x04, 0x2f
        /*0116*/ 	.short	(.L_58 - .L_57)
	.align		4
.L_57:
        /*0118*/ 	.word	index@(_ZN7cutlass13device_kernelIN5flash19enable_sm80_to_sm89INS1_16FlashAttnFwdSm80INS1_25CollectiveMainloopFwdSm80ILi4ELi1ELb0EN4cute5tupleIJNS5_1CILi128EEENS7_ILi64EEENS7_ILi96EEEEEELi96ENS_6half_tEfNS_4arch4Sm80ELb1ELb0ELb1ELb1ELb1ELb1ELb1ELb0EEENS1_21CollectiveEpilogueFwdINS6_IJS8_SA_S9_EEENS6_IJNS7_ILi1EEESI_SI_EEESC_SE_Li128ELb1ELb1ELb0ELb0EEENS1_19SingleTileSchedulerILb1ELb0ELb1ELi128EEEEEEEEEvNT_6ParamsE)
        /*011c*/ 	.word	0x000000ff


	//----- nvinfo : EIATTR_FRAME_SIZE
	.align		4
.L_58:
        /*0120*/ 	.byte	0x04, 0x11
        /*0122*/ 	.short	(.L_60 - .L_59)
	.align		4
.L_59:
        /*0124*/ 	.word	index@(_ZN7cutlass13device_kernelIN5flash19enable_sm80_to_sm89INS1_16FlashAttnFwdSm80INS1_25CollectiveMainloopFwdSm80ILi4ELi1ELb0EN4cute5tupleIJNS5_1CILi128EEENS7_ILi64EEENS7_ILi96EEEEEELi96ENS_6half_tEfNS_4arch4Sm80ELb1ELb0ELb1ELb1ELb1ELb1ELb1ELb0EEENS1_21CollectiveEpilogueFwdINS6_IJS8_SA_S9_EEENS6_IJNS7_ILi1EEESI_SI_EEESC_SE_Li128ELb1ELb1ELb0ELb0EEENS1_19SingleTileSchedulerILb1ELb0ELb1ELi128EEEEEEEEEvNT_6ParamsE)
        /*0128*/ 	.word	0x00000070


	//----- nvinfo : EIATTR_REGCOUNT
	.align		4
.L_60:
        /*012c*/ 	.byte	0x04, 0x2f
        /*012e*/ 	.short	(.L_62 - .L_61)
	.align		4
.L_61:
        /*0130*/ 	.word	index@(_ZN7cutlass13device_kernelIN5flash19enable_sm80_to_sm89INS1_16FlashAttnFwdSm80INS1_25CollectiveMainloopFwdSm80ILi4ELi1ELb0EN4cute5tupleIJNS5_1CILi128EEENS7_ILi64EEENS7_ILi96EEEEEELi96ENS_6half_tEfNS_4arch4Sm80ELb1ELb0ELb1ELb1ELb1ELb0ELb1ELb0EEENS1_21CollectiveEpilogueFwdINS6_IJS8_SA_S9_EEENS6_IJNS7_ILi1EEESI_SI_EEESC_SE_Li128ELb1ELb1ELb0ELb0EEENS1_19SingleTileSchedulerILb1ELb0ELb1ELi128EEEEEEEEEvNT_6ParamsE)
        /*0134*/ 	.word	0x000000ff


	//----- nvinfo : EIATTR_FRAME_SIZE
	.align		4
.L_62:
        /*0138*/ 	.byte	0x04, 0x11
        /*013a*/ 	.short	(.L_64 - .L_63)
	.align		4
.L_63:
        /*013c*/ 	.word	index@(_ZN7cutlass13device_kernelIN5flash19enable_sm80_to_sm89INS1_16FlashAttnFwdSm80INS1_25CollectiveMainloopFwdSm80ILi4ELi1ELb0EN4cute5tupleIJNS5_1CILi128EEENS7_ILi64EEENS7_ILi96EEEEEELi96ENS_6half_tEfNS_4arch4Sm80ELb1ELb0ELb1ELb1ELb1ELb0ELb1ELb0EEENS1_21CollectiveEpilogueFwdINS6_IJS8_SA_S9_EEENS6_IJNS7_ILi1EEESI_SI_EEESC_SE_Li128ELb1ELb1ELb0ELb0EEENS1_19SingleTileSchedulerILb1ELb0ELb1ELi128EEEEEEEEEvNT_6ParamsE)
        /*0140*/ 	.word	0x00000068


	//----- nvinfo : EIATTR_REGCOUNT
	.align		4
.L_64:
        /*0144*/ 	.byte	0x04, 0x2f
        /*0146*/ 	.short	(.L_66 - .L_65)
	.align		4
.L_65:
        /*0148*/ 	.word	index@(_ZN7cutlass13device_kernelIN5flash19enable_sm80_to_sm89INS1_16FlashAttnFwdSm80INS1_25CollectiveMainloopFwdSm80ILi4ELi1ELb0EN4cute5tupleIJNS5_1CILi128EEENS7_ILi64EEENS7_ILi96EEEEEELi96ENS_6half_tEfNS_4arch4Sm80ELb1ELb0ELb1ELb0ELb1ELb0ELb1ELb0EEENS1_21CollectiveEpilogueFwdINS6_IJS8_SA_S9_EEENS6_IJNS7_ILi1EEESI_SI_EEESC_SE_Li128ELb0ELb1ELb0ELb0EEENS1_30DynamicPersistentTileSchedulerILi128ELi128ELb0ELb1ELb0EEEEEEEEEvNT_6ParamsE)
        /*014c*/ 	.word	0x000000ff


	//----- nvinfo : EIATTR_FRAME_SIZE
	.align		4
.L_66:
        /*0150*/ 	.byte	0x04, 0x11
        /*0152*/ 	.short	(.L_68 - .L_67)
	.align		4
.L_67:
        /*0154*/ 	.word	index@($__internal_4_$__cuda_sm70_shflsync_idx_p)
        /*0158*/ 	.word	0x00000000


	//----- nvinfo : EIATTR_FRAME_SIZE
	.align		4
.L_68:
        /*015c*/ 	.byte	0x04, 0x11
        /*015e*/ 	.short	(.L_70 - .L_69)
	.align		4
.L_69:
        /*0160*/ 	.word	index@($__internal_3_$__cuda_sm70_shflsync_bfly_p)
        /*0164*/ 	.word	0x00000000


	//----- nvinfo : EIATTR_FRAME_SIZE
	.align		4
.L_70:
        /*0168*/ 	.byte	0x04, 0x11
        /*016a*/ 	.short	(.L_72 - .L_71)
	.align		4
.L_71:
        /*016c*/ 	.word	index@(_ZN7cutlass13device_kernelIN5flash19enable_sm80_to_sm89INS1_16FlashAttnFwdSm80INS1_25CollectiveMainloopFwdSm80ILi4ELi1ELb0EN4cute5tupleIJNS5_1CILi128EEENS7_ILi64EEENS7_ILi96EEEEEELi96ENS_6half_tEfNS_4arch4Sm80ELb1ELb0ELb1ELb0ELb1ELb0ELb1ELb0EEENS1_21CollectiveEpilogueFwdINS6_IJS8_SA_S9_EEENS6_IJNS7_ILi1EEESI_SI_EEESC_SE_Li128ELb0ELb1ELb0ELb0EEENS1_30DynamicPersistentTileSchedulerILi128ELi128ELb0ELb1ELb0EEEEEEEEEvNT_6ParamsE)
        /*0170*/ 	.word	0x00000090


	//----- nvinfo : EIATTR_REGCOUNT
	.align		4
.L_72:
        /*0174*/ 	.byte	0x04, 0x2f
        /*0176*/ 	.short	(.L_74 - .L_73)
	.align		4
.L_73:
        /*0178*/ 	.word	index@(_ZN7cutlass13device_kernelIN5flash19enable_sm80_to_sm89INS1_16FlashAttnFwdSm80INS1_25CollectiveMainloopFwdSm80ILi4ELi1ELb0EN4cute5tupleIJNS5_1CILi128EEENS7_ILi48EEENS7_ILi96EEEEEELi96ENS_6half_tEfNS_4arch4Sm80ELb0ELb1ELb1ELb1ELb1ELb1ELb1ELb0EEENS1_21CollectiveEpilogueFwdINS6_IJS8_SA_S9_EEENS6_IJNS7_ILi1EEESI_SI_EEESC_SE_Li128ELb1ELb1ELb0ELb0EEENS1_19SingleTileSchedulerILb1ELb0ELb1ELi128EEEEEEEEEvNT_6ParamsE)
        /*017c*/ 	.word	0x000000ff


	//----- nvinfo : EIATTR_FRAME_SIZE
	.align		4
.L_74:
        /*0180*/ 	.byte	0x04, 0x11
        /*0182*/ 	.short	(.L_76 - .L_75)
	.align		4
.L_75:
        /*0184*/ 	.word	index@($__internal_2_$__cuda_sm70_shflsync_idx_p)
        /*0188*/ 	.word	0x00000000


	//----- nvinfo : EIATTR_FRAME_SIZE
	.align		4
.L_76:
        /*018c*/ 	.byte	0x04, 0x11
        /*018e*/ 	.short	(.L_78 - .L_77)
	.align		4
.L_77:
        /*0190*/ 	.word	index@(_ZN7cutlass13device_kernelIN5flash19enable_sm80_to_sm89INS1_16FlashAttnFwdSm80INS1_25CollectiveMainloopFwdSm80ILi4ELi1ELb0EN4cute5tupleIJNS5_1CILi128EEENS7_ILi48EEENS7_ILi96EEEEEELi96ENS_6half_tEfNS_4arch4Sm80ELb0ELb1ELb1ELb1ELb1ELb1ELb1ELb0EEENS1_21CollectiveEpilogueFwdINS6_IJS8_SA_S9_EEENS6_IJNS7_ILi1EEESI_SI_EEESC_SE_Li128ELb1ELb1ELb0ELb0EEENS1_19SingleTileSchedulerILb1ELb0ELb1ELi128EEEEEEEEEvNT_6ParamsE)
        /*0194*/ 	.word	0x00000050


	//----- nvinfo : EIATTR_REGCOUNT
	.align		4
.L_78:
        /*0198*/ 	.byte	0x04, 0x2f
        /*019a*/ 	.short	(.L_80 - .L_79)
	.align		4
.L_79:
        /*019c*/ 	.word	index@(_ZN7cutlass13device_kernelIN5flash19enable_sm80_to_sm89INS1_16FlashAttnFwdSm80INS1_25CollectiveMainloopFwdSm80ILi4ELi1ELb0EN4cute5tupleIJNS5_1CILi128EEENS7_ILi48EEENS7_ILi96EEEEEELi96ENS_6half_tEfNS_4arch4Sm80ELb0ELb1ELb1ELb1ELb1ELb0ELb1ELb0EEENS1_21CollectiveEpilogueFwdINS6_IJS8_SA_S9_EEENS6_IJNS7_ILi1EEESI_SI_EEESC_SE_Li128ELb1ELb1ELb0ELb0EEENS1_19SingleTileSchedulerILb1ELb0ELb1ELi128EEEEEEEEEvNT_6ParamsE)
        /*01a0*/ 	.word	0x000000ff


	//----- nvinfo : EIATTR_FRAME_SIZE
	.align		4
.L_80:
        /*01a4*/ 	.byte	0x04, 0x11
        /*01a6*/ 	.short	(.L_82 - .L_81)
	.align		4
.L_81:
        /*01a8*/ 	.word	index@($__internal_1_$__cuda_sm70_shflsync_idx_p)
        /*01ac*/ 	.word	0x00000000


	//----- nvinfo : EIATTR_FRAME_SIZE
	.align		4
.L_82:
        /*01b0*/ 	.byte	0x04, 0x11
        /*01b2*/ 	.short	(.L_84 - .L_83)
	.align		4
.L_83:
        /*01b4*/ 	.word	index@(_ZN7cutlass13device_kernelIN5flash19enable_sm80_to_sm89INS1_16FlashAttnFwdSm80INS1_25CollectiveMainloopFwdSm80ILi4ELi1ELb0EN4cute5tupleIJNS5_1CILi128EEENS7_ILi48EEENS7_ILi96EEEEEELi96ENS_6half_tEfNS_4arch4Sm80ELb0ELb1ELb1ELb1ELb1ELb0ELb1ELb0EEENS1_21CollectiveEpilogueFwdINS6_IJS8_SA_S9_EEENS6_IJNS7_ILi1EEESI_SI_EEESC_SE_Li128ELb1ELb1ELb0ELb0EEENS1_19SingleTileSchedulerILb1ELb0ELb1ELi128EEEEEEEEEvNT_6ParamsE)
        /*01b8*/ 	.word	0x00000048


	//----- nvinfo : EIATTR_REGCOUNT
	.align		4
.L_84:
        /*01bc*/ 	.byte	0x04, 0x2f
        /*01be*/ 	.short	(.L_86 - .L_85)
	.align		4
.L_85:
        /*01c0*/ 	.word	index@(_ZN7cutlass13device_kernelIN5flash19enable_sm80_to_sm89INS1_16FlashAttnFwdSm80INS1_25CollectiveMainloopFwdSm80ILi4ELi1ELb0EN4cute5tupleIJNS5_1CILi128EEENS7_ILi48EEENS7_ILi96EEEEEELi96ENS_6half_tEfNS_4arch4Sm80ELb0ELb1ELb1ELb0ELb1ELb0ELb1ELb0EEENS1_21CollectiveEpilogueFwdINS6_IJS8_SA_S9_EEENS6_IJNS7_ILi1EEESI_SI_EEESC_SE_Li128ELb0ELb1ELb0ELb0EEENS1_19SingleTileSchedulerILb0ELb0ELb1ELi128EEEEEEEEEvNT_6ParamsE)
        /*01c4*/ 	.word	0x000000ff


	//----- nvinfo : EIATTR_FRAME_SIZE
	.align		4
.L_86:
        /*01c8*/ 	.byte	0x04, 0x11
        /*01ca*/ 	.short	(.L_88 - .L_87)
	.align		4
.L_87:
        /*01cc*/ 	.word	index@($__internal_0_$__cuda_sm70_shflsync_idx_p)
        /*01d0*/ 	.word	0x00000000


	//----- nvinfo : EIATTR_FRAME_SIZE
	.align		4
.L_88:
        /*01d4*/ 	.byte	0x04, 0x11
        /*01d6*/ 	.short	(.L_90 - .L_89)
	.align		4
.L_89:
        /*01d8*/ 	.word	index@(_ZN7cutlass13device_kernelIN5flash19enable_sm80_to_sm89INS1_16FlashAttnFwdSm80INS1_25CollectiveMainloopFwdSm80ILi4ELi1ELb0EN4cute5tupleIJNS5_1CILi128EEENS7_ILi48EEENS7_ILi96EEEEEELi96ENS_6half_tEfNS_4arch4Sm80ELb0ELb1ELb1ELb0ELb1ELb0ELb1ELb0EEENS1_21CollectiveEpilogueFwdINS6_IJS8_SA_S9_EEENS6_IJNS7_ILi1EEESI_SI_EEESC_SE_Li128ELb0ELb1ELb0ELb0EEENS1_19SingleTileSchedulerILb0ELb0ELb1ELi128EEEEEEEEEvNT_6ParamsE)
        /*01dc*/ 	.word	0x00000030


	//----- nvinfo : EIATTR_REGCOUNT
	.align		4
.L_90:
        /*01e0*/ 	.byte	0x04, 0x2f
        /*01e2*/ 	.short	(.L_92 - .L_91)
	.align		4
.L_91:
        /*01e4*/ 	.word	index@(_ZN7cutlass13device_kernelIN5flash19enable_sm80_to_sm89INS1_16FlashAttnFwdSm80INS1_25CollectiveMainloopFwdSm80ILi4ELi1ELb0EN4cute5tupleIJNS5_1CILi128EEENS7_ILi64EEENS7_ILi96EEEEEELi96ENS_6half_tEfNS_4arch4Sm80ELb0ELb0ELb1ELb1ELb1ELb1ELb1ELb0EEENS1_21CollectiveEpilogueFwdINS6_IJS8_SA_S9_EEENS6_IJNS7_ILi1EEESI_SI_EEESC_SE_Li128ELb1ELb1ELb0ELb0EEENS1_19SingleTileSchedulerILb1ELb0ELb1ELi128EEEEEEEEEvNT_6ParamsE)
        /*01e8*/ 	.word	0x000000ff


	//----- nvinfo : EIATTR_FRAME_SIZE
	.align		4
.L_92:
        /*01ec*/ 	.byte	0x04, 0x11
        /*01ee*/ 	.short	(.L_94 - .L_93)
	.align		4
.L_93:
        /*01f0*/ 	.word	index@(_ZN7cutlass13device_kernelIN5flash19enable_sm80_to_sm89INS1_16FlashAttnFwdSm80INS1_25CollectiveMainloopFwdSm80ILi4ELi1ELb0EN4cute5tupleIJNS5_1CILi128EEENS7_ILi64EEENS7_ILi96EEEEEELi96ENS_6half_tEfNS_4arch4Sm80ELb0ELb0ELb1ELb1ELb1ELb1ELb1ELb0EEENS1_21CollectiveEpilogueFwdINS6_IJS8_SA_S9_EEENS6_IJNS7_ILi1EEESI_SI_EEESC_SE_Li128ELb1ELb1ELb0ELb0EEENS1_19SingleTileSchedulerILb1ELb0ELb1ELi128EEEEEEEEEvNT_6ParamsE)
        /*01f4*/ 	.word	0x00000030


	//----- nvinfo : EIATTR_REGCOUNT
	.align		4
.L_94:
        /*01f8*/ 	.byte	0x04, 0x2f
        /*01fa*/ 	.short	(.L_96 - .L_95)
	.align		4
.L_95:
        /*01fc*/ 	.word	index@(_ZN7cutlass13device_kernelIN5flash19enable_sm80_to_sm89INS1_16FlashAttnFwdSm80INS1_25CollectiveMainloopFwdSm80ILi4ELi1ELb0EN4cute5tupleIJNS5_1CILi128EEENS7_ILi64EEENS7_ILi96EEEEEELi96ENS_6half_tEfNS_4arch4Sm80ELb0ELb0ELb1ELb1ELb1ELb0ELb1ELb0EEENS1_21CollectiveEpilogueFwdINS6_IJS8_SA_S9_EEENS6_IJNS7_ILi1EEESI_SI_EEESC_SE_Li128ELb1ELb1ELb0ELb0EEENS1_19SingleTileSchedulerILb1ELb0ELb1ELi128EEEEEEEEEvNT_6ParamsE)
        /*0200*/ 	.word	0x000000ff


	//----- nvinfo : EIATTR_FRAME_SIZE
	.align		4
.L_96:
        /*0204*/ 	.byte	0x04, 0x11
        /*0206*/ 	.short	(.L_98 - .L_97)
	.align		4
.L_97:
        /*0208*/ 	.word	index@(_ZN7cutlass13device_kernelIN5flash19enable_sm80_to_sm89INS1_16FlashAttnFwdSm80INS1_25CollectiveMainloopFwdSm80ILi4ELi1ELb0EN4cute5tupleIJNS5_1CILi128EEENS7_ILi64EEENS7_ILi96EEEEEELi96ENS_6half_tEfNS_4arch4Sm80ELb0ELb0ELb1ELb1ELb1ELb0ELb1ELb0EEENS1_21CollectiveEpilogueFwdINS6_IJS8_SA_S9_EEENS6_IJNS7_ILi1EEESI_SI_EEESC_SE_Li128ELb1ELb1ELb0ELb0EEENS1_19SingleTileSchedulerILb1ELb0ELb1ELi128EEEEEEEEEvNT_6ParamsE)
        /*020c*/ 	.word	0x00000038


	//----- nvinfo : EIATTR_REGCOUNT
	.align		4
.L_98:
        /*0210*/ 	.byte	0x04, 0x2f
        /*0212*/ 	.short	(.L_100 - .L_99)
	.align		4
.L_99:
        /*0214*/ 	.word	index@(_ZN7cutlass13device_kernelIN5flash19enable_sm80_to_sm89INS1_16FlashAttnFwdSm80INS1_25CollectiveMainloopFwdSm80ILi4ELi1ELb0EN4cute5tupleIJNS5_1CILi128EEENS7_ILi64EEENS7_ILi96EEEEEELi96ENS_6half_tEfNS_4arch4Sm80ELb0ELb0ELb1ELb0ELb1ELb0ELb1ELb0EEENS1_21CollectiveEpilogueFwdINS6_IJS8_SA_S9_EEENS6_IJNS7_ILi1EEESI_SI_EEESC_SE_Li128ELb0ELb1ELb0ELb0EEENS1_19SingleTileSchedulerILb0ELb0ELb1ELi128EEEEEEEEEvNT_6ParamsE)
        /*0218*/ 	.word	0x000000ff


	//----- nvinfo : EIATTR_FRAME_SIZE
	.align		4
.L_100:
        /*021c*/ 	.byte	0x04, 0x11
        /*021e*/ 	.short	(.L_102 - .L_101)
	.align		4
.L_101:
        /*0220*/ 	.word	index@(_ZN7cutlass13device_kernelIN5flash19enable_sm80_to_sm89INS1_16FlashAttnFwdSm80INS1_25CollectiveMainloopFwdSm80ILi4ELi1ELb0EN4cute5tupleIJNS5_1CILi128EEENS7_ILi64EEENS7_ILi96EEEEEELi96ENS_6half_tEfNS_4arch4Sm80ELb0ELb0ELb1ELb0ELb1ELb0ELb1ELb0EEENS1_21CollectiveEpilogueFwdINS6_IJS8_SA_S9_EEENS6_IJNS7_ILi1EEESI_SI_EEESC_SE_Li128ELb0ELb1ELb0ELb0EEENS1_19SingleTileSchedulerILb0ELb0ELb1ELi128EEEEEEEEEvNT_6ParamsE)
        /*0224*/ 	.word	0x00000058


	//----- nvinfo : EIATTR_MIN_STACK_SIZE
	.align		4
.L_102:
        /*0228*/ 	.byte	0x04, 0x12
        /*022a*/ 	.short	(.L_104 - .L_103)
	.align		4
.L_103:
        /*022c*/ 	.word	index@(_ZN7cutlass13device_kernelIN5flash19enable_sm80_to_sm89INS1_16FlashAttnFwdSm80INS1_25CollectiveMainloopFwdSm80ILi4ELi1ELb0EN4cute5tupleIJNS5_1CILi128EEENS7_ILi64EEENS7_ILi96EEEEEELi96ENS_6half_tEfNS_4arch4Sm80ELb0ELb0ELb1ELb0ELb1ELb0ELb1ELb0EEENS1_21CollectiveEpilogueFwdINS6_IJS8_SA_S9_EEENS6_IJNS7_ILi1EEESI_SI_EEESC_SE_Li128ELb0ELb1ELb0ELb0EEENS1_19SingleTileSchedulerILb0ELb0ELb1ELi128EEEEEEEEEvNT_6ParamsE)
        /*0230*/ 	.word	0x00000058


	//----- nvinfo : EIATTR_MIN_STACK_SIZE
	.align		4
.L_104:
        /*0234*/ 	.byte	0x04, 0x12
        /*0236*/ 	.short	(.L_106 - .L_105)
	.align		4
.L_105:
        /*0238*/ 	.word	index@(_ZN7cutlass13device_kernelIN5flash19enable_sm80_to_sm89INS1_16FlashAttnFwdSm80INS1_25CollectiveMainloopFwdSm80ILi4ELi1ELb0EN4cute5tupleIJNS5_1CILi128EEENS7_ILi64EEENS7_ILi96EEEEEELi96ENS_6half_tEfNS_4arch4Sm80ELb0ELb0ELb1ELb1ELb1ELb0ELb1ELb0EEENS1_21CollectiveEpilogueFwdINS6_IJS8_SA_S9_EEENS6_IJNS7_ILi1EEESI_SI_EEESC_SE_Li128ELb1ELb1ELb0ELb0EEENS1_19SingleTileSchedulerILb1ELb0ELb1ELi128EEEEEEEEEvNT_6ParamsE)
        /*023c*/ 	.word	0x00000038


	//----- nvinfo : EIATTR_MIN_STACK_SIZE
	.align		4
.L_106:
        /*0240*/ 	.byte	0x04, 0x12
        /*0242*/ 	.short	(.L_108 - .L_107)
	.align		4
.L_107:
        /*0244*/ 	.word	index@(_ZN7cutlass13device_kernelIN5flash19enable_sm80_to_sm89INS1_16FlashAttnFwdSm80INS1_25CollectiveMainloopFwdSm80ILi4ELi1ELb0EN4cute5tupleIJNS5_1CILi128EEENS7_ILi64EEENS7_ILi96EEEEEELi96ENS_6half_tEfNS_4arch4Sm80ELb0ELb0ELb1ELb1ELb1ELb1ELb1ELb0EEENS1_21CollectiveEpilogueFwdINS6_IJS8_SA_S9_EEENS6_IJNS7_ILi1EEESI_SI_EEESC_SE_Li128ELb1ELb1ELb0ELb0EEENS1_19SingleTileSchedulerILb1ELb0ELb1ELi128EEEEEEEEEvNT_6ParamsE)
        /*0248*/ 	.word	0x00000030


	//----- nvinfo : EIATTR_MIN_STACK_SIZE
	.align		4
.L_108:
        /*024c*/ 	.byte	0x04, 0x12
        /*024e*/ 	.short	(.L_110 - .L_109)
	.align		4
.L_109:
        /*0250*/ 	.word	index@(_ZN7cutlass13device_kernelIN5flash19enable_sm80_to_sm89INS1_16FlashAttnFwdSm80INS1_25CollectiveMainloopFwdSm80ILi4ELi1ELb0EN4cute5tupleIJNS5_1CILi128EEENS7_ILi48EEENS7_ILi96EEEEEELi96ENS_6half_tEfNS_4arch4Sm80ELb0ELb1ELb1ELb0ELb1ELb0ELb1ELb0EEENS1_21CollectiveEpilogueFwdINS6_IJS8_SA_S9_EEENS6_IJNS7_ILi1EEESI_SI_EEESC_SE_Li128ELb0ELb1ELb0ELb0EEENS1_19SingleTileSchedulerILb0ELb0ELb1ELi128EEEEEEEEEvNT_6ParamsE)
        /*0254*/ 	.word	0x00000030


	//----- nvinfo : EIATTR_MIN_STACK_SIZE
	.align		4
.L_110:
        /*0258*/ 	.byte	0x04, 0x12
        /*025a*/ 	.short	(.L_112 - .L_111)
	.align		4
.L_111:
        /*025c*/ 	.word	index@(_ZN7cutlass13device_kernelIN5flash19enable_sm80_to_sm89INS1_16FlashAttnFwdSm80INS1_25CollectiveMainloopFwdSm80ILi4ELi1ELb0EN4cute5tupleIJNS5_1CILi128EEENS7_ILi48EEENS7_ILi96EEEEEELi96ENS_6half_tEfNS_4arch4Sm80ELb0ELb1ELb1ELb1ELb1ELb0ELb1ELb0EEENS1_21CollectiveEpilogueFwdINS6_IJS8_SA_S9_EEENS6_IJNS7_ILi1EEESI_SI_EEESC_SE_Li128ELb1ELb1ELb0ELb0EEENS1_19SingleTileSchedulerILb1ELb0ELb1ELi128EEEEEEEEEvNT_6ParamsE)
        /*0260*/ 	.word	0x00000048


	//----- nvinfo : EIATTR_MIN_STACK_SIZE
	.align		4
.L_112:
        /*0264*/ 	.byte	0x04, 0x12
        /*0266*/ 	.short	(.L_114 - .L_113)
	.align		4
.L_113:
        /*0268*/ 	.word	index@(_ZN7cutlass13device_kernelIN5flash19enable_sm80_to_sm89INS1_16FlashAttnFwdSm80INS1_25CollectiveMainloopFwdSm80ILi4ELi1ELb0EN4cute5tupleIJNS5_1CILi128EEENS7_ILi48EEENS7_ILi96EEEEEELi96ENS_6half_tEfNS_4arch4Sm80ELb0ELb1ELb1ELb1ELb1ELb1ELb1ELb0EEENS1_21CollectiveEpilogueFwdINS6_IJS8_SA_S9_EEENS6_IJNS7_ILi1EEESI_SI_EEESC_SE_Li128ELb1ELb1ELb0ELb0EEENS1_19SingleTileSchedulerILb1ELb0ELb1ELi128EEEEEEEEEvNT_6ParamsE)
        /*026c*/ 	.word	0x00000050


	//----- nvinfo : EIATTR_MIN_STACK_SIZE
	.align		4
.L_114:
        /*0270*/ 	.byte	0x04, 0x12
        /*0272*/ 	.short	(.L_116 - .L_115)
	.align		4
.L_115:
        /*0274*/ 	.word	index@(_ZN7cutlass13device_kernelIN5flash19enable_sm80_to_sm89INS1_16FlashAttnFwdSm80INS1_25CollectiveMainloopFwdSm80ILi4ELi1ELb0EN4cute5tupleIJNS5_1CILi128EEENS7_ILi64EEENS7_ILi96EEEEEELi96ENS_6half_tEfNS_4arch4Sm80ELb1ELb0ELb1ELb0ELb1ELb0ELb1ELb0EEENS1_21CollectiveEpilogueFwdINS6_IJS8_SA_S9_EEENS6_IJNS7_ILi1EEESI_SI_EEESC_SE_Li128ELb0ELb1ELb0ELb0EEENS1_30DynamicPersistentTileSchedulerILi128ELi128ELb0ELb1ELb0EEEEEEEEEvNT_6ParamsE)
        /*0278*/ 	.word	0x00000090


	//----- nvinfo : EIATTR_MIN_STACK_SIZE
	.align		4
.L_116:
        /*027c*/ 	.byte	0x04, 0x12
        /*027e*/ 	.short	(.L_118 - .L_117)
	.align		4
.L_117:
        /*0280*/ 	.word	index@(_ZN7cutlass13device_kernelIN5flash19enable_sm80_to_sm89INS1_16FlashAttnFwdSm80INS1_25CollectiveMainloopFwdSm80ILi4ELi1ELb0EN4cute5tupleIJNS5_1CILi128EEENS7_ILi64EEENS7_ILi96EEEEEELi96ENS_6half_tEfNS_4arch4Sm80ELb1ELb0ELb1ELb1ELb1ELb0ELb1ELb0EEENS1_21CollectiveEpilogueFwdINS6_IJS8_SA_S9_EEENS6_IJNS7_ILi1EEESI_SI_EEESC_SE_Li128ELb1ELb1ELb0ELb0EEENS1_19SingleTileSchedulerILb1ELb0ELb1ELi128EEEEEEEEEvNT_6ParamsE)
        /*0284*/ 	.word	0x00000068


	//----- nvinfo : EIATTR_MIN_STACK_SIZE
	.align		4
.L_118:
        /*0288*/ 	.byte	0x04, 0x12
        /*028a*/ 	.short	(.L_120 - .L_119)
	.align		4
.L_119:
        /*028c*/ 	.word	index@(_ZN7cutlass13device_kernelIN5flash19enable_sm80_to_sm89INS1_16FlashAttnFwdSm80INS1_25CollectiveMainloopFwdSm80ILi4ELi1ELb0EN4cute5tupleIJNS5_1CILi128EEENS7_ILi64EEENS7_ILi96EEEEEELi96ENS_6half_tEfNS_4arch4Sm80ELb1ELb0ELb1ELb1ELb1ELb1ELb1ELb0EEENS1_21CollectiveEpilogueFwdINS6_IJS8_SA_S9_EEENS6_IJNS7_ILi1EEESI_SI_EEESC_SE_Li128ELb1ELb1ELb0ELb0EEENS1_19SingleTileSchedulerILb1ELb0ELb1ELi128EEEEEEEEEvNT_6ParamsE)
        /*0290*/ 	.word	0x00000070


	//----- nvinfo : EIATTR_MIN_STACK_SIZE
	.align		4
.L_120:
        /*0294*/ 	.byte	0x04, 0x12
        /*0296*/ 	.short	(.L_122 - .L_121)
	.align		4
.L_121:
        /*0298*/ 	.word	index@(_ZN7cutlass13device_kernelIN5flash19enable_sm80_to_sm89INS1_16FlashAttnFwdSm80INS1_25CollectiveMainloopFwdSm80ILi4ELi1ELb0EN4cute5tupleIJNS5_1CILi128EEENS7_ILi64EEENS7_ILi96EEEEEELi96ENS_6half_tEfNS_4arch4Sm80ELb0ELb0ELb0ELb0ELb1ELb0ELb1ELb0EEENS1_21CollectiveEpilogueFwdINS6_IJS8_SA_S9_EEENS6_IJNS7_ILi1EEESI_SI_EEESC_SE_Li128ELb0ELb1ELb0ELb0EEENS1_19SingleTileSchedulerILb0ELb0ELb1ELi128EEEEEEEEEvNT_6ParamsE)
        /*029c*/ 	.word	0x00000008


	//----- nvinfo : EIATTR_MIN_STACK_SIZE
	.align		4
.L_122:
        /*02a0*/ 	.byte	0x04, 0x12
        /*02a2*/ 	.short	(.L_124 - .L_123)
	.align		4
.L_123:
        /*02a4*/ 	.word	index@(_ZN7cutlass13device_kernelIN5flash19enable_sm80_to_sm89INS1_16FlashAttnFwdSm80INS1_25CollectiveMainloopFwdSm80ILi4ELi1ELb0EN4cute5tupleIJNS5_1CILi128EEENS7_ILi64EEENS7_ILi96EEEEEELi96ENS_6half_tEfNS_4arch4Sm80ELb0ELb0ELb0ELb1ELb1ELb0ELb1ELb0EEENS1_21CollectiveEpilogueFwdINS6_IJS8_SA_S9_EEENS6_IJNS7_ILi1EEESI_SI_EEESC_SE_Li128ELb1ELb1ELb0ELb0EEENS1_19SingleTileSchedulerILb1ELb0ELb1ELi128EEEEEEEEEvNT_6ParamsE)
        /*02a8*/ 	.word	0x00000018


	//----- nvinfo : EIATTR_MIN_STACK_SIZE
	.align		4
.L_124:
        /*02ac*/ 	.byte	0x04, 0x12
        /*02ae*/ 	.short	(.L_126 - .L_125)
	.align		4
.L_125:
        /*02b0*/ 	.word	index@(_ZN7cutlass13device_kernelIN5flash19enable_sm80_to_sm89INS1_16FlashAttnFwdSm80INS1_25CollectiveMainloopFwdSm80ILi4ELi1ELb0EN4cute5tupleIJNS5_1CILi128EEENS7_ILi64EEENS7_ILi96EEEEEELi96ENS_6half_tEfNS_4arch4Sm80ELb0ELb0ELb0ELb1ELb1ELb1ELb1ELb0EEENS1_21CollectiveEpilogueFwdINS6_IJS8_SA_S9_EEENS6_IJNS7_ILi1EEESI_SI_EEESC_SE_Li128ELb1ELb1ELb0ELb0EEENS1_19SingleTileSchedulerILb1ELb0ELb1ELi128EEEEEEEEEvNT_6ParamsE)
        /*02b4*/ 	.word	0x00000018


	//----- nvinfo : EIATTR_MIN_STACK_SIZE
	.align		4
.L_126:
        /*02b8*/ 	.byte	0x04, 0x12
        /*02ba*/ 	.short	(.L_128 - .L_127)
	.align		4
.L_127:
        /*02bc*/ 	.word	index@(_ZN7cutlass13device_kernelIN5flash19enable_sm80_to_sm89INS1_16FlashAttnFwdSm80INS1_25CollectiveMainloopFwdSm80ILi4ELi1ELb0EN4cute5tupleIJNS5_1CILi128EEENS7_ILi48EEENS7_ILi96EEEEEELi96ENS_6half_tEfNS_4arch4Sm80ELb0ELb1ELb0ELb0ELb1ELb0ELb1ELb0EEENS1_21CollectiveEpilogueFwdINS6_IJS8_SA_S9_EEENS6_IJNS7_ILi1EEESI_SI_EEESC_SE_Li128ELb0ELb1ELb0ELb0EEENS1_19SingleTileSchedulerILb0ELb0ELb1ELi128EEEEEEEEEvNT_6ParamsE)
        /*02c0*/ 	.word	0x00000030


	//----- nvinfo : EIATTR_MIN_STACK_SIZE
	.align		4
.L_128:
        /*02c4*/ 	.byte	0x04, 0x12
        /*02c6*/ 	.short	(.L_130 - .L_129)
	.align		4
.L_129:
        /*02c8*/ 	.word	index@(_ZN7cutlass13device_kernelIN5flash19enable_sm80_to_sm89INS1_16FlashAttnFwdSm80INS1_25CollectiveMainloopFwdSm80ILi4ELi1ELb0EN4cute5tupleIJNS5_1CILi128EEENS7_ILi48EEENS7_ILi96EEEEEELi96ENS_6half_tEfNS_4arch4Sm80ELb0ELb1ELb0ELb1ELb1ELb0ELb1ELb0EEENS1_21CollectiveEpilogueFwdINS6_IJS8_SA_S9_EEENS6_IJNS7_ILi1EEESI_SI_EEESC_SE_Li128ELb1ELb1ELb0ELb0EEENS1_19SingleTileSchedulerILb1ELb0ELb1ELi128EEEEEEEEEvNT_6ParamsE)
        /*02cc*/ 	.word	0x00000040


	//----- nvinfo : EIATTR_MIN_STACK_SIZE
	.align		4
.L_130:
        /*02d0*/ 	.byte	0x04, 0x12
        /*02d2*/ 	.short	(.L_132 - .L_131)
	.align		4
.L_131:
        /*02d4*/ 	.word	index@(_ZN7cutlass13device_kernelIN5flash19enable_sm80_to_sm89INS1_16FlashAttnFwdSm80INS1_25CollectiveMainloopFwdSm80ILi4ELi1ELb0EN4cute5tupleIJNS5_1CILi128EEENS7_ILi48EEENS7_ILi96EEEEEELi96ENS_6half_tEfNS_4arch4Sm80ELb0ELb1ELb0ELb1ELb1ELb1ELb1ELb0EEENS1_21CollectiveEpilogueFwdINS6_IJS8_SA_S9_EEENS6_IJNS7_ILi1EEESI_SI_EEESC_SE_Li128ELb1ELb1ELb0ELb0EEENS1_19SingleTileSchedulerILb1ELb0ELb1ELi128EEEEEEEEEvNT_6ParamsE)
        /*02d8*/ 	.word	0x00000050


	//----- nvinfo : EIATTR_MIN_STACK_SIZE
	.align		4
.L_132:
        /*02dc*/ 	.byte	0x04, 0x12
        /*02de*/ 	.short	(.L_134 - .L_133)
	.align		4
.L_133:
        /*02e0*/ 	.word	index@(_ZN7cutlass13device_kernelIN5flash19enable_sm80_to_sm89INS1_16FlashAttnFwdSm80INS1_25CollectiveMainloopFwdSm80ILi4ELi1ELb0EN4cute5tupleIJNS5_1CILi128EEENS7_ILi64EEENS7_ILi96EEEEEELi96ENS_6half_tEfNS_4arch4Sm80ELb1ELb0ELb0ELb0ELb1ELb0ELb1ELb0EEENS1_21CollectiveEpilogueFwdINS6_IJS8_SA_S9_EEENS6_IJNS7_ILi1EEESI_SI_EEESC_SE_Li128ELb0ELb1ELb0ELb0EEENS1_30DynamicPersistentTileSchedulerILi128ELi128ELb0ELb1ELb0EEEEEEEEEvNT_6ParamsE)
        /*02e4*/ 	.word	0x00000078


	//----- nvinfo : EIATTR_MIN_STACK_SIZE
	.align		4
.L_134:
        /*02e8*/ 	.byte	0x04, 0x12
        /*02ea*/ 	.short	(.L_136 - .L_135)
	.align		4
.L_135:
        /*02ec*/ 	.word	index@(_ZN7cutlass13device_kernelIN5flash19enable_sm80_to_sm89INS1_16FlashAttnFwdSm80INS1_25CollectiveMainloopFwdSm80ILi4ELi1ELb0EN4cute5tupleIJNS5_1CILi128EEENS7_ILi64EEENS7_ILi96EEEEEELi96ENS_6half_tEfNS_4arch4Sm80ELb1ELb0ELb0ELb1ELb1ELb0ELb1ELb0EEENS1_21CollectiveEpilogueFwdINS6_IJS8_SA_S9_EEENS6_IJNS7_ILi1EEESI_SI_EEESC_SE_Li128ELb1ELb1ELb0ELb0EEENS1_19SingleTileSchedulerILb1ELb0ELb1ELi128EEEEEEEEEvNT_6ParamsE)
        /*02f0*/ 	.word	0x00000050


	//----- nvinfo : EIATTR_MIN_STACK_SIZE
	.align		4
.L_136:
        /*02f4*/ 	.byte	0x04, 0x12
        /*02f6*/ 	.short	(.L_138 - .L_137)
	.align		4
.L_137:
        /*02f8*/ 	.word	index@(_ZN7cutlass13device_kernelIN5flash19enable_sm80_to_sm89INS1_16FlashAttnFwdSm80INS1_25CollectiveMainloopFwdSm80ILi4ELi1ELb0EN4cute5tupleIJNS5_1CILi128EEENS7_ILi64EEENS7_ILi96EEEEEELi96ENS_6half_tEfNS_4arch4Sm80ELb1ELb0ELb0ELb1ELb1ELb1ELb1ELb0EEENS1_21CollectiveEpilogueFwdINS6_IJS8_SA_S9_EEENS6_IJNS7_ILi1EEESI_SI_EEESC_SE_Li128ELb1ELb1ELb0ELb0EEENS1_19SingleTileSchedulerILb1ELb0ELb1ELi128EEEEEEEEEvNT_6ParamsE)
        /*02fc*/ 	.word	0x00000050
.L_138:


//--------------------- .nv.info._ZN7cutlass13device_kernelIN5flash19enable_sm80_to_sm89INS1_16FlashAttnFwdSm80INS1_25CollectiveMainloopFwdSm80ILi4ELi1ELb0EN4cute5tupleIJNS5_1CILi128EEENS7_ILi64EEENS7_ILi96EEEEEELi96ENS_6half_tEfNS_4arch4Sm80ELb0ELb0ELb1ELb0ELb1ELb0ELb1ELb0EEENS1_21CollectiveEpilogueFwdINS6_IJS8_SA_S9_EEENS6_IJNS7_ILi1EEESI_SI_EEESC_SE_Li128ELb0ELb1ELb0ELb0EEENS1_19SingleTileSchedulerILb0ELb0ELb1ELi128EEEEEEEEEvNT_6ParamsE --------------------------
	.section	.nv.info._ZN7cutlass13device_kernelIN5flash19enable_sm80_to_sm89INS1_16FlashAttnFwdSm80INS1_25CollectiveMainloopFwdSm80ILi4ELi1ELb0EN4cute5tupleIJNS5_1CILi128EEENS7_ILi64EEENS7_ILi96EEEEEELi96ENS_6half_tEfNS_4arch4Sm80ELb0ELb0ELb1ELb0ELb1ELb0ELb1ELb0EEENS1_21CollectiveEpilogueFwdINS6_IJS8_SA_S9_EEENS6_IJNS7_ILi1EEESI_SI_EEESC_SE_Li128ELb0ELb1ELb0ELb0EEENS1_19SingleTileSchedulerILb0ELb0ELb1ELi128EEEEEEEEEvNT_6ParamsE,"",@"SHT_CUDA_INFO"
	.sectionflags	@""
	.align	4


	//----- nvinfo : EIATTR_CUDA_API_VERSION
	.align		4
        /*0000*/ 	.byte	0x04, 0x37
        /*0002*/ 	.short	(.L_140 - .L_139)
.L_139:
        /*0004*/ 	.word	0x00000082


	//----- nvinfo : EIATTR_SW2861232_WAR
	.align		4
.L_140:
        /*0008*/ 	.byte	0x01, 0x35
	.zero		2


	//----- nvinfo : EIATTR_PARAM_CBANK
	.align		4
        /*000c*/ 	.byte	0x04, 0x0a
        /*000e*/ 	.short	(.L_142 - .L_141)
	.align		4
.L_141:
        /*0010*/ 	.word	index@(.nv.constant0._ZN7cutlass13device_kernelIN5flash19enable_sm80_to_sm89INS1_16FlashAttnFwdSm80INS1_25CollectiveMainloopFwdSm80ILi4ELi1ELb0EN4cute5tupleIJNS5_1CILi128EEENS7_ILi64EEENS7_ILi96EEEEEELi96ENS_6half_tEfNS_4arch4Sm80ELb0ELb0ELb1ELb0ELb1ELb0ELb1ELb0EEENS1_21CollectiveEpilogueFwdINS6_IJS8_SA_S9_EEENS6_IJNS7_ILi1EEESI_SI_EEESC_SE_Li128ELb0ELb1ELb0ELb0EEENS1_19SingleTileSchedulerILb0ELb0ELb1ELi128EEEEEEEEEvNT_6ParamsE)
        /*0014*/ 	.short	0x0160
        /*0016*/ 	.short	0x0418


	//----- nvinfo : EIATTR_CBANK_PARAM_SIZE
	.align		4
.L_142:
        /*0018*/ 	.byte	0x03, 0x19
        /*001a*/ 	.short	0x0418


	//----- nvinfo : EIATTR_KPARAM_INFO
	.align		4
        /*001c*/ 	.byte	0x04, 0x17
        /*001e*/ 	.short	(.L_144 - .L_143)
.L_143:
        /*0020*/ 	.word	0x00000000
        /*0024*/ 	.short	0x0000
        /*0026*/ 	.short	0x0000
        /*0028*/ 	.byte	0x00, 0xf0, 0x61, 0x10


	//----- nvinfo : EIATTR_MAXREG_COUNT
	.align		4
.L_144:
        /*002c*/ 	.byte	0x03, 0x1b
        /*002e*/ 	.short	0x00ff


	//----- nvinfo : EIATTR_NUM_BARRIERS
	.align		4
        /*0030*/ 	.byte	0x02, 0x4c
        /*0032*/ 	.byte	0x02
	.zero		1


	//----- nvinfo : EIATTR_ANNOTATIONS
	.align		4
        /*0034*/ 	.byte	0x04, 0x55
        /*0036*/ 	.short	(.L_146 - .L_145)


	//   ....[0]....
.L_145:
        /*0038*/ 	.word	0x00000001
        /*003c*/ 	.byte	0xd0, 0x03, 0x00, 0x00, 0x01, 0x00, 0x00, 0x00, 0x10, 0x04, 0x00, 0x00, 0x01, 0x00, 0x00, 0x00
        /* <DEDUP_REMOVED lines=26> */
        /*01ec*/ 	.byte	0x10, 0xab, 0x00, 0x00, 0x01, 0x00, 0x00, 0x00, 0x20, 0xab, 0x00, 0x00


	//----- nvinfo : EIATTR_MERCURY_ISA_VERSION
	.align		4
.L_146:
        /*01f8*/ 	.byte	0x03, 0x5f
        /*01fa*/ 	.short	0x0000


	//----- nvinfo : EIATTR_COOP_GROUP_MASK_REGIDS
	.align		4
        /*01fc*/ 	.byte	0x04, 0x29
        /*01fe*/ 	.short	(.L_148 - .L_147)


	//   ....[0]....
.L_147:
        /*0200*/ 	.word	0xffffffff


	//   ....[1]....
        /*0204*/ 	.word	0xffffffff


	//   ....[2]....
        /*0208*/ 	.word	0xffffffff


	//   ....[3]....
        /*020c*/ 	.word	0xffffffff


	//   ....[4]....
        /*0210*/ 	.word	0xffffffff


	//   ....[5]....
        /*0214*/ 	.word	0xffffffff


	//   ....[6]....
        /*0218*/ 	.word	0xffffffff


	//   ....[7]....
        /*021c*/ 	.word	0xffffffff


	//   ....[8]....
        /*0220*/ 	.word	0xffffffff


	//   ....[9]....
        /*0224*/ 	.word	0xffffffff


	//   ....[10]....
        /*0228*/ 	.word	0xffffffff


	//   ....[11]....
        /*022c*/ 	.word	0xffffffff


	//   ....[12]....
        /*0230*/ 	.word	0xffffffff


	//   ....[13]....
        /*0234*/ 	.word	0xffffffff


	//   ....[14]....
        /*0238*/ 	.word	0xffffffff


	//   ....[15]....
        /*023c*/ 	.word	0xffffffff


	//   ....[16]....
        /*0240*/ 	.word	0xffffffff


	//   ....[17]....
        /*0244*/ 	.word	0xffffffff


	//   ....[18]....
        /*0248*/ 	.word	0xffffffff


	//   ....[19]....
        /*024c*/ 	.word	0xffffffff


	//   ....[20]....
        /*0250*/ 	.word	0xffffffff


	//   ....[21]....
        /*0254*/ 	.word	0xffffffff


	//   ....[22]....
        /*0258*/ 	.word	0xffffffff


	//   ....[23]....
        /*025c*/ 	.word	0xffffffff


	//   ....[24]....
        /*0260*/ 	.word	0xffffffff


	//   ....[25]....
        /*0264*/ 	.word	0xffffffff


	//   ....[26]....
        /*0268*/ 	.word	0xffffffff


	//   ....[27]....
        /*026c*/ 	.word	0xffffffff


	//   ....[28]....
        /*0270*/ 	.word	0xffffffff


	//   ....[29]....
        /*0274*/ 	.word	0xffffffff


	//   ....[30]....
        /*0278*/ 	.word	0xffffffff


	//   ....[31]....
        /*027c*/ 	.word	0xffffffff


	//   ....[32]....
        /*0280*/ 	.word	0xffffffff


	//   ....[33]....
        /*0284*/ 	.word	0xffffffff


	//   ....[34]....
        /*0288*/ 	.word	0xffffffff


	//   ....[35]....
        /*028c*/ 	.word	0xffffffff


	//   ....[36]....
        /*0290*/ 	.word	0xffffffff


	//   ....[37]....
        /*0294*/ 	.word	0xffffffff


	//   ....[38]....
        /*0298*/ 	.word	0xffffffff


	//   ....[39]....
        /*029c*/ 	.word	0xffffffff


	//   ....[40]....
        /*02a0*/ 	.word	0xffffffff


	//   ....[41]....
        /*02a4*/ 	.word	0xffffffff


	//   ....[42]....
        /*02a8*/ 	.word	0xffffffff


	//   ....[43]....
        /*02ac*/ 	.word	0xffffffff


	//   ....[44]....
        /*02b0*/ 	.word	0xffffffff


	//   ....[45]....
        /*02b4*/ 	.word	0xffffffff


	//   ....[46]....
        /*02b8*/ 	.word	0xffffffff


	//   ....[47]....
        /*02bc*/ 	.word	0xffffffff


	//   ....[48]....
        /*02c0*/ 	.word	0xffffffff


	//   ....[49]....
        /*02c4*/ 	.word	0xffffffff


	//   ....[50]....
        /*02c8*/ 	.word	0xffffffff


	//   ....[51]....
        /*02cc*/ 	.word	0xffffffff


	//   ....[52]....
        /*02d0*/ 	.word	0xffffffff


	//   ....[53]....
        /*02d4*/ 	.word	0xffffffff


	//   ....[54]....
        /*02d8*/ 	.word	0xffffffff


	//   ....[55]....
        /*02dc*/ 	.word	0xffffffff


	//   ....[56]....
        /*02e0*/ 	.word	0xffffffff


	//   ....[57]....
        /*02e4*/ 	.word	0xffffffff


	//   ....[58]....
        /*02e8*/ 	.word	0xffffffff


	//   ....[59]....
        /*02ec*/ 	.word	0xffffffff


	//   ....[60]....
        /*02f0*/ 	.word	0xffffffff


	//   ....[61]....
        /*02f4*/ 	.word	0xffffffff


	//   ....[62]....
        /*02f8*/ 	.word	0xffffffff


	//   ....[63]....
        /*02fc*/ 	.word	0xffffffff


	//   ....[64]....
        /*0300*/ 	.word	0xffffffff


	//   ....[65]....
        /*0304*/ 	.word	0xffffffff


	//   ....[66]....
        /*0308*/ 	.word	0xffffffff


	//   ....[67]....
        /*030c*/ 	.word	0xffffffff


	//----- nvinfo : EIATTR_COOP_GROUP_INSTR_OFFSETS
	.align		4
.L_148:
        /*0310*/ 	.byte	0x04, 0x28
        /*0312*/ 	.short	(.L_150 - .L_149)


	//   ....[0]....
.L_149:
        /*0314*/ 	.word	0x00000660


	//   ....[1]....
        /*0318*/ 	.word	0x000006b0


	//   ....[2]....
        /*031c*/ 	.word	0x00000790


	//   ....[3]....
        /*0320*/ 	.word	0x000007c0


	//   ....[4]....
        /*0324*/ 	.word	0x00000a50


	//   ....[5]....
        /*0328*/ 	.word	0x00000a80


	//   ....[6]....
        /*032c*/ 	.word	0x00000ab0


	//   ....[7]....
        /*0330*/ 	.word	0x00000af0


	//   ....[8]....
        /*0334*/ 	.word	0x00001040


	//   ....[9]....
        /*0338*/ 	.word	0x00001070


	//   ....[10]....
        /*033c*/ 	.word	0x00001080


	//   ....[11]....
        /*0340*/ 	.word	0x000010b0


	//   ....[12]....
        /*0344*/ 	.word	0x00001730


	//   ....[13]....
        /*0348*/ 	.word	0x00001750


	//   ....[14]....
        /*034c*/ 	.word	0x00001770


	//   ....[15]....
        /*0350*/ 	.word	0x000017a0


	//   ....[16]....
        /*0354*/ 	.word	0x00002ca0


	//   ....[17]....
        /*0358*/ 	.word	0x00002cd0


	//   ....[18]....
        /*035c*/ 	.word	0x00002cf0


	//   ....[19]....
        /*0360*/ 	.word	0x00002d10


	//   ....[20]....
        /*0364*/ 	.word	0x00003580


	//   ....[21]....
        /*0368*/ 	.word	0x000036d0


	//   ....[22]....
        /*036c*/ 	.word	0x00003700


	//   ....[23]....
        /*0370*/ 	.word	0x00003800


	//   ....[24]....
        /*0374*/ 	.word	0x00003840


	//   ....[25]....
        /*0378*/ 	.word	0x00003980


	//   ....[26]....
        /*037c*/ 	.word	0x000039b0


	//   ....[27]....
        /*0380*/ 	.word	0x00003b50


	//   ....[28]....
        /*0384*/ 	.word	0x000056b0


	//   ....[29]....
        /*0388*/ 	.word	0x000056c0


	//   ....[30]....
        /*038c*/ 	.word	0x00005740


	//   ....[31]....
        /*0390*/ 	.word	0x00005770


	//   ....[32]....
        /*0394*/ 	.word	0x000059d0


	//   ....[33]....
        /*0398*/ 	.word	0x000059e0


	//   ....[34]....
        /*039c*/ 	.word	0x00005ad0


	//   ....[35]....
        /*03a0*/ 	.word	0x00005af0


	//   ....[36]....
        /*03a4*/ 	.word	0x00006ed0


	//   ....[37]....
        /*03a8*/ 	.word	0x00006f40


	//   ....[38]....
        /*03ac*/ 	.word	0x00006fe0


	//   ....[39]....
        /*03b0*/ 	.word	0x00007040


	//   ....[40]....
        /*03b4*/ 	.word	0x00007070


	//   ....[41]....
        /*03b8*/ 	.word	0x000070a0


	//   ....[42]....
        /*03bc*/ 	.word	0x000071d0


	//   ....[43]....
        /*03c0*/ 	.word	0x000076a0


	//   ....[44]....
        /*03c4*/ 	.word	0x00009690


	//   ....[45]....
        /*03c8*/ 	.word	0x000096a0


	//   ....[46]....
        /*03cc*/ 	.word	0x000096b0


	//   ....[47]....
        /*03d0*/ 	.word	0x000096c0


	//   ....[48]....
        /*03d4*/ 	.word	0x000096f0


	//   ....[49]....
        /*03d8*/ 	.word	0x00009730


	//   ....[50]....
        /*03dc*/ 	.word	0x00009740


	//   ....[51]....
        /*03e0*/ 	.word	0x00009750


	//   ....[52]....
        /*03e4*/ 	.word	0x0000ac90


	//   ....[53]....
        /*03e8*/ 	.word	0x0000aca0


	//   ....[54]....
        /*03ec*/ 	.word	0x0000acc0


	//   ....[55]....
        /*03f0*/ 	.word	0x0000acd0


	//   ....[56]....
        /*03f4*/ 	.word	0x0000ace0


	//   ....[57]....
        /*03f8*/ 	.word	0x0000acf0


	//   ....[58]....
        /*03fc*/ 	.word	0x0000ad00


	//   ....[59]....
        /*0400*/ 	.word	0x0000ad10


	//   ....[60]....
        /*0404*/ 	.word	0x0000ae80


	//   ....[61]....
        /*0408*/ 	.word	0x0000aeb0


	//   ....[62]....
        /*040c*/ 	.word	0x0000b020


	//   ....[63]....
        /*0410*/ 	.word	0x0000b050


	//   ....[64]....
        /*0414*/ 	.word	0x0000b180


	//   ....[65]....
        /*0418*/ 	.word	0x0000b1b0


	//   ....[66]....
        /*041c*/ 	.word	0x0000b2e0


	//   ....[67]....
        /*0420*/ 	.word	0x0000b300


	//----- nvinfo : EIATTR_EXIT_INSTR_OFFSETS
	.align		4
.L_150:
        /*0424*/ 	.byte	0x04, 0x1c
        /*0426*/ 	.short	(.L_152 - .L_151)


	//   ....[0]....
.L_151:
        /*0428*/ 	.word	0x00000040


	//   ....[1]....
        /*042c*/ 	.word	0x0000b310


	//   ....[2]....
        /*0430*/ 	.word	0x0000b3c0


	//   ....[3]....
        /*0434*/ 	.word	0x0000b420


	//----- nvinfo : EIATTR_CTAIDZ_USED
	.align		4
.L_152:
        /*0438*/ 	.byte	0x01, 0x04
	.zero		2


	//----- nvinfo : EIATTR_MAX_THREADS
	.align		4
        /*043c*/ 	.byte	0x04, 0x05
        /*043e*/ 	.short	(.L_154 - .L_153)
.L_153:
        /*0440*/ 	.word	0x00000080
        /*0444*/ 	.word	0x00000001
        /*0448*/ 	.word	0x00000001


	//----- nvinfo : EIATTR_CRS_STACK_SIZE
	.align		4
.L_154:
        /*044c*/ 	.byte	0x04, 0x1e
        /*044e*/ 	.short	(.L_156 - .L_155)
.L_155:
        /*0450*/ 	.word	0x00000000
.L_156:


//--------------------- .nv.info._ZN7cutlass13device_kernelIN5flash19enable_sm80_to_sm89INS1_16FlashAttnFwdSm80INS1_25CollectiveMainloopFwdSm80ILi4ELi1ELb0EN4cute5tupleIJNS5_1CILi128EEENS7_ILi64EEENS7_ILi96EEEEEELi96ENS_6half_tEfNS_4arch4Sm80ELb0ELb0ELb1ELb1ELb1ELb0ELb1ELb0EEENS1_21CollectiveEpilogueFwdINS6_IJS8_SA_S9_EEENS6_IJNS7_ILi1EEESI_SI_EEESC_SE_Li128ELb1ELb1ELb0ELb0EEENS1_19SingleTileSchedulerILb1ELb0ELb1ELi128EEEEEEEEEvNT_6ParamsE --------------------------
	.section	.nv.info._ZN7cutlass13device_kernelIN5flash19enable_sm80_to_sm89INS1_16FlashAttnFwdSm80INS1_25CollectiveMainloopFwdSm80ILi4ELi1ELb0EN4cute5tupleIJNS5_1CILi128EEENS7_ILi64EEENS7_ILi96EEEEEELi96ENS_6half_tEfNS_4arch4Sm80ELb0ELb0ELb1ELb1ELb1ELb0ELb1ELb0EEENS1_21CollectiveEpilogueFwdINS6_IJS8_SA_S9_EEENS6_IJNS7_ILi1EEESI_SI_EEESC_SE_Li128ELb1ELb1ELb0ELb0EEENS1_19SingleTileSchedulerILb1ELb0ELb1ELi128EEEEEEEEEvNT_6ParamsE,"",@"SHT_CUDA_INFO"
	.sectionflags	@""
	.align	4


	//----- nvinfo : EIATTR_CUDA_API_VERSION
	.align		4
        /*0000*/ 	.byte	0x04, 0x37
        /*0002*/ 	.short	(.L_158 - .L_157)
.L_157:
        /*0004*/ 	.word	0x00000082


	//----- nvinfo : EIATTR_SW2861232_WAR
	.align		4
.L_158:
        /*0008*/ 	.byte	0x01, 0x35
	.zero		2


	//----- nvinfo : EIATTR_PARAM_CBANK
	.align		4
        /*000c*/ 	.byte	0x04, 0x0a
        /*000e*/ 	.short	(.L_160 - .L_159)
	.align		4
.L_159:
        /*0010*/ 	.word	index@(.nv.constant0._ZN7cutlass13device_kernelIN5flash19enable_sm80_to_sm89INS1_16FlashAttnFwdSm80INS1_25CollectiveMainloopFwdSm80ILi4ELi1ELb0EN4cute5tupleIJNS5_1CILi128EEENS7_ILi64EEENS7_ILi96EEEEEELi96ENS_6half_tEfNS_4arch4Sm80ELb0ELb0ELb1ELb1ELb1ELb0ELb1ELb0EEENS1_21CollectiveEpilogueFwdINS6_IJS8_SA_S9_EEENS6_IJNS7_ILi1EEESI_SI_EEESC_SE_Li128ELb1ELb1ELb0ELb0EEENS1_19SingleTileSchedulerILb1ELb0ELb1ELi128EEEEEEEEEvNT_6ParamsE)
        /*0014*/ 	.short	0x0160
        /*0016*/ 	.short	0x0418


	//----- nvinfo : EIATTR_CBANK_PARAM_SIZE
	.align		4
.L_160:
        /*0018*/ 	.byte	0x03, 0x19
        /*001a*/ 	.short	0x0418


	//----- nvinfo : EIATTR_KPARAM_INFO
	.align		4
        /*001c*/ 	.byte	0x04, 0x17
        /*001e*/ 	.short	(.L_162 - .L_161)
.L_161:
        /*0020*/ 	.word	0x00000000
        /*0024*/ 	.short	0x0000
        /*0026*/ 	.short	0x0000
        /*0028*/ 	.byte	0x00, 0xf0, 0x61, 0x10


	//----- nvinfo : EIATTR_MAXREG_COUNT
	.align		4
.L_162:
        /*002c*/ 	.byte	0x03, 0x1b
        /*002e*/ 	.short	0x00ff


	//----- nvinfo : EIATTR_NUM_BARRIERS
	.align		4
        /*0030*/ 	.byte	0x02, 0x4c
        /*0032*/ 	.byte	0x02
	.zero		1


	//----- nvinfo : EIATTR_ANNOTATIONS
	.align		4
        /*0034*/ 	.byte	0x04, 0x55
        /*0036*/ 	.short	(.L_164 - .L_163)


	//   ....[0]....
.L_163:
        /* <DEDUP_REMOVED lines=17> */
        /*013c*/ 	.byte	0xb0, 0xb6, 0x00, 0x00


	//----- nvinfo : EIATTR_MERCURY_ISA_VERSION
	.align		4
.L_164:
        /*0140*/ 	.byte	0x03, 0x5f
        /*0142*/ 	.short	0x0000


	//----- nvinfo : EIATTR_COOP_GROUP_MASK_REGIDS
	.align		4
        /*0144*/ 	.byte	0x04, 0x29
        /*0146*/ 	.short	(.L_166 - .L_165)


	//   ....[0]....
.L_165:
        /*0148*/ 	.word	0xffffffff


	//   ....[1]....
        /*014c*/ 	.word	0xffffffff


	//   ....[2]....
        /*0150*/ 	.word	0xffffffff


	//   ....[3]....
        /*0154*/ 	.word	0xffffffff


	//   ....[4]....
        /*0158*/ 	.word	0xffffffff


	//   ....[5]....
        /*015c*/ 	.word	0xffffffff


	//   ....[6]....
        /*0160*/ 	.word	0xffffffff


	//   ....[7]....
        /*0164*/ 	.word	0xffffffff


	//   ....[8]....
        /*0168*/ 	.word	0xffffffff


	//   ....[9]....
        /*016c*/ 	.word	0xffffffff


	//   ....[10]....
        /*0170*/ 	.word	0xffffffff


	//   ....[11]....
        /*0174*/ 	.word	0xffffffff


	//   ....[12]....
        /*0178*/ 	.word	0xffffffff


	//   ....[13]....
        /*017c*/ 	.word	0xffffffff


	//   ....[14]....
        /*0180*/ 	.word	0xffffffff


	//   ....[15]....
        /*0184*/ 	.word	0xffffffff


	//   ....[16]....
        /*0188*/ 	.word	0xffffffff


	//   ....[17]....
        /*018c*/ 	.word	0xffffffff


	//   ....[18]....
        /*0190*/ 	.word	0xffffffff


	//   ....[19]....
        /*0194*/ 	.word	0xffffffff


	//   ....[20]....
        /*0198*/ 	.word	0xffffffff


	//   ....[21]....
        /*019c*/ 	.word	0xffffffff


	//   ....[22]....
        /*01a0*/ 	.word	0xffffffff


	//   ....[23]....
        /*01a4*/ 	.word	0xffffffff


	//   ....[24]....
        /*01a8*/ 	.word	0xffffffff


	//   ....[25]....
        /*01ac*/ 	.word	0xffffffff


	//   ....[26]....
        /*01b0*/ 	.word	0xffffffff


	//   ....[27]....
        /*01b4*/ 	.word	0xffffffff


	//   ....[28]....
        /*01b8*/ 	.word	0xffffffff


	//   ....[29]....
        /*01bc*/ 	.word	0xffffffff


	//   ....[30]....
        /*01c0*/ 	.word	0xffffffff


	//   ....[31]....
        /*01c4*/ 	.word	0xffffffff


	//   ....[32]....
        /*01c8*/ 	.word	0xffffffff


	//   ....[33]....
        /*01cc*/ 	.word	0xffffffff


	//   ....[34]....
        /*01d0*/ 	.word	0xffffffff


	//   ....[35]....
        /*01d4*/ 	.word	0xffffffff


	//   ....[36]....
        /*01d8*/ 	.word	0xffffffff


	//   ....[37]....
        /*01dc*/ 	.word	0xffffffff


	//   ....[38]....
        /*01e0*/ 	.word	0xffffffff


	//   ....[39]....
        /*01e4*/ 	.word	0xffffffff


	//   ....[40]....
        /*01e8*/ 	.word	0xffffffff


	//   ....[41]....
        /*01ec*/ 	.word	0xffffffff


	//   ....[42]....
        /*01f0*/ 	.word	0xffffffff


	//   ....[43]....
        /*01f4*/ 	.word	0xffffffff


	//   ....[44]....
        /*01f8*/ 	.word	0xffffffff


	//   ....[45]....
        /*01fc*/ 	.word	0xffffffff


	//   ....[46]....
        /*0200*/ 	.word	0xffffffff


	//   ....[47]....
        /*0204*/ 	.word	0xffffffff


	//   ....[48]....
        /*0208*/ 	.word	0xffffffff


	//   ....[49]....
        /*020c*/ 	.word	0xffffffff


	//   ....[50]....
        /*0210*/ 	.word	0xffffffff


	//   ....[51]....
        /*0214*/ 	.word	0xffffffff


	//   ....[52]....
        /*0218*/ 	.word	0xffffffff


	//   ....[53]....
        /*021c*/ 	.word	0xffffffff


	//   ....[54]....
        /*0220*/ 	.word	0xffffffff


	//   ....[55]....
        /*0224*/ 	.word	0xffffffff


	//   ....[56]....
        /*0228*/ 	.word	0xffffffff


	//   ....[57]....
        /*022c*/ 	.word	0xffffffff


	//   ....[58]....
        /*0230*/ 	.word	0xffffffff


	//   ....[59]....
        /*0234*/ 	.word	0xffffffff


	//   ....[60]....
        /*0238*/ 	.word	0xffffffff


	//   ....[61]....
        /*023c*/ 	.word	0xffffffff


	//   ....[62]....
        /*0240*/ 	.word	0xffffffff


	//   ....[63]....
        /*0244*/ 	.word	0xffffffff


	//   ....[64]....
        /*0248*/ 	.word	0xffffffff


	//   ....[65]....
        /*024c*/ 	.word	0xffffffff


	//   ....[66]....
        /*0250*/ 	.word	0xffffffff


	//   ....[67]....
        /*0254*/ 	.word	0xffffffff


	//   ....[68]....
        /*0258*/ 	.word	0xffffffff


	//   ....[69]....
        /*025c*/ 	.word	0xffffffff


	//   ....[70]....
        /*0260*/ 	.word	0xffffffff


	//   ....[71]....
        /*0264*/ 	.word	0xffffffff


	//   ....[72]....
        /*0268*/ 	.word	0xffffffff


	//   ....[73]....
        /*026c*/ 	.word	0xffffffff


	//   ....[74]....
        /*0270*/ 	.word	0xffffffff


	//   ....[75]....
        /*0274*/ 	.word	0xffffffff


	//   ....[76]....
        /*0278*/ 	.word	0xffffffff


	//----- nvinfo : EIATTR_COOP_GROUP_INSTR_OFFSETS
	.align		4
.L_166:
        /*027c*/ 	.byte	0x04, 0x28
        /*027e*/ 	.short	(.L_168 - .L_167)


	//   ....[0]....
.L_167:
        /*0280*/ 	.word	0x00000090


	//   ....[1]....
        /*0284*/ 	.word	0x00000f60


	//   ....[2]....
        /*0288*/ 	.word	0x00000f90


	//   ....[3]....
        /*028c*/ 	.word	0x00001130


	//   ....[4]....
        /*0290*/ 	.word	0x00001160


	//   ....[5]....
        /*0294*/ 	.word	0x00001280


	//   ....[6]....
        /*0298*/ 	.word	0x000012b0


	//   ....[7]....
        /*029c*/ 	.word	0x000013d0


	//   ....[8]....
        /*02a0*/ 	.word	0x00001410


	//   ....[9]....
        /*02a4*/ 	.word	0x000018f0


	//   ....[10]....
        /*02a8*/ 	.word	0x00001920


	//   ....[11]....
        /*02ac*/ 	.word	0x00001a30


	//   ....[12]....
        /*02b0*/ 	.word	0x00001ad0


	//   ....[13]....
        /*02b4*/ 	.word	0x00001ae0


	//   ....[14]....
        /*02b8*/ 	.word	0x00001b00


	//   ....[15]....
        /*02bc*/ 	.word	0x00001b30


	//   ....[16]....
        /*02c0*/ 	.word	0x00001b60


	//   ....[17]....
        /*02c4*/ 	.word	0x00003310


	//   ....[18]....
        /*02c8*/ 	.word	0x00003320


	//   ....[19]....
        /*02cc*/ 	.word	0x00003390


	//   ....[20]....
        /*02d0*/ 	.word	0x000033b0


	//   ....[21]....
        /*02d4*/ 	.word	0x00003c00


	//   ....[22]....
        /*02d8*/ 	.word	0x00003ce0


	//   ....[23]....
        /*02dc*/ 	.word	0x00003d40


	//   ....[24]....
        /*02e0*/ 	.word	0x00003e10


	//   ....[25]....
        /*02e4*/ 	.word	0x00003e40


	//   ....[26]....
        /*02e8*/ 	.word	0x00003f70


	//   ....[27]....
        /*02ec*/ 	.word	0x00003f90


	//   ....[28]....
        /*02f0*/ 	.word	0x000040c0


	//   ....[29]....
        /*02f4*/ 	.word	0x000059f0


	//   ....[30]....
        /*02f8*/ 	.word	0x00005a00


	//   ....[31]....
        /*02fc*/ 	.word	0x00005a10


	//   ....[32]....
        /*0300*/ 	.word	0x00005a20


	//   ....[33]....
        /*0304*/ 	.word	0x00005e30


	//   ....[34]....
        /*0308*/ 	.word	0x00005e50


	//   ....[35]....
        /*030c*/ 	.word	0x00005e70


	//   ....[36]....
        /*0310*/ 	.word	0x00005ef0


	//   ....[37]....
        /*0314*/ 	.word	0x00007140


	//   ....[38]....
        /*0318*/ 	.word	0x000071d0


	//   ....[39]....
        /*031c*/ 	.word	0x000072d0


	//   ....[40]....
        /*0320*/ 	.word	0x00007320


	//   ....[41]....
        /*0324*/ 	.word	0x00007360


	//   ....[42]....
        /*0328*/ 	.word	0x00007450


	//   ....[43]....
        /*032c*/ 	.word	0x00007460


	//   ....[44]....
        /*0330*/ 	.word	0x000079a0


	//   ....[45]....
        /*0334*/ 	.word	0x00009640


	//   ....[46]....
        /*0338*/ 	.word	0x00009650


	//   ....[47]....
        /*033c*/ 	.word	0x00009660


	//   ....[48]....
        /*0340*/ 	.word	0x00009670


	//   ....[49]....
        /*0344*/ 	.word	0x000096a0


	//   ....[50]....
        /*0348*/ 	.word	0x000096c0


	//   ....[51]....
        /*034c*/ 	.word	0x000096e0


	//   ....[52]....
        /*0350*/ 	.word	0x000096f0


	//   ....[53]....
        /*0354*/ 	.word	0x0000add0


	//   ....[54]....
        /*0358*/ 	.word	0x0000ae00


	//   ....[55]....
        /*035c*/ 	.word	0x0000ae30


	//   ....[56]....
        /*0360*/ 	.word	0x0000ae50


	//   ....[57]....
        /*0364*/ 	.word	0x0000ae60


	//   ....[58]....
        /*0368*/ 	.word	0x0000ae70


	//   ....[59]....
        /*036c*/ 	.word	0x0000ae80


	//   ....[60]....
        /*0370*/ 	.word	0x0000ae90


	//   ....[61]....
        /*0374*/ 	.word	0x0000b0b0


	//   ....[62]....
        /*0378*/ 	.word	0x0000b0c0


	//   ....[63]....
        /*037c*/ 	.word	0x0000b240


	//   ....[64]....
        /*0380*/ 	.word	0x0000b270


	//   ....[65]....
        /*0384*/ 	.word	0x0000b3c0


	//   ....[66]....
        /*0388*/ 	.word	0x0000b3f0


	//   ....[67]....
        /*038c*/ 	.word	0x0000b540


	//   ....[68]....
        /*0390*/ 	.word	0x0000b560


	//   ....[69]....
        /*0394*/ 	.word	0x0000bd50


	//   ....[70]....
        /*0398*/ 	.word	0x0000bd70


	//   ....[71]....
        /*039c*/ 	.word	0x0000bec0


	//   ....[72]....
        /*03a0*/ 	.word	0x0000bef0


	//   ....[73]....
        /*03a4*/ 	.word	0x0000c020


	//   ....[74]....
        /*03a8*/ 	.word	0x0000c050


	//   ....[75]....
        /*03ac*/ 	.word	0x0000c180


	//   ....[76]....
        /*03b0*/ 	.word	0x0000c1a0


	//----- nvinfo : EIATTR_EXIT_INSTR_OFFSETS
	.align		4
.L_168:
        /*03b4*/ 	.byte	0x04, 0x1c
        /*03b6*/ 	.short	(.L_170 - .L_169)


	//   ....[0]....
.L_169:
        /*03b8*/ 	.word	0x00000350


	//   ....[1]....
        /*03bc*/ 	.word	0x0000b570


	//   ....[2]....
        /*03c0*/ 	.word	0x0000b640


	//   ....[3]....
        /*03c4*/ 	.word	0x0000b6a0


	//   ....[4]....
        /*03c8*/ 	.word	0x0000c1b0


	//   ....[5]....
        /*03cc*/ 	.word	0x0000c260


	//   ....[6]....
        /*03d0*/ 	.word	0x0000c2c0


	//----- nvinfo : EIATTR_CTAIDZ_USED
	.align		4
.L_170:
        /*03d4*/ 	.byte	0x01, 0x04
	.zero		2


	//----- nvinfo : EIATTR_MAX_THREADS
	.align		4
        /*03d8*/ 	.byte	0x04, 0x05
        /*03da*/ 	.short	(.L_172 - .L_171)
.L_171:
        /*03dc*/ 	.word	0x00000080
        /*03e0*/ 	.word	0x00000001
        /*03e4*/ 	.word	0x00000001


	//----- nvinfo : EIATTR_CRS_STACK_SIZE
	.align		4
.L_172:
        /*03e8*/ 	.byte	0x04, 0x1e
        /*03ea*/ 	.short	(.L_174 - .L_173)
.L_173:
        /*03ec*/ 	.word	0x00000000
.L_174:


//--------------------- .nv.info._ZN7cutlass13device_kernelIN5flash19enable_sm80_to_sm89INS1_16FlashAttnFwdSm80INS1_25CollectiveMainloopFwdSm80ILi4ELi1ELb0EN4cute5tupleIJNS5_1CILi128EEENS7_ILi64EEENS7_ILi96EEEEEELi96ENS_6half_tEfNS_4arch4Sm80ELb0ELb0ELb1ELb1ELb1ELb1ELb1ELb0EEENS1_21CollectiveEpilogueFwdINS6_IJS8_SA_S9_EEENS6_IJNS7_ILi1EEESI_SI_EEESC_SE_Li128ELb1ELb1ELb0ELb0EEENS1_19SingleTileSchedulerILb1ELb0ELb1ELi128EEEEEEEEEvNT_6ParamsE --------------------------
	.section	.nv.info._ZN7cutlass13device_kernelIN5flash19enable_sm80_to_sm89INS1_16FlashAttnFwdSm80INS1_25CollectiveMainloopFwdSm80ILi4ELi1ELb0EN4cute5tupleIJNS5_1CILi128EEENS7_ILi64EEENS7_ILi96EEEEEELi96ENS_6half_tEfNS_4arch4Sm80ELb0ELb0ELb1ELb1ELb1ELb1ELb1ELb0EEENS1_21CollectiveEpilogueFwdINS6_IJS8_SA_S9_EEENS6_IJNS7_ILi1EEESI_SI_EEESC_SE_Li128ELb1ELb1ELb0ELb0EEENS1_19SingleTileSchedulerILb1ELb0ELb1ELi128EEEEEEEEEvNT_6ParamsE,"",@"SHT_CUDA_INFO"
	.sectionflags	@""
	.align	4


	//----- nvinfo : EIATTR_CUDA_API_VERSION
	.align		4
        /*0000*/ 	.byte	0x04, 0x37
        /*0002*/ 	.short	(.L_176 - .L_175)
.L_175:
        /*0004*/ 	.word	0x00000082


	//----- nvinfo : EIATTR_SW2861232_WAR
	.align		4
.L_176:
        /*0008*/ 	.byte	0x01, 0x35
	.zero		2


	//----- nvinfo : EIATTR_PARAM_CBANK
	.align		4
        /*000c*/ 	.byte	0x04, 0x0a
        /*000e*/ 	.short	(.L_178 - .L_177)
	.align		4
.L_177:
        /*0010*/ 	.word	index@(.nv.constant0._ZN7cutlass13device_kernelIN5flash19enable_sm80_to_sm89INS1_16FlashAttnFwdSm80INS1_25CollectiveMainloopFwdSm80ILi4ELi1ELb0EN4cute5tupleIJNS5_1CILi128EEENS7_ILi64EEENS7_ILi96EEEEEELi96ENS_6half_tEfNS_4arch4Sm80ELb0ELb0ELb1ELb1ELb1ELb1ELb1ELb0EEENS1_21CollectiveEpilogueFwdINS6_IJS8_SA_S9_EEENS6_IJNS7_ILi1EEESI_SI_EEESC_SE_Li128ELb1ELb1ELb0ELb0EEENS1_19SingleTileSchedulerILb1ELb0ELb1ELi128EEEEEEEEEvNT_6ParamsE)
        /*0014*/ 	.short	0x0160
        /*0016*/ 	.short	0x0418


	//----- nvinfo : EIATTR_CBANK_PARAM_SIZE
	.align		4
.L_178:
        /*0018*/ 	.byte	0x03, 0x19
        /*001a*/ 	.short	0x0418


	//----- nvinfo : EIATTR_KPARAM_INFO
	.align		4
        /*001c*/ 	.byte	0x04, 0x17
        /*001e*/ 	.short	(.L_180 - .L_179)
.L_179:
        /*0020*/ 	.word	0x00000000
        /*0024*/ 	.short	0x0000
        /*0026*/ 	.short	0x0000
        /*0028*/ 	.byte	0x00, 0xf0, 0x61, 0x10


	//----- nvinfo : EIATTR_MAXREG_COUNT
	.align		4
.L_180:
        /*002c*/ 	.byte	0x03, 0x1b
        /*002e*/ 	.short	0x00ff


	//----- nvinfo : EIATTR_NUM_BARRIERS
	.align		4
        /*0030*/ 	.byte	0x02, 0x4c
        /*0032*/ 	.byte	0x02
	.zero		1


	//----- nvinfo : EIATTR_ANNOTATIONS
	.align		4
        /*0034*/ 	.byte	0x04, 0x55
        /*0036*/ 	.short	(.L_182 - .L_181)


	//   ....[0]....
.L_181:
        /* <DEDUP_REMOVED lines=19> */


	//----- nvinfo : EIATTR_MERCURY_ISA_VERSION
	.align		4
.L_182:
        /*0150*/ 	.byte	0x03, 0x5f
        /*0152*/ 	.short	0x0000


	//----- nvinfo : EIATTR_COOP_GROUP_MASK_REGIDS
	.align		4
        /*0154*/ 	.byte	0x04, 0x29
        /*0156*/ 	.short	(.L_184 - .L_183)


	//   ....[0]....
.L_183:
        /*0158*/ 	.word	0xffffffff


	//   ....[1]....
        /*015c*/ 	.word	0xffffffff


	//   ....[2]....
        /*0160*/ 	.word	0xffffffff


	//   ....[3]....
        /*0164*/ 	.word	0xffffffff


	//   ....[4]....
        /*0168*/ 	.word	0xffffffff


	//   ....[5]....
        /*016c*/ 	.word	0xffffffff


	//   ....[6]....
        /*0170*/ 	.word	0xffffffff


	//   ....[7]....
        /*0174*/ 	.word	0xffffffff


	//   ....[8]....
        /*0178*/ 	.word	0xffffffff


	//   ....[9]....
        /*017c*/ 	.word	0xffffffff


	//   ....[10]....
        /*0180*/ 	.word	0xffffffff


	//   ....[11]....
        /*0184*/ 	.word	0xffffffff


	//   ....[12]....
        /*0188*/ 	.word	0xffffffff


	//   ....[13]....
        /*018c*/ 	.word	0xffffffff


	//   ....[14]....
        /*0190*/ 	.word	0xffffffff


	//   ....[15]....
        /*0194*/ 	.word	0xffffffff


	//   ....[16]....
        /*0198*/ 	.word	0xffffffff


	//   ....[17]....
        /*019c*/ 	.word	0xffffffff


	//   ....[18]....
        /*01a0*/ 	.word	0xffffffff


	//   ....[19]....
        /*01a4*/ 	.word	0xffffffff


	//   ....[20]....
        /*01a8*/ 	.word	0xffffffff


	//   ....[21]....
        /*01ac*/ 	.word	0xffffffff


	//   ....[22]....
        /*01b0*/ 	.word	0xffffffff


	//   ....[23]....
        /*01b4*/ 	.word	0xffffffff


	//   ....[24]....
        /*01b8*/ 	.word	0xffffffff


	//   ....[25]....
        /*01bc*/ 	.word	0xffffffff


	//   ....[26]....
        /*01c0*/ 	.word	0xffffffff


	//   ....[27]....
        /*01c4*/ 	.word	0xffffffff


	//   ....[28]....
        /*01c8*/ 	.word	0xffffffff


	//   ....[29]....
        /*01cc*/ 	.word	0xffffffff


	//   ....[30]....
        /*01d0*/ 	.word	0xffffffff


	//   ....[31]....
        /*01d4*/ 	.word	0xffffffff


	//   ....[32]....
        /*01d8*/ 	.word	0xffffffff


	//   ....[33]....
        /*01dc*/ 	.word	0xffffffff


	//   ....[34]....
        /*01e0*/ 	.word	0xffffffff


	//   ....[35]....
        /*01e4*/ 	.word	0xffffffff


	//   ....[36]....
        /*01e8*/ 	.word	0xffffffff


	//   ....[37]....
        /*01ec*/ 	.word	0xffffffff


	//   ....[38]....
        /*01f0*/ 	.word	0xffffffff


	//   ....[39]....
        /*01f4*/ 	.word	0xffffffff


	//   ....[40]....
        /*01f8*/ 	.word	0xffffffff


	//   ....[41]....
        /*01fc*/ 	.word	0xffffffff


	//   ....[42]....
        /*0200*/ 	.word	0xffffffff


	//   ....[43]....
        /*0204*/ 	.word	0xffffffff


	//   ....[44]....
        /*0208*/ 	.word	0xffffffff


	//   ....[45]....
        /*020c*/ 	.word	0xffffffff


	//   ....[46]....
        /*0210*/ 	.word	0xffffffff


	//   ....[47]....
        /*0214*/ 	.word	0xffffffff


	//   ....[48]....
        /*0218*/ 	.word	0xffffffff


	//   ....[49]....
        /*021c*/ 	.word	0xffffffff


	//   ....[50]....
        /*0220*/ 	.word	0xffffffff


	//   ....[51]....
        /*0224*/ 	.word	0xffffffff


	//   ....[52]....
        /*0228*/ 	.word	0xffffffff


	//   ....[53]....
        /*022c*/ 	.word	0xffffffff


	//   ....[54]....
        /*0230*/ 	.word	0xffffffff


	//   ....[55]....
        /*0234*/ 	.word	0xffffffff


	//   ....[56]....
        /*0238*/ 	.word	0xffffffff


	//   ....[57]....
        /*023c*/ 	.word	0xffffffff


	//   ....[58]....
        /*0240*/ 	.word	0xffffffff


	//   ....[59]....
        /*0244*/ 	.word	0xffffffff


	//   ....[60]....
        /*0248*/ 	.word	0xffffffff


	//   ....[61]....
        /*024c*/ 	.word	0xffffffff


	//   ....[62]....
        /*0250*/ 	.word	0xffffffff


	//   ....[63]....
        /*0254*/ 	.word	0xffffffff


	//   ....[64]....
        /*0258*/ 	.word	0xffffffff


	//   ....[65]....
        /*025c*/ 	.word	0xffffffff


	//   ....[66]....
        /*0260*/ 	.word	0xffffffff


	//   ....[67]....
        /*0264*/ 	.word	0xffffffff


	//   ....[68]....
        /*0268*/ 	.word	0xffffffff


	//   ....[69]....
        /*026c*/ 	.word	0xffffffff


	//   ....[70]....
        /*0270*/ 	.word	0xffffffff


	//   ....[71]....
        /*0274*/ 	.word	0xffffffff


	//   ....[72]....
        /*0278*/ 	.word	0xffffffff


	//   ....[73]....
        /*027c*/ 	.word	0xffffffff


	//   ....[74]....
        /*0280*/ 	.word	0xffffffff


	//   ....[75]....
        /*0284*/ 	.word	0xffffffff


	//   ....[76]....
        /*0288*/ 	.word	0xffffffff


	//   ....[77]....
        /*028c*/ 	.word	0xffffffff


	//   ....[78]....
        /*0290*/ 	.word	0xffffffff


	//   ....[79]....
        /*0294*/ 	.word	0xffffffff


	//   ....[80]....
        /*0298*/ 	.word	0xffffffff


	//   ....[81]....
        /*029c*/ 	.word	0xffffffff


	//   ....[82]....
        /*02a0*/ 	.word	0xffffffff


	//   ....[83]....
        /*02a4*/ 	.word	0xffffffff


	//   ....[84]....
        /*02a8*/ 	.word	0xffffffff


	//----- nvinfo : EIATTR_COOP_GROUP_INSTR_OFFSETS
	.align		4
.L_184:
        /*02ac*/ 	.byte	0x04, 0x28
        /*02ae*/ 	.short	(.L_186 - .L_185)


	//   ....[0]....
.L_185:
        /*02b0*/ 	.word	0x00000090


	//   ....[1]....
        /*02b4*/ 	.word	0x00001fa0


	//   ....[2]....
        /*02b8*/ 	.word	0x00001fb0


	//   ....[3]....
        /*02bc*/ 	.word	0x00003ae0


	//   ....[4]....
        /*02c0*/ 	.word	0x00003af0


	//   ....[5]....
        /*02c4*/ 	.word	0x00005470


	//   ....[6]....
        /*02c8*/ 	.word	0x00005490


	//   ....[7]....
        /*02cc*/ 	.word	0x00005990


	//   ....[8]....
        /*02d0*/ 	.word	0x000059f0


	//   ....[9]....
        /*02d4*/ 	.word	0x00006740


	//   ....[10]....
        /*02d8*/ 	.word	0x00006770


	//   ....[11]....
        /*02dc*/ 	.word	0x00006930


	//   ....[12]....
        /*02e0*/ 	.word	0x00006960


	//   ....[13]....
        /*02e4*/ 	.word	0x00006a80


	//   ....[14]....
        /*02e8*/ 	.word	0x00006ab0


	//   ....[15]....
        /*02ec*/ 	.word	0x00006c00


	//   ....[16]....
        /*02f0*/ 	.word	0x00006c30


	//   ....[17]....
        /*02f4*/ 	.word	0x000070b0


	//   ....[18]....
        /*02f8*/ 	.word	0x000070e0


	//   ....[19]....
        /*02fc*/ 	.word	0x00007120


	//   ....[20]....
        /*0300*/ 	.word	0x00007140


	//   ....[21]....
        /*0304*/ 	.word	0x0000d3d0


	//   ....[22]....
        /*0308*/ 	.word	0x0000d3e0


	//   ....[23]....
        /*030c*/ 	.word	0x0000d3f0


	//   ....[24]....
        /*0310*/ 	.word	0x0000d400


	//   ....[25]....
        /*0314*/ 	.word	0x0000ea10


	//   ....[26]....
        /*0318*/ 	.word	0x0000ea30


	//   ....[27]....
        /*031c*/ 	.word	0x0000eaa0


	//   ....[28]....
        /*0320*/ 	.word	0x0000eac0


	//   ....[29]....
        /*0324*/ 	.word	0x0000f320


	//   ....[30]....
        /*0328*/ 	.word	0x0000f400


	//   ....[31]....
        /*032c*/ 	.word	0x0000f490


	//   ....[32]....
        /*0330*/ 	.word	0x0000f510


	//   ....[33]....
        /*0334*/ 	.word	0x0000f540


	//   ....[34]....
        /*0338*/ 	.word	0x0000f620


	//   ....[35]....
        /*033c*/ 	.word	0x0000f660


	//   ....[36]....
        /*0340*/ 	.word	0x0000f790


	//   ....[37]....
        /*0344*/ 	.word	0x000110e0


	//   ....[38]....
        /*0348*/ 	.word	0x000110f0


	//   ....[39]....
        /*034c*/ 	.word	0x00011100


	//   ....[40]....
        /*0350*/ 	.word	0x00011110


	//   ....[41]....
        /*0354*/ 	.word	0x00011520


	//   ....[42]....
        /*0358*/ 	.word	0x00011540


	//   ....[43]....
        /*035c*/ 	.word	0x00011560


	//   ....[44]....
        /*0360*/ 	.word	0x000115e0


	//   ....[45]....
        /*0364*/ 	.word	0x00012830


	//   ....[46]....
        /*0368*/ 	.word	0x000128c0


	//   ....[47]....
        /*036c*/ 	.word	0x000129c0


	//   ....[48]....
        /*0370*/ 	.word	0x00012a10


	//   ....[49]....
        /*0374*/ 	.word	0x00012a50


	//   ....[50]....
        /*0378*/ 	.word	0x00012b40


	//   ....[51]....
        /*037c*/ 	.word	0x00012b50


	//   ....[52]....
        /*0380*/ 	.word	0x00013090


	//   ....[53]....
        /*0384*/ 	.word	0x00014d30


	//   ....[54]....
        /*0388*/ 	.word	0x00014d40


	//   ....[55]....
        /*038c*/ 	.word	0x00014d50


	//   ....[56]....
        /*0390*/ 	.word	0x00014d60


	//   ....[57]....
        /*0394*/ 	.word	0x00014d90


	//   ....[58]....
        /*0398*/ 	.word	0x00014db0


	//   ....[59]....
        /*039c*/ 	.word	0x00014dd0


	//   ....[60]....
        /*03a0*/ 	.word	0x00014de0


	//   ....[61]....
        /*03a4*/ 	.word	0x000164c0


	//   ....[62]....
        /*03a8*/ 	.word	0x000164f0


	//   ....[63]....
        /*03ac*/ 	.word	0x00016520


	//   ....[64]....
        /*03b0*/ 	.word	0x00016540


	//   ....[65]....
        /*03b4*/ 	.word	0x00016550


	//   ....[66]....
        /*03b8*/ 	.word	0x00016560


	//   ....[67]....
        /*03bc*/ 	.word	0x00016570


	//   ....[68]....
        /*03c0*/ 	.word	0x00016580


	//   ....[69]....
        /*03c4*/ 	.word	0x000167a0


	//   ....[70]....
        /*03c8*/ 	.word	0x000167b0


	//   ....[71]....
        /*03cc*/ 	.word	0x00016930


	//   ....[72]....
        /*03d0*/ 	.word	0x00016960


	//   ....[73]....
        /*03d4*/ 	.word	0x00016ab0


	//   ....[74]....
        /*03d8*/ 	.word	0x00016ae0


	//   ....[75]....
        /*03dc*/ 	.word	0x00016c30


	//   ....[76]....
        /*03e0*/ 	.word	0x00016c50


	//   ....[77]....
        /*03e4*/ 	.word	0x00017440


	//   ....[78]....
        /*03e8*/ 	.word	0x00017460


	//   ....[79]....
        /*03ec*/ 	.word	0x000175b0


	//   ....[80]....
        /*03f0*/ 	.word	0x000175e0


	//   ....[81]....
        /*03f4*/ 	.word	0x00017710


	//   ....[82]....
        /*03f8*/ 	.word	0x00017740


	//   ....[83]....
        /*03fc*/ 	.word	0x00017870


	//   ....[84]....
        /*0400*/ 	.word	0x00017890


	//----- nvinfo : EIATTR_EXIT_INSTR_OFFSETS
	.align		4
.L_186:
        /*0404*/ 	.byte	0x04, 0x1c
        /*0406*/ 	.short	(.L_188 - .L_187)


	//   ....[0]....
.L_187:
        /*0408*/ 	.word	0x00000350


	//   ....[1]....
        /*040c*/ 	.word	0x00016c60


	//   ....[2]....
        /*0410*/ 	.word	0x00016d30


	//   ....[3]....
        /*0414*/ 	.word	0x00016d90


	//   ....[4]....
        /*0418*/ 	.word	0x000178a0


	//   ....[5]....
        /*041c*/ 	.word	0x00017950


	//   ....[6]....
        /*0420*/ 	.word	0x000179b0


	//----- nvinfo : EIATTR_CTAIDZ_USED
	.align		4
.L_188:
        /*0424*/ 	.byte	0x01, 0x04
	.zero		2


	//----- nvinfo : EIATTR_MAX_THREADS
	.align		4
        /*0428*/ 	.byte	0x04, 0x05
        /*042a*/ 	.short	(.L_190 - .L_189)
.L_189:
        /*042c*/ 	.word	0x00000080
        /*0430*/ 	.word	0x00000001
        /*0434*/ 	.word	0x00000001


	//----- nvinfo : EIATTR_CRS_STACK_SIZE
	.align		4
.L_190:
        /*0438*/ 	.byte	0x04, 0x1e
        /*043a*/ 	.short	(.L_192 - .L_191)
.L_191:
        /*043c*/ 	.word	0x00000000
.L_192:


//--------------------- .nv.info._ZN7cutlass13device_kernelIN5flash19enable_sm80_to_sm89INS1_16FlashAttnFwdSm80INS1_25CollectiveMainloopFwdSm80ILi4ELi1ELb0EN4cute5tupleIJNS5_1CILi128EEENS7_ILi48EEENS7_ILi96EEEEEELi96ENS_6half_tEfNS_4arch4Sm80ELb0ELb1ELb1ELb0ELb1ELb0ELb1ELb0EEENS1_21CollectiveEpilogueFwdINS6_IJS8_SA_S9_EEENS6_IJNS7_ILi1EEESI_SI_EEESC_SE_Li128ELb0ELb1ELb0ELb0EEENS1_19SingleTileSchedulerILb0ELb0ELb1ELi128EEEEEEEEEvNT_6ParamsE --------------------------
	.section	.nv.info._ZN7cutlass13device_kernelIN5flash19enable_sm80_to_sm89INS1_16FlashAttnFwdSm80INS1_25CollectiveMainloopFwdSm80ILi4ELi1ELb0EN4cute5tupleIJNS5_1CILi128EEENS7_ILi48EEENS7_ILi96EEEEEELi96ENS_6half_tEfNS_4arch4Sm80ELb0ELb1ELb1ELb0ELb1ELb0ELb1ELb0EEENS1_21CollectiveEpilogueFwdINS6_IJS8_SA_S9_EEENS6_IJNS7_ILi1EEESI_SI_EEESC_SE_Li128ELb0ELb1ELb0ELb0EEENS1_19SingleTileSchedulerILb0ELb0ELb1ELi128EEEEEEEEEvNT_6ParamsE,"",@"SHT_CUDA_INFO"
	.sectionflags	@""
	.align	4


	//----- nvinfo : EIATTR_CUDA_API_VERSION
	.align		4
        /*0000*/ 	.byte	0x04, 0x37
        /*0002*/ 	.short	(.L_194 - .L_193)
.L_193:
        /*0004*/ 	.word	0x00000082


	//----- nvinfo : EIATTR_SW2861232_WAR
	.align		4
.L_194:
        /*0008*/ 	.byte	0x01, 0x35
	.zero		2


	//----- nvinfo : EIATTR_PARAM_CBANK
	.align		4
        /*000c*/ 	.byte	0x04, 0x0a
        /*000e*/ 	.short	(.L_196 - .L_195)
	.align		4
.L_195:
        /*0010*/ 	.word	index@(.nv.constant0._ZN7cutlass13device_kernelIN5flash19enable_sm80_to_sm89INS1_16FlashAttnFwdSm80INS1_25CollectiveMainloopFwdSm80ILi4ELi1ELb0EN4cute5tupleIJNS5_1CILi128EEENS7_ILi48EEENS7_ILi96EEEEEELi96ENS_6half_tEfNS_4arch4Sm80ELb0ELb1ELb1ELb0ELb1ELb0ELb1ELb0EEENS1_21CollectiveEpilogueFwdINS6_IJS8_SA_S9_EEENS6_IJNS7_ILi1EEESI_SI_EEESC_SE_Li128ELb0ELb1ELb0ELb0EEENS1_19SingleTileSchedulerILb0ELb0ELb1ELi128EEEEEEEEEvNT_6ParamsE)
        /*0014*/ 	.short	0x0160
        /*0016*/ 	.short	0x0418


	//----- nvinfo : EIATTR_CBANK_PARAM_SIZE
	.align		4
.L_196:
        /*0018*/ 	.byte	0x03, 0x19
        /*001a*/ 	.short	0x0418


	//----- nvinfo : EIATTR_KPARAM_INFO
	.align		4
        /*001c*/ 	.byte	0x04, 0x17
        /*001e*/ 	.short	(.L_198 - .L_197)
.L_197:
        /*0020*/ 	.word	0x00000000
        /*0024*/ 	.short	0x0000
        /*0026*/ 	.short	0x0000
        /*0028*/ 	.byte	0x00, 0xf0, 0x61, 0x10


	//----- nvinfo : EIATTR_MAXREG_COUNT
	.align		4
.L_198:
        /*002c*/ 	.byte	0x03, 0x1b
        /*002e*/ 	.short	0x00ff


	//----- nvinfo : EIATTR_NUM_BARRIERS
	.align		4
        /*0030*/ 	.byte	0x02, 0x4c
        /*0032*/ 	.byte	0x02
	.zero		1


	//----- nvinfo : EIATTR_ANNOTATIONS
	.align		4
        /*0034*/ 	.byte	0x04, 0x55
        /*0036*/ 	.short	(.L_200 - .L_199)


	//   ....[0]....
.L_199:
        /* <DEDUP_REMOVED lines=36> */


	//----- nvinfo : EIATTR_MERCURY_ISA_VERSION
	.align		4
.L_200:
        /*0268*/ 	.byte	0x03, 0x5f
        /*026a*/ 	.short	0x0000


	//----- nvinfo : EIATTR_COOP_GROUP_MASK_REGIDS
	.align		4
        /*026c*/ 	.byte	0x04, 0x29
        /*026e*/ 	.short	(.L_202 - .L_201)


	//   ....[0]....
.L_201:
        /*0270*/ 	.word	0xffffffff


	//   ....[1]....
        /*0274*/ 	.word	0xffffffff


	//   ....[2]....
        /*0278*/ 	.word	0xffffffff


	//   ....[3]....
        /*027c*/ 	.word	0xffffffff


	//   ....[4]....
        /*0280*/ 	.word	0xffffffff


	//   ....[5]....
        /*0284*/ 	.word	0xffffffff


	//   ....[6]....
        /*0288*/ 	.word	0xffffffff


	//   ....[7]....
        /*028c*/ 	.word	0xffffffff


	//   ....[8]....
        /*0290*/ 	.word	0xffffffff


	//   ....[9]....
        /*0294*/ 	.word	0xffffffff


	//   ....[10]....
        /*0298*/ 	.word	0xffffffff


	//   ....[11]....
        /*029c*/ 	.word	0xffffffff


	//   ....[12]....
        /*02a0*/ 	.word	0xffffffff


	//   ....[13]....
        /*02a4*/ 	.word	0xffffffff


	//   ....[14]....
        /*02a8*/ 	.word	0xffffffff


	//   ....[15]....
        /*02ac*/ 	.word	0xffffffff


	//   ....[16]....
        /*02b0*/ 	.word	0xffffffff


	//   ....[17]....
        /*02b4*/ 	.word	0xffffffff


	//   ....[18]....
        /*02b8*/ 	.word	0xffffffff


	//   ....[19]....
        /*02bc*/ 	.word	0xffffffff


	//   ....[20]....
        /*02c0*/ 	.word	0xffffffff


	//   ....[21]....
        /*02c4*/ 	.word	0xffffffff


	//   ....[22]....
        /*02c8*/ 	.word	0xffffffff


	//   ....[23]....
        /*02cc*/ 	.word	0xffffffff


	//   ....[24]....
        /*02d0*/ 	.word	0xffffffff


	//   ....[25]....
        /*02d4*/ 	.word	0xffffffff


	//   ....[26]....
        /*02d8*/ 	.word	0xffffffff


	//   ....[27]....
        /*02dc*/ 	.word	0xffffffff


	//   ....[28]....
        /*02e0*/ 	.word	0xffffffff


	//   ....[29]....
        /*02e4*/ 	.word	0xffffffff


	//   ....[30]....
        /*02e8*/ 	.word	0xffffffff


	//   ....[31]....
        /*02ec*/ 	.word	0xffffffff


	//   ....[32]....
        /*02f0*/ 	.word	0xffffffff


	//   ....[33]....
        /*02f4*/ 	.word	0xffffffff


	//   ....[34]....
        /*02f8*/ 	.word	0xffffffff


	//   ....[35]....
        /*02fc*/ 	.word	0xffffffff


	//   ....[36]....
        /*0300*/ 	.word	0xffffffff


	//   ....[37]....
        /*0304*/ 	.word	0xffffffff


	//   ....[38]....
        /*0308*/ 	.word	0xffffffff


	//   ....[39]....
        /*030c*/ 	.word	0xffffffff


	//   ....[40]....
        /*0310*/ 	.word	0xffffffff


	//   ....[41]....
        /*0314*/ 	.word	0xffffffff


	//   ....[42]....
        /*0318*/ 	.word	0xffffffff


	//   ....[43]....
        /*031c*/ 	.word	0xffffffff


	//   ....[44]....
        /*0320*/ 	.word	0xffffffff


	//   ....[45]....
        /*0324*/ 	.word	0xffffffff


	//   ....[46]....
        /*0328*/ 	.word	0xffffffff


	//   ....[47]....
        /*032c*/ 	.word	0xffffffff


	//   ....[48]....
        /*0330*/ 	.word	0xffffffff


	//   ....[49]....
        /*0334*/ 	.word	0xffffffff


	//   ....[50]....
        /*0338*/ 	.word	0xffffffff


	//   ....[51]....
        /*033c*/ 	.word	0xffffffff


	//   ....[52]....
        /*0340*/ 	.word	0xffffffff


	//   ....[53]....
        /*0344*/ 	.word	0xffffffff


	//   ....[54]....
        /*0348*/ 	.word	0xffffffff


	//   ....[55]....
        /*034c*/ 	.word	0xffffffff


	//   ....[56]....
        /*0350*/ 	.word	0xffffffff


	//   ....[57]....
        /*0354*/ 	.word	0xffffffff


	//   ....[58]....
        /*0358*/ 	.word	0xffffffff


	//   ....[59]....
        /*035c*/ 	.word	0xffffffff


	//   ....[60]....
        /*0360*/ 	.word	0xffffffff


	//   ....[61]....
        /*0364*/ 	.word	0xffffffff


	//   ....[62]....
        /*0368*/ 	.word	0xffffffff


	//   ....[63]....
        /*036c*/ 	.word	0xffffffff


	//   ....[64]....
        /*0370*/ 	.word	0xffffffff


	//   ....[65]....
        /*0374*/ 	.word	0xffffffff


	//   ....[66]....
        /*0378*/ 	.word	0xffffffff


	//   ....[67]....
        /*037c*/ 	.word	0xffffffff


	//   ....[68]....
        /*0380*/ 	.word	0xffffffff


	//   ....[69]....
        /*0384*/ 	.word	0xffffffff


	//   ....[70]....
        /*0388*/ 	.word	0xffffffff


	//   ....[71]....
        /*038c*/ 	.word	0xffffffff


	//   ....[72]....
        /*0390*/ 	.word	0xffffffff


	//   ....[73]....
        /*0394*/ 	.word	0xffffffff


	//   ....[74]....
        /*0398*/ 	.word	0xffffffff


	//   ....[75]....
        /*039c*/ 	.word	0xffffffff


	//   ....[76]....
        /*03a0*/ 	.word	0xffffffff


	//   ....[77]....
        /*03a4*/ 	.word	0xffffffff


	//   ....[78]....
        /*03a8*/ 	.word	0xffffffff


	//   ....[79]....
        /*03ac*/ 	.word	0xffffffff


	//   ....[80]....
        /*03b0*/ 	.word	0xffffffff


	//   ....[81]....
        /*03b4*/ 	.word	0xffffffff


	//   ....[82]....
        /*03b8*/ 	.word	0xffffffff


	//   ....[83]....
        /*03bc*/ 	.word	0xffffffff


	//   ....[84]....
        /*03c0*/ 	.word	0xffffffff


	//   ....[85]....
        /*03c4*/ 	.word	0xffffffff


	//   ....[86]....
        /*03c8*/ 	.word	0xffffffff


	//   ....[87]....
        /*03cc*/ 	.word	0xffffffff


	//   ....[88]....
        /*03d0*/ 	.word	0xffffffff


	//   ....[89]....
        /*03d4*/ 	.word	0xffffffff


	//   ....[90]....
        /*03d8*/ 	.word	0xffffffff


	//   ....[91]....
        /*03dc*/ 	.word	0xffffffff


	//   ....[92]....
        /*03e0*/ 	.word	0xffffffff


	//   ....[93]....
        /*03e4*/ 	.word	0xffffffff


	//   ....[94]....
        /*03e8*/ 	.word	0xffffffff


	//   ....[95]....
        /*03ec*/ 	.word	0xffffffff


	//   ....[96]....
        /*03f0*/ 	.word	0xffffffff


	//   ....[97]....
        /*03f4*/ 	.word	0xffffffff


	//   ....[98]....
        /*03f8*/ 	.word	0xffffffff


	//   ....[99]....
        /*03fc*/ 	.word	0xffffffff


	//   ....[100]....
        /*0400*/ 	.word	0xffffffff


	//   ....[101]....
        /*0404*/ 	.word	0xffffffff


	//   ....[102]....
        /*0408*/ 	.word	0xffffffff


	//   ....[103]....
        /*040c*/ 	.word	0xffffffff


	//   ....[104]....
        /*0410*/ 	.word	0xffffffff


	//   ....[105]....
        /*0414*/ 	.word	0xffffffff


	//   ....[106]....
        /*0418*/ 	.word	0xffffffff


	//   ....[107]....
        /*041c*/ 	.word	0xffffffff


	//   ....[108]....
        /*0420*/ 	.word	0xffffffff


	//   ....[109]....
        /*0424*/ 	.word	0xffffffff


	//   ....[110]....
        /*0428*/ 	.word	0xffffffff


	//   ....[111]....
        /*042c*/ 	.word	0xffffffff


	//   ....[112]....
        /*0430*/ 	.word	0xffffffff


	//   ....[113]....
        /*0434*/ 	.word	0xffffffff


	//   ....[114]....
        /*0438*/ 	.word	0xffffffff


	//   ....[115]....
        /*043c*/ 	.word	0xffffffff


	//   ....[116]....
        /*0440*/ 	.word	0xffffffff


	//   ....[117]....
        /*0444*/ 	.word	0xffffffff


	//   ....[118]....
        /*0448*/ 	.word	0xffffffff


	//   ....[119]....
        /*044c*/ 	.word	0xffffffff


	//   ....[120]....
        /*0450*/ 	.word	0xffffffff


	//   ....[121]....
        /*0454*/ 	.word	0xffffffff


	//   ....[122]....
        /*0458*/ 	.word	0xffffffff


	//   ....[123]....
        /*045c*/ 	.word	0xffffffff


	//   ....[124]....
        /*0460*/ 	.word	0xffffffff


	//   ....[125]....
        /*0464*/ 	.word	0xffffffff


	//   ....[126]....
        /*0468*/ 	.word	0xffffffff


	//   ....[127]....
        /*046c*/ 	.word	0xffffffff


	//----- nvinfo : EIATTR_COOP_GROUP_INSTR_OFFSETS
	.align		4
.L_202:
        /*0470*/ 	.byte	0x04, 0x28
        /*0472*/ 	.short	(.L_204 - .L_203)


	//   ....[0]....
.L_203:
        /*0474*/ 	.word	0x00000e80


	//   ....[1]....
        /*0478*/ 	.word	0x00000eb0


	//   ....[2]....
        /*047c*/ 	.word	0x00000ee0


	//   ....[3]....
        /*0480*/ 	.word	0x00000f10


	//   ....[4]....
        /*0484*/ 	.word	0x00000f80


	//   ....[5]....
        /*0488*/ 	.word	0x00000fb0


	//   ....[6]....
        /*048c*/ 	.word	0x00001050


	//   ....[7]....
        /*0490*/ 	.word	0x00001060


	//   ....[8]....
        /*0494*/ 	.word	0x000014f0


	//   ....[9]....
        /*0498*/ 	.word	0x00001520


	//   ....[10]....
        /*049c*/ 	.word	0x00001540


	//   ....[11]....
        /*04a0*/ 	.word	0x00001560


	//   ....[12]....
        /*04a4*/ 	.word	0x00001830


	//   ....[13]....
        /*04a8*/ 	.word	0x00001930


	//   ....[14]....
        /*04ac*/ 	.word	0x00001c60


	//   ....[15]....
        /*04b0*/ 	.word	0x00001c70


	//   ....[16]....
        /*04b4*/ 	.word	0x000028c0


	//   ....[17]....
        /*04b8*/ 	.word	0x000028d0


	//   ....[18]....
        /*04bc*/ 	.word	0x00002950


	//   ....[19]....
        /*04c0*/ 	.word	0x00002970


	//   ....[20]....
        /*04c4*/ 	.word	0x00002d80


	//   ....[21]....
        /*04c8*/ 	.word	0x00003010


	//   ....[22]....
        /*04cc*/ 	.word	0x000036b0


	//   ....[23]....
        /*04d0*/ 	.word	0x00003c90


	//   ....[24]....
        /*04d4*/ 	.word	0x000047a0


	//   ....[25]....
        /*04d8*/ 	.word	0x00004830


	//   ....[26]....
        /*04dc*/ 	.word	0x000048a0


	//   ....[27]....
        /*04e0*/ 	.word	0x000048c0


	//   ....[28]....
        /*04e4*/ 	.word	0x000048e0


	//   ....[29]....
        /*04e8*/ 	.word	0x00004990


	//   ....[30]....
        /*04ec*/ 	.word	0x00004a40


	//   ....[31]....
        /*04f0*/ 	.word	0x00004ac0


	//   ....[32]....
        /*04f4*/ 	.word	0x00005f80


	//   ....[33]....
        /*04f8*/ 	.word	0x00005f90


	//   ....[34]....
        /*04fc*/ 	.word	0x00006070


	//   ....[35]....
        /*0500*/ 	.word	0x00006080


	//   ....[36]....
        /*0504*/ 	.word	0x00007080


	//   ....[37]....
        /*0508*/ 	.word	0x00007090


	//   ....[38]....
        /*050c*/ 	.word	0x00007110


	//   ....[39]....
        /*0510*/ 	.word	0x00007150


	//   ....[40]....
        /*0514*/ 	.word	0x000072e0


	//   ....[41]....
        /*0518*/ 	.word	0x00007510


	//   ....[42]....
        /*051c*/ 	.word	0x00007a60


	//   ....[43]....
        /*0520*/ 	.word	0x00007ef0


	//   ....[44]....
        /*0524*/ 	.word	0x00008510


	//   ....[45]....
        /*0528*/ 	.word	0x00008610


	//   ....[46]....
        /*052c*/ 	.word	0x000086d0


	//   ....[47]....
        /*0530*/ 	.word	0x00008790


	//   ....[48]....
        /*0534*/ 	.word	0x00008820


	//   ....[49]....
        /*0538*/ 	.word	0x000088e0


	//   ....[50]....
        /*053c*/ 	.word	0x00008b00


	//   ....[51]....
        /*0540*/ 	.word	0x00008b20


	//   ....[52]....
        /*0544*/ 	.word	0x0000a900


	//   ....[53]....
        /*0548*/ 	.word	0x0000a910


	//   ....[54]....
        /*054c*/ 	.word	0x0000a9f0


	//   ....[55]....
        /*0550*/ 	.word	0x0000aa00


	//   ....[56]....
        /*0554*/ 	.word	0x0000ba00


	//   ....[57]....
        /*0558*/ 	.word	0x0000ba10


	//   ....[58]....
        /*055c*/ 	.word	0x0000ba90


	//   ....[59]....
        /*0560*/ 	.word	0x0000bad0


	//   ....[60]....
        /*0564*/ 	.word	0x0000bd60


	//   ....[61]....
        /*0568*/ 	.word	0x0000bdb0


	//   ....[62]....
        /*056c*/ 	.word	0x0000be50


	//   ....[63]....
        /*0570*/ 	.word	0x0000be90


	//   ....[64]....
        /*0574*/ 	.word	0x0000bec0


	//   ....[65]....
        /*0578*/ 	.word	0x0000bf70


	//   ....[66]....
        /*057c*/ 	.word	0x0000bfb0


	//   ....[67]....
        /*0580*/ 	.word	0x0000c470


	//   ....[68]....
        /*0584*/ 	.word	0x0000dad0


	//   ....[69]....
        /*0588*/ 	.word	0x0000daf0


	//   ....[70]....
        /*058c*/ 	.word	0x0000dcc0


	//   ....[71]....
        /*0590*/ 	.word	0x0000dcd0


	//   ....[72]....
        /*0594*/ 	.word	0x0000ec80


	//   ....[73]....
        /*0598*/ 	.word	0x0000ec90


	//   ....[74]....
        /*059c*/ 	.word	0x0000ed10


	//   ....[75]....
        /*05a0*/ 	.word	0x0000ed50


	//   ....[76]....
        /*05a4*/ 	.word	0x0000eed0


	//   ....[77]....
        /*05a8*/ 	.word	0x0000f440


	//   ....[78]....
        /*05ac*/ 	.word	0x0000f640


	//   ....[79]....
        /*05b0*/ 	.word	0x0000fad0


	//   ....[80]....
        /*05b4*/ 	.word	0x000103b0


	//   ....[81]....
        /*05b8*/ 	.word	0x00010490


	//   ....[82]....
        /*05bc*/ 	.word	0x000104b0


	//   ....[83]....
        /*05c0*/ 	.word	0x00010550


	//   ....[84]....
        /*05c4*/ 	.word	0x00010570


	//   ....[85]....
        /*05c8*/ 	.word	0x000105d0


	//   ....[86]....
        /*05cc*/ 	.word	0x00010710


	//   ....[87]....
        /*05d0*/ 	.word	0x00010730


	//   ....[88]....
        /*05d4*/ 	.word	0x00011f70


	//   ....[89]....
        /*05d8*/ 	.word	0x00011f80


	//   ....[90]....
        /*05dc*/ 	.word	0x00011f90


	//   ....[91]....
        /*05e0*/ 	.word	0x00011fa0


	//   ....[92]....
        /*05e4*/ 	.word	0x00011fd0


	//   ....[93]....
        /*05e8*/ 	.word	0x00011ff0


	//   ....[94]....
        /*05ec*/ 	.word	0x00012010


	//   ....[95]....
        /*05f0*/ 	.word	0x00012020


	//   ....[96]....
        /*05f4*/ 	.word	0x00013780


	//   ....[97]....
        /*05f8*/ 	.word	0x00013790


	//   ....[98]....
        /*05fc*/ 	.word	0x000137b0


	//   ....[99]....
        /*0600*/ 	.word	0x000137c0


	//   ....[100]....
        /*0604*/ 	.word	0x000137d0


	//   ....[101]....
        /*0608*/ 	.word	0x000137e0


	//   ....[102]....
        /*060c*/ 	.word	0x000137f0


	//   ....[103]....
        /*0610*/ 	.word	0x00013800


	//   ....[104]....
        /*0614*/ 	.word	0x00013830


	//   ....[105]....
        /*0618*/ 	.word	0x00013850


	//   ....[106]....
        /*061c*/ 	.word	0x00013a70


	//   ....[107]....
        /*0620*/ 	.word	0x00013aa0


	//   ....[108]....
        /*0624*/ 	.word	0x00013bf0


	//   ....[109]....
        /*0628*/ 	.word	0x00013c20


	//   ....[110]....
        /*062c*/ 	.word	0x00013d70


	//   ....[111]....
        /*0630*/ 	.word	0x00013d90


	//   ....[112]....
        /*0634*/ 	.word	0x00014430


	//   ....[113]....
        /*0638*/ 	.word	0x00014450


	//   ....[114]....
        /*063c*/ 	.word	0x000145a0


	//   ....[115]....
        /*0640*/ 	.word	0x000145d0


	//   ....[116]....
        /*0644*/ 	.word	0x00014700


	//   ....[117]....
        /*0648*/ 	.word	0x00014730


	//   ....[118]....
        /*064c*/ 	.word	0x00014860


	//   ....[119]....
        /*0650*/ 	.word	0x00014880


	//   ....[120]....
        /*0654*/ 	.word	0x000149d0


	//   ....[121]....
        /*0658*/ 	.word	0x00014a10


	//   ....[122]....
        /*065c*/ 	.word	0x00014a50


	//   ....[123]....
        /*0660*/ 	.word	0x00014a90


	//   ....[124]....
        /*0664*/ 	.word	0x00014ad0


	//   ....[125]....
        /*0668*/ 	.word	0x00014b10


	//   ....[126]....
        /*066c*/ 	.word	0x00014b50


	//   ....[127]....
        /*0670*/ 	.word	0x00014b90


	//----- nvinfo : EIATTR_EXIT_INSTR_OFFSETS
	.align		4
.L_204:
        /*0674*/ 	.byte	0x04, 0x1c
        /*0676*/ 	.short	(.L_206 - .L_205)


	//   ....[0]....
.L_205:
        /*0678*/ 	.word	0x00000040


	//   ....[1]....
        /*067c*/ 	.word	0x00013da0


	//   ....[2]....
        /*0680*/ 	.word	0x00013e70


	//   ....[3]....
        /*0684*/ 	.word	0x00013ed0


	//   ....[4]....
        /*0688*/ 	.word	0x00014890


	//   ....[5]....
        /*068c*/ 	.word	0x00014940


	//   ....[6]....
        /*0690*/ 	.word	0x000149a0


	//----- nvinfo : EIATTR_CTAIDZ_USED
	.align		4
.L_206:
        /*0694*/ 	.byte	0x01, 0x04
	.zero		2


	//----- nvinfo : EIATTR_MAX_THREADS
	.align		4
        /*0698*/ 	.byte	0x04, 0x05
        /*069a*/ 	.short	(.L_208 - .L_207)
.L_207:
        /*069c*/ 	.word	0x00000080
        /*06a0*/ 	.word	0x00000001
        /*06a4*/ 	.word	0x00000001


	//----- nvinfo : EIATTR_CRS_STACK_SIZE
	.align		4
.L_208:
        /*06a8*/ 	.byte	0x04, 0x1e
        /*06aa*/ 	.short	(.L_210 - .L_209)
.L_209:
        /*06ac*/ 	.word	0x00000000
.L_210:


//--------------------- .nv.info._ZN7cutlass13device_kernelIN5flash19enable_sm80_to_sm89INS1_16FlashAttnFwdSm80INS1_25CollectiveMainloopFwdSm80ILi4ELi1ELb0EN4cute5tupleIJNS5_1CILi128EEENS7_ILi48EEENS7_ILi96EEEEEELi96ENS_6half_tEfNS_4arch4Sm80ELb0ELb1ELb1ELb1ELb1ELb0ELb1ELb0EEENS1_21CollectiveEpilogueFwdINS6_IJS8_SA_S9_EEENS6_IJNS7_ILi1EEESI_SI_EEESC_SE_Li128ELb1ELb1ELb0ELb0EEENS1_19SingleTileSchedulerILb1ELb0ELb1ELi128EEEEEEEEEvNT_6ParamsE --------------------------
	.section	.nv.info._ZN7cutlass13device_kernelIN5flash19enable_sm80_to_sm89INS1_16FlashAttnFwdSm80INS1_25CollectiveMainloopFwdSm80ILi4ELi1ELb0EN4cute5tupleIJNS5_1CILi128EEENS7_ILi48EEENS7_ILi96EEEEEELi96ENS_6half_tEfNS_4arch4Sm80ELb0ELb1ELb1ELb1ELb1ELb0ELb1ELb0EEENS1_21CollectiveEpilogueFwdINS6_IJS8_SA_S9_EEENS6_IJNS7_ILi1EEESI_SI_EEESC_SE_Li128ELb1ELb1ELb0ELb0EEENS1_19SingleTileSchedulerILb1ELb0ELb1ELi128EEEEEEEEEvNT_6ParamsE,"",@"SHT_CUDA_INFO"
	.sectionflags	@""
	.align	4


	//----- nvinfo : EIATTR_CUDA_API_VERSION
	.align		4
        /*0000*/ 	.byte	0x04, 0x37
        /*0002*/ 	.short	(.L_212 - .L_211)
.L_211:
        /*0004*/ 	.word	0x00000082


	//----- nvinfo : EIATTR_SW2861232_WAR
	.align		4
.L_212:
        /*0008*/ 	.byte	0x01, 0x35
	.zero		2


	//----- nvinfo : EIATTR_PARAM_CBANK
	.align		4
        /*000c*/ 	.byte	0x04, 0x0a
        /*000e*/ 	.short	(.L_214 - .L_213)
	.align		4
.L_213:
        /*0010*/ 	.word	index@(.nv.constant0._ZN7cutlass13device_kernelIN5flash19enable_sm80_to_sm89INS1_16FlashAttnFwdSm80INS1_25CollectiveMainloopFwdSm80ILi4ELi1ELb0EN4cute5tupleIJNS5_1CILi128EEENS7_ILi48EEENS7_ILi96EEEEEELi96ENS_6half_tEfNS_4arch4Sm80ELb0ELb1ELb1ELb1ELb1ELb0ELb1ELb0EEENS1_21CollectiveEpilogueFwdINS6_IJS8_SA_S9_EEENS6_IJNS7_ILi1EEESI_SI_EEESC_SE_Li128ELb1ELb1ELb0ELb0EEENS1_19SingleTileSchedulerILb1ELb0ELb1ELi128EEEEEEEEEvNT_6ParamsE)
        /*0014*/ 	.short	0x0160
        /*0016*/ 	.short	0x0418


	//----- nvinfo : EIATTR_CBANK_PARAM_SIZE
	.align		4
.L_214:
        /*0018*/ 	.byte	0x03, 0x19
        /*001a*/ 	.short	0x0418


	//----- nvinfo : EIATTR_KPARAM_INFO
	.align		4
        /*001c*/ 	.byte	0x04, 0x17
        /*001e*/ 	.short	(.L_216 - .L_215)
.L_215:
        /*0020*/ 	.word	0x00000000
        /*0024*/ 	.short	0x0000
        /*0026*/ 	.short	0x0000
        /*0028*/ 	.byte	0x00, 0xf0, 0x61, 0x10


	//----- nvinfo : EIATTR_MAXREG_COUNT
	.align		4
.L_216:
        /*002c*/ 	.byte	0x03, 0x1b
        /*002e*/ 	.short	0x00ff


	//----- nvinfo : EIATTR_NUM_BARRIERS
	.align		4
        /*0030*/ 	.byte	0x02, 0x4c
        /*0032*/ 	.byte	0x02
	.zero		1


	//----- nvinfo : EIATTR_ANNOTATIONS
	.align		4
        /*0034*/ 	.byte	0x04, 0x55
        /*0036*/ 	.short	(.L_218 - .L_217)


	//   ....[0]....
.L_217:
        /* <DEDUP_REMOVED lines=45> */


	//----- nvinfo : EIATTR_MERCURY_ISA_VERSION
	.align		4
.L_218:
        /*02f0*/ 	.byte	0x03, 0x5f
        /*02f2*/ 	.short	0x0000


	//----- nvinfo : EIATTR_COOP_GROUP_MASK_REGIDS
	.align		4
        /*02f4*/ 	.byte	0x04, 0x29
        /*02f6*/ 	.short	(.L_220 - .L_219)


	//   ....[0]....
.L_219:
        /*02f8*/ 	.word	0xffffffff


	//   ....[1]....
        /*02fc*/ 	.word	0xffffffff


	//   ....[2]....
        /*0300*/ 	.word	0xffffffff


	//   ....[3]....
        /*0304*/ 	.word	0xffffffff


	//   ....[4]....
        /*0308*/ 	.word	0xffffffff


	//   ....[5]....
        /*030c*/ 	.word	0xffffffff


	//   ....[6]....
        /*0310*/ 	.word	0xffffffff


	//   ....[7]....
        /*0314*/ 	.word	0xffffffff


	//   ....[8]....
        /*0318*/ 	.word	0xffffffff


	//   ....[9]....
        /*031c*/ 	.word	0xffffffff


	//   ....[10]....
        /*0320*/ 	.word	0xffffffff


	//   ....[11]....
        /*0324*/ 	.word	0xffffffff


	//   ....[12]....
        /*0328*/ 	.word	0xffffffff


	//   ....[13]....
        /*032c*/ 	.word	0xffffffff


	//   ....[14]....
        /*0330*/ 	.word	0xffffffff


	//   ....[15]....
        /*0334*/ 	.word	0xffffffff


	//   ....[16]....
        /*0338*/ 	.word	0xffffffff


	//   ....[17]....
        /*033c*/ 	.word	0xffffffff


	//   ....[18]....
        /*0340*/ 	.word	0xffffffff


	//   ....[19]....
        /*0344*/ 	.word	0xffffffff


	//   ....[20]....
        /*0348*/ 	.word	0xffffffff


	//   ....[21]....
        /*034c*/ 	.word	0xffffffff


	//   ....[22]....
        /*0350*/ 	.word	0xffffffff


	//   ....[23]....
        /*0354*/ 	.word	0xffffffff


	//   ....[24]....
        /*0358*/ 	.word	0xffffffff


	//   ....[25]....
        /*035c*/ 	.word	0xffffffff


	//   ....[26]....
        /*0360*/ 	.word	0xffffffff


	//   ....[27]....
        /*0364*/ 	.word	0xffffffff


	//   ....[28]....
        /*0368*/ 	.word	0xffffffff


	//   ....[29]....
        /*036c*/ 	.word	0xffffffff


	//   ....[30]....
        /*0370*/ 	.word	0xffffffff


	//   ....[31]....
        /*0374*/ 	.word	0xffffffff


	//   ....[32]....
        /*0378*/ 	.word	0xffffffff


	//   ....[33]....
        /*037c*/ 	.word	0xffffffff


	//   ....[34]....
        /*0380*/ 	.word	0xffffffff


	//   ....[35]....
        /*0384*/ 	.word	0xffffffff


	//   ....[36]....
        /*0388*/ 	.word	0xffffffff


	//   ....[37]....
        /*038c*/ 	.word	0xffffffff


	//   ....[38]....
        /*0390*/ 	.word	0xffffffff


	//   ....[39]....
        /*0394*/ 	.word	0xffffffff


	//   ....[40]....
        /*0398*/ 	.word	0xffffffff


	//   ....[41]....
        /*039c*/ 	.word	0xffffffff


	//   ....[42]....
        /*03a0*/ 	.word	0xffffffff


	//   ....[43]....
        /*03a4*/ 	.word	0xffffffff


	//   ....[44]....
        /*03a8*/ 	.word	0xffffffff


	//   ....[45]....
        /*03ac*/ 	.word	0xffffffff


	//   ....[46]....
        /*03b0*/ 	.word	0xffffffff


	//   ....[47]....
        /*03b4*/ 	.word	0xffffffff


	//   ....[48]....
        /*03b8*/ 	.word	0xffffffff


	//   ....[49]....
        /*03bc*/ 	.word	0xffffffff


	//   ....[50]....
        /*03c0*/ 	.word	0xffffffff


	//   ....[51]....
        /*03c4*/ 	.word	0xffffffff


	//   ....[52]....
        /*03c8*/ 	.word	0xffffffff


	//   ....[53]....
        /*03cc*/ 	.word	0xffffffff


	//   ....[54]....
        /*03d0*/ 	.word	0xffffffff


	//   ....[55]....
        /*03d4*/ 	.word	0xffffffff


	//   ....[56]....
        /*03d8*/ 	.word	0xffffffff


	//   ....[57]....
        /*03dc*/ 	.word	0xffffffff


	//   ....[58]....
        /*03e0*/ 	.word	0xffffffff


	//   ....[59]....
        /*03e4*/ 	.word	0xffffffff


	//   ....[60]....
        /*03e8*/ 	.word	0xffffffff


	//   ....[61]....
        /*03ec*/ 	.word	0xffffffff


	//   ....[62]....
        /*03f0*/ 	.word	0xffffffff


	//   ....[63]....
        /*03f4*/ 	.word	0xffffffff


	//   ....[64]....
        /*03f8*/ 	.word	0xffffffff


	//   ....[65]....
        /*03fc*/ 	.word	0xffffffff


	//   ....[66]....
        /*0400*/ 	.word	0xffffffff


	//   ....[67]....
        /*0404*/ 	.word	0xffffffff


	//   ....[68]....
        /*0408*/ 	.word	0xffffffff


	//   ....[69]....
        /*040c*/ 	.word	0xffffffff


	//   ....[70]....
        /*0410*/ 	.word	0xffffffff


	//   ....[71]....
        /*0414*/ 	.word	0xffffffff


	//   ....[72]....
        /*0418*/ 	.word	0xffffffff


	//   ....[73]....
        /*041c*/ 	.word	0xffffffff


	//   ....[74]....
        /*0420*/ 	.word	0xffffffff


	//   ....[75]....
        /*0424*/ 	.word	0xffffffff


	//   ....[76]....
        /*0428*/ 	.word	0xffffffff


	//   ....[77]....
        /*042c*/ 	.word	0xffffffff


	//   ....[78]....
        /*0430*/ 	.word	0xffffffff


	//   ....[79]....
        /*0434*/ 	.word	0xffffffff


	//   ....[80]....
        /*0438*/ 	.word	0xffffffff


	//   ....[81]....
        /*043c*/ 	.word	0xffffffff


	//   ....[82]....
        /*0440*/ 	.word	0xffffffff


	//   ....[83]....
        /*0444*/ 	.word	0xffffffff


	//   ....[84]....
        /*0448*/ 	.word	0xffffffff


	//   ....[85]....
        /*044c*/ 	.word	0xffffffff


	//   ....[86]....
        /*0450*/ 	.word	0xffffffff


	//   ....[87]....
        /*0454*/ 	.word	0xffffffff


	//   ....[88]....
        /*0458*/ 	.word	0xffffffff


	//   ....[89]....
        /*045c*/ 	.word	0xffffffff


	//   ....[90]....
        /*0460*/ 	.word	0xffffffff


	//   ....[91]....
        /*0464*/ 	.word	0xffffffff


	//   ....[92]....
        /*0468*/ 	.word	0xffffffff


	//   ....[93]....
        /*046c*/ 	.word	0xffffffff


	//   ....[94]....
        /*0470*/ 	.word	0xffffffff


	//   ....[95]....
        /*0474*/ 	.word	0xffffffff


	//   ....[96]....
        /*0478*/ 	.word	0xffffffff


	//   ....[97]....
        /*047c*/ 	.word	0xffffffff


	//   ....[98]....
        /*0480*/ 	.word	0xffffffff


	//   ....[99]....
        /*0484*/ 	.word	0xffffffff


	//   ....[100]....
        /*0488*/ 	.word	0xffffffff


	//   ....[101]....
        /*048c*/ 	.word	0xffffffff


	//   ....[102]....
        /*0490*/ 	.word	0xffffffff


	//   ....[103]....
        /*0494*/ 	.word	0xffffffff


	//   ....[104]....
        /*0498*/ 	.word	0xffffffff


	//   ....[105]....
        /*049c*/ 	.word	0xffffffff


	//   ....[106]....
        /*04a0*/ 	.word	0xffffffff


	//   ....[107]....
        /*04a4*/ 	.word	0xffffffff


	//   ....[108]....
        /*04a8*/ 	.word	0xffffffff


	//   ....[109]....
        /*04ac*/ 	.word	0xffffffff


	//   ....[110]....
        /*04b0*/ 	.word	0xffffffff


	//   ....[111]....
        /*04b4*/ 	.word	0xffffffff


	//   ....[112]....
        /*04b8*/ 	.word	0xffffffff


	//   ....[113]....
        /*04bc*/ 	.word	0xffffffff


	//   ....[114]....
        /*04c0*/ 	.word	0xffffffff


	//   ....[115]....
        /*04c4*/ 	.word	0xffffffff


	//   ....[116]....
        /*04c8*/ 	.word	0xffffffff


	//   ....[117]....
        /*04cc*/ 	.word	0xffffffff


	//   ....[118]....
        /*04d0*/ 	.word	0xffffffff


	//   ....[119]....
        /*04d4*/ 	.word	0xffffffff


	//   ....[120]....
        /*04d8*/ 	.word	0xffffffff


	//   ....[121]....
        /*04dc*/ 	.word	0xffffffff


	//   ....[122]....
        /*04e0*/ 	.word	0xffffffff


	//   ....[123]....
        /*04e4*/ 	.word	0xffffffff


	//   ....[124]....
        /*04e8*/ 	.word	0xffffffff


	//   ....[125]....
        /*04ec*/ 	.word	0xffffffff


	//   ....[126]....
        /*04f0*/ 	.word	0xffffffff


	//   ....[127]....
        /*04f4*/ 	.word	0xffffffff


	//   ....[128]....
        /*04f8*/ 	.word	0xffffffff


	//----- nvinfo : EIATTR_COOP_GROUP_INSTR_OFFSETS
	.align		4
.L_220:
        /*04fc*/ 	.byte	0x04, 0x28
        /*04fe*/ 	.short	(.L_222 - .L_221)


	//   ....[0]....
.L_221:
        /*0500*/ 	.word	0x00000090


	//   ....[1]....
        /*0504*/ 	.word	0x00001300


	//   ....[2]....
        /*0508*/ 	.word	0x00001340


	//   ....[3]....
        /*050c*/ 	.word	0x000014e0


	//   ....[4]....
        /*0510*/ 	.word	0x00001510


	//   ....[5]....
        /*0514*/ 	.word	0x00001630


	//   ....[6]....
        /*0518*/ 	.word	0x00001660


	//   ....[7]....
        /*051c*/ 	.word	0x00001770


	//   ....[8]....
        /*0520*/ 	.word	0x000017b0


	//   ....[9]....
        /*0524*/ 	.word	0x00001c20


	//   ....[10]....
        /*0528*/ 	.word	0x00001c40


	//   ....[11]....
        /*052c*/ 	.word	0x00001c60


	//   ....[12]....
        /*0530*/ 	.word	0x00001c70


	//   ....[13]....
        /*0534*/ 	.word	0x00001ed0


	//   ....[14]....
        /*0538*/ 	.word	0x00002010


	//   ....[15]....
        /*053c*/ 	.word	0x00002350


	//   ....[16]....
        /*0540*/ 	.word	0x00002360


	//   ....[17]....
        /*0544*/ 	.word	0x00003000


	//   ....[18]....
        /*0548*/ 	.word	0x00003030


	//   ....[19]....
        /*054c*/ 	.word	0x00003130


	//   ....[20]....
        /*0550*/ 	.word	0x00003150


	//   ....[21]....
        /*0554*/ 	.word	0x00003540


	//   ....[22]....
        /*0558*/ 	.word	0x000037b0


	//   ....[23]....
        /*055c*/ 	.word	0x00003e30


	//   ....[24]....
        /*0560*/ 	.word	0x000043f0


	//   ....[25]....
        /*0564*/ 	.word	0x00004db0


	//   ....[26]....
        /*0568*/ 	.word	0x00004e00


	//   ....[27]....
        /*056c*/ 	.word	0x00004f00


	//   ....[28]....
        /*0570*/ 	.word	0x00004f30


	//   ....[29]....
        /*0574*/ 	.word	0x00005030


	//   ....[30]....
        /*0578*/ 	.word	0x00005080


	//   ....[31]....
        /*057c*/ 	.word	0x00005210


	//   ....[32]....
        /*0580*/ 	.word	0x00005260


	//   ....[33]....
        /*0584*/ 	.word	0x00006740


	//   ....[34]....
        /*0588*/ 	.word	0x00006750


	//   ....[35]....
        /*058c*/ 	.word	0x00006830


	//   ....[36]....
        /*0590*/ 	.word	0x00006840


	//   ....[37]....
        /*0594*/ 	.word	0x000078c0


	//   ....[38]....
        /*0598*/ 	.word	0x000078e0


	//   ....[39]....
        /*059c*/ 	.word	0x00007960


	//   ....[40]....
        /*05a0*/ 	.word	0x000079a0


	//   ....[41]....
        /*05a4*/ 	.word	0x00007b20


	//   ....[42]....
        /*05a8*/ 	.word	0x00007d30


	//   ....[43]....
        /*05ac*/ 	.word	0x00008270


	//   ....[44]....
        /*05b0*/ 	.word	0x000086f0


	//   ....[45]....
        /*05b4*/ 	.word	0x00008d00


	//   ....[46]....
        /*05b8*/ 	.word	0x00008da0


	//   ....[47]....
        /*05bc*/ 	.word	0x00008fd0


	//   ....[48]....
        /*05c0*/ 	.word	0x00009070


	//   ....[49]....
        /*05c4*/ 	.word	0x00009190


	//   ....[50]....
        /*05c8*/ 	.word	0x000091b0


	//   ....[51]....
        /*05cc*/ 	.word	0x000092f0


	//   ....[52]....
        /*05d0*/ 	.word	0x00009310


	//   ....[53]....
        /*05d4*/ 	.word	0x0000b190


	//   ....[54]....
        /*05d8*/ 	.word	0x0000b1a0


	//   ....[55]....
        /*05dc*/ 	.word	0x0000b280


	//   ....[56]....
        /*05e0*/ 	.word	0x0000b290


	//   ....[57]....
        /*05e4*/ 	.word	0x0000c310


	//   ....[58]....
        /*05e8*/ 	.word	0x0000c330


	//   ....[59]....
        /*05ec*/ 	.word	0x0000c3b0


	//   ....[60]....
        /*05f0*/ 	.word	0x0000c3f0


	//   ....[61]....
        /*05f4*/ 	.word	0x0000c6d0


	//   ....[62]....
        /*05f8*/ 	.word	0x0000c720


	//   ....[63]....
        /*05fc*/ 	.word	0x0000c750


	//   ....[64]....
        /*0600*/ 	.word	0x0000c7a0


	//   ....[65]....
        /*0604*/ 	.word	0x0000c7d0


	//   ....[66]....
        /*0608*/ 	.word	0x0000c800


	//   ....[67]....
        /*060c*/ 	.word	0x0000c8e0


	//   ....[68]....
        /*0610*/ 	.word	0x0000cd90


	//   ....[69]....
        /*0614*/ 	.word	0x0000e470


	//   ....[70]....
        /*0618*/ 	.word	0x0000e4a0


	//   ....[71]....
        /*061c*/ 	.word	0x0000e630


	//   ....[72]....
        /*0620*/ 	.word	0x0000e640


	//   ....[73]....
        /*0624*/ 	.word	0x0000f670


	//   ....[74]....
        /*0628*/ 	.word	0x0000f690


	//   ....[75]....
        /*062c*/ 	.word	0x0000f710


	//   ....[76]....
        /*0630*/ 	.word	0x0000f750


	//   ....[77]....
        /*0634*/ 	.word	0x0000f8b0


	//   ....[78]....
        /*0638*/ 	.word	0x0000fe00


	//   ....[79]....
        /*063c*/ 	.word	0x0000ffe0


	//   ....[80]....
        /*0640*/ 	.word	0x00010450


	//   ....[81]....
        /*0644*/ 	.word	0x00010c10


	//   ....[82]....
        /*0648*/ 	.word	0x00010c50


	//   ....[83]....
        /*064c*/ 	.word	0x00010db0


	//   ....[84]....
        /*0650*/ 	.word	0x00010dd0


	//   ....[85]....
        /*0654*/ 	.word	0x00010ef0


	//   ....[86]....
        /*0658*/ 	.word	0x00010f10


	//   ....[87]....
        /*065c*/ 	.word	0x00011050


	//   ....[88]....
        /*0660*/ 	.word	0x00011070


	//   ....[89]....
        /*0664*/ 	.word	0x000128d0


	//   ....[90]....
        /*0668*/ 	.word	0x000128e0


	//   ....[91]....
        /*066c*/ 	.word	0x000128f0


	//   ....[92]....
        /*0670*/ 	.word	0x00012900


	//   ....[93]....
        /*0674*/ 	.word	0x00012930


	//   ....[94]....
        /*0678*/ 	.word	0x00012950


	//   ....[95]....
        /*067c*/ 	.word	0x00012970


	//   ....[96]....
        /*0680*/ 	.word	0x00012980


	//   ....[97]....
        /*0684*/ 	.word	0x00014080


	//   ....[98]....
        /*0688*/ 	.word	0x000140b0


	//   ....[99]....
        /*068c*/ 	.word	0x000140e0


	//   ....[100]....
        /*0690*/ 	.word	0x00014100


	//   ....[101]....
        /*0694*/ 	.word	0x00014110


	//   ....[102]....
        /*0698*/ 	.word	0x00014120


	//   ....[103]....
        /*069c*/ 	.word	0x00014130


	//   ....[104]....
        /*06a0*/ 	.word	0x00014140


	//   ....[105]....
        /*06a4*/ 	.word	0x00014360


	//   ....[106]....
        /*06a8*/ 	.word	0x00014370


	//   ....[107]....
        /*06ac*/ 	.word	0x000144f0


	//   ....[108]....
        /*06b0*/ 	.word	0x00014520


	//   ....[109]....
        /*06b4*/ 	.word	0x00014670


	//   ....[110]....
        /*06b8*/ 	.word	0x000146a0


	//   ....[111]....
        /*06bc*/ 	.word	0x000147f0


	//   ....[112]....
        /*06c0*/ 	.word	0x00014810


	//   ....[113]....
        /*06c4*/ 	.word	0x00015000


	//   ....[114]....
        /*06c8*/ 	.word	0x00015020


	//   ....[115]....
        /*06cc*/ 	.word	0x00015170


	//   ....[116]....
        /*06d0*/ 	.word	0x000151a0


	//   ....[117]....
        /*06d4*/ 	.word	0x000152d0


	//   ....[118]....
        /*06d8*/ 	.word	0x00015300


	//   ....[119]....
        /*06dc*/ 	.word	0x00015430


	//   ....[120]....
        /*06e0*/ 	.word	0x00015450


	//   ....[121]....
        /*06e4*/ 	.word	0x000155b0


	//   ....[122]....
        /*06e8*/ 	.word	0x00015600


	//   ....[123]....
        /*06ec*/ 	.word	0x00015650


	//   ....[124]....
        /*06f0*/ 	.word	0x000156a0


	//   ....[125]....
        /*06f4*/ 	.word	0x000156f0


	//   ....[126]....
        /*06f8*/ 	.word	0x00015740


	//   ....[127]....
        /*06fc*/ 	.word	0x00015790


	//   ....[128]....
        /*0700*/ 	.word	0x000157e0


	//----- nvinfo : EIATTR_EXIT_INSTR_OFFSETS
	.align		4
.L_222:
        /*0704*/ 	.byte	0x04, 0x1c
        /*0706*/ 	.short	(.L_224 - .L_223)


	//   ....[0]....
.L_223:
        /*0708*/ 	.word	0x00000370


	//   ....[1]....
        /*070c*/ 	.word	0x00014820


	//   ....[2]....
        /*0710*/ 	.word	0x000148f0


	//   ....[3]....
        /*0714*/ 	.word	0x00014950


	//   ....[4]....
        /*0718*/ 	.word	0x00015460


	//   ....[5]....
        /*071c*/ 	.word	0x00015510


	//   ....[6]....
        /*0720*/ 	.word	0x00015570


	//----- nvinfo : EIATTR_CTAIDZ_USED
	.align		4
.L_224:
        /*0724*/ 	.byte	0x01, 0x04
	.zero		2


	//----- nvinfo : EIATTR_MAX_THREADS
	.align		4
        /*0728*/ 	.byte	0x04, 0x05
        /*072a*/ 	.short	(.L_226 - .L_225)
.L_225:
        /*072c*/ 	.word	0x00000080
        /*0730*/ 	.word	0x00000001
        /*0734*/ 	.word	0x00000001


	//----- nvinfo : EIATTR_CRS_STACK_SIZE
	.align		4
.L_226:
        /*0738*/ 	.byte	0x04, 0x1e
        /*073a*/ 	.short	(.L_228 - .L_227)
.L_227:
        /*073c*/ 	.word	0x00000000
.L_228:


//--------------------- .nv.info._ZN7cutlass13device_kernelIN5flash19enable_sm80_to_sm89INS1_16FlashAttnFwdSm80INS1_25CollectiveMainloopFwdSm80ILi4ELi1ELb0EN4cute5tupleIJNS5_1CILi128EEENS7_ILi48EEENS7_ILi96EEEEEELi96ENS_6half_tEfNS_4arch4Sm80ELb0ELb1ELb1ELb1ELb1ELb1ELb1ELb0EEENS1_21CollectiveEpilogueFwdINS6_IJS8_SA_S9_EEENS6_IJNS7_ILi1EEESI_SI_EEESC_SE_Li128ELb1ELb1ELb0ELb0EEENS1_19SingleTileSchedulerILb1ELb0ELb1ELi128EEEEEEEEEvNT_6ParamsE --------------------------
	.section	.nv.info._ZN7cutlass13device_kernelIN5flash19enable_sm80_to_sm89INS1_16FlashAttnFwdSm80INS1_25CollectiveMainloopFwdSm80ILi4ELi1ELb0EN4cute5tupleIJNS5_1CILi128EEENS7_ILi48EEENS7_ILi96EEEEEELi96ENS_6half_tEfNS_4arch4Sm80ELb0ELb1ELb1ELb1ELb1ELb1ELb1ELb0EEENS1_21CollectiveEpilogueFwdINS6_IJS8_SA_S9_EEENS6_IJNS7_ILi1EEESI_SI_EEESC_SE_Li128ELb1ELb1ELb0ELb0EEENS1_19SingleTileSchedulerILb1ELb0ELb1ELi128EEEEEEEEEvNT_6ParamsE,"",@"SHT_CUDA_INFO"
	.sectionflags	@""
	.align	4


	//----- nvinfo : EIATTR_CUDA_API_VERSION
	.align		4
        /*0000*/ 	.byte	0x04, 0x37
        /*0002*/ 	.short	(.L_230 - .L_229)
.L_229:
        /*0004*/ 	.word	0x00000082


	//----- nvinfo : EIATTR_SW2861232_WAR
	.align		4
.L_230:
        /*0008*/ 	.byte	0x01, 0x35
	.zero		2


	//----- nvinfo : EIATTR_PARAM_CBANK
	.align		4
        /*000c*/ 	.byte	0x04, 0x0a
        /*000e*/ 	.short	(.L_232 - .L_231)
	.align		4
.L_231:
        /*0010*/ 	.word	index@(.nv.constant0._ZN7cutlass13device_kernelIN5flash19enable_sm80_to_sm89INS1_16FlashAttnFwdSm80INS1_25CollectiveMainloopFwdSm80ILi4ELi1ELb0EN4cute5tupleIJNS5_1CILi128EEENS7_ILi48EEENS7_ILi96EEEEEELi96ENS_6half_tEfNS_4arch4Sm80ELb0ELb1ELb1ELb1ELb1ELb1ELb1ELb0EEENS1_21CollectiveEpilogueFwdINS6_IJS8_SA_S9_EEENS6_IJNS7_ILi1EEESI_SI_EEESC_SE_Li128ELb1ELb1ELb0ELb0EEENS1_19SingleTileSchedulerILb1ELb0ELb1ELi128EEEEEEEEEvNT_6ParamsE)
        /*0014*/ 	.short	0x0160
        /*0016*/ 	.short	0x0418


	//----- nvinfo : EIATTR_CBANK_PARAM_SIZE
	.align		4
.L_232:
        /*0018*/ 	.byte	0x03, 0x19
        /*001a*/ 	.short	0x0418


	//----- nvinfo : EIATTR_KPARAM_INFO
	.align		4
        /*001c*/ 	.byte	0x04, 0x17
        /*001e*/ 	.short	(.L_234 - .L_233)
.L_233:
        /*0020*/ 	.word	0x00000000
        /*0024*/ 	.short	0x0000
        /*0026*/ 	.short	0x0000
        /*0028*/ 	.byte	0x00, 0xf0, 0x61, 0x10


	//----- nvinfo : EIATTR_MAXREG_COUNT
	.align		4
.L_234:
        /*002c*/ 	.byte	0x03, 0x1b
        /*002e*/ 	.short	0x00ff


	//----- nvinfo : EIATTR_NUM_BARRIERS
	.align		4
        /*0030*/ 	.byte	0x02, 0x4c
        /*0032*/ 	.byte	0x02
	.zero		1


	//----- nvinfo : EIATTR_ANNOTATIONS
	.align		4
        /*0034*/ 	.byte	0x04, 0x55
        /*0036*/ 	.short	(.L_236 - .L_235)


	//   ....[0]....
.L_235:
        /* <DEDUP_REMOVED lines=51> */


	//----- nvinfo : EIATTR_MERCURY_ISA_VERSION
	.align		4
.L_236:
        /*0358*/ 	.byte	0x03, 0x5f
        /*035a*/ 	.short	0x0000


	//----- nvinfo : EIATTR_COOP_GROUP_MASK_REGIDS
	.align		4
        /*035c*/ 	.byte	0x04, 0x29
        /*035e*/ 	.short	(.L_238 - .L_237)


	//   ....[0]....
.L_237:
        /*0360*/ 	.word	0xffffffff


	//   ....[1]....
        /*0364*/ 	.word	0xffffffff


	//   ....[2]....
        /*0368*/ 	.word	0xffffffff


	//   ....[3]....
        /*036c*/ 	.word	0xffffffff


	//   ....[4]....
        /*0370*/ 	.word	0xffffffff


	//   ....[5]....
        /*0374*/ 	.word	0xffffffff


	//   ....[6]....
        /*0378*/ 	.word	0xffffffff


	//   ....[7]....
        /*037c*/ 	.word	0xffffffff


	//   ....[8]....
        /*0380*/ 	.word	0xffffffff


	//   ....[9]....
        /*0384*/ 	.word	0xffffffff


	//   ....[10]....
        /*0388*/ 	.word	0xffffffff


	//   ....[11]....
        /*038c*/ 	.word	0xffffffff


	//   ....[12]....
        /*0390*/ 	.word	0xffffffff


	//   ....[13]....
        /*0394*/ 	.word	0xffffffff


	//   ....[14]....
        /*0398*/ 	.word	0xffffffff


	//   ....[15]....
        /*039c*/ 	.word	0xffffffff


	//   ....[16]....
        /*03a0*/ 	.word	0xffffffff


	//   ....[17]....
        /*03a4*/ 	.word	0xffffffff


	//   ....[18]....
        /*03a8*/ 	.word	0xffffffff


	//   ....[19]....
        /*03ac*/ 	.word	0xffffffff


	//   ....[20]....
        /*03b0*/ 	.word	0xffffffff


	//   ....[21]....
        /*03b4*/ 	.word	0xffffffff


	//   ....[22]....
        /*03b8*/ 	.word	0xffffffff


	//   ....[23]....
        /*03bc*/ 	.word	0xffffffff


	//   ....[24]....
        /*03c0*/ 	.word	0xffffffff


	//   ....[25]....
        /*03c4*/ 	.word	0xffffffff


	//   ....[26]....
        /*03c8*/ 	.word	0xffffffff


	//   ....[27]....
        /*03cc*/ 	.word	0xffffffff


	//   ....[28]....
        /*03d0*/ 	.word	0xffffffff


	//   ....[29]....
        /*03d4*/ 	.word	0xffffffff


	//   ....[30]....
        /*03d8*/ 	.word	0xffffffff


	//   ....[31]....
        /*03dc*/ 	.word	0xffffffff


	//   ....[32]....
        /*03e0*/ 	.word	0xffffffff


	//   ....[33]....
        /*03e4*/ 	.word	0xffffffff


	//   ....[34]....
        /*03e8*/ 	.word	0xffffffff


	//   ....[35]....
        /*03ec*/ 	.word	0xffffffff


	//   ....[36]....
        /*03f0*/ 	.word	0xffffffff


	//   ....[37]....
        /*03f4*/ 	.word	0xffffffff


	//   ....[38]....
        /*03f8*/ 	.word	0xffffffff


	//   ....[39]....
        /*03fc*/ 	.word	0xffffffff


	//   ....[40]....
        /*0400*/ 	.word	0xffffffff


	//   ....[41]....
        /*0404*/ 	.word	0xffffffff


	//   ....[42]....
        /*0408*/ 	.word	0xffffffff


	//   ....[43]....
        /*040c*/ 	.word	0xffffffff


	//   ....[44]....
        /*0410*/ 	.word	0xffffffff


	//   ....[45]....
        /*0414*/ 	.word	0xffffffff


	//   ....[46]....
        /*0418*/ 	.word	0xffffffff


	//   ....[47]....
        /*041c*/ 	.word	0xffffffff


	//   ....[48]....
        /*0420*/ 	.word	0xffffffff


	//   ....[49]....
        /*0424*/ 	.word	0xffffffff


	//   ....[50]....
        /*0428*/ 	.word	0xffffffff


	//   ....[51]....
        /*042c*/ 	.word	0xffffffff


	//   ....[52]....
        /*0430*/ 	.word	0xffffffff


	//   ....[53]....
        /*0434*/ 	.word	0xffffffff


	//   ....[54]....
        /*0438*/ 	.word	0xffffffff


	//   ....[55]....
        /*043c*/ 	.word	0xffffffff


	//   ....[56]....
        /*0440*/ 	.word	0xffffffff


	//   ....[57]....
        /*0444*/ 	.word	0xffffffff


	//   ....[58]....
        /*0448*/ 	.word	0xffffffff


	//   ....[59]....
        /*044c*/ 	.word	0xffffffff


	//   ....[60]....
        /*0450*/ 	.word	0xffffffff


	//   ....[61]....
        /*0454*/ 	.word	0xffffffff


	//   ....[62]....
        /*0458*/ 	.word	0xffffffff


	//   ....[63]....
        /*045c*/ 	.word	0xffffffff


	//   ....[64]....
        /*0460*/ 	.word	0xffffffff


	//   ....[65]....
        /*0464*/ 	.word	0xffffffff


	//   ....[66]....
        /*0468*/ 	.word	0xffffffff


	//   ....[67]....
        /*046c*/ 	.word	0xffffffff


	//   ....[68]....
        /*0470*/ 	.word	0xffffffff


	//   ....[69]....
        /*0474*/ 	.word	0xffffffff


	//   ....[70]....
        /*0478*/ 	.word	0xffffffff


	//   ....[71]....
        /*047c*/ 	.word	0xffffffff


	//   ....[72]....
        /*0480*/ 	.word	0xffffffff


	//   ....[73]....
        /*0484*/ 	.word	0xffffffff


	//   ....[74]....
        /*0488*/ 	.word	0xffffffff


	//   ....[75]....
        /*048c*/ 	.word	0xffffffff


	//   ....[76]....
        /*0490*/ 	.word	0xffffffff


	//   ....[77]....
        /*0494*/ 	.word	0xffffffff


	//   ....[78]....
        /*0498*/ 	.word	0xffffffff


	//   ....[79]....
        /*049c*/ 	.word	0xffffffff


	//   ....[80]....
        /*04a0*/ 	.word	0xffffffff


	//   ....[81]....
        /*04a4*/ 	.word	0xffffffff


	//   ....[82]....
        /*04a8*/ 	.word	0xffffffff


	//   ....[83]....
        /*04ac*/ 	.word	0xffffffff


	//   ....[84]....
        /*04b0*/ 	.word	0xffffffff


	//   ....[85]....
        /*04b4*/ 	.word	0xffffffff


	//   ....[86]....
        /*04b8*/ 	.word	0xffffffff


	//   ....[87]....
        /*04bc*/ 	.word	0xffffffff


	//   ....[88]....
        /*04c0*/ 	.word	0xffffffff


	//   ....[89]....
        /*04c4*/ 	.word	0xffffffff


	//   ....[90]....
        /*04c8*/ 	.word	0xffffffff


	//   ....[91]....
        /*04cc*/ 	.word	0xffffffff


	//   ....[92]....
        /*04d0*/ 	.word	0xffffffff


	//   ....[93]....
        /*04d4*/ 	.word	0xffffffff


	//   ....[94]....
        /*04d8*/ 	.word	0xffffffff


	//   ....[95]....
        /*04dc*/ 	.word	0xffffffff


	//   ....[96]....
        /*04e0*/ 	.word	0xffffffff


	//   ....[97]....
        /*04e4*/ 	.word	0xffffffff


	//   ....[98]....
        /*04e8*/ 	.word	0xffffffff


	//   ....[99]....
        /*04ec*/ 	.word	0xffffffff


	//   ....[100]....
        /*04f0*/ 	.word	0xffffffff


	//   ....[101]....
        /*04f4*/ 	.word	0xffffffff


	//   ....[102]....
        /*04f8*/ 	.word	0xffffffff


	//   ....[103]....
        /*04fc*/ 	.word	0xffffffff


	//   ....[104]....
        /*0500*/ 	.word	0xffffffff


	//   ....[105]....
        /*0504*/ 	.word	0xffffffff


	//   ....[106]....
        /*0508*/ 	.word	0xffffffff


	//   ....[107]....
        /*050c*/ 	.word	0xffffffff


	//   ....[108]....
        /*0510*/ 	.word	0xffffffff


	//   ....[109]....
        /*0514*/ 	.word	0xffffffff


	//   ....[110]....
        /*0518*/ 	.word	0xffffffff


	//   ....[111]....
        /*051c*/ 	.word	0xffffffff


	//   ....[112]....
        /*0520*/ 	.word	0xffffffff


	//   ....[113]....
        /*0524*/ 	.word	0xffffffff


	//   ....[114]....
        /*0528*/ 	.word	0xffffffff


	//   ....[115]....
        /*052c*/ 	.word	0xffffffff


	//   ....[116]....
        /*0530*/ 	.word	0xffffffff


	//   ....[117]....
        /*0534*/ 	.word	0xffffffff


	//   ....[118]....
        /*0538*/ 	.word	0xffffffff


	//   ....[119]....
        /*053c*/ 	.word	0xffffffff


	//   ....[120]....
        /*0540*/ 	.word	0xffffffff


	//   ....[121]....
        /*0544*/ 	.word	0xffffffff


	//   ....[122]....
        /*0548*/ 	.word	0xffffffff


	//   ....[123]....
        /*054c*/ 	.word	0xffffffff


	//   ....[124]....
        /*0550*/ 	.word	0xffffffff


	//   ....[125]....
        /*0554*/ 	.word	0xffffffff


	//   ....[126]....
        /*0558*/ 	.word	0xffffffff


	//   ....[127]....
        /*055c*/ 	.word	0xffffffff


	//   ....[128]....
        /*0560*/ 	.word	0xffffffff


	//   ....[129]....
        /*0564*/ 	.word	0xffffffff


	//   ....[130]....
        /*0568*/ 	.word	0xffffffff


	//   ....[131]....
        /*056c*/ 	.word	0xffffffff


	//   ....[132]....
        /*0570*/ 	.word	0xffffffff


	//   ....[133]....
        /*0574*/ 	.word	0xffffffff


	//   ....[134]....
        /*0578*/ 	.word	0xffffffff


	//   ....[135]....
        /*057c*/ 	.word	0xffffffff


	//   ....[136]....
        /*0580*/ 	.word	0xffffffff


	//   ....[137]....
        /*0584*/ 	.word	0xffffffff


	//   ....[138]....
        /*0588*/ 	.word	0xffffffff


	//   ....[139]....
        /*058c*/ 	.word	0xffffffff


	//   ....[140]....
        /*0590*/ 	.word	0xffffffff


	//   ....[141]....
        /*0594*/ 	.word	0xffffffff


	//   ....[142]....
        /*0598*/ 	.word	0xffffffff


	//   ....[143]....
        /*059c*/ 	.word	0xffffffff


	//   ....[144]....
        /*05a0*/ 	.word	0xffffffff


	//   ....[145]....
        /*05a4*/ 	.word	0xffffffff


	//   ....[146]....
        /*05a8*/ 	.word	0xffffffff


	//   ....[147]....
        /*05ac*/ 	.word	0xffffffff


	//   ....[148]....
        /*05b0*/ 	.word	0xffffffff


	//   ....[149]....
        /*05b4*/ 	.word	0xffffffff


	//   ....[150]....
        /*05b8*/ 	.word	0xffffffff


	//   ....[151]....
        /*05bc*/ 	.word	0xffffffff


	//   ....[152]....
        /*05c0*/ 	.word	0xffffffff


	//----- nvinfo : EIATTR_COOP_GROUP_INSTR_OFFSETS
	.align		4
.L_238:
        /*05c4*/ 	.byte	0x04, 0x28
        /*05c6*/ 	.short	(.L_240 - .L_239)


	//   ....[0]....
.L_239:
        /*05c8*/ 	.word	0x00000090


	//   ....[1]....
        /*05cc*/ 	.word	0x000023b0


	//   ....[2]....
        /*05d0*/ 	.word	0x000023c0


	//   ....[3]....
        /*05d4*/ 	.word	0x00003ef0


	//   ....[4]....
        /*05d8*/ 	.word	0x00003f00


	//   ....[5]....
        /*05dc*/ 	.word	0x00005850


	//   ....[6]....
        /*05e0*/ 	.word	0x00005870


	//   ....[7]....
        /*05e4*/ 	.word	0x00005d70


	//   ....[8]....
        /*05e8*/ 	.word	0x00005e30


	//   ....[9]....
        /*05ec*/ 	.word	0x00006fa0


	//   ....[10]....
        /*05f0*/ 	.word	0x00006fd0


	//   ....[11]....
        /*05f4*/ 	.word	0x00007210


	//   ....[12]....
        /*05f8*/ 	.word	0x00007240


	//   ....[13]....
        /*05fc*/ 	.word	0x00007360


	//   ....[14]....
        /*0600*/ 	.word	0x00007390


	//   ....[15]....
        /*0604*/ 	.word	0x000074c0


	//   ....[16]....
        /*0608*/ 	.word	0x000074d0


	//   ....[17]....
        /*060c*/ 	.word	0x000079e0


	//   ....[18]....
        /*0610*/ 	.word	0x000079f0


	//   ....[19]....
        /*0614*/ 	.word	0x00007af0


	//   ....[20]....
        /*0618*/ 	.word	0x00007b00


	//   ....[21]....
        /*061c*/ 	.word	0x00007fa0


	//   ....[22]....
        /*0620*/ 	.word	0x00007fc0


	//   ....[23]....
        /*0624*/ 	.word	0x00008000


	//   ....[24]....
        /*0628*/ 	.word	0x00008030


	//   ....[25]....
        /*062c*/ 	.word	0x00008450


	//   ....[26]....
        /*0630*/ 	.word	0x00008700


	//   ....[27]....
        /*0634*/ 	.word	0x00008740


	//   ....[28]....
        /*0638*/ 	.word	0x00008780


	//   ....[29]....
        /*063c*/ 	.word	0x0000b5d0


	//   ....[30]....
        /*0640*/ 	.word	0x0000b5f0


	//   ....[31]....
        /*0644*/ 	.word	0x0000b650


	//   ....[32]....
        /*0648*/ 	.word	0x0000b660


	//   ....[33]....
        /*064c*/ 	.word	0x0000b8d0


	//   ....[34]....
        /*0650*/ 	.word	0x0000b950


	//   ....[35]....
        /*0654*/ 	.word	0x0000ba50


	//   ....[36]....
        /*0658*/ 	.word	0x0000bb60


	//   ....[37]....
        /*065c*/ 	.word	0x0000f030


	//   ....[38]....
        /*0660*/ 	.word	0x0000f110


	//   ....[39]....
        /*0664*/ 	.word	0x0000f480


	//   ....[40]....
        /*0668*/ 	.word	0x0000f490


	//   ....[41]....
        /*066c*/ 	.word	0x00010130


	//   ....[42]....
        /*0670*/ 	.word	0x00010160


	//   ....[43]....
        /*0674*/ 	.word	0x00010260


	//   ....[44]....
        /*0678*/ 	.word	0x00010280


	//   ....[45]....
        /*067c*/ 	.word	0x00010630


	//   ....[46]....
        /*0680*/ 	.word	0x000108f0


	//   ....[47]....
        /*0684*/ 	.word	0x00010f70


	//   ....[48]....
        /*0688*/ 	.word	0x00011530


	//   ....[49]....
        /*068c*/ 	.word	0x00011ef0


	//   ....[50]....
        /*0690*/ 	.word	0x00011f30


	//   ....[51]....
        /*0694*/ 	.word	0x00012030


	//   ....[52]....
        /*0698*/ 	.word	0x00012060


	//   ....[53]....
        /*069c*/ 	.word	0x00012160


	//   ....[54]....
        /*06a0*/ 	.word	0x000121b0


	//   ....[55]....
        /*06a4*/ 	.word	0x00012350


	//   ....[56]....
        /*06a8*/ 	.word	0x000123a0


	//   ....[57]....
        /*06ac*/ 	.word	0x00013880


	//   ....[58]....
        /*06b0*/ 	.word	0x00013890


	//   ....[59]....
        /*06b4*/ 	.word	0x00013970


	//   ....[60]....
        /*06b8*/ 	.word	0x00013980


	//   ....[61]....
        /*06bc*/ 	.word	0x00014a10


	//   ....[62]....
        /*06c0*/ 	.word	0x00014a20


	//   ....[63]....
        /*06c4*/ 	.word	0x00014aa0


	//   ....[64]....
        /*06c8*/ 	.word	0x00014ae0


	//   ....[65]....
        /*06cc*/ 	.word	0x00014c80


	//   ....[66]....
        /*06d0*/ 	.word	0x00014e90


	//   ....[67]....
        /*06d4*/ 	.word	0x000153d0


	//   ....[68]....
        /*06d8*/ 	.word	0x00015850


	//   ....[69]....
        /*06dc*/ 	.word	0x00015e60


	//   ....[70]....
        /*06e0*/ 	.word	0x00015f00


	//   ....[71]....
        /*06e4*/ 	.word	0x00016130


	//   ....[72]....
        /*06e8*/ 	.word	0x000161d0


	//   ....[73]....
        /*06ec*/ 	.word	0x000162f0


	//   ....[74]....
        /*06f0*/ 	.word	0x00016310


	//   ....[75]....
        /*06f4*/ 	.word	0x00016450


	//   ....[76]....
        /*06f8*/ 	.word	0x00016470


	//   ....[77]....
        /*06fc*/ 	.word	0x000182e0


	//   ....[78]....
        /*0700*/ 	.word	0x000182f0


	//   ....[79]....
        /*0704*/ 	.word	0x000183d0


	//   ....[80]....
        /*0708*/ 	.word	0x000183e0


	//   ....[81]....
        /*070c*/ 	.word	0x00019470


	//   ....[82]....
        /*0710*/ 	.word	0x00019480


	//   ....[83]....
        /*0714*/ 	.word	0x00019500


	//   ....[84]....
        /*0718*/ 	.word	0x00019540


	//   ....[85]....
        /*071c*/ 	.word	0x00019830


	//   ....[86]....
        /*0720*/ 	.word	0x00019880


	//   ....[87]....
        /*0724*/ 	.word	0x000198b0


	//   ....[88]....
        /*0728*/ 	.word	0x00019900


	//   ....[89]....
        /*072c*/ 	.word	0x00019930


	//   ....[90]....
        /*0730*/ 	.word	0x00019960


	//   ....[91]....
        /*0734*/ 	.word	0x00019a40


	//   ....[92]....
        /*0738*/ 	.word	0x00019ef0


	//   ....[93]....
        /*073c*/ 	.word	0x0001b5a0


	//   ....[94]....
        /*0740*/ 	.word	0x0001b5d0


	//   ....[95]....
        /*0744*/ 	.word	0x0001b760


	//   ....[96]....
        /*0748*/ 	.word	0x0001b770


	//   ....[97]....
        /*074c*/ 	.word	0x0001c7a0


	//   ....[98]....
        /*0750*/ 	.word	0x0001c7c0


	//   ....[99]....
        /*0754*/ 	.word	0x0001c840


	//   ....[100]....
        /*0758*/ 	.word	0x0001c880


	//   ....[101]....
        /*075c*/ 	.word	0x0001ca00


	//   ....[102]....
        /*0760*/ 	.word	0x0001cf50


	//   ....[103]....
        /*0764*/ 	.word	0x0001d130


	//   ....[104]....
        /*0768*/ 	.word	0x0001d5a0


	//   ....[105]....
        /*076c*/ 	.word	0x0001dd60


	//   ....[106]....
        /*0770*/ 	.word	0x0001dda0


	//   ....[107]....
        /*0774*/ 	.word	0x0001df00


	//   ....[108]....
        /*0778*/ 	.word	0x0001df20


	//   ....[109]....
        /*077c*/ 	.word	0x0001e040


	//   ....[110]....
        /*0780*/ 	.word	0x0001e060


	//   ....[111]....
        /*0784*/ 	.word	0x0001e1a0


	//   ....[112]....
        /*0788*/ 	.word	0x0001e1c0


	//   ....[113]....
        /*078c*/ 	.word	0x0001fa00


	//   ....[114]....
        /*0790*/ 	.word	0x0001fa10


	//   ....[115]....
        /*0794*/ 	.word	0x0001fa20


	//   ....[116]....
        /*0798*/ 	.word	0x0001fa30


	//   ....[117]....
        /*079c*/ 	.word	0x0001fa60


	//   ....[118]....
        /*07a0*/ 	.word	0x0001fa80


	//   ....[119]....
        /*07a4*/ 	.word	0x0001faa0


	//   ....[120]....
        /*07a8*/ 	.word	0x0001fab0


	//   ....[121]....
        /*07ac*/ 	.word	0x000211b0


	//   ....[122]....
        /*07b0*/ 	.word	0x000211e0


	//   ....[123]....
        /*07b4*/ 	.word	0x00021210


	//   ....[124]....
        /*07b8*/ 	.word	0x00021230


	//   ....[125]....
        /*07bc*/ 	.word	0x00021240


	//   ....[126]....
        /*07c0*/ 	.word	0x00021250


	//   ....[127]....
        /*07c4*/ 	.word	0x00021260


	//   ....[128]....
        /*07c8*/ 	.word	0x00021270


	//   ....[129]....
        /*07cc*/ 	.word	0x00021490


	//   ....[130]....
        /*07d0*/ 	.word	0x000214a0


	//   ....[131]....
        /*07d4*/ 	.word	0x00021620


	//   ....[132]....
        /*07d8*/ 	.word	0x00021650


	//   ....[133]....
        /*07dc*/ 	.word	0x000217a0


	//   ....[134]....
        /*07e0*/ 	.word	0x000217d0


	//   ....[135]....
        /*07e4*/ 	.word	0x00021920


	//   ....[136]....
        /*07e8*/ 	.word	0x00021940


	//   ....[137]....
        /*07ec*/ 	.word	0x00022130


	//   ....[138]....
        /*07f0*/ 	.word	0x00022150


	//   ....[139]....
        /*07f4*/ 	.word	0x000222a0


	//   ....[140]....
        /*07f8*/ 	.word	0x000222d0


	//   ....[141]....
        /*07fc*/ 	.word	0x00022400


	//   ....[142]....
        /*0800*/ 	.word	0x00022430


	//   ....[143]....
        /*0804*/ 	.word	0x00022560


	//   ....[144]....
        /*0808*/ 	.word	0x00022580


	//   ....[145]....
        /*080c*/ 	.word	0x000226e0


	//   ....[146]....
        /*0810*/ 	.word	0x00022730


	//   ....[147]....
        /*0814*/ 	.word	0x00022780


	//   ....[148]....
        /*0818*/ 	.word	0x000227d0


	//   ....[149]....
        /*081c*/ 	.word	0x00022820


	//   ....[150]....
        /*0820*/ 	.word	0x00022870


	//   ....[151]....
        /*0824*/ 	.word	0x000228c0


	//   ....[152]....
        /*0828*/ 	.word	0x00022910


	//----- nvinfo : EIATTR_EXIT_INSTR_OFFSETS
	.align		4
.L_240:
        /*082c*/ 	.byte	0x04, 0x1c
        /*082e*/ 	.short	(.L_242 - .L_241)


	//   ....[0]....
.L_241:
        /*0830*/ 	.word	0x00000370


	//   ....[1]....
        /*0834*/ 	.word	0x00021950


	//   ....[2]....
        /*0838*/ 	.word	0x00021a20


	//   ....[3]....
        /*083c*/ 	.word	0x00021a80


	//   ....[4]....
        /*0840*/ 	.word	0x00022590


	//   ....[5]....
        /*0844*/ 	.word	0x00022640


	//   ....[6]....
        /*0848*/ 	.word	0x000226a0


	//----- nvinfo : EIATTR_CTAIDZ_USED
	.align		4
.L_242:
        /*084c*/ 	.byte	0x01, 0x04
	.zero		2


	//----- nvinfo : EIATTR_MAX_THREADS
	.align		4
        /*0850*/ 	.byte	0x04, 0x05
        /*0852*/ 	.short	(.L_244 - .L_243)
.L_243:
        /*0854*/ 	.word	0x00000080
        /*0858*/ 	.word	0x00000001
        /*085c*/ 	.word	0x00000001


	//----- nvinfo : EIATTR_CRS_STACK_SIZE
	.align		4
.L_244:
        /*0860*/ 	.byte	0x04, 0x1e
        /*0862*/ 	.short	(.L_246 - .L_245)
.L_245:
        /*0864*/ 	.word	0x00000000
.L_246:


//--------------------- .nv.info._ZN7cutlass13device_kernelIN5flash19enable_sm80_to_sm89INS1_16FlashAttnFwdSm80INS1_25CollectiveMainloopFwdSm80ILi4ELi1ELb0EN4cute5tupleIJNS5_1CILi128EEENS7_ILi64EEENS7_ILi96EEEEEELi96ENS_6half_tEfNS_4arch4Sm80ELb1ELb0ELb1ELb0ELb1ELb0ELb1ELb0EEENS1_21CollectiveEpilogueFwdINS6_IJS8_SA_S9_EEENS6_IJNS7_ILi1EEESI_SI_EEESC_SE_Li128ELb0ELb1ELb0ELb0EEENS1_30DynamicPersistentTileSchedulerILi128ELi128ELb0ELb1ELb0EEEEEEEEEvNT_6ParamsE --------------------------
	.section	.nv.info._ZN7cutlass13device_kernelIN5flash19enable_sm80_to_sm89INS1_16FlashAttnFwdSm80INS1_25CollectiveMainloopFwdSm80ILi4ELi1ELb0EN4cute5tupleIJNS5_1CILi128EEENS7_ILi64EEENS7_ILi96EEEEEELi96ENS_6half_tEfNS_4arch4Sm80ELb1ELb0ELb1ELb0ELb1ELb0ELb1ELb0EEENS1_21CollectiveEpilogueFwdINS6_IJS8_SA_S9_EEENS6_IJNS7_ILi1EEESI_SI_EEESC_SE_Li128ELb0ELb1ELb0ELb0EEENS1_30DynamicPersistentTileSchedulerILi128ELi128ELb0ELb1ELb0EEEEEEEEEvNT_6ParamsE,"",@"SHT_CUDA_INFO"
	.sectionflags	@""
	.align	4


	//----- nvinfo : EIATTR_CUDA_API_VERSION
	.align		4
        /*0000*/ 	.byte	0x04, 0x37
        /*0002*/ 	.short	(.L_248 - .L_247)
.L_247:
        /*0004*/ 	.word	0x00000082


	//----- nvinfo : EIATTR_SW2861232_WAR
	.align		4
.L_248:
        /*0008*/ 	.byte	0x01, 0x35
	.zero		2


	//----- nvinfo : EIATTR_PARAM_CBANK
	.align		4
        /*000c*/ 	.byte	0x04, 0x0a
        /*000e*/ 	.short	(.L_250 - .L_249)
	.align		4
.L_249:
        /*0010*/ 	.word	index@(.nv.constant0._ZN7cutlass13device_kernelIN5flash19enable_sm80_to_sm89INS1_16FlashAttnFwdSm80INS1_25CollectiveMainloopFwdSm80ILi4ELi1ELb0EN4cute5tupleIJNS5_1CILi128EEENS7_ILi64EEENS7_ILi96EEEEEELi96ENS_6half_tEfNS_4arch4Sm80ELb1ELb0ELb1ELb0ELb1ELb0ELb1ELb0EEENS1_21CollectiveEpilogueFwdINS6_IJS8_SA_S9_EEENS6_IJNS7_ILi1EEESI_SI_EEESC_SE_Li128ELb0ELb1ELb0ELb0EEENS1_30DynamicPersistentTileSchedulerILi128ELi128ELb0ELb1ELb0EEEEEEEEEvNT_6ParamsE)
        /*0014*/ 	.short	0x0160
        /*0016*/ 	.short	0x0428


	//----- nvinfo : EIATTR_CBANK_PARAM_SIZE
	.align		4
.L_250:
        /*0018*/ 	.byte	0x03, 0x19
        /*001a*/ 	.short	0x0428


	//----- nvinfo : EIATTR_KPARAM_INFO
	.align		4
        /*001c*/ 	.byte	0x04, 0x17
        /*001e*/ 	.short	(.L_252 - .L_251)
.L_251:
        /*0020*/ 	.word	0x00000000
        /*0024*/ 	.short	0x0000
        /*0026*/ 	.short	0x0000
        /*0028*/ 	.byte	0x00, 0xf0, 0xa1, 0x10


	//----- nvinfo : EIATTR_MAXREG_COUNT
	.align		4
.L_252:
        /*002c*/ 	.byte	0x03, 0x1b
        /*002e*/ 	.short	0x00ff


	//----- nvinfo : EIATTR_NUM_BARRIERS
	.align		4
        /*0030*/ 	.byte	0x02, 0x4c
        /*0032*/ 	.byte	0x06
	.zero		1


	//----- nvinfo : EIATTR_ANNOTATIONS
	.align		4
        /*0034*/ 	.byte	0x04, 0x55
        /*0036*/ 	.short	(.L_254 - .L_253)


	//   ....[0]....
.L_253:
        /* <DEDUP_REMOVED lines=66> */


	//----- nvinfo : EIATTR_MERCURY_ISA_VERSION
	.align		4
.L_254:
        /*0448*/ 	.byte	0x03, 0x5f
        /*044a*/ 	.short	0x0000


	//----- nvinfo : EIATTR_INT_WARP_WIDE_INSTR_OFFSETS
	.align		4
        /*044c*/ 	.byte	0x04, 0x31
        /*044e*/ 	.short	(.L_256 - .L_255)


	//   ....[0]....
.L_255:
        /*0450*/ 	.word	0x0000f870


	//   ....[1]....
        /*0454*/ 	.word	0x0000f8f0


	//----- nvinfo : EIATTR_COOP_GROUP_MASK_REGIDS
	.align		4
.L_256:
        /*0458*/ 	.byte	0x04, 0x29
        /*045a*/ 	.short	(.L_258 - .L_257)


	//   ....[0]....
.L_257:
        /*045c*/ 	.word	0xffffffff


	//   ....[1]....
        /*0460*/ 	.word	0xffffffff


	//   ....[2]....
        /*0464*/ 	.word	0xffffffff


	//   ....[3]....
        /*0468*/ 	.word	0xffffffff


	//   ....[4]....
        /*046c*/ 	.word	0xffffffff


	//   ....[5]....
        /*0470*/ 	.word	0xffffffff


	//   ....[6]....
        /*0474*/ 	.word	0xffffffff


	//   ....[7]....
        /*0478*/ 	.word	0xffffffff


	//   ....[8]....
        /*047c*/ 	.word	0xffffffff


	//   ....[9]....
        /*0480*/ 	.word	0xffffffff


	//   ....[10]....
        /*0484*/ 	.word	0xffffffff


	//   ....[11]....
        /*0488*/ 	.word	0xffffffff


	//   ....[12]....
        /*048c*/ 	.word	0xffffffff


	//   ....[13]....
        /*0490*/ 	.word	0xffffffff


	//   ....[14]....
        /*0494*/ 	.word	0xffffffff


	//   ....[15]....
        /*0498*/ 	.word	0xffffffff


	//   ....[16]....
        /*049c*/ 	.word	0xffffffff


	//   ....[17]....
        /*04a0*/ 	.word	0xffffffff


	//   ....[18]....
        /*04a4*/ 	.word	0xffffffff


	//   ....[19]....
        /*04a8*/ 	.word	0xffffffff


	//   ....[20]....
        /*04ac*/ 	.word	0xffffffff


	//   ....[21]....
        /*04b0*/ 	.word	0xffffffff


	//   ....[22]....
        /*04b4*/ 	.word	0xffffffff


	//   ....[23]....
        /*04b8*/ 	.word	0xffffffff


	//   ....[24]....
        /*04bc*/ 	.word	0xffffffff


	//   ....[25]....
        /*04c0*/ 	.word	0xffffffff


	//   ....[26]....
        /*04c4*/ 	.word	0xffffffff


	//   ....[27]....
        /*04c8*/ 	.word	0xffffffff


	//   ....[28]....
        /*04cc*/ 	.word	0xffffffff


	//   ....[29]....
        /*04d0*/ 	.word	0xffffffff


	//   ....[30]....
        /*04d4*/ 	.word	0xffffffff


	//   ....[31]....
        /*04d8*/ 	.word	0xffffffff


	//   ....[32]....
        /*04dc*/ 	.word	0xffffffff


	//   ....[33]....
        /*04e0*/ 	.word	0xffffffff


	//   ....[34]....
        /*04e4*/ 	.word	0xffffffff


	//   ....[35]....
        /*04e8*/ 	.word	0xffffffff


	//   ....[36]....
        /*04ec*/ 	.word	0xffffffff


	//   ....[37]....
        /*04f0*/ 	.word	0xffffffff


	//   ....[38]....
        /*04f4*/ 	.word	0xffffffff


	//   ....[39]....
        /*04f8*/ 	.word	0xffffffff


	//   ....[40]....
        /*04fc*/ 	.word	0xffffffff


	//   ....[41]....
        /*0500*/ 	.word	0xffffffff


	//   ....[42]....
        /*0504*/ 	.word	0xffffffff


	//   ....[43]....
        /*0508*/ 	.word	0xffffffff


	//   ....[44]....
        /*050c*/ 	.word	0xffffffff


	//   ....[45]....
        /*0510*/ 	.word	0xffffffff


	//   ....[46]....
        /*0514*/ 	.word	0xffffffff


	//   ....[47]....
        /*0518*/ 	.word	0xffffffff


	//   ....[48]....
        /*051c*/ 	.word	0xffffffff


	//   ....[49]....
        /*0520*/ 	.word	0xffffffff


	//   ....[50]....
        /*0524*/ 	.word	0xffffffff


	//   ....[51]....
        /*0528*/ 	.word	0xffffffff


	//   ....[52]....
        /*052c*/ 	.word	0xffffffff


	//   ....[53]....
        /*0530*/ 	.word	0xffffffff


	//   ....[54]....
        /*0534*/ 	.word	0xffffffff


	//   ....[55]....
        /*0538*/ 	.word	0xffffffff


	//   ....[56]....
        /*053c*/ 	.word	0xffffffff


	//   ....[57]....
        /*0540*/ 	.word	0xffffffff


	//   ....[58]....
        /*0544*/ 	.word	0xffffffff


	//   ....[59]....
        /*0548*/ 	.word	0xffffffff


	//   ....[60]....
        /*054c*/ 	.word	0xffffffff


	//   ....[61]....
        /*0550*/ 	.word	0xffffffff


	//   ....[62]....
        /*0554*/ 	.word	0xffffffff


	//   ....[63]....
        /*0558*/ 	.word	0xffffffff


	//   ....[64]....
        /*055c*/ 	.word	0xffffffff


	//   ....[65]....
        /*0560*/ 	.word	0xffffffff


	//   ....[66]....
        /*0564*/ 	.word	0xffffffff


	//   ....[67]....
        /*0568*/ 	.word	0xffffffff


	//   ....[68]....
        /*056c*/ 	.word	0xffffffff


	//   ....[69]....
        /*0570*/ 	.word	0xffffffff


	//   ....[70]....
        /*0574*/ 	.word	0xffffffff


	//   ....[71]....
        /*0578*/ 	.word	0xffffffff


	//   ....[72]....
        /*057c*/ 	.word	0xffffffff


	//   ....[73]....
        /*0580*/ 	.word	0xffffffff


	//   ....[74]....
        /*0584*/ 	.word	0xffffffff


	//   ....[75]....
        /*0588*/ 	.word	0xffffffff


	//   ....[76]....
        /*058c*/ 	.word	0xffffffff


	//   ....[77]....
        /*0590*/ 	.word	0xffffffff


	//   ....[78]....
        /*0594*/ 	.word	0xffffffff


	//   ....[79]....
        /*0598*/ 	.word	0xffffffff


	//   ....[80]....
        /*059c*/ 	.word	0xffffffff


	//   ....[81]....
        /*05a0*/ 	.word	0xffffffff


	//   ....[82]....
        /*05a4*/ 	.word	0xffffffff


	//   ....[83]....
        /*05a8*/ 	.word	0xffffffff


	//   ....[84]....
        /*05ac*/ 	.word	0xffffffff


	//   ....[85]....
        /*05b0*/ 	.word	0xffffffff


	//   ....[86]....
        /*05b4*/ 	.word	0xffffffff


	//   ....[87]....
        /*05b8*/ 	.word	0xffffffff


	//   ....[88]....
        /*05bc*/ 	.word	0xffffffff


	//   ....[89]....
        /*05c0*/ 	.word	0xffffffff


	//   ....[90]....
        /*05c4*/ 	.word	0xffffffff


	//   ....[91]....
        /*05c8*/ 	.word	0xffffffff


	//   ....[92]....
        /*05cc*/ 	.word	0xffffffff


	//   ....[93]....
        /*05d0*/ 	.word	0xffffffff


	//   ....[94]....
        /*05d4*/ 	.word	0xffffffff


	//   ....[95]....
        /*05d8*/ 	.word	0xffffffff


	//   ....[96]....
        /*05dc*/ 	.word	0xffffffff


	//   ....[97]....
        /*05e0*/ 	.word	0xffffffff


	//   ....[98]....
        /*05e4*/ 	.word	0xffffffff


	//   ....[99]....
        /*05e8*/ 	.word	0xffffffff


	//   ....[100]....
        /*05ec*/ 	.word	0xffffffff


	//   ....[101]....
        /*05f0*/ 	.word	0xffffffff


	//   ....[102]....
        /*05f4*/ 	.word	0xffffffff


	//   ....[103]....
        /*05f8*/ 	.word	0xffffffff


	//   ....[104]....
        /*05fc*/ 	.word	0xffffffff


	//   ....[105]....
        /*0600*/ 	.word	0xffffffff


	//   ....[106]....
        /*0604*/ 	.word	0xffffffff


	//   ....[107]....
        /*0608*/ 	.word	0xffffffff


	//   ....[108]....
        /*060c*/ 	.word	0xffffffff


	//   ....[109]....
        /*0610*/ 	.word	0xffffffff


	//   ....[110]....
        /*0614*/ 	.word	0xffffffff


	//   ....[111]....
        /*0618*/ 	.word	0xffffffff


	//   ....[112]....
        /*061c*/ 	.word	0xffffffff


	//   ....[113]....
        /*0620*/ 	.word	0xffffffff


	//   ....[114]....
        /*0624*/ 	.word	0xffffffff


	//   ....[115]....
        /*0628*/ 	.word	0xffffffff


	//   ....[116]....
        /*062c*/ 	.word	0xffffffff


	//   ....[117]....
        /*0630*/ 	.word	0xffffffff


	//   ....[118]....
        /*0634*/ 	.word	0xffffffff


	//   ....[119]....
        /*0638*/ 	.word	0xffffffff


	//   ....[120]....
        /*063c*/ 	.word	0xffffffff


	//   ....[121]....
        /*0640*/ 	.word	0xffffffff


	//   ....[122]....
        /*0644*/ 	.word	0xffffffff


	//   ....[123]....
        /*0648*/ 	.word	0xffffffff


	//   ....[124]....
        /*064c*/ 	.word	0xffffffff


	//   ....[125]....
        /*0650*/ 	.word	0xffffffff


	//   ....[126]....
        /*0654*/ 	.word	0xffffffff


	//   ....[127]....
        /*0658*/ 	.word	0xffffffff


	//   ....[128]....
        /*065c*/ 	.word	0xffffffff


	//   ....[129]....
        /*0660*/ 	.word	0xffffffff


	//   ....[130]....
        /*0664*/ 	.word	0xffffffff


	//   ....[131]....
        /*0668*/ 	.word	0xffffffff


	//   ....[132]....
        /*066c*/ 	.word	0xffffffff


	//   ....[133]....
        /*0670*/ 	.word	0xffffffff


	//   ....[134]....
        /*0674*/ 	.word	0xffffffff


	//   ....[135]....
        /*0678*/ 	.word	0xffffffff


	//   ....[136]....
        /*067c*/ 	.word	0xffffffff


	//   ....[137]....
        /*0680*/ 	.word	0xffffffff


	//   ....[138]....
        /*0684*/ 	.word	0xffffffff


	//   ....[139]....
        /*0688*/ 	.word	0xffffffff


	//   ....[140]....
        /*068c*/ 	.word	0xffffffff


	//   ....[141]....
        /*0690*/ 	.word	0xffffffff


	//   ....[142]....
        /*0694*/ 	.word	0xffffffff


	//   ....[143]....
        /*0698*/ 	.word	0xffffffff


	//   ....[144]....
        /*069c*/ 	.word	0xffffffff


	//   ....[145]....
        /*06a0*/ 	.word	0xffffffff


	//   ....[146]....
        /*06a4*/ 	.word	0xffffffff


	//   ....[147]....
        /*06a8*/ 	.word	0xffffffff


	//   ....[148]....
        /*06ac*/ 	.word	0xffffffff


	//   ....[149]....
        /*06b0*/ 	.word	0xffffffff


	//   ....[150]....
        /*06b4*/ 	.word	0xffffffff


	//   ....[151]....
        /*06b8*/ 	.word	0xffffffff


	//   ....[152]....
        /*06bc*/ 	.word	0xffffffff


	//   ....[153]....
        /*06c0*/ 	.word	0xffffffff


	//   ....[154]....
        /*06c4*/ 	.word	0xffffffff


	//   ....[155]....
        /*06c8*/ 	.word	0xffffffff


	//   ....[156]....
        /*06cc*/ 	.word	0xffffffff


	//   ....[157]....
        /*06d0*/ 	.word	0xffffffff


	//   ....[158]....
        /*06d4*/ 	.word	0xffffffff


	//   ....[159]....
        /*06d8*/ 	.word	0xffffffff


	//   ....[160]....
        /*06dc*/ 	.word	0xffffffff


	//   ....[161]....
        /*06e0*/ 	.word	0xffffffff


	//   ....[162]....
        /*06e4*/ 	.word	0xffffffff


	//   ....[163]....
        /*06e8*/ 	.word	0xffffffff


	//   ....[164]....
        /*06ec*/ 	.word	0xffffffff


	//   ....[165]....
        /*06f0*/ 	.word	0xffffffff


	//   ....[166]....
        /*06f4*/ 	.word	0xffffffff


	//   ....[167]....
        /*06f8*/ 	.word	0xffffffff


	//   ....[168]....
        /*06fc*/ 	.word	0xffffffff


	//   ....[169]....
        /*0700*/ 	.word	0xffffffff


	//   ....[170]....
        /*0704*/ 	.word	0xffffffff


	//   ....[171]....
        /*0708*/ 	.word	0xffffffff


	//   ....[172]....
        /*070c*/ 	.word	0xffffffff


	//   ....[173]....
        /*0710*/ 	.word	0xffffffff


	//   ....[174]....
        /*0714*/ 	.word	0xffffffff


	//   ....[175]....
        /*0718*/ 	.word	0xffffffff


	//   ....[176]....
        /*071c*/ 	.word	0xffffffff


	//----- nvinfo : EIATTR_COOP_GROUP_INSTR_OFFSETS
	.align		4
.L_258:
        /*0720*/ 	.byte	0x04, 0x28
        /*0722*/ 	.short	(.L_260 - .L_259)


	//   ....[0]....
.L_259:
        /*0724*/ 	.word	0x00000050


	//   ....[1]....
        /*0728*/ 	.word	0x00001540


	//   ....[2]....
        /*072c*/ 	.word	0x00001560


	//   ....[3]....
        /*0730*/ 	.word	0x00001790


	//   ....[4]....
        /*0734*/ 	.word	0x000017a0


	//   ....[5]....
        /*0738*/ 	.word	0x00001960


	//   ....[6]....
        /*073c*/ 	.word	0x00001980


	//   ....[7]....
        /*0740*/ 	.word	0x00001b40


	//   ....[8]....
        /*0744*/ 	.word	0x00001b50


	//   ....[9]....
        /*0748*/ 	.word	0x00002120


	//   ....[10]....
        /*074c*/ 	.word	0x00002130


	//   ....[11]....
        /*0750*/ 	.word	0x00002140


	//   ....[12]....
        /*0754*/ 	.word	0x00002150


	//   ....[13]....
        /*0758*/ 	.word	0x00002420


	//   ....[14]....
        /*075c*/ 	.word	0x00002430


	//   ....[15]....
        /*0760*/ 	.word	0x00002440


	//   ....[16]....
        /*0764*/ 	.word	0x00002450


	//   ....[17]....
        /*0768*/ 	.word	0x000038b0


	//   ....[18]....
        /*076c*/ 	.word	0x000038d0


	//   ....[19]....
        /*0770*/ 	.word	0x000039f0


	//   ....[20]....
        /*0774*/ 	.word	0x00003a10


	//   ....[21]....
        /*0778*/ 	.word	0x00003c70


	//   ....[22]....
        /*077c*/ 	.word	0x00003eb0


	//   ....[23]....
        /*0780*/ 	.word	0x00003ec0


	//   ....[24]....
        /*0784*/ 	.word	0x00003ed0


	//   ....[25]....
        /*0788*/ 	.word	0x000048d0


	//   ....[26]....
        /*078c*/ 	.word	0x00004900


	//   ....[27]....
        /*0790*/ 	.word	0x00004920


	//   ....[28]....
        /*0794*/ 	.word	0x00004930


	//   ....[29]....
        /*0798*/ 	.word	0x00004960


	//   ....[30]....
        /*079c*/ 	.word	0x00004980


	//   ....[31]....
        /*07a0*/ 	.word	0x000049a0


	//   ....[32]....
        /*07a4*/ 	.word	0x000049b0


	//   ....[33]....
        /*07a8*/ 	.word	0x00006520


	//   ....[34]....
        /*07ac*/ 	.word	0x00006540


	//   ....[35]....
        /*07b0*/ 	.word	0x00006660


	//   ....[36]....
        /*07b4*/ 	.word	0x00006670


	//   ....[37]....
        /*07b8*/ 	.word	0x00007ad0


	//   ....[38]....
        /*07bc*/ 	.word	0x00007af0


	//   ....[39]....
        /*07c0*/ 	.word	0x00007c10


	//   ....[40]....
        /*07c4*/ 	.word	0x00007c20


	//   ....[41]....
        /*07c8*/ 	.word	0x00007e90


	//   ....[42]....
        /*07cc*/ 	.word	0x000080c0


	//   ....[43]....
        /*07d0*/ 	.word	0x000080d0


	//   ....[44]....
        /*07d4*/ 	.word	0x000080e0


	//   ....[45]....
        /*07d8*/ 	.word	0x00008af0


	//   ....[46]....
        /*07dc*/ 	.word	0x00008b30


	//   ....[47]....
        /*07e0*/ 	.word	0x00008b40


	//   ....[48]....
        /*07e4*/ 	.word	0x00008b50


	//   ....[49]....
        /*07e8*/ 	.word	0x00008b70


	//   ....[50]....
        /*07ec*/ 	.word	0x00008b90


	//   ....[51]....
        /*07f0*/ 	.word	0x00008bb0


	//   ....[52]....
        /*07f4*/ 	.word	0x00008bd0


	//   ....[53]....
        /*07f8*/ 	.word	0x0000b050


	//   ....[54]....
        /*07fc*/ 	.word	0x0000b070


	//   ....[55]....
        /*0800*/ 	.word	0x0000b0d0


	//   ....[56]....
        /*0804*/ 	.word	0x0000b120


	//   ....[57]....
        /*0808*/ 	.word	0x0000c5c0


	//   ....[58]....
        /*080c*/ 	.word	0x0000c5e0


	//   ....[59]....
        /*0810*/ 	.word	0x0000c6a0


	//   ....[60]....
        /*0814*/ 	.word	0x0000c6d0


	//   ....[61]....
        /*0818*/ 	.word	0x0000cc70


	//   ....[62]....
        /*081c*/ 	.word	0x0000cc80


	//   ....[63]....
        /*0820*/ 	.word	0x0000cc90


	//   ....[64]....
        /*0824*/ 	.word	0x0000cca0


	//   ....[65]....
        /*0828*/ 	.word	0x0000cce0


	//   ....[66]....
        /*082c*/ 	.word	0x0000cd00


	//   ....[67]....
        /*0830*/ 	.word	0x0000cd10


	//   ....[68]....
        /*0834*/ 	.word	0x0000cd20


	//   ....[69]....
        /*0838*/ 	.word	0x0000ee70


	//   ....[70]....
        /*083c*/ 	.word	0x0000eee0


	//   ....[71]....
        /*0840*/ 	.word	0x0000eef0


	//   ....[72]....
        /*0844*/ 	.word	0x0000ef00


	//   ....[73]....
        /*0848*/ 	.word	0x0000ef30


	//   ....[74]....
        /*084c*/ 	.word	0x0000ef50


	//   ....[75]....
        /*0850*/ 	.word	0x0000ef60


	//   ....[76]....
        /*0854*/ 	.word	0x0000ef70


	//   ....[77]....
        /*0858*/ 	.word	0x00010090


	//   ....[78]....
        /*085c*/ 	.word	0x000104a0


	//   ....[79]....
        /*0860*/ 	.word	0x000104d0


	//   ....[80]....
        /*0864*/ 	.word	0x000104f0


	//   ....[81]....
        /*0868*/ 	.word	0x00010500


	//   ....[82]....
        /*086c*/ 	.word	0x00010510


	//   ....[83]....
        /*0870*/ 	.word	0x00010520


	//   ....[84]....
        /*0874*/ 	.word	0x00010530


	//   ....[85]....
        /*0878*/ 	.word	0x00010540


	//   ....[86]....
        /*087c*/ 	.word	0x000107c0


	//   ....[87]....
        /*0880*/ 	.word	0x000107e0


	//   ....[88]....
        /*0884*/ 	.word	0x00010920


	//   ....[89]....
        /*0888*/ 	.word	0x00010950


	//   ....[90]....
        /*088c*/ 	.word	0x00010a50


	//   ....[91]....
        /*0890*/ 	.word	0x00010a80


	//   ....[92]....
        /*0894*/ 	.word	0x00010b80


	//   ....[93]....
        /*0898*/ 	.word	0x00010ba0


	//   ....[94]....
        /*089c*/ 	.word	0x00011130


	//   ....[95]....
        /*08a0*/ 	.word	0x00011150


	//   ....[96]....
        /*08a4*/ 	.word	0x00011360


	//   ....[97]....
        /*08a8*/ 	.word	0x00011370


	//   ....[98]....
        /*08ac*/ 	.word	0x00011510


	//   ....[99]....
        /*08b0*/ 	.word	0x00011530


	//   ....[100]....
        /*08b4*/ 	.word	0x000116d0


	//   ....[101]....
        /*08b8*/ 	.word	0x000116e0


	//   ....[102]....
        /*08bc*/ 	.word	0x000118f0


	//   ....[103]....
        /*08c0*/ 	.word	0x000119e0


	//   ....[104]....
        /*08c4*/ 	.word	0x00011a50


	//   ....[105]....
        /*08c8*/ 	.word	0x00011ac0


	//   ....[106]....
        /*08cc*/ 	.word	0x00011b20


	//   ....[107]....
        /*08d0*/ 	.word	0x00011b90


	//   ....[108]....
        /*08d4*/ 	.word	0x00011c00


	//   ....[109]....
        /*08d8*/ 	.word	0x00011c70


	//   ....[110]....
        /*08dc*/ 	.word	0x00011cd0


	//   ....[111]....
        /*08e0*/ 	.word	0x00011d40


	//   ....[112]....
        /*08e4*/ 	.word	0x00011db0


	//   ....[113]....
        /*08e8*/ 	.word	0x00011f40


	//   ....[114]....
        /*08ec*/ 	.word	0x00011fa0


	//   ....[115]....
        /*08f0*/ 	.word	0x00012000


	//   ....[116]....
        /*08f4*/ 	.word	0x00012060


	//   ....[117]....
        /*08f8*/ 	.word	0x000122c0


	//   ....[118]....
        /*08fc*/ 	.word	0x00012520


	//   ....[119]....
        /*0900*/ 	.word	0x00012b40


	//   ....[120]....
        /*0904*/ 	.word	0x00012b90


	//   ....[121]....
        /*0908*/ 	.word	0x00012be0


	//   ....[122]....
        /*090c*/ 	.word	0x00012c30


	//   ....[123]....
        /*0910*/ 	.word	0x00012c80


	//   ....[124]....
        /*0914*/ 	.word	0x00012cd0


	//   ....[125]....
        /*0918*/ 	.word	0x00012d20


	//   ....[126]....
        /*091c*/ 	.word	0x00012d70


	//   ....[127]....
        /*0920*/ 	.word	0x00012dd0


	//   ....[128]....
        /*0924*/ 	.word	0x00012e40


	//   ....[129]....
        /*0928*/ 	.word	0x00012fd0


	//   ....[130]....
        /*092c*/ 	.word	0x00013030


	//   ....[131]....
        /*0930*/ 	.word	0x000130a0


	//   ....[132]....
        /*0934*/ 	.word	0x00013110


	//   ....[133]....
        /*0938*/ 	.word	0x000132a0


	//   ....[134]....
        /*093c*/ 	.word	0x00013300


	//   ....[135]....
        /*0940*/ 	.word	0x00013360


	//   ....[136]....
        /*0944*/ 	.word	0x000133c0


	//   ....[137]....
        /*0948*/ 	.word	0x00013610


	//   ....[138]....
        /*094c*/ 	.word	0x00013860


	//   ....[139]....
        /*0950*/ 	.word	0x00013ea0


	//   ....[140]....
        /*0954*/ 	.word	0x00013ee0


	//   ....[141]....
        /*0958*/ 	.word	0x00013f30


	//   ....[142]....
        /*095c*/ 	.word	0x00013f70


	//   ....[143]....
        /*0960*/ 	.word	0x00013fc0


	//   ....[144]....
        /*0964*/ 	.word	0x00014000


	//   ....[145]....
        /*0968*/ 	.word	0x00014050


	//   ....[146]....
        /*096c*/ 	.word	0x00014090


	//   ....[147]....
        /*0970*/ 	.word	0x00014100


	//   ....[148]....
        /*0974*/ 	.word	0x00014170


	//   ....[149]....
        /*0978*/ 	.word	0x000141e0


	//   ....[150]....
        /*097c*/ 	.word	0x00014320


	//   ....[151]....
        /*0980*/ 	.word	0x00014380


	//   ....[152]....
        /*0984*/ 	.word	0x000143d0


	//   ....[153]....
        /*0988*/ 	.word	0x00014410


	//   ....[154]....
        /*098c*/ 	.word	0x00014460


	//   ....[155]....
        /*0990*/ 	.word	0x000144a0


	//   ....[156]....
        /*0994*/ 	.word	0x000144f0


	//   ....[157]....
        /*0998*/ 	.word	0x00014530


	//   ....[158]....
        /*099c*/ 	.word	0x00014580


	//   ....[159]....
        /*09a0*/ 	.word	0x000145c0


	//   ....[160]....
        /*09a4*/ 	.word	0x00014620


	//   ....[161]....
        /*09a8*/ 	.word	0x00014680


	//   ....[162]....
        /*09ac*/ 	.word	0x000146d0


	//   ....[163]....
        /*09b0*/ 	.word	0x00014730


	//   ....[164]....
        /*09b4*/ 	.word	0x00014780


	//   ....[165]....
        /*09b8*/ 	.word	0x000147e0


	//   ....[166]....
        /*09bc*/ 	.word	0x00014830


	//   ....[167]....
        /*09c0*/ 	.word	0x00014880


	//   ....[168]....
        /*09c4*/ 	.word	0x000148e0


	//   ....[169]....
        /*09c8*/ 	.word	0x00014950


	//   ....[170]....
        /*09cc*/ 	.word	0x000149c0


	//   ....[171]....
        /*09d0*/ 	.word	0x00014a20


	//   ....[172]....
        /*09d4*/ 	.word	0x00014a90


	//   ....[173]....
        /*09d8*/ 	.word	0x00014b00


	//   ....[174]....
        /*09dc*/ 	.word	0x00014b70


	//   ....[175]....
        /*09e0*/ 	.word	0x00014bd0


	//   ....[176]....
        /*09e4*/ 	.word	0x00014c40


	//----- nvinfo : EIATTR_EXIT_INSTR_OFFSETS
	.align		4
.L_260:
        /*09e8*/ 	.byte	0x04, 0x1c
        /*09ea*/ 	.short	(.L_262 - .L_261)


	//   ....[0]....
.L_261:
        /*09ec*/ 	.word	0x000000a0


	//   ....[1]....
        /*09f0*/ 	.word	0x00011990


	//----- nvinfo : EIATTR_MAX_THREADS
	.align		4
.L_262:
        /*09f4*/ 	.byte	0x04, 0x05
        /*09f6*/ 	.short	(.L_264 - .L_263)
.L_263:
        /*09f8*/ 	.word	0x00000080
        /*09fc*/ 	.word	0x00000001
        /*0a00*/ 	.word	0x00000001


	//----- nvinfo : EIATTR_CRS_STACK_SIZE
	.align		4
.L_264:
        /*0a04*/ 	.byte	0x04, 0x1e
        /*0a06*/ 	.short	(.L_266 - .L_265)
.L_265:
        /*0a08*/ 	.word	0x00000000
.L_266:


//--------------------- .nv.info._ZN7cutlass13device_kernelIN5flash19enable_sm80_to_sm89INS1_16FlashAttnFwdSm80INS1_25CollectiveMainloopFwdSm80ILi4ELi1ELb0EN4cute5tupleIJNS5_1CILi128EEENS7_ILi64EEENS7_ILi96EEEEEELi96ENS_6half_tEfNS_4arch4Sm80ELb1ELb0ELb1ELb1ELb1ELb0ELb1ELb0EEENS1_21CollectiveEpilogueFwdINS6_IJS8_SA_S9_EEENS6_IJNS7_ILi1EEESI_SI_EEESC_SE_Li128ELb1ELb1ELb0ELb0EEENS1_19SingleTileSchedulerILb1ELb0ELb1ELi128EEEEEEEEEvNT_6ParamsE --------------------------
	.section	.nv.info._ZN7cutlass13device_kernelIN5flash19enable_sm80_to_sm89INS1_16FlashAttnFwdSm80INS1_25CollectiveMainloopFwdSm80ILi4ELi1ELb0EN4cute5tupleIJNS5_1CILi128EEENS7_ILi64EEENS7_ILi96EEEEEELi96ENS_6half_tEfNS_4arch4Sm80ELb1ELb0ELb1ELb1ELb1ELb0ELb1ELb0EEENS1_21CollectiveEpilogueFwdINS6_IJS8_SA_S9_EEENS6_IJNS7_ILi1EEESI_SI_EEESC_SE_Li128ELb1ELb1ELb0ELb0EEENS1_19SingleTileSchedulerILb1ELb0ELb1ELi128EEEEEEEEEvNT_6ParamsE,"",@"SHT_CUDA_INFO"
	.sectionflags	@""
	.align	4


	//----- nvinfo : EIATTR_CUDA_API_VERSION
	.align		4
        /*0000*/ 	.byte	0x04, 0x37
        /*0002*/ 	.short	(.L_268 - .L_267)
.L_267:
        /*0004*/ 	.word	0x00000082


	//----- nvinfo : EIATTR_SW2861232_WAR
	.align		4
.L_268:
        /*0008*/ 	.byte	0x01, 0x35
	.zero		2


	//----- nvinfo : EIATTR_PARAM_CBANK
	.align		4
        /*000c*/ 	.byte	0x04, 0x0a
        /*000e*/ 	.short	(.L_270 - .L_269)
	.align		4
.L_269:
        /*0010*/ 	.word	index@(.nv.constant0._ZN7cutlass13device_kernelIN5flash19enable_sm80_to_sm89INS1_16FlashAttnFwdSm80INS1_25CollectiveMainloopFwdSm80ILi4ELi1ELb0EN4cute5tupleIJNS5_1CILi128EEENS7_ILi64EEENS7_ILi96EEEEEELi96ENS_6half_tEfNS_4arch4Sm80ELb1ELb0ELb1ELb1ELb1ELb0ELb1ELb0EEENS1_21CollectiveEpilogueFwdINS6_IJS8_SA_S9_EEENS6_IJNS7_ILi1EEESI_SI_EEESC_SE_Li128ELb1ELb1ELb0ELb0EEENS1_19SingleTileSchedulerILb1ELb0ELb1ELi128EEEEEEEEEvNT_6ParamsE)
        /*0014*/ 	.short	0x0160
        /*0016*/ 	.short	0x0418


	//----- nvinfo : EIATTR_CBANK_PARAM_SIZE
	.align		4
.L_270:
        /*0018*/ 	.byte	0x03, 0x19
        /*001a*/ 	.short	0x0418


	//----- nvinfo : EIATTR_KPARAM_INFO
	.align		4
        /*001c*/ 	.byte	0x04, 0x17
        /*001e*/ 	.short	(.L_272 - .L_271)
.L_271:
        /*0020*/ 	.word	0x00000000
        /*0024*/ 	.short	0x0000
        /*0026*/ 	.short	0x0000
        /*0028*/ 	.byte	0x00, 0xf0, 0x61, 0x10


	//----- nvinfo : EIATTR_MAXREG_COUNT
	.align		4
.L_272:
        /*002c*/ 	.byte	0x03, 0x1b
        /*002e*/ 	.short	0x00ff


	//----- nvinfo : EIATTR_NUM_BARRIERS
	.align		4
        /*0030*/ 	.byte	0x02, 0x4c
        /*0032*/ 	.byte	0x02
	.zero		1


	//----- nvinfo : EIATTR_ANNOTATIONS
	.align		4
        /*0034*/ 	.byte	0x04, 0x55
        /*0036*/ 	.short	(.L_274 - .L_273)


	//   ....[0]....
.L_273:
        /* <DEDUP_REMOVED lines=41> */


	//----- nvinfo : EIATTR_MERCURY_ISA_VERSION
	.align		4
.L_274:
        /*02b0*/ 	.byte	0x03, 0x5f
        /*02b2*/ 	.short	0x0000


	//----- nvinfo : EIATTR_COOP_GROUP_MASK_REGIDS
	.align		4
        /*02b4*/ 	.byte	0x04, 0x29
        /*02b6*/ 	.short	(.L_276 - .L_275)


	//   ....[0]....
.L_275:
        /*02b8*/ 	.word	0xffffffff


	//   ....[1]....
        /*02bc*/ 	.word	0xffffffff


	//   ....[2]....
        /*02c0*/ 	.word	0xffffffff


	//   ....[3]....
        /*02c4*/ 	.word	0xffffffff


	//   ....[4]....
        /*02c8*/ 	.word	0xffffffff


	//   ....[5]....
        /*02cc*/ 	.word	0xffffffff


	//   ....[6]....
        /*02d0*/ 	.word	0xffffffff


	//   ....[7]....
        /*02d4*/ 	.word	0xffffffff


	//   ....[8]....
        /*02d8*/ 	.word	0xffffffff


	//   ....[9]....
        /*02dc*/ 	.word	0xffffffff


	//   ....[10]....
        /*02e0*/ 	.word	0xffffffff


	//   ....[11]....
        /*02e4*/ 	.word	0xffffffff


	//   ....[12]....
        /*02e8*/ 	.word	0xffffffff


	//   ....[13]....
        /*02ec*/ 	.word	0xffffffff


	//   ....[14]....
        /*02f0*/ 	.word	0xffffffff


	//   ....[15]....
        /*02f4*/ 	.word	0xffffffff


	//   ....[16]....
        /*02f8*/ 	.word	0xffffffff


	//   ....[17]....
        /*02fc*/ 	.word	0xffffffff


	//   ....[18]....
        /*0300*/ 	.word	0xffffffff


	//   ....[19]....
        /*0304*/ 	.word	0xffffffff


	//   ....[20]....
        /*0308*/ 	.word	0xffffffff


	//   ....[21]....
        /*030c*/ 	.word	0xffffffff


	//   ....[22]....
        /*0310*/ 	.word	0xffffffff


	//   ....[23]....
        /*0314*/ 	.word	0xffffffff


	//   ....[24]....
        /*0318*/ 	.word	0xffffffff


	//   ....[25]....
        /*031c*/ 	.word	0xffffffff


	//   ....[26]....
        /*0320*/ 	.word	0xffffffff


	//   ....[27]....
        /*0324*/ 	.word	0xffffffff


	//   ....[28]....
        /*0328*/ 	.word	0xffffffff


	//   ....[29]....
        /*032c*/ 	.word	0xffffffff


	//   ....[30]....
        /*0330*/ 	.word	0xffffffff


	//   ....[31]....
        /*0334*/ 	.word	0xffffffff


	//   ....[32]....
        /*0338*/ 	.word	0xffffffff


	//   ....[33]....
        /*033c*/ 	.word	0xffffffff


	//   ....[34]....
        /*0340*/ 	.word	0xffffffff


	//   ....[35]....
        /*0344*/ 	.word	0xffffffff


	//   ....[36]....
        /*0348*/ 	.word	0xffffffff


	//   ....[37]....
        /*034c*/ 	.word	0xffffffff


	//   ....[38]....
        /*0350*/ 	.word	0xffffffff


	//   ....[39]....
        /*0354*/ 	.word	0xffffffff


	//   ....[40]....
        /*0358*/ 	.word	0xffffffff


	//   ....[41]....
        /*035c*/ 	.word	0xffffffff


	//   ....[42]....
        /*0360*/ 	.word	0xffffffff


	//   ....[43]....
        /*0364*/ 	.word	0xffffffff


	//   ....[44]....
        /*0368*/ 	.word	0xffffffff


	//   ....[45]....
        /*036c*/ 	.word	0xffffffff


	//   ....[46]....
        /*0370*/ 	.word	0xffffffff


	//   ....[47]....
        /*0374*/ 	.word	0xffffffff


	//   ....[48]....
        /*0378*/ 	.word	0xffffffff


	//   ....[49]....
        /*037c*/ 	.word	0xffffffff


	//   ....[50]....
        /*0380*/ 	.word	0xffffffff


	//   ....[51]....
        /*0384*/ 	.word	0xffffffff


	//   ....[52]....
        /*0388*/ 	.word	0xffffffff


	//   ....[53]....
        /*038c*/ 	.word	0xffffffff


	//   ....[54]....
        /*0390*/ 	.word	0xffffffff


	//   ....[55]....
        /*0394*/ 	.word	0xffffffff


	//   ....[56]....
        /*0398*/ 	.word	0xffffffff


	//   ....[57]....
        /*039c*/ 	.word	0xffffffff


	//   ....[58]....
        /*03a0*/ 	.word	0xffffffff


	//   ....[59]....
        /*03a4*/ 	.word	0xffffffff


	//   ....[60]....
        /*03a8*/ 	.word	0xffffffff


	//   ....[61]....
        /*03ac*/ 	.word	0xffffffff


	//   ....[62]....
        /*03b0*/ 	.word	0xffffffff


	//   ....[63]....
        /*03b4*/ 	.word	0xffffffff


	//   ....[64]....
        /*03b8*/ 	.word	0xffffffff


	//   ....[65]....
        /*03bc*/ 	.word	0xffffffff


	//   ....[66]....
        /*03c0*/ 	.word	0xffffffff


	//   ....[67]....
        /*03c4*/ 	.word	0xffffffff


	//   ....[68]....
        /*03c8*/ 	.word	0xffffffff


	//   ....[69]....
        /*03cc*/ 	.word	0xffffffff


	//   ....[70]....
        /*03d0*/ 	.word	0xffffffff


	//   ....[71]....
        /*03d4*/ 	.word	0xffffffff


	//   ....[72]....
        /*03d8*/ 	.word	0xffffffff


	//   ....[73]....
        /*03dc*/ 	.word	0xffffffff


	//   ....[74]....
        /*03e0*/ 	.word	0xffffffff


	//   ....[75]....
        /*03e4*/ 	.word	0xffffffff


	//   ....[76]....
        /*03e8*/ 	.word	0xffffffff


	//   ....[77]....
        /*03ec*/ 	.word	0xffffffff


	//   ....[78]....
        /*03f0*/ 	.word	0xffffffff


	//   ....[79]....
        /*03f4*/ 	.word	0xffffffff


	//   ....[80]....
        /*03f8*/ 	.word	0xffffffff


	//   ....[81]....
        /*03fc*/ 	.word	0xffffffff


	//   ....[82]....
        /*0400*/ 	.word	0xffffffff


	//   ....[83]....
        /*0404*/ 	.word	0xffffffff


	//   ....[84]....
        /*0408*/ 	.word	0xffffffff


	//   ....[85]....
        /*040c*/ 	.word	0xffffffff


	//   ....[86]....
        /*0410*/ 	.word	0xffffffff


	//   ....[87]....
        /*0414*/ 	.word	0xffffffff


	//   ....[88]....
        /*0418*/ 	.word	0xffffffff


	//   ....[89]....
        /*041c*/ 	.word	0xffffffff


	//   ....[90]....
        /*0420*/ 	.word	0xffffffff


	//   ....[91]....
        /*0424*/ 	.word	0xffffffff


	//   ....[92]....
        /*0428*/ 	.word	0xffffffff


	//   ....[93]....
        /*042c*/ 	.word	0xffffffff


	//   ....[94]....
        /*0430*/ 	.word	0xffffffff


	//   ....[95]....
        /*0434*/ 	.word	0xffffffff


	//   ....[96]....
        /*0438*/ 	.word	0xffffffff


	//   ....[97]....
        /*043c*/ 	.word	0xffffffff


	//   ....[98]....
        /*0440*/ 	.word	0xffffffff


	//   ....[99]....
        /*0444*/ 	.word	0xffffffff


	//   ....[100]....
        /*0448*/ 	.word	0xffffffff


	//----- nvinfo : EIATTR_COOP_GROUP_INSTR_OFFSETS
	.align		4
.L_276:
        /*044c*/ 	.byte	0x04, 0x28
        /*044e*/ 	.short	(.L_278 - .L_277)


	//   ....[0]....
.L_277:
        /*0450*/ 	.word	0x000000a0


	//   ....[1]....
        /*0454*/ 	.word	0x000013a0


	//   ....[2]....
        /*0458*/ 	.word	0x000013d0


	//   ....[3]....
        /*045c*/ 	.word	0x000015b0


	//   ....[4]....
        /*0460*/ 	.word	0x000015e0


	//   ....[5]....
        /*0464*/ 	.word	0x00001700


	//   ....[6]....
        /*0468*/ 	.word	0x00001730


	//   ....[7]....
        /*046c*/ 	.word	0x00001850


	//   ....[8]....
        /*0470*/ 	.word	0x000018b0


	//   ....[9]....
        /*0474*/ 	.word	0x00002000


	//   ....[10]....
        /*0478*/ 	.word	0x00002030


	//   ....[11]....
        /*047c*/ 	.word	0x00002060


	//   ....[12]....
        /*0480*/ 	.word	0x00002090


	//   ....[13]....
        /*0484*/ 	.word	0x000020b0


	//   ....[14]....
        /*0488*/ 	.word	0x000020d0


	//   ....[15]....
        /*048c*/ 	.word	0x000020f0


	//   ....[16]....
        /*0490*/ 	.word	0x00002100


	//   ....[17]....
        /*0494*/ 	.word	0x00003050


	//   ....[18]....
        /*0498*/ 	.word	0x00003060


	//   ....[19]....
        /*049c*/ 	.word	0x00003070


	//   ....[20]....
        /*04a0*/ 	.word	0x00003080


	//   ....[21]....
        /*04a4*/ 	.word	0x00003a70


	//   ....[22]....
        /*04a8*/ 	.word	0x00003aa0


	//   ....[23]....
        /*04ac*/ 	.word	0x00003dd0


	//   ....[24]....
        /*04b0*/ 	.word	0x00004000


	//   ....[25]....
        /*04b4*/ 	.word	0x000043d0


	//   ....[26]....
        /*04b8*/ 	.word	0x00004600


	//   ....[27]....
        /*04bc*/ 	.word	0x00004630


	//   ....[28]....
        /*04c0*/ 	.word	0x00004720


	//   ....[29]....
        /*04c4*/ 	.word	0x00004860


	//   ....[30]....
        /*04c8*/ 	.word	0x00004a50


	//   ....[31]....
        /*04cc*/ 	.word	0x00004ad0


	//   ....[32]....
        /*04d0*/ 	.word	0x00004b60


	//   ....[33]....
        /*04d4*/ 	.word	0x00006710


	//   ....[34]....
        /*04d8*/ 	.word	0x00006720


	//   ....[35]....
        /*04dc*/ 	.word	0x00006730


	//   ....[36]....
        /*04e0*/ 	.word	0x00006740


	//   ....[37]....
        /*04e4*/ 	.word	0x00007a60


	//   ....[38]....
        /*04e8*/ 	.word	0x00007a70


	//   ....[39]....
        /*04ec*/ 	.word	0x00007a80


	//   ....[40]....
        /*04f0*/ 	.word	0x00007a90


	//   ....[41]....
        /*04f4*/ 	.word	0x00007c90


	//   ....[42]....
        /*04f8*/ 	.word	0x00007ca0


	//   ....[43]....
        /*04fc*/ 	.word	0x00007cb0


	//   ....[44]....
        /*0500*/ 	.word	0x00007cd0


	//   ....[45]....
        /*0504*/ 	.word	0x00008120


	//   ....[46]....
        /*0508*/ 	.word	0x00008330


	//   ....[47]....
        /*050c*/ 	.word	0x000085b0


	//   ....[48]....
        /*0510*/ 	.word	0x00008950


	//   ....[49]....
        /*0514*/ 	.word	0x000089c0


	//   ....[50]....
        /*0518*/ 	.word	0x00008a90


	//   ....[51]....
        /*051c*/ 	.word	0x00008ac0


	//   ....[52]....
        /*0520*/ 	.word	0x00008bb0


	//   ....[53]....
        /*0524*/ 	.word	0x0000b080


	//   ....[54]....
        /*0528*/ 	.word	0x0000b090


	//   ....[55]....
        /*052c*/ 	.word	0x0000b0a0


	//   ....[56]....
        /*0530*/ 	.word	0x0000b0b0


	//   ....[57]....
        /*0534*/ 	.word	0x0000b440


	//   ....[58]....
        /*0538*/ 	.word	0x0000b460


	//   ....[59]....
        /*053c*/ 	.word	0x0000b480


	//   ....[60]....
        /*0540*/ 	.word	0x0000b4a0


	//   ....[61]....
        /*0544*/ 	.word	0x0000c7d0


	//   ....[62]....
        /*0548*/ 	.word	0x0000c870


	//   ....[63]....
        /*054c*/ 	.word	0x0000c970


	//   ....[64]....
        /*0550*/ 	.word	0x0000c9b0


	//   ....[65]....
        /*0554*/ 	.word	0x0000c9e0


	//   ....[66]....
        /*0558*/ 	.word	0x0000cac0


	//   ....[67]....
        /*055c*/ 	.word	0x0000cae0


	//   ....[68]....
        /*0560*/ 	.word	0x0000cf40


	//   ....[69]....
        /*0564*/ 	.word	0x0000ecc0


	//   ....[70]....
        /*0568*/ 	.word	0x0000ecd0


	//   ....[71]....
        /*056c*/ 	.word	0x0000ece0


	//   ....[72]....
        /*0570*/ 	.word	0x0000ecf0


	//   ....[73]....
        /*0574*/ 	.word	0x0000ed20


	//   ....[74]....
        /*0578*/ 	.word	0x0000ed40


	//   ....[75]....
        /*057c*/ 	.word	0x0000ed60


	//   ....[76]....
        /*0580*/ 	.word	0x0000ed70


	//   ....[77]....
        /*0584*/ 	.word	0x00010550


	//   ....[78]....
        /*0588*/ 	.word	0x000105a0


	//   ....[79]....
        /*058c*/ 	.word	0x000105e0


	//   ....[80]....
        /*0590*/ 	.word	0x00010620


	//   ....[81]....
        /*0594*/ 	.word	0x00010630


	//   ....[82]....
        /*0598*/ 	.word	0x00010640


	//   ....[83]....
        /*059c*/ 	.word	0x00010650


	//   ....[84]....
        /*05a0*/ 	.word	0x00010660


	//   ....[85]....
        /*05a4*/ 	.word	0x00010880


	//   ....[86]....
        /*05a8*/ 	.word	0x00010890


	//   ....[87]....
        /*05ac*/ 	.word	0x00010a10


	//   ....[88]....
        /*05b0*/ 	.word	0x00010a40


	//   ....[89]....
        /*05b4*/ 	.word	0x00010b90


	//   ....[90]....
        /*05b8*/ 	.word	0x00010bc0


	//   ....[91]....
        /*05bc*/ 	.word	0x00010d10


	//   ....[92]....
        /*05c0*/ 	.word	0x00010d30


	//   ....[93]....
        /*05c4*/ 	.word	0x00011640


	//   ....[94]....
        /*05c8*/ 	.word	0x00011660


	//   ....[95]....
        /*05cc*/ 	.word	0x000117b0


	//   ....[96]....
        /*05d0*/ 	.word	0x000117e0


	//   ....[97]....
        /*05d4*/ 	.word	0x00011910


	//   ....[98]....
        /*05d8*/ 	.word	0x00011940


	//   ....[99]....
        /*05dc*/ 	.word	0x00011a70


	//   ....[100]....
        /*05e0*/ 	.word	0x00011a90


	//----- nvinfo : EIATTR_EXIT_INSTR_OFFSETS
	.align		4
.L_278:
        /*05e4*/ 	.byte	0x04, 0x1c
        /*05e6*/ 	.short	(.L_280 - .L_279)


	//   ....[0]....
.L_279:
        /*05e8*/ 	.word	0x00000450


	//   ....[1]....
        /*05ec*/ 	.word	0x00010d40


	//   ....[2]....
        /*05f0*/ 	.word	0x00010e10


	//   ....[3]....
        /*05f4*/ 	.word	0x00010e70


	//   ....[4]....
        /*05f8*/ 	.word	0x00011aa0


	//   ....[5]....
        /*05fc*/ 	.word	0x00011b50


	//   ....[6]....
        /*0600*/ 	.word	0x00011bb0


	//----- nvinfo : EIATTR_CTAIDZ_USED
	.align		4
.L_280:
        /*0604*/ 	.byte	0x01, 0x04
	.zero		2


	//----- nvinfo : EIATTR_MAX_THREADS
	.align		4
        /*0608*/ 	.byte	0x04, 0x05
        /*060a*/ 	.short	(.L_282 - .L_281)
.L_281:
        /*060c*/ 	.word	0x00000080
        /*0610*/ 	.word	0x00000001
        /*0614*/ 	.word	0x00000001


	//----- nvinfo : EIATTR_CRS_STACK_SIZE
	.align		4
.L_282:
        /*0618*/ 	.byte	0x04, 0x1e
        /*061a*/ 	.short	(.L_284 - .L_283)
.L_283:
        /*061c*/ 	.word	0x00000000
.L_284:


//--------------------- .nv.info._ZN7cutlass13device_kernelIN5flash19enable_sm80_to_sm89INS1_16FlashAttnFwdSm80INS1_25CollectiveMainloopFwdSm80ILi4ELi1ELb0EN4cute5tupleIJNS5_1CILi128EEENS7_ILi64EEENS7_ILi96EEEEEELi96ENS_6half_tEfNS_4arch4Sm80ELb1ELb0ELb1ELb1ELb1ELb1ELb1ELb0EEENS1_21CollectiveEpilogueFwdINS6_IJS8_SA_S9_EEENS6_IJNS7_ILi1EEESI_SI_EEESC_SE_Li128ELb1ELb1ELb0ELb0EEENS1_19SingleTileSchedulerILb1ELb0ELb1ELi128EEEEEEEEEvNT_6ParamsE --------------------------
	.section	.nv.info._ZN7cutlass13device_kernelIN5flash19enable_sm80_to_sm89INS1_16FlashAttnFwdSm80INS1_25CollectiveMainloopFwdSm80ILi4ELi1ELb0EN4cute5tupleIJNS5_1CILi128EEENS7_ILi64EEENS7_ILi96EEEEEELi96ENS_6half_tEfNS_4arch4Sm80ELb1ELb0ELb1ELb1ELb1ELb1ELb1ELb0EEENS1_21CollectiveEpilogueFwdINS6_IJS8_SA_S9_EEENS6_IJNS7_ILi1EEESI_SI_EEESC_SE_Li128ELb1ELb1ELb0ELb0EEENS1_19SingleTileSchedulerILb1ELb0ELb1ELi128EEEEEEEEEvNT_6ParamsE,"",@"SHT_CUDA_INFO"
	.sectionflags	@""
	.align	4


	//----- nvinfo : EIATTR_CUDA_API_VERSION
	.align		4
        /*0000*/ 	.byte	0x04, 0x37
        /*0002*/ 	.short	(.L_286 - .L_285)
.L_285:
        /*0004*/ 	.word	0x00000082


	//----- nvinfo : EIATTR_SW2861232_WAR
	.align		4
.L_286:
        /*0008*/ 	.byte	0x01, 0x35
	.zero		2


	//----- nvinfo : EIATTR_PARAM_CBANK
	.align		4
        /*000c*/ 	.byte	0x04, 0x0a
        /*000e*/ 	.short	(.L_288 - .L_287)
	.align		4
.L_287:
        /*0010*/ 	.word	index@(.nv.constant0._ZN7cutlass13device_kernelIN5flash19enable_sm80_to_sm89INS1_16FlashAttnFwdSm80INS1_25CollectiveMainloopFwdSm80ILi4ELi1ELb0EN4cute5tupleIJNS5_1CILi128EEENS7_ILi64EEENS7_ILi96EEEEEELi96ENS_6half_tEfNS_4arch4Sm80ELb1ELb0ELb1ELb1ELb1ELb1ELb1ELb0EEENS1_21CollectiveEpilogueFwdINS6_IJS8_SA_S9_EEENS6_IJNS7_ILi1EEESI_SI_EEESC_SE_Li128ELb1ELb1ELb0ELb0EEENS1_19SingleTileSchedulerILb1ELb0ELb1ELi128EEEEEEEEEvNT_6ParamsE)
        /*0014*/ 	.short	0x0160
        /*0016*/ 	.short	0x0418


	//----- nvinfo : EIATTR_CBANK_PARAM_SIZE
	.align		4
.L_288:
        /*0018*/ 	.byte	0x03, 0x19
        /*001a*/ 	.short	0x0418


	//----- nvinfo : EIATTR_KPARAM_INFO
	.align		4
        /*001c*/ 	.byte	0x04, 0x17
        /*001e*/ 	.short	(.L_290 - .L_289)
.L_289:
        /*0020*/ 	.word	0x00000000
        /*0024*/ 	.short	0x0000
        /*0026*/ 	.short	0x0000
        /*0028*/ 	.byte	0x00, 0xf0, 0x61, 0x10


	//----- nvinfo : EIATTR_MAXREG_COUNT
	.align		4
.L_290:
        /*002c*/ 	.byte	0x03, 0x1b
        /*002e*/ 	.short	0x00ff


	//----- nvinfo : EIATTR_NUM_BARRIERS
	.align		4
        /*0030*/ 	.byte	0x02, 0x4c
        /*0032*/ 	.byte	0x02
	.zero		1


	//----- nvinfo : EIATTR_ANNOTATIONS
	.align		4
        /*0034*/ 	.byte	0x04, 0x55
        /*0036*/ 	.short	(.L_292 - .L_291)


	//   ....[0]....
.L_291:
        /* <DEDUP_REMOVED lines=48> */


	//----- nvinfo : EIATTR_MERCURY_ISA_VERSION
	.align		4
.L_292:
        /*0320*/ 	.byte	0x03, 0x5f
        /*0322*/ 	.short	0x0000


	//----- nvinfo : EIATTR_COOP_GROUP_MASK_REGIDS
	.align		4
        /*0324*/ 	.byte	0x04, 0x29
        /*0326*/ 	.short	(.L_294 - .L_293)


	//   ....[0]....
.L_293:
        /*0328*/ 	.word	0xffffffff


	//   ....[1]....
        /*032c*/ 	.word	0xffffffff


	//   ....[2]....
        /*0330*/ 	.word	0xffffffff


	//   ....[3]....
        /*0334*/ 	.word	0xffffffff


	//   ....[4]....
        /*0338*/ 	.word	0xffffffff


	//   ....[5]....
        /*033c*/ 	.word	0xffffffff


	//   ....[6]....
        /*0340*/ 	.word	0xffffffff


	//   ....[7]....
        /*0344*/ 	.word	0xffffffff


	//   ....[8]....
        /*0348*/ 	.word	0xffffffff


	//   ....[9]....
        /*034c*/ 	.word	0xffffffff


	//   ....[10]....
        /*0350*/ 	.word	0xffffffff


	//   ....[11]....
        /*0354*/ 	.word	0xffffffff


	//   ....[12]....
        /*0358*/ 	.word	0xffffffff


	//   ....[13]....
        /*035c*/ 	.word	0xffffffff


	//   ....[14]....
        /*0360*/ 	.word	0xffffffff


	//   ....[15]....
        /*0364*/ 	.word	0xffffffff


	//   ....[16]....
        /*0368*/ 	.word	0xffffffff


	//   ....[17]....
        /*036c*/ 	.word	0xffffffff


	//   ....[18]....
        /*0370*/ 	.word	0xffffffff


	//   ....[19]....
        /*0374*/ 	.word	0xffffffff


	//   ....[20]....
        /*0378*/ 	.word	0xffffffff


	//   ....[21]....
        /*037c*/ 	.word	0xffffffff


	//   ....[22]....
        /*0380*/ 	.word	0xffffffff


	//   ....[23]....
        /*0384*/ 	.word	0xffffffff


	//   ....[24]....
        /*0388*/ 	.word	0xffffffff


	//   ....[25]....
        /*038c*/ 	.word	0xffffffff


	//   ....[26]....
        /*0390*/ 	.word	0xffffffff


	//   ....[27]....
        /*0394*/ 	.word	0xffffffff


	//   ....[28]....
        /*0398*/ 	.word	0xffffffff


	//   ....[29]....
        /*039c*/ 	.word	0xffffffff


	//   ....[30]....
        /*03a0*/ 	.word	0xffffffff


	//   ....[31]....
        /*03a4*/ 	.word	0xffffffff


	//   ....[32]....
        /*03a8*/ 	.word	0xffffffff


	//   ....[33]....
        /*03ac*/ 	.word	0xffffffff


	//   ....[34]....
        /*03b0*/ 	.word	0xffffffff


	//   ....[35]....
        /*03b4*/ 	.word	0xffffffff


	//   ....[36]....
        /*03b8*/ 	.word	0xffffffff


	//   ....[37]....
        /*03bc*/ 	.word	0xffffffff


	//   ....[38]....
        /*03c0*/ 	.word	0xffffffff


	//   ....[39]....
        /*03c4*/ 	.word	0xffffffff


	//   ....[40]....
        /*03c8*/ 	.word	0xffffffff


	//   ....[41]....
        /*03cc*/ 	.word	0xffffffff


	//   ....[42]....
        /*03d0*/ 	.word	0xffffffff


	//   ....[43]....
        /*03d4*/ 	.word	0xffffffff


	//   ....[44]....
        /*03d8*/ 	.word	0xffffffff


	//   ....[45]....
        /*03dc*/ 	.word	0xffffffff


	//   ....[46]....
        /*03e0*/ 	.word	0xffffffff


	//   ....[47]....
        /*03e4*/ 	.word	0xffffffff


	//   ....[48]....
        /*03e8*/ 	.word	0xffffffff


	//   ....[49]....
        /*03ec*/ 	.word	0xffffffff


	//   ....[50]....
        /*03f0*/ 	.word	0xffffffff


	//   ....[51]....
        /*03f4*/ 	.word	0xffffffff


	//   ....[52]....
        /*03f8*/ 	.word	0xffffffff


	//   ....[53]....
        /*03fc*/ 	.word	0xffffffff


	//   ....[54]....
        /*0400*/ 	.word	0xffffffff


	//   ....[55]....
        /*0404*/ 	.word	0xffffffff


	//   ....[56]....
        /*0408*/ 	.word	0xffffffff


	//   ....[57]....
        /*040c*/ 	.word	0xffffffff


	//   ....[58]....
        /*0410*/ 	.word	0xffffffff


	//   ....[59]....
        /*0414*/ 	.word	0xffffffff


	//   ....[60]....
        /*0418*/ 	.word	0xffffffff


	//   ....[61]....
        /*041c*/ 	.word	0xffffffff


	//   ....[62]....
        /*0420*/ 	.word	0xffffffff


	//   ....[63]....
        /*0424*/ 	.word	0xffffffff


	//   ....[64]....
        /*0428*/ 	.word	0xffffffff


	//   ....[65]....
        /*042c*/ 	.word	0xffffffff


	//   ....[66]....
        /*0430*/ 	.word	0xffffffff


	//   ....[67]....
        /*0434*/ 	.word	0xffffffff


	//   ....[68]....
        /*0438*/ 	.word	0xffffffff


	//   ....[69]....
        /*043c*/ 	.word	0xffffffff


	//   ....[70]....
        /*0440*/ 	.word	0xffffffff


	//   ....[71]....
        /*0444*/ 	.word	0xffffffff


	//   ....[72]....
        /*0448*/ 	.word	0xffffffff


	//   ....[73]....
        /*044c*/ 	.word	0xffffffff


	//   ....[74]....
        /*0450*/ 	.word	0xffffffff


	//   ....[75]....
        /*0454*/ 	.word	0xffffffff


	//   ....[76]....
        /*0458*/ 	.word	0xffffffff


	//   ....[77]....
        /*045c*/ 	.word	0xffffffff


	//   ....[78]....
        /*0460*/ 	.word	0xffffffff


	//   ....[79]....
        /*0464*/ 	.word	0xffffffff


	//   ....[80]....
        /*0468*/ 	.word	0xffffffff


	//   ....[81]....
        /*046c*/ 	.word	0xffffffff


	//   ....[82]....
        /*0470*/ 	.word	0xffffffff


	//   ....[83]....
        /*0474*/ 	.word	0xffffffff


	//   ....[84]....
        /*0478*/ 	.word	0xffffffff


	//   ....[85]....
        /*047c*/ 	.word	0xffffffff


	//   ....[86]....
        /*0480*/ 	.word	0xffffffff


	//   ....[87]....
        /*0484*/ 	.word	0xffffffff


	//   ....[88]....
        /*0488*/ 	.word	0xffffffff


	//   ....[89]....
        /*048c*/ 	.word	0xffffffff


	//   ....[90]....
        /*0490*/ 	.word	0xffffffff


	//   ....[91]....
        /*0494*/ 	.word	0xffffffff


	//   ....[92]....
        /*0498*/ 	.word	0xffffffff


	//   ....[93]....
        /*049c*/ 	.word	0xffffffff


	//   ....[94]....
        /*04a0*/ 	.word	0xffffffff


	//   ....[95]....
        /*04a4*/ 	.word	0xffffffff


	//   ....[96]....
        /*04a8*/ 	.word	0xffffffff


	//   ....[97]....
        /*04ac*/ 	.word	0xffffffff


	//   ....[98]....
        /*04b0*/ 	.word	0xffffffff


	//   ....[99]....
        /*04b4*/ 	.word	0xffffffff


	//   ....[100]....
        /*04b8*/ 	.word	0xffffffff


	//   ....[101]....
        /*04bc*/ 	.word	0xffffffff


	//   ....[102]....
        /*04c0*/ 	.word	0xffffffff


	//   ....[103]....
        /*04c4*/ 	.word	0xffffffff


	//   ....[104]....
        /*04c8*/ 	.word	0xffffffff


	//   ....[105]....
        /*04cc*/ 	.word	0xffffffff


	//   ....[106]....
        /*04d0*/ 	.word	0xffffffff


	//   ....[107]....
        /*04d4*/ 	.word	0xffffffff


	//   ....[108]....
        /*04d8*/ 	.word	0xffffffff


	//   ....[109]....
        /*04dc*/ 	.word	0xffffffff


	//   ....[110]....
        /*04e0*/ 	.word	0xffffffff


	//   ....[111]....
        /*04e4*/ 	.word	0xffffffff


	//   ....[112]....
        /*04e8*/ 	.word	0xffffffff


	//   ....[113]....
        /*04ec*/ 	.word	0xffffffff


	//   ....[114]....
        /*04f0*/ 	.word	0xffffffff


	//   ....[115]....
        /*04f4*/ 	.word	0xffffffff


	//   ....[116]....
        /*04f8*/ 	.word	0xffffffff


	//   ....[117]....
        /*04fc*/ 	.word	0xffffffff


	//   ....[118]....
        /*0500*/ 	.word	0xffffffff


	//   ....[119]....
        /*0504*/ 	.word	0xffffffff


	//   ....[120]....
        /*0508*/ 	.word	0xffffffff


	//   ....[121]....
        /*050c*/ 	.word	0xffffffff


	//   ....[122]....
        /*0510*/ 	.word	0xffffffff


	//   ....[123]....
        /*0514*/ 	.word	0xffffffff


	//   ....[124]....
        /*0518*/ 	.word	0xffffffff


	//----- nvinfo : EIATTR_COOP_GROUP_INSTR_OFFSETS
	.align		4
.L_294:
        /*051c*/ 	.byte	0x04, 0x28
        /*051e*/ 	.short	(.L_296 - .L_295)


	//   ....[0]....
.L_295:
        /*0520*/ 	.word	0x000000a0


	//   ....[1]....
        /*0524*/ 	.word	0x00002520


	//   ....[2]....
        /*0528*/ 	.word	0x00002530


	//   ....[3]....
        /*052c*/ 	.word	0x00004060


	//   ....[4]....
        /*0530*/ 	.word	0x00004070


	//   ....[5]....
        /*0534*/ 	.word	0x000059f0


	//   ....[6]....
        /*0538*/ 	.word	0x00005a10


	//   ....[7]....
        /*053c*/ 	.word	0x00005f10


	//   ....[8]....
        /*0540*/ 	.word	0x00005f70


	//   ....[9]....
        /*0544*/ 	.word	0x00006e20


	//   ....[10]....
        /*0548*/ 	.word	0x00006e50


	//   ....[11]....
        /*054c*/ 	.word	0x00007030


	//   ....[12]....
        /*0550*/ 	.word	0x00007060


	//   ....[13]....
        /*0554*/ 	.word	0x00007180


	//   ....[14]....
        /*0558*/ 	.word	0x000071b0


	//   ....[15]....
        /*055c*/ 	.word	0x000072f0


	//   ....[16]....
        /*0560*/ 	.word	0x00007340


	//   ....[17]....
        /*0564*/ 	.word	0x000077d0


	//   ....[18]....
        /*0568*/ 	.word	0x00007800


	//   ....[19]....
        /*056c*/ 	.word	0x00007820


	//   ....[20]....
        /*0570*/ 	.word	0x00007830


	//   ....[21]....
        /*0574*/ 	.word	0x00007d80


	//   ....[22]....
        /*0578*/ 	.word	0x00007da0


	//   ....[23]....
        /*057c*/ 	.word	0x00007db0


	//   ....[24]....
        /*0580*/ 	.word	0x00007dc0


	//   ....[25]....
        /*0584*/ 	.word	0x00008330


	//   ....[26]....
        /*0588*/ 	.word	0x000083c0


	//   ....[27]....
        /*058c*/ 	.word	0x00008490


	//   ....[28]....
        /*0590*/ 	.word	0x000084d0


	//   ....[29]....
        /*0594*/ 	.word	0x0000b320


	//   ....[30]....
        /*0598*/ 	.word	0x0000b340


	//   ....[31]....
        /*059c*/ 	.word	0x0000b350


	//   ....[32]....
        /*05a0*/ 	.word	0x0000b360


	//   ....[33]....
        /*05a4*/ 	.word	0x0000b5e0


	//   ....[34]....
        /*05a8*/ 	.word	0x0000b830


	//   ....[35]....
        /*05ac*/ 	.word	0x0000b8a0


	//   ....[36]....
        /*05b0*/ 	.word	0x0000b8e0


	//   ....[37]....
        /*05b4*/ 	.word	0x0000ecd0


	//   ....[38]....
        /*05b8*/ 	.word	0x0000ed00


	//   ....[39]....
        /*05bc*/ 	.word	0x0000ed20


	//   ....[40]....
        /*05c0*/ 	.word	0x0000ed40


	//   ....[41]....
        /*05c4*/ 	.word	0x0000fdd0


	//   ....[42]....
        /*05c8*/ 	.word	0x0000fde0


	//   ....[43]....
        /*05cc*/ 	.word	0x0000fe10


	//   ....[44]....
        /*05d0*/ 	.word	0x0000fe20


	//   ....[45]....
        /*05d4*/ 	.word	0x00010820


	//   ....[46]....
        /*05d8*/ 	.word	0x00010840


	//   ....[47]....
        /*05dc*/ 	.word	0x00010b00


	//   ....[48]....
        /*05e0*/ 	.word	0x00010c10


	//   ....[49]....
        /*05e4*/ 	.word	0x00011180


	//   ....[50]....
        /*05e8*/ 	.word	0x000113b0


	//   ....[51]....
        /*05ec*/ 	.word	0x000113e0


	//   ....[52]....
        /*05f0*/ 	.word	0x000114d0


	//   ....[53]....
        /*05f4*/ 	.word	0x00011610


	//   ....[54]....
        /*05f8*/ 	.word	0x00011800


	//   ....[55]....
        /*05fc*/ 	.word	0x00011880


	//   ....[56]....
        /*0600*/ 	.word	0x00011910


	//   ....[57]....
        /*0604*/ 	.word	0x00013440


	//   ....[58]....
        /*0608*/ 	.word	0x00013450


	//   ....[59]....
        /*060c*/ 	.word	0x00013460


	//   ....[60]....
        /*0610*/ 	.word	0x00013470


	//   ....[61]....
        /*0614*/ 	.word	0x00014810


	//   ....[62]....
        /*0618*/ 	.word	0x00014820


	//   ....[63]....
        /*061c*/ 	.word	0x00014830


	//   ....[64]....
        /*0620*/ 	.word	0x00014840


	//   ....[65]....
        /*0624*/ 	.word	0x00014a40


	//   ....[66]....
        /*0628*/ 	.word	0x00014a50


	//   ....[67]....
        /*062c*/ 	.word	0x00014a60


	//   ....[68]....
        /*0630*/ 	.word	0x00014a80


	//   ....[69]....
        /*0634*/ 	.word	0x00014fa0


	//   ....[70]....
        /*0638*/ 	.word	0x000150e0


	//   ....[71]....
        /*063c*/ 	.word	0x00015330


	//   ....[72]....
        /*0640*/ 	.word	0x00015710


	//   ....[73]....
        /*0644*/ 	.word	0x00015780


	//   ....[74]....
        /*0648*/ 	.word	0x00015860


	//   ....[75]....
        /*064c*/ 	.word	0x00015890


	//   ....[76]....
        /*0650*/ 	.word	0x00015970


	//   ....[77]....
        /*0654*/ 	.word	0x00017eb0


	//   ....[78]....
        /*0658*/ 	.word	0x00017ed0


	//   ....[79]....
        /*065c*/ 	.word	0x00017ee0


	//   ....[80]....
        /*0660*/ 	.word	0x00017ef0


	//   ....[81]....
        /*0664*/ 	.word	0x00018450


	//   ....[82]....
        /*0668*/ 	.word	0x00018480


	//   ....[83]....
        /*066c*/ 	.word	0x000184a0


	//   ....[84]....
        /*0670*/ 	.word	0x000184b0


	//   ....[85]....
        /*0674*/ 	.word	0x00019600


	//   ....[86]....
        /*0678*/ 	.word	0x000196a0


	//   ....[87]....
        /*067c*/ 	.word	0x000197a0


	//   ....[88]....
        /*0680*/ 	.word	0x000197e0


	//   ....[89]....
        /*0684*/ 	.word	0x00019810


	//   ....[90]....
        /*0688*/ 	.word	0x000198f0


	//   ....[91]....
        /*068c*/ 	.word	0x00019910


	//   ....[92]....
        /*0690*/ 	.word	0x00019d70


	//   ....[93]....
        /*0694*/ 	.word	0x0001bb20


	//   ....[94]....
        /*0698*/ 	.word	0x0001bb30


	//   ....[95]....
        /*069c*/ 	.word	0x0001bb40


	//   ....[96]....
        /*06a0*/ 	.word	0x0001bb50


	//   ....[97]....
        /*06a4*/ 	.word	0x0001bb80


	//   ....[98]....
        /*06a8*/ 	.word	0x0001bba0


	//   ....[99]....
        /*06ac*/ 	.word	0x0001bbc0


	//   ....[100]....
        /*06b0*/ 	.word	0x0001bbd0


	//   ....[101]....
        /*06b4*/ 	.word	0x0001d3b0


	//   ....[102]....
        /*06b8*/ 	.word	0x0001d400


	//   ....[103]....
        /*06bc*/ 	.word	0x0001d440


	//   ....[104]....
        /*06c0*/ 	.word	0x0001d480


	//   ....[105]....
        /*06c4*/ 	.word	0x0001d490


	//   ....[106]....
        /*06c8*/ 	.word	0x0001d4a0


	//   ....[107]....
        /*06cc*/ 	.word	0x0001d4b0


	//   ....[108]....
        /*06d0*/ 	.word	0x0001d4c0


	//   ....[109]....
        /*06d4*/ 	.word	0x0001d6e0


	//   ....[110]....
        /*06d8*/ 	.word	0x0001d6f0


	//   ....[111]....
        /*06dc*/ 	.word	0x0001d870


	//   ....[112]....
        /*06e0*/ 	.word	0x0001d8a0


	//   ....[113]....
        /*06e4*/ 	.word	0x0001d9f0


	//   ....[114]....
        /*06e8*/ 	.word	0x0001da20


	//   ....[115]....
        /*06ec*/ 	.word	0x0001db70


	//   ....[116]....
        /*06f0*/ 	.word	0x0001db90


	//   ....[117]....
        /*06f4*/ 	.word	0x0001e4a0


	//   ....[118]....
        /*06f8*/ 	.word	0x0001e4c0


	//   ....[119]....
        /*06fc*/ 	.word	0x0001e610


	//   ....[120]....
        /*0700*/ 	.word	0x0001e640


	//   ....[121]....
        /*0704*/ 	.word	0x0001e770


	//   ....[122]....
        /*0708*/ 	.word	0x0001e7a0


	//   ....[123]....
        /*070c*/ 	.word	0x0001e8d0


	//   ....[124]....
        /*0710*/ 	.word	0x0001e8f0


	//----- nvinfo : EIATTR_EXIT_INSTR_OFFSETS
	.align		4
.L_296:
        /*0714*/ 	.byte	0x04, 0x1c
        /*0716*/ 	.short	(.L_298 - .L_297)


	//   ....[0]....
.L_297:
        /*0718*/ 	.word	0x00000450


	//   ....[1]....
        /*071c*/ 	.word	0x0001dba0


	//   ....[2]....
        /*0720*/ 	.word	0x0001dc70


	//   ....[3]....
        /*0724*/ 	.word	0x0001dcd0


	//   ....[4]....
        /*0728*/ 	.word	0x0001e900


	//   ....[5]....
        /*072c*/ 	.word	0x0001e9b0


	//   ....[6]....
        /*0730*/ 	.word	0x0001ea10


	//----- nvinfo : EIATTR_CTAIDZ_USED
	.align		4
.L_298:
        /*0734*/ 	.byte	0x01, 0x04
	.zero		2


	//----- nvinfo : EIATTR_MAX_THREADS
	.align		4
        /*0738*/ 	.byte	0x04, 0x05
        /*073a*/ 	.short	(.L_300 - .L_299)
.L_299:
        /*073c*/ 	.word	0x00000080
        /*0740*/ 	.word	0x00000001
        /*0744*/ 	.word	0x00000001


	//----- nvinfo : EIATTR_CRS_STACK_SIZE
	.align		4
.L_300:
        /*0748*/ 	.byte	0x04, 0x1e
        /*074a*/ 	.short	(.L_302 - .L_301)
.L_301:
        /*074c*/ 	.word	0x00000000
.L_302:


//--------------------- .nv.info._ZN7cutlass13device_kernelIN5flash19enable_sm80_to_sm89INS1_16FlashAttnFwdSm80INS1_25CollectiveMainloopFwdSm80ILi4ELi1ELb0EN4cute5tupleIJNS5_1CILi128EEENS7_ILi64EEENS7_ILi96EEEEEELi96ENS_6half_tEfNS_4arch4Sm80ELb0ELb0ELb0ELb0ELb1ELb0ELb1ELb0EEENS1_21CollectiveEpilogueFwdINS6_IJS8_SA_S9_EEENS6_IJNS7_ILi1EEESI_SI_EEESC_SE_Li128ELb0ELb1ELb0ELb0EEENS1_19SingleTileSchedulerILb0ELb0ELb1ELi128EEEEEEEEEvNT_6ParamsE --------------------------
	.section	.nv.info._ZN7cutlass13device_kernelIN5flash19enable_sm80_to_sm89INS1_16FlashAttnFwdSm80INS1_25CollectiveMainloopFwdSm80ILi4ELi1ELb0EN4cute5tupleIJNS5_1CILi128EEENS7_ILi64EEENS7_ILi96EEEEEELi96ENS_6half_tEfNS_4arch4Sm80ELb0ELb0ELb0ELb0ELb1ELb0ELb1ELb0EEENS1_21CollectiveEpilogueFwdINS6_IJS8_SA_S9_EEENS6_IJNS7_ILi1EEESI_SI_EEESC_SE_Li128ELb0ELb1ELb0ELb0EEENS1_19SingleTileSchedulerILb0ELb0ELb1ELi128EEEEEEEEEvNT_6ParamsE,"",@"SHT_CUDA_INFO"
	.sectionflags	@""
	.align	4


	//----- nvinfo : EIATTR_CUDA_API_VERSION
	.align		4
        /*0000*/ 	.byte	0x04, 0x37
        /*0002*/ 	.short	(.L_304 - .L_303)
.L_303:
        /*0004*/ 	.word	0x00000082


	//----- nvinfo : EIATTR_SW2861232_WAR
	.align		4
.L_304:
        /*0008*/ 	.byte	0x01, 0x35
	.zero		2


	//----- nvinfo : EIATTR_PARAM_CBANK
	.align		4
        /*000c*/ 	.byte	0x04, 0x0a
        /*000e*/ 	.short	(.L_306 - .L_305)
	.align		4
.L_305:
        /*0010*/ 	.word	index@(.nv.constant0._ZN7cutlass13device_kernelIN5flash19enable_sm80_to_sm89INS1_16FlashAttnFwdSm80INS1_25CollectiveMainloopFwdSm80ILi4ELi1ELb0EN4cute5tupleIJNS5_1CILi128EEENS7_ILi64EEENS7_ILi96EEEEEELi96ENS_6half_tEfNS_4arch4Sm80ELb0ELb0ELb0ELb0ELb1ELb0ELb1ELb0EEENS1_21CollectiveEpilogueFwdINS6_IJS8_SA_S9_EEENS6_IJNS7_ILi1EEESI_SI_EEESC_SE_Li128ELb0ELb1ELb0ELb0EEENS1_19SingleTileSchedulerILb0ELb0ELb1ELi128EEEEEEEEEvNT_6ParamsE)
        /*0014*/ 	.short	0x0160
        /*0016*/ 	.short	0x0418


	//----- nvinfo : EIATTR_CBANK_PARAM_SIZE
	.align		4
.L_306:
        /*0018*/ 	.byte	0x03, 0x19
        /*001a*/ 	.short	0x0418


	//----- nvinfo : EIATTR_KPARAM_INFO
	.align		4
        /*001c*/ 	.byte	0x04, 0x17
        /*001e*/ 	.short	(.L_308 - .L_307)
.L_307:
        /*0020*/ 	.word	0x00000000
        /*0024*/ 	.short	0x0000
        /*0026*/ 	.short	0x0000
        /*0028*/ 	.byte	0x00, 0xf0, 0x61, 0x10


	//----- nvinfo : EIATTR_MAXREG_COUNT
	.align		4
.L_308:
        /*002c*/ 	.byte	0x03, 0x1b
        /*002e*/ 	.short	0x00ff


	//----- nvinfo : EIATTR_NUM_BARRIERS
	.align		4
        /*0030*/ 	.byte	0x02, 0x4c
        /*0032*/ 	.byte	0x02
	.zero		1


	//----- nvinfo : EIATTR_ANNOTATIONS
	.align		4
        /*0034*/ 	.byte	0x04, 0x55
        /*0036*/ 	.short	(.L_310 - .L_309)


	//   ....[0]....
.L_309:
        /*0038*/ 	.word	0x00000001
        /*003c*/ 	.byte	0x20, 0x42, 0x00, 0x00, 0x01, 0x00, 0x00, 0x00, 0x30, 0x42, 0x00, 0x00, 0x01, 0x00, 0x00, 0x00
        /*004c*/ 	.byte	0xb0, 0x74, 0x00, 0x00, 0x01, 0x00, 0x00, 0x00, 0xd0, 0x74, 0x00, 0x00, 0x01, 0x00, 0x00, 0x00
        /*005c*/ 	.byte	0xc0, 0x79, 0x00, 0x00, 0x01, 0x00, 0x00, 0x00, 0xe0, 0x79, 0x00, 0x00, 0x01, 0x00, 0x00, 0x00
        /*006c*/ 	.byte	0x60, 0x7a, 0x00, 0x00, 0x01, 0x00, 0x00, 0x00, 0xc0, 0x7a, 0x00, 0x00


	//----- nvinfo : EIATTR_MERCURY_ISA_VERSION
	.align		4
.L_310:
        /*0078*/ 	.byte	0x03, 0x5f
        /*007a*/ 	.short	0x0000


	//----- nvinfo : EIATTR_COOP_GROUP_MASK_REGIDS
	.align		4
        /*007c*/ 	.byte	0x04, 0x29
        /*007e*/ 	.short	(.L_312 - .L_311)


	//   ....[0]....
.L_311:
        /*0080*/ 	.word	0xffffffff


	//   ....[1]....
        /*0084*/ 	.word	0xffffffff


	//   ....[2]....
        /*0088*/ 	.word	0xffffffff


	//   ....[3]....
        /*008c*/ 	.word	0xffffffff


	//   ....[4]....
        /*0090*/ 	.word	0xffffffff


	//   ....[5]....
        /*0094*/ 	.word	0xffffffff


	//   ....[6]....
        /*0098*/ 	.word	0xffffffff


	//   ....[7]....
        /*009c*/ 	.word	0xffffffff


	//   ....[8]....
        /*00a0*/ 	.word	0xffffffff


	//   ....[9]....
        /*00a4*/ 	.word	0xffffffff


	//   ....[10]....
        /*00a8*/ 	.word	0xffffffff


	//   ....[11]....
        /*00ac*/ 	.word	0xffffffff


	//   ....[12]....
        /*00b0*/ 	.word	0xffffffff


	//   ....[13]....
        /*00b4*/ 	.word	0xffffffff


	//   ....[14]....
        /*00b8*/ 	.word	0xffffffff


	//   ....[15]....
        /*00bc*/ 	.word	0xffffffff


	//   ....[16]....
        /*00c0*/ 	.word	0xffffffff


	//   ....[17]....
        /*00c4*/ 	.word	0xffffffff


	//   ....[18]....
        /*00c8*/ 	.word	0xffffffff


	//   ....[19]....
        /*00cc*/ 	.word	0xffffffff


	//   ....[20]....
        /*00d0*/ 	.word	0xffffffff


	//   ....[21]....
        /*00d4*/ 	.word	0xffffffff


	//   ....[22]....
        /*00d8*/ 	.word	0xffffffff


	//   ....[23]....
        /*00dc*/ 	.word	0xffffffff


	//   ....[24]....
        /*00e0*/ 	.word	0xffffffff


	//   ....[25]....
        /*00e4*/ 	.word	0xffffffff


	//   ....[26]....
        /*00e8*/ 	.word	0xffffffff


	//   ....[27]....
        /*00ec*/ 	.word	0xffffffff


	//   ....[28]....
        /*00f0*/ 	.word	0xffffffff


	//   ....[29]....
        /*00f4*/ 	.word	0xffffffff


	//   ....[30]....
        /*00f8*/ 	.word	0xffffffff


	//   ....[31]....
        /*00fc*/ 	.word	0xffffffff


	//   ....[32]....
        /*0100*/ 	.word	0xffffffff


	//   ....[33]....
        /*0104*/ 	.word	0xffffffff


	//   ....[34]....
        /*0108*/ 	.word	0xffffffff


	//   ....[35]....
        /*010c*/ 	.word	0xffffffff


	//   ....[36]....
        /*0110*/ 	.word	0xffffffff


	//   ....[37]....
        /*0114*/ 	.word	0xffffffff


	//   ....[38]....
        /*0118*/ 	.word	0xffffffff


	//   ....[39]....
        /*011c*/ 	.word	0xffffffff


	//   ....[40]....
        /*0120*/ 	.word	0xffffffff


	//   ....[41]....
        /*0124*/ 	.word	0xffffffff


	//   ....[42]....
        /*0128*/ 	.word	0xffffffff


	//   ....[43]....
        /*012c*/ 	.word	0xffffffff


	//   ....[44]....
        /*0130*/ 	.word	0xffffffff


	//   ....[45]....
        /*0134*/ 	.word	0xffffffff


	//   ....[46]....
        /*0138*/ 	.word	0xffffffff


	//   ....[47]....
        /*013c*/ 	.word	0xffffffff


	//   ....[48]....
        /*0140*/ 	.word	0xffffffff


	//   ....[49]....
        /*0144*/ 	.word	0xffffffff


	//   ....[50]....
        /*0148*/ 	.word	0xffffffff


	//   ....[51]....
        /*014c*/ 	.word	0xffffffff


	//   ....[52]....
        /*0150*/ 	.word	0xffffffff


	//   ....[53]....
        /*0154*/ 	.word	0xffffffff


	//   ....[54]....
        /*0158*/ 	.word	0xffffffff


	//   ....[55]....
        /*015c*/ 	.word	0xffffffff


	//   ....[56]....
        /*0160*/ 	.word	0xffffffff


	//   ....[57]....
        /*0164*/ 	.word	0xffffffff


	//   ....[58]....
        /*0168*/ 	.word	0xffffffff


	//   ....[59]....
        /*016c*/ 	.word	0xffffffff


	//   ....[60]....
        /*0170*/ 	.word	0xffffffff


	//   ....[61]....
        /*0174*/ 	.word	0xffffffff


	//   ....[62]....
        /*0178*/ 	.word	0xffffffff


	//   ....[63]....
        /*017c*/ 	.word	0xffffffff


	//   ....[64]....
        /*0180*/ 	.word	0xffffffff


	//   ....[65]....
        /*0184*/ 	.word	0xffffffff


	//   ....[66]....
        /*0188*/ 	.word	0xffffffff


	//   ....[67]....
        /*018c*/ 	.word	0xffffffff


	//----- nvinfo : EIATTR_COOP_GROUP_INSTR_OFFSETS
	.align		4
.L_312:
        /*0190*/ 	.byte	0x04, 0x28
        /*0192*/ 	.short	(.L_314 - .L_313)


	//   ....[0]....
.L_313:
        /*0194*/ 	.word	0x00000680


	//   ....[1]....
        /*0198*/ 	.word	0x000006b0


	//   ....[2]....
        /*019c*/ 	.word	0x000006e0


	//   ....[3]....
        /*01a0*/ 	.word	0x00000700


	//   ....[4]....
        /*01a4*/ 	.word	0x00000730


	//   ....[5]....
        /*01a8*/ 	.word	0x00000770


	//   ....[6]....
        /*01ac*/ 	.word	0x00000930


	//   ....[7]....
        /*01b0*/ 	.word	0x00000a50


	//   ....[8]....
        /*01b4*/ 	.word	0x000010b0


	//   ....[9]....
        /*01b8*/ 	.word	0x000010e0


	//   ....[10]....
        /*01bc*/ 	.word	0x00001110


	//   ....[11]....
        /*01c0*/ 	.word	0x00001130


	//   ....[12]....
        /*01c4*/ 	.word	0x00001660


	//   ....[13]....
        /*01c8*/ 	.word	0x00001690


	//   ....[14]....
        /*01cc*/ 	.word	0x000016c0


	//   ....[15]....
        /*01d0*/ 	.word	0x000016e0


	//   ....[16]....
        /*01d4*/ 	.word	0x000023d0


	//   ....[17]....
        /*01d8*/ 	.word	0x000023f0


	//   ....[18]....
        /*01dc*/ 	.word	0x00002410


	//   ....[19]....
        /*01e0*/ 	.word	0x00002430


	//   ....[20]....
        /*01e4*/ 	.word	0x00002cc0


	//   ....[21]....
        /*01e8*/ 	.word	0x00002df0


	//   ....[22]....
        /*01ec*/ 	.word	0x00002e20


	//   ....[23]....
        /*01f0*/ 	.word	0x00002f20


	//   ....[24]....
        /*01f4*/ 	.word	0x00002f50


	//   ....[25]....
        /*01f8*/ 	.word	0x00003050


	//   ....[26]....
        /*01fc*/ 	.word	0x00003090


	//   ....[27]....
        /*0200*/ 	.word	0x000031b0


	//   ....[28]....
        /*0204*/ 	.word	0x000049f0


	//   ....[29]....
        /*0208*/ 	.word	0x00004a00


	//   ....[30]....
        /*020c*/ 	.word	0x00004a10


	//   ....[31]....
        /*0210*/ 	.word	0x00004a20


	//   ....[32]....
        /*0214*/ 	.word	0x00004c70


	//   ....[33]....
        /*0218*/ 	.word	0x00004c80


	//   ....[34]....
        /*021c*/ 	.word	0x00004c90


	//   ....[35]....
        /*0220*/ 	.word	0x00004cb0


	//   ....[36]....
        /*0224*/ 	.word	0x000058f0


	//   ....[37]....
        /*0228*/ 	.word	0x00005a20


	//   ....[38]....
        /*022c*/ 	.word	0x00005af0


	//   ....[39]....
        /*0230*/ 	.word	0x00005b40


	//   ....[40]....
        /*0234*/ 	.word	0x00005ba0


	//   ....[41]....
        /*0238*/ 	.word	0x00005c30


	//   ....[42]....
        /*023c*/ 	.word	0x00005c90


	//   ....[43]....
        /*0240*/ 	.word	0x00005cf0


	//   ....[44]....
        /*0244*/ 	.word	0x00007a70


	//   ....[45]....
        /*0248*/ 	.word	0x00007bc0


	//   ....[46]....
        /*024c*/ 	.word	0x00007d00


	//   ....[47]....
        /*0250*/ 	.word	0x00007d10


	//   ....[48]....
        /*0254*/ 	.word	0x00007d30


	//   ....[49]....
        /*0258*/ 	.word	0x00007d40


	//   ....[50]....
        /*025c*/ 	.word	0x00007d60


	//   ....[51]....
        /*0260*/ 	.word	0x00007d90


	//   ....[52]....
        /*0264*/ 	.word	0x00009190


	//   ....[53]....
        /*0268*/ 	.word	0x000091a0


	//   ....[54]....
        /*026c*/ 	.word	0x000091c0


	//   ....[55]....
        /*0270*/ 	.word	0x000091d0


	//   ....[56]....
        /*0274*/ 	.word	0x000091e0


	//   ....[57]....
        /*0278*/ 	.word	0x000091f0


	//   ....[58]....
        /*027c*/ 	.word	0x00009200


	//   ....[59]....
        /*0280*/ 	.word	0x00009210


	//   ....[60]....
        /*0284*/ 	.word	0x00009380


	//   ....[61]....
        /*0288*/ 	.word	0x00009390


	//   ....[62]....
        /*028c*/ 	.word	0x000094f0


	//   ....[63]....
        /*0290*/ 	.word	0x00009520


	//   ....[64]....
        /*0294*/ 	.word	0x00009650


	//   ....[65]....
        /*0298*/ 	.word	0x00009680


	//   ....[66]....
        /*029c*/ 	.word	0x000097b0


	//   ....[67]....
        /*02a0*/ 	.word	0x000097d0


	//----- nvinfo : EIATTR_EXIT_INSTR_OFFSETS
	.align		4
.L_314:
        /*02a4*/ 	.byte	0x04, 0x1c
        /*02a6*/ 	.short	(.L_316 - .L_315)


	//   ....[0]....
.L_315:
        /*02a8*/ 	.word	0x00000040


	//   ....[1]....
        /*02ac*/ 	.word	0x000097e0


	//   ....[2]....
        /*02b0*/ 	.word	0x00009890


	//   ....[3]....
        /*02b4*/ 	.word	0x000098f0


	//----- nvinfo : EIATTR_CTAIDZ_USED
	.align		4
.L_316:
        /*02b8*/ 	.byte	0x01, 0x04
	.zero		2


	//----- nvinfo : EIATTR_MAX_THREADS
	.align		4
        /*02bc*/ 	.byte	0x04, 0x05
        /*02be*/ 	.short	(.L_318 - .L_317)
.L_317:
        /*02c0*/ 	.word	0x00000080
        /*02c4*/ 	.word	0x00000001
        /*02c8*/ 	.word	0x00000001


	//----- nvinfo : EIATTR_CRS_STACK_SIZE
	.align		4
.L_318:
        /*02cc*/ 	.byte	0x04, 0x1e
        /*02ce*/ 	.short	(.L_320 - .L_319)
.L_319:
        /*02d0*/ 	.word	0x00000000
.L_320:


//--------------------- .nv.info._ZN7cutlass13device_kernelIN5flash19enable_sm80_to_sm89INS1_16FlashAttnFwdSm80INS1_25CollectiveMainloopFwdSm80ILi4ELi1ELb0EN4cute5tupleIJNS5_1CILi128EEENS7_ILi64EEENS7_ILi96EEEEEELi96ENS_6half_tEfNS_4arch4Sm80ELb0ELb0ELb0ELb1ELb1ELb0ELb1ELb0EEENS1_21CollectiveEpilogueFwdINS6_IJS8_SA_S9_EEENS6_IJNS7_ILi1EEESI_SI_EEESC_SE_Li128ELb1ELb1ELb0ELb0EEENS1_19SingleTileSchedulerILb1ELb0ELb1ELi128EEEEEEEEEvNT_6ParamsE --------------------------
	.section	.nv.info._ZN7cutlass13device_kernelIN5flash19enable_sm80_to_sm89INS1_16FlashAttnFwdSm80INS1_25CollectiveMainloopFwdSm80ILi4ELi1ELb0EN4cute5tupleIJNS5_1CILi128EEENS7_ILi64EEENS7_ILi96EEEEEELi96ENS_6half_tEfNS_4arch4Sm80ELb0ELb0ELb0ELb1ELb1ELb0ELb1ELb0EEENS1_21CollectiveEpilogueFwdINS6_IJS8_SA_S9_EEENS6_IJNS7_ILi1EEESI_SI_EEESC_SE_Li128ELb1ELb1ELb0ELb0EEENS1_19SingleTileSchedulerILb1ELb0ELb1ELi128EEEEEEEEEvNT_6ParamsE,"",@"SHT_CUDA_INFO"
	.sectionflags	@""
	.align	4


	//----- nvinfo : EIATTR_CUDA_API_VERSION
	.align		4
        /*0000*/ 	.byte	0x04, 0x37
        /*0002*/ 	.short	(.L_322 - .L_321)
.L_321:
        /*0004*/ 	.word	0x00000082


	//----- nvinfo : EIATTR_SW2861232_WAR
	.align		4
.L_322:
        /*0008*/ 	.byte	0x01, 0x35
	.zero		2


	//----- nvinfo : EIATTR_PARAM_CBANK
	.align		4
        /*000c*/ 	.byte	0x04, 0x0a
        /*000e*/ 	.short	(.L_324 - .L_323)
	.align		4
.L_323:
        /*0010*/ 	.word	index@(.nv.constant0._ZN7cutlass13device_kernelIN5flash19enable_sm80_to_sm89INS1_16FlashAttnFwdSm80INS1_25CollectiveMainloopFwdSm80ILi4ELi1ELb0EN4cute5tupleIJNS5_1CILi128EEENS7_ILi64EEENS7_ILi96EEEEEELi96ENS_6half_tEfNS_4arch4Sm80ELb0ELb0ELb0ELb1ELb1ELb0ELb1ELb0EEENS1_21CollectiveEpilogueFwdINS6_IJS8_SA_S9_EEENS6_IJNS7_ILi1EEESI_SI_EEESC_SE_Li128ELb1ELb1ELb0ELb0EEENS1_19SingleTileSchedulerILb1ELb0ELb1ELi128EEEEEEEEEvNT_6ParamsE)
        /*0014*/ 	.short	0x0160
        /*0016*/ 	.short	0x0418


	//----- nvinfo : EIATTR_CBANK_PARAM_SIZE
	.align		4
.L_324:
        /*0018*/ 	.byte	0x03, 0x19
        /*001a*/ 	.short	0x0418


	//----- nvinfo : EIATTR_KPARAM_INFO
	.align		4
        /*001c*/ 	.byte	0x04, 0x17
        /*001e*/ 	.short	(.L_326 - .L_325)
.L_325:
        /*0020*/ 	.word	0x00000000
        /*0024*/ 	.short	0x0000
        /*0026*/ 	.short	0x0000
        /*0028*/ 	.byte	0x00, 0xf0, 0x61, 0x10


	//----- nvinfo : EIATTR_MAXREG_COUNT
	.align		4
.L_326:
        /*002c*/ 	.byte	0x03, 0x1b
        /*002e*/ 	.short	0x00ff


	//----- nvinfo : EIATTR_NUM_BARRIERS
	.align		4
        /*0030*/ 	.byte	0x02, 0x4c
        /*0032*/ 	.byte	0x02
	.zero		1


	//----- nvinfo : EIATTR_ANNOTATIONS
	.align		4
        /*0034*/ 	.byte	0x04, 0x55
        /*0036*/ 	.short	(.L_328 - .L_327)


	//   ....[0]....
.L_327:
        /*0038*/ 	.word	0x00000001
        /*003c*/ 	.byte	0xe0, 0x01, 0x00, 0x00, 0x01, 0x00, 0x00, 0x00, 0x20, 0x03, 0x00, 0x00, 0x01, 0x00, 0x00, 0x00
        /*004c*/ 	.byte	0x30, 0x03, 0x00, 0x00, 0x01, 0x00, 0x00, 0x00, 0x50, 0x0c, 0x00, 0x00, 0x01, 0x00, 0x00, 0x00
        /*005c*/ 	.byte	0xe0, 0x14, 0x00, 0x00, 0x01, 0x00, 0x00, 0x00, 0x60, 0x15, 0x00, 0x00, 0x01, 0x00, 0x00, 0x00
        /*006c*/ 	.byte	0x80, 0x4e, 0x00, 0x00, 0x01, 0x00, 0x00, 0x00, 0x80, 0x4f, 0x00, 0x00, 0x01, 0x00, 0x00, 0x00
        /*007c*/ 	.byte	0xb0, 0x4f, 0x00, 0x00, 0x01, 0x00, 0x00, 0x00, 0xe0, 0x89, 0x00, 0x00, 0x01, 0x00, 0x00, 0x00
        /*008c*/ 	.byte	0x40, 0xa1, 0x00, 0x00


	//----- nvinfo : EIATTR_MERCURY_ISA_VERSION
	.align		4
.L_328:
        /*0090*/ 	.byte	0x03, 0x5f
        /*0092*/ 	.short	0x0000


	//----- nvinfo : EIATTR_COOP_GROUP_MASK_REGIDS
	.align		4
        /*0094*/ 	.byte	0x04, 0x29
        /*0096*/ 	.short	(.L_330 - .L_329)


	//   ....[0]....
.L_329:
        /*0098*/ 	.word	0xffffffff


	//   ....[1]....
        /*009c*/ 	.word	0xffffffff


	//   ....[2]....
        /*00a0*/ 	.word	0xffffffff


	//   ....[3]....
        /*00a4*/ 	.word	0xffffffff


	//   ....[4]....
        /*00a8*/ 	.word	0xffffffff


	//   ....[5]....
        /*00ac*/ 	.word	0xffffffff


	//   ....[6]....
        /*00b0*/ 	.word	0xffffffff


	//   ....[7]....
        /*00b4*/ 	.word	0xffffffff


	//   ....[8]....
        /*00b8*/ 	.word	0xffffffff


	//   ....[9]....
        /*00bc*/ 	.word	0xffffffff


	//   ....[10]....
        /*00c0*/ 	.word	0xffffffff


	//   ....[11]....
        /*00c4*/ 	.word	0xffffffff


	//   ....[12]....
        /*00c8*/ 	.word	0xffffffff


	//   ....[13]....
        /*00cc*/ 	.word	0xffffffff


	//   ....[14]....
        /*00d0*/ 	.word	0xffffffff


	//   ....[15]....
        /*00d4*/ 	.word	0xffffffff


	//   ....[16]....
        /*00d8*/ 	.word	0xffffffff


	//   ....[17]....
        /*00dc*/ 	.word	0xffffffff


	//   ....[18]....
        /*00e0*/ 	.word	0xffffffff


	//   ....[19]....
        /*00e4*/ 	.word	0xffffffff


	//   ....[20]....
        /*00e8*/ 	.word	0xffffffff


	//   ....[21]....
        /*00ec*/ 	.word	0xffffffff


	//   ....[22]....
        /*00f0*/ 	.word	0xffffffff


	//   ....[23]....
        /*00f4*/ 	.word	0xffffffff


	//   ....[24]....
        /*00f8*/ 	.word	0xffffffff


	//   ....[25]....
        /*00fc*/ 	.word	0xffffffff


	//   ....[26]....
        /*0100*/ 	.word	0xffffffff


	//   ....[27]....
        /*0104*/ 	.word	0xffffffff


	//   ....[28]....
        /*0108*/ 	.word	0xffffffff


	//   ....[29]....
        /*010c*/ 	.word	0xffffffff


	//   ....[30]....
        /*0110*/ 	.word	0xffffffff


	//   ....[31]....
        /*0114*/ 	.word	0xffffffff


	//   ....[32]....
        /*0118*/ 	.word	0xffffffff


	//   ....[33]....
        /*011c*/ 	.word	0xffffffff


	//   ....[34]....
        /*0120*/ 	.word	0xffffffff


	//   ....[35]....
        /*0124*/ 	.word	0xffffffff


	//   ....[36]....
        /*0128*/ 	.word	0xffffffff


	//   ....[37]....
        /*012c*/ 	.word	0xffffffff


	//   ....[38]....
        /*0130*/ 	.word	0xffffffff


	//   ....[39]....
        /*0134*/ 	.word	0xffffffff


	//   ....[40]....
        /*0138*/ 	.word	0xffffffff


	//   ....[41]....
        /*013c*/ 	.word	0xffffffff


	//   ....[42]....
        /*0140*/ 	.word	0xffffffff


	//   ....[43]....
        /*0144*/ 	.word	0xffffffff


	//   ....[44]....
        /*0148*/ 	.word	0xffffffff


	//   ....[45]....
        /*014c*/ 	.word	0xffffffff


	//   ....[46]....
        /*0150*/ 	.word	0xffffffff


	//   ....[47]....
        /*0154*/ 	.word	0xffffffff


	//   ....[48]....
        /*0158*/ 	.word	0xffffffff


	//   ....[49]....
        /*015c*/ 	.word	0xffffffff


	//   ....[50]....
        /*0160*/ 	.word	0xffffffff


	//   ....[51]....
        /*0164*/ 	.word	0xffffffff


	//   ....[52]....
        /*0168*/ 	.word	0xffffffff


	//   ....[53]....
        /*016c*/ 	.word	0xffffffff


	//   ....[54]....
        /*0170*/ 	.word	0xffffffff


	//   ....[55]....
        /*0174*/ 	.word	0xffffffff


	//   ....[56]....
        /*0178*/ 	.word	0xffffffff


	//   ....[57]....
        /*017c*/ 	.word	0xffffffff


	//   ....[58]....
        /*0180*/ 	.word	0xffffffff


	//   ....[59]....
        /*0184*/ 	.word	0xffffffff


	//   ....[60]....
        /*0188*/ 	.word	0xffffffff


	//   ....[61]....
        /*018c*/ 	.word	0xffffffff


	//   ....[62]....
        /*0190*/ 	.word	0xffffffff


	//   ....[63]....
        /*0194*/ 	.word	0xffffffff


	//   ....[64]....
        /*0198*/ 	.word	0xffffffff


	//   ....[65]....
        /*019c*/ 	.word	0xffffffff


	//   ....[66]....
        /*01a0*/ 	.word	0xffffffff


	//   ....[67]....
        /*01a4*/ 	.word	0xffffffff


	//   ....[68]....
        /*01a8*/ 	.word	0xffffffff


	//   ....[69]....
        /*01ac*/ 	.word	0xffffffff


	//   ....[70]....
        /*01b0*/ 	.word	0xffffffff


	//   ....[71]....
        /*01b4*/ 	.word	0xffffffff


	//   ....[72]....
        /*01b8*/ 	.word	0xffffffff


	//   ....[73]....
        /*01bc*/ 	.word	0xffffffff


	//   ....[74]....
        /*01c0*/ 	.word	0xffffffff


	//   ....[75]....
        /*01c4*/ 	.word	0xffffffff


	//   ....[76]....
        /*01c8*/ 	.word	0xffffffff


	//----- nvinfo : EIATTR_COOP_GROUP_INSTR_OFFSETS
	.align		4
.L_330:
        /*01cc*/ 	.byte	0x04, 0x28
        /*01ce*/ 	.short	(.L_332 - .L_331)


	//   ....[0]....
.L_331:
        /*01d0*/ 	.word	0x00000090


	//   ....[1]....
        /*01d4*/ 	.word	0x00000f40


	//   ....[2]....
        /*01d8*/ 	.word	0x00000f70


	//   ....[3]....
        /*01dc*/ 	.word	0x00001110


	//   ....[4]....
        /*01e0*/ 	.word	0x00001140


	//   ....[5]....
        /*01e4*/ 	.word	0x00001260


	//   ....[6]....
        /*01e8*/ 	.word	0x00001290


	//   ....[7]....
        /*01ec*/ 	.word	0x000013b0


	//   ....[8]....
        /*01f0*/ 	.word	0x00001400


	//   ....[9]....
        /*01f4*/ 	.word	0x000018e0


	//   ....[10]....
        /*01f8*/ 	.word	0x00001910


	//   ....[11]....
        /*01fc*/ 	.word	0x00001a10


	//   ....[12]....
        /*0200*/ 	.word	0x00001a90


	//   ....[13]....
        /*0204*/ 	.word	0x00001ac0


	//   ....[14]....
        /*0208*/ 	.word	0x00001ae0


	//   ....[15]....
        /*020c*/ 	.word	0x00001b10


	//   ....[16]....
        /*0210*/ 	.word	0x00001b40


	//   ....[17]....
        /*0214*/ 	.word	0x00002a70


	//   ....[18]....
        /*0218*/ 	.word	0x00002a80


	//   ....[19]....
        /*021c*/ 	.word	0x00002b20


	//   ....[20]....
        /*0220*/ 	.word	0x00002b40


	//   ....[21]....
        /*0224*/ 	.word	0x00003390


	//   ....[22]....
        /*0228*/ 	.word	0x00003470


	//   ....[23]....
        /*022c*/ 	.word	0x000034d0


	//   ....[24]....
        /*0230*/ 	.word	0x000035a0


	//   ....[25]....
        /*0234*/ 	.word	0x000035d0


	//   ....[26]....
        /*0238*/ 	.word	0x00003700


	//   ....[27]....
        /*023c*/ 	.word	0x00003720


	//   ....[28]....
        /*0240*/ 	.word	0x00003850


	//   ....[29]....
        /*0244*/ 	.word	0x00005180


	//   ....[30]....
        /*0248*/ 	.word	0x00005190


	//   ....[31]....
        /*024c*/ 	.word	0x000051a0


	//   ....[32]....
        /*0250*/ 	.word	0x000051b0


	//   ....[33]....
        /*0254*/ 	.word	0x00005590


	//   ....[34]....
        /*0258*/ 	.word	0x000055b0


	//   ....[35]....
        /*025c*/ 	.word	0x000055d0


	//   ....[36]....
        /*0260*/ 	.word	0x000055f0


	//   ....[37]....
        /*0264*/ 	.word	0x000060d0


	//   ....[38]....
        /*0268*/ 	.word	0x00006130


	//   ....[39]....
        /*026c*/ 	.word	0x00006230


	//   ....[40]....
        /*0270*/ 	.word	0x00006280


	//   ....[41]....
        /*0274*/ 	.word	0x000062b0


	//   ....[42]....
        /*0278*/ 	.word	0x000063c0


	//   ....[43]....
        /*027c*/ 	.word	0x00006480


	//   ....[44]....
        /*0280*/ 	.word	0x000067b0


	//   ....[45]....
        /*0284*/ 	.word	0x00008080


	//   ....[46]....
        /*0288*/ 	.word	0x000080b0


	//   ....[47]....
        /*028c*/ 	.word	0x000080e0


	//   ....[48]....
        /*0290*/ 	.word	0x00008100


	//   ....[49]....
        /*0294*/ 	.word	0x00008130


	//   ....[50]....
        /*0298*/ 	.word	0x00008150


	//   ....[51]....
        /*029c*/ 	.word	0x00008170


	//   ....[52]....
        /*02a0*/ 	.word	0x00008180


	//   ....[53]....
        /*02a4*/ 	.word	0x00009860


	//   ....[54]....
        /*02a8*/ 	.word	0x00009890


	//   ....[55]....
        /*02ac*/ 	.word	0x000098c0


	//   ....[56]....
        /*02b0*/ 	.word	0x000098e0


	//   ....[57]....
        /*02b4*/ 	.word	0x000098f0


	//   ....[58]....
        /*02b8*/ 	.word	0x00009900


	//   ....[59]....
        /*02bc*/ 	.word	0x00009910


	//   ....[60]....
        /*02c0*/ 	.word	0x00009920


	//   ....[61]....
        /*02c4*/ 	.word	0x00009b40


	//   ....[62]....
        /*02c8*/ 	.word	0x00009b50


	//   ....[63]....
        /*02cc*/ 	.word	0x00009cd0


	//   ....[64]....
        /*02d0*/ 	.word	0x00009d00


	//   ....[65]....
        /*02d4*/ 	.word	0x00009e50


	//   ....[66]....
        /*02d8*/ 	.word	0x00009e80


	//   ....[67]....
        /*02dc*/ 	.word	0x00009fd0


	//   ....[68]....
        /*02e0*/ 	.word	0x00009ff0


	//   ....[69]....
        /*02e4*/ 	.word	0x0000a7e0


	//   ....[70]....
        /*02e8*/ 	.word	0x0000a800


	//   ....[71]....
        /*02ec*/ 	.word	0x0000a950


	//   ....[72]....
        /*02f0*/ 	.word	0x0000a980


	//   ....[73]....
        /*02f4*/ 	.word	0x0000aab0


	//   ....[74]....
        /*02f8*/ 	.word	0x0000aae0


	//   ....[75]....
        /*02fc*/ 	.word	0x0000ac10


	//   ....[76]....
        /*0300*/ 	.word	0x0000ac30


	//----- nvinfo : EIATTR_EXIT_INSTR_OFFSETS
	.align		4
.L_332:
        /*0304*/ 	.byte	0x04, 0x1c
        /*0306*/ 	.short	(.L_334 - .L_333)


	//   ....[0]....
.L_333:
        /*0308*/ 	.word	0x00000350


	//   ....[1]....
        /*030c*/ 	.word	0x0000a000


	//   ....[2]....
        /*0310*/ 	.word	0x0000a0d0


	//   ....[3]....
        /*0314*/ 	.word	0x0000a130


	//   ....[4]....
        /*0318*/ 	.word	0x0000ac40


	//   ....[5]....
        /*031c*/ 	.word	0x0000acf0


	//   ....[6]....
        /*0320*/ 	.word	0x0000ad50


	//----- nvinfo : EIATTR_CTAIDZ_USED
	.align		4
.L_334:
        /*0324*/ 	.byte	0x01, 0x04
	.zero		2


	//----- nvinfo : EIATTR_MAX_THREADS
	.align		4
        /*0328*/ 	.byte	0x04, 0x05
        /*032a*/ 	.short	(.L_336 - .L_335)
.L_335:
        /*032c*/ 	.word	0x00000080
        /*0330*/ 	.word	0x00000001
        /*0334*/ 	.word	0x00000001


	//----- nvinfo : EIATTR_CRS_STACK_SIZE
	.align		4
.L_336:
        /*0338*/ 	.byte	0x04, 0x1e
        /*033a*/ 	.short	(.L_338 - .L_337)
.L_337:
        /*033c*/ 	.word	0x00000000
.L_338:


//--------------------- .nv.info._ZN7cutlass13device_kernelIN5flash19enable_sm80_to_sm89INS1_16FlashAttnFwdSm80INS1_25CollectiveMainloopFwdSm80ILi4ELi1ELb0EN4cute5tupleIJNS5_1CILi128EEENS7_ILi64EEENS7_ILi96EEEEEELi96ENS_6half_tEfNS_4arch4Sm80ELb0ELb0ELb0ELb1ELb1ELb1ELb1ELb0EEENS1_21CollectiveEpilogueFwdINS6_IJS8_SA_S9_EEENS6_IJNS7_ILi1EEESI_SI_EEESC_SE_Li128ELb1ELb1ELb0ELb0EEENS1_19SingleTileSchedulerILb1ELb0ELb1ELi128EEEEEEEEEvNT_6ParamsE --------------------------
	.section	.nv.info._ZN7cutlass13device_kernelIN5flash19enable_sm80_to_sm89INS1_16FlashAttnFwdSm80INS1_25CollectiveMainloopFwdSm80ILi4ELi1ELb0EN4cute5tupleIJNS5_1CILi128EEENS7_ILi64EEENS7_ILi96EEEEEELi96ENS_6half_tEfNS_4arch4Sm80ELb0ELb0ELb0ELb1ELb1ELb1ELb1ELb0EEENS1_21CollectiveEpilogueFwdINS6_IJS8_SA_S9_EEENS6_IJNS7_ILi1EEESI_SI_EEESC_SE_Li128ELb1ELb1ELb0ELb0EEENS1_19SingleTileSchedulerILb1ELb0ELb1ELi128EEEEEEEEEvNT_6ParamsE,"",@"SHT_CUDA_INFO"
	.sectionflags	@""
	.align	4


	//----- nvinfo : EIATTR_CUDA_API_VERSION
	.align		4
        /*0000*/ 	.byte	0x04, 0x37
        /*0002*/ 	.short	(.L_340 - .L_339)
.L_339:
        /*0004*/ 	.word	0x00000082


	//----- nvinfo : EIATTR_SW2861232_WAR
	.align		4
.L_340:
        /*0008*/ 	.byte	0x01, 0x35
	.zero		2


	//----- nvinfo : EIATTR_PARAM_CBANK
	.align		4
        /*000c*/ 	.byte	0x04, 0x0a
        /*000e*/ 	.short	(.L_342 - .L_341)
	.align		4
.L_341:
        /*0010*/ 	.word	index@(.nv.constant0._ZN7cutlass13device_kernelIN5flash19enable_sm80_to_sm89INS1_16FlashAttnFwdSm80INS1_25CollectiveMainloopFwdSm80ILi4ELi1ELb0EN4cute5tupleIJNS5_1CILi128EEENS7_ILi64EEENS7_ILi96EEEEEELi96ENS_6half_tEfNS_4arch4Sm80ELb0ELb0ELb0ELb1ELb1ELb1ELb1ELb0EEENS1_21CollectiveEpilogueFwdINS6_IJS8_SA_S9_EEENS6_IJNS7_ILi1EEESI_SI_EEESC_SE_Li128ELb1ELb1ELb0ELb0EEENS1_19SingleTileSchedulerILb1ELb0ELb1ELi128EEEEEEEEEvNT_6ParamsE)
        /*0014*/ 	.short	0x0160
        /*0016*/ 	.short	0x0418


	//----- nvinfo : EIATTR_CBANK_PARAM_SIZE
	.align		4
.L_342:
        /*0018*/ 	.byte	0x03, 0x19
        /*001a*/ 	.short	0x0418


	//----- nvinfo : EIATTR_KPARAM_INFO
	.align		4
        /*001c*/ 	.byte	0x04, 0x17
        /*001e*/ 	.short	(.L_344 - .L_343)
.L_343:
        /*0020*/ 	.word	0x00000000
        /*0024*/ 	.short	0x0000
        /*0026*/ 	.short	0x0000
        /*0028*/ 	.byte	0x00, 0xf0, 0x61, 0x10


	//----- nvinfo : EIATTR_MAXREG_COUNT
	.align		4
.L_344:
        /*002c*/ 	.byte	0x03, 0x1b
        /*002e*/ 	.short	0x00ff


	//----- nvinfo : EIATTR_NUM_BARRIERS
	.align		4
        /*0030*/ 	.byte	0x02, 0x4c
        /*0032*/ 	.byte	0x02
	.zero		1


	//----- nvinfo : EIATTR_ANNOTATIONS
	.align		4
        /*0034*/ 	.byte	0x04, 0x55
        /*0036*/ 	.short	(.L_346 - .L_345)


	//   ....[0]....
.L_345:
        /*0038*/ 	.word	0x00000001
        /*003c*/ 	.byte	0x20, 0x05, 0x00, 0x00, 0x01, 0x00, 0x00, 0x00, 0x10, 0x07, 0x00, 0x00, 0x01, 0x00, 0x00, 0x00
        /*004c*/ 	.byte	0x70, 0x6b, 0x00, 0x00, 0x01, 0x00, 0x00, 0x00, 0x50, 0x6c, 0x00, 0x00, 0x01, 0x00, 0x00, 0x00
        /*005c*/ 	.byte	0xb0, 0x6d, 0x00, 0x00, 0x01, 0x00, 0x00, 0x00, 0xa0, 0x04, 0x01, 0x00, 0x01, 0x00, 0x00, 0x00
        /*006c*/ 	.byte	0xa0, 0x05, 0x01, 0x00, 0x01, 0x00, 0x00, 0x00, 0xd0, 0x05, 0x01, 0x00, 0x01, 0x00, 0x00, 0x00
        /*007c*/ 	.byte	0xe0, 0x05, 0x01, 0x00


	//----- nvinfo : EIATTR_MERCURY_ISA_VERSION
	.align		4
.L_346:
        /*0080*/ 	.byte	0x03, 0x5f
        /*0082*/ 	.short	0x0000


	//----- nvinfo : EIATTR_COOP_GROUP_MASK_REGIDS
	.align		4
        /*0084*/ 	.byte	0x04, 0x29
        /*0086*/ 	.short	(.L_348 - .L_347)


	//   ....[0]....
.L_347:
        /*0088*/ 	.word	0xffffffff


	//   ....[1]....
        /*008c*/ 	.word	0xffffffff


	//   ....[2]....
        /*0090*/ 	.word	0xffffffff


	//   ....[3]....
        /*0094*/ 	.word	0xffffffff


	//   ....[4]....
        /*0098*/ 	.word	0xffffffff


	//   ....[5]....
        /*009c*/ 	.word	0xffffffff


	//   ....[6]....
        /*00a0*/ 	.word	0xffffffff


	//   ....[7]....
        /*00a4*/ 	.word	0xffffffff


	//   ....[8]....
        /*00a8*/ 	.word	0xffffffff


	//   ....[9]....
        /*00ac*/ 	.word	0xffffffff


	//   ....[10]....
        /*00b0*/ 	.word	0xffffffff


	//   ....[11]....
        /*00b4*/ 	.word	0xffffffff


	//   ....[12]....
        /*00b8*/ 	.word	0xffffffff


	//   ....[13]....
        /*00bc*/ 	.word	0xffffffff


	//   ....[14]....
        /*00c0*/ 	.word	0xffffffff


	//   ....[15]....
        /*00c4*/ 	.word	0xffffffff


	//   ....[16]....
        /*00c8*/ 	.word	0xffffffff


	//   ....[17]....
        /*00cc*/ 	.word	0xffffffff


	//   ....[18]....
        /*00d0*/ 	.word	0xffffffff


	//   ....[19]....
        /*00d4*/ 	.word	0xffffffff


	//   ....[20]....
        /*00d8*/ 	.word	0xffffffff


	//   ....[21]....
        /*00dc*/ 	.word	0xffffffff


	//   ....[22]....
        /*00e0*/ 	.word	0xffffffff


	//   ....[23]....
        /*00e4*/ 	.word	0xffffffff


	//   ....[24]....
        /*00e8*/ 	.word	0xffffffff


	//   ....[25]....
        /*00ec*/ 	.word	0xffffffff


	//   ....[26]....
        /*00f0*/ 	.word	0xffffffff


	//   ....[27]....
        /*00f4*/ 	.word	0xffffffff


	//   ....[28]....
        /*00f8*/ 	.word	0xffffffff


	//   ....[29]....
        /*00fc*/ 	.word	0xffffffff


	//   ....[30]....
        /*0100*/ 	.word	0xffffffff


	//   ....[31]....
        /*0104*/ 	.word	0xffffffff


	//   ....[32]....
        /*0108*/ 	.word	0xffffffff


	//   ....[33]....
        /*010c*/ 	.word	0xffffffff


	//   ....[34]....
        /*0110*/ 	.word	0xffffffff


	//   ....[35]....
        /*0114*/ 	.word	0xffffffff


	//   ....[36]....
        /*0118*/ 	.word	0xffffffff


	//   ....[37]....
        /*011c*/ 	.word	0xffffffff


	//   ....[38]....
        /*0120*/ 	.word	0xffffffff


	//   ....[39]....
        /*0124*/ 	.word	0xffffffff


	//   ....[40]....
        /*0128*/ 	.word	0xffffffff


	//   ....[41]....
        /*012c*/ 	.word	0xffffffff


	//   ....[42]....
        /*0130*/ 	.word	0xffffffff


	//   ....[43]....
        /*0134*/ 	.word	0xffffffff


	//   ....[44]....
        /*0138*/ 	.word	0xffffffff


	//   ....[45]....
        /*013c*/ 	.word	0xffffffff


	//   ....[46]....
        /*0140*/ 	.word	0xffffffff


	//   ....[47]....
        /*0144*/ 	.word	0xffffffff


	//   ....[48]....
        /*0148*/ 	.word	0xffffffff


	//   ....[49]....
        /*014c*/ 	.word	0xffffffff


	//   ....[50]....
        /*0150*/ 	.word	0xffffffff


	//   ....[51]....
        /*0154*/ 	.word	0xffffffff


	//   ....[52]....
        /*0158*/ 	.word	0xffffffff


	//   ....[53]....
        /*015c*/ 	.word	0xffffffff


	//   ....[54]....
        /*0160*/ 	.word	0xffffffff


	//   ....[55]....
        /*0164*/ 	.word	0xffffffff


	//   ....[56]....
        /*0168*/ 	.word	0xffffffff


	//   ....[57]....
        /*016c*/ 	.word	0xffffffff


	//   ....[58]....
        /*0170*/ 	.word	0xffffffff


	//   ....[59]....
        /*0174*/ 	.word	0xffffffff


	//   ....[60]....
        /*0178*/ 	.word	0xffffffff


	//   ....[61]....
        /*017c*/ 	.word	0xffffffff


	//   ....[62]....
        /*0180*/ 	.word	0xffffffff


	//   ....[63]....
        /*0184*/ 	.word	0xffffffff


	//   ....[64]....
        /*0188*/ 	.word	0xffffffff


	//   ....[65]....
        /*018c*/ 	.word	0xffffffff


	//   ....[66]....
        /*0190*/ 	.word	0xffffffff


	//   ....[67]....
        /*0194*/ 	.word	0xffffffff


	//   ....[68]....
        /*0198*/ 	.word	0xffffffff


	//   ....[69]....
        /*019c*/ 	.word	0xffffffff


	//   ....[70]....
        /*01a0*/ 	.word	0xffffffff


	//   ....[71]....
        /*01a4*/ 	.word	0xffffffff


	//   ....[72]....
        /*01a8*/ 	.word	0xffffffff


	//   ....[73]....
        /*01ac*/ 	.word	0xffffffff


	//   ....[74]....
        /*01b0*/ 	.word	0xffffffff


	//   ....[75]....
        /*01b4*/ 	.word	0xffffffff


	//   ....[76]....
        /*01b8*/ 	.word	0xffffffff


	//   ....[77]....
        /*01bc*/ 	.word	0xffffffff


	//   ....[78]....
        /*01c0*/ 	.word	0xffffffff


	//   ....[79]....
        /*01c4*/ 	.word	0xffffffff


	//   ....[80]....
        /*01c8*/ 	.word	0xffffffff


	//   ....[81]....
        /*01cc*/ 	.word	0xffffffff


	//   ....[82]....
        /*01d0*/ 	.word	0xffffffff


	//   ....[83]....
        /*01d4*/ 	.word	0xffffffff


	//   ....[84]....
        /*01d8*/ 	.word	0xffffffff


	//----- nvinfo : EIATTR_COOP_GROUP_INSTR_OFFSETS
	.align		4
.L_348:
        /*01dc*/ 	.byte	0x04, 0x28
        /*01de*/ 	.short	(.L_350 - .L_349)


	//   ....[0]....
.L_349:
        /*01e0*/ 	.word	0x00000090


	//   ....[1]....
        /*01e4*/ 	.word	0x00001f70


	//   ....[2]....
        /*01e8*/ 	.word	0x00001f80


	//   ....[3]....
        /*01ec*/ 	.word	0x00003ab0


	//   ....[4]....
        /*01f0*/ 	.word	0x00003ac0


	//   ....[5]....
        /*01f4*/ 	.word	0x00005440


	//   ....[6]....
        /*01f8*/ 	.word	0x00005460


	//   ....[7]....
        /*01fc*/ 	.word	0x00005960


	//   ....[8]....
        /*0200*/ 	.word	0x000059c0


	//   ....[9]....
        /*0204*/ 	.word	0x000066a0


	//   ....[10]....
        /*0208*/ 	.word	0x000066d0


	//   ....[11]....
        /*020c*/ 	.word	0x000068e0


	//   ....[12]....
        /*0210*/ 	.word	0x00006910


	//   ....[13]....
        /*0214*/ 	.word	0x00006a30


	//   ....[14]....
        /*0218*/ 	.word	0x00006a60


	//   ....[15]....
        /*021c*/ 	.word	0x00006bb0


	//   ....[16]....
        /*0220*/ 	.word	0x00006be0


	//   ....[17]....
        /*0224*/ 	.word	0x00007060


	//   ....[18]....
        /*0228*/ 	.word	0x00007090


	//   ....[19]....
        /*022c*/ 	.word	0x000070d0


	//   ....[20]....
        /*0230*/ 	.word	0x000070f0


	//   ....[21]....
        /*0234*/ 	.word	0x0000d380


	//   ....[22]....
        /*0238*/ 	.word	0x0000d390


	//   ....[23]....
        /*023c*/ 	.word	0x0000d3a0


	//   ....[24]....
        /*0240*/ 	.word	0x0000d3b0


	//   ....[25]....
        /*0244*/ 	.word	0x0000e140


	//   ....[26]....
        /*0248*/ 	.word	0x0000e160


	//   ....[27]....
        /*024c*/ 	.word	0x0000e1f0


	//   ....[28]....
        /*0250*/ 	.word	0x0000e210


	//   ....[29]....
        /*0254*/ 	.word	0x0000ea50


	//   ....[30]....
        /*0258*/ 	.word	0x0000eb30


	//   ....[31]....
        /*025c*/ 	.word	0x0000ebd0


	//   ....[32]....
        /*0260*/ 	.word	0x0000ec60


	//   ....[33]....
        /*0264*/ 	.word	0x0000ec90


	//   ....[34]....
        /*0268*/ 	.word	0x0000ed80


	//   ....[35]....
        /*026c*/ 	.word	0x0000edb0


	//   ....[36]....
        /*0270*/ 	.word	0x0000eee0


	//   ....[37]....
        /*0274*/ 	.word	0x000107b0


	//   ....[38]....
        /*0278*/ 	.word	0x000107c0


	//   ....[39]....
        /*027c*/ 	.word	0x000107d0


	//   ....[40]....
        /*0280*/ 	.word	0x000107e0


	//   ....[41]....
        /*0284*/ 	.word	0x00010bc0


	//   ....[42]....
        /*0288*/ 	.word	0x00010be0


	//   ....[43]....
        /*028c*/ 	.word	0x00010c00


	//   ....[44]....
        /*0290*/ 	.word	0x00010c20


	//   ....[45]....
        /*0294*/ 	.word	0x00011700


	//   ....[46]....
        /*0298*/ 	.word	0x00011760


	//   ....[47]....
        /*029c*/ 	.word	0x00011860


	//   ....[48]....
        /*02a0*/ 	.word	0x000118b0


	//   ....[49]....
        /*02a4*/ 	.word	0x000118e0


	//   ....[50]....
        /*02a8*/ 	.word	0x000119f0


	//   ....[51]....
        /*02ac*/ 	.word	0x00011ab0


	//   ....[52]....
        /*02b0*/ 	.word	0x00011de0


	//   ....[53]....
        /*02b4*/ 	.word	0x000136b0


	//   ....[54]....
        /*02b8*/ 	.word	0x000136e0


	//   ....[55]....
        /*02bc*/ 	.word	0x00013710


	//   ....[56]....
        /*02c0*/ 	.word	0x00013730


	//   ....[57]....
        /*02c4*/ 	.word	0x00013760


	//   ....[58]....
        /*02c8*/ 	.word	0x00013780


	//   ....[59]....
        /*02cc*/ 	.word	0x000137a0


	//   ....[60]....
        /*02d0*/ 	.word	0x000137b0


	//   ....[61]....
        /*02d4*/ 	.word	0x00014e80


	//   ....[62]....
        /*02d8*/ 	.word	0x00014eb0


	//   ....[63]....
        /*02dc*/ 	.word	0x00014ee0


	//   ....[64]....
        /*02e0*/ 	.word	0x00014f00


	//   ....[65]....
        /*02e4*/ 	.word	0x00014f10


	//   ....[66]....
        /*02e8*/ 	.word	0x00014f20


	//   ....[67]....
        /*02ec*/ 	.word	0x00014f30


	//   ....[68]....
        /*02f0*/ 	.word	0x00014f40


	//   ....[69]....
        /*02f4*/ 	.word	0x00015160


	//   ....[70]....
        /*02f8*/ 	.word	0x00015170


	//   ....[71]....
        /*02fc*/ 	.word	0x000152f0


	//   ....[72]....
        /*0300*/ 	.word	0x00015320


	//   ....[73]....
        /*0304*/ 	.word	0x00015470


	//   ....[74]....
        /*0308*/ 	.word	0x000154a0


	//   ....[75]....
        /*030c*/ 	.word	0x000155f0


	//   ....[76]....
        /*0310*/ 	.word	0x00015610


	//   ....[77]....
        /*0314*/ 	.word	0x00015df0


	//   ....[78]....
        /*0318*/ 	.word	0x00015e10


	//   ....[79]....
        /*031c*/ 	.word	0x00015f60


	//   ....[80]....
        /*0320*/ 	.word	0x00015f90


	//   ....[81]....
        /*0324*/ 	.word	0x000160c0


	//   ....[82]....
        /*0328*/ 	.word	0x000160f0


	//   ....[83]....
        /*032c*/ 	.word	0x00016220


	//   ....[84]....
        /*0330*/ 	.word	0x00016240


	//----- nvinfo : EIATTR_EXIT_INSTR_OFFSETS
	.align		4
.L_350:
        /*0334*/ 	.byte	0x04, 0x1c
        /*0336*/ 	.short	(.L_352 - .L_351)


	//   ....[0]....
.L_351:
        /*0338*/ 	.word	0x00000320


	//   ....[1]....
        /*033c*/ 	.word	0x00015620


	//   ....[2]....
        /*0340*/ 	.word	0x000156f0


	//   ....[3]....
        /*0344*/ 	.word	0x00015750


	//   ....[4]....
        /*0348*/ 	.word	0x00016250


	//   ....[5]....
        /*034c*/ 	.word	0x00016300


	//   ....[6]....
        /*0350*/ 	.word	0x00016360


	//----- nvinfo : EIATTR_CTAIDZ_USED
	.align		4
.L_352:
        /*0354*/ 	.byte	0x01, 0x04
	.zero		2


	//----- nvinfo : EIATTR_MAX_THREADS
	.align		4
        /*0358*/ 	.byte	0x04, 0x05
        /*035a*/ 	.short	(.L_354 - .L_353)
.L_353:
        /*035c*/ 	.word	0x00000080
        /*0360*/ 	.word	0x00000001
        /*0364*/ 	.word	0x00000001


	//----- nvinfo : EIATTR_CRS_STACK_SIZE
	.align		4
.L_354:
        /*0368*/ 	.byte	0x04, 0x1e
        /*036a*/ 	.short	(.L_356 - .L_355)
.L_355:
        /*036c*/ 	.word	0x00000000
.L_356:


//--------------------- .nv.info._ZN7cutlass13device_kernelIN5flash19enable_sm80_to_sm89INS1_16FlashAttnFwdSm80INS1_25CollectiveMainloopFwdSm80ILi4ELi1ELb0EN4cute5tupleIJNS5_1CILi128EEENS7_ILi48EEENS7_ILi96EEEEEELi96ENS_6half_tEfNS_4arch4Sm80ELb0ELb1ELb0ELb0ELb1ELb0ELb1ELb0EEENS1_21CollectiveEpilogueFwdINS6_IJS8_SA_S9_EEENS6_IJNS7_ILi1EEESI_SI_EEESC_SE_Li128ELb0ELb1ELb0ELb0EEENS1_19SingleTileSchedulerILb0ELb0ELb1ELi128EEEEEEEEEvNT_6ParamsE --------------------------
	.section	.nv.info._ZN7cutlass13device_kernelIN5flash19enable_sm80_to_sm89INS1_16FlashAttnFwdSm80INS1_25CollectiveMainloopFwdSm80ILi4ELi1ELb0EN4cute5tupleIJNS5_1CILi128EEENS7_ILi48EEENS7_ILi96EEEEEELi96ENS_6half_tEfNS_4arch4Sm80ELb0ELb1ELb0ELb0ELb1ELb0ELb1ELb0EEENS1_21CollectiveEpilogueFwdINS6_IJS8_SA_S9_EEENS6_IJNS7_ILi1EEESI_SI_EEESC_SE_Li128ELb0ELb1ELb0ELb0EEENS1_19SingleTileSchedulerILb0ELb0ELb1ELi128EEEEEEEEEvNT_6ParamsE,"",@"SHT_CUDA_INFO"
	.sectionflags	@""
	.align	4


	//----- nvinfo : EIATTR_CUDA_API_VERSION
	.align		4
        /*0000*/ 	.byte	0x04, 0x37
        /*0002*/ 	.short	(.L_358 - .L_357)
.L_357:
        /*0004*/ 	.word	0x00000082


	//----- nvinfo : EIATTR_SW2861232_WAR
	.align		4
.L_358:
        /*0008*/ 	.byte	0x01, 0x35
	.zero		2


	//----- nvinfo : EIATTR_PARAM_CBANK
	.align		4
        /*000c*/ 	.byte	0x04, 0x0a
        /*000e*/ 	.short	(.L_360 - .L_359)
	.align		4
.L_359:
        /*0010*/ 	.word	index@(.nv.constant0._ZN7cutlass13device_kernelIN5flash19enable_sm80_to_sm89INS1_16FlashAttnFwdSm80INS1_25CollectiveMainloopFwdSm80ILi4ELi1ELb0EN4cute5tupleIJNS5_1CILi128EEENS7_ILi48EEENS7_ILi96EEEEEELi96ENS_6half_tEfNS_4arch4Sm80ELb0ELb1ELb0ELb0ELb1ELb0ELb1ELb0EEENS1_21CollectiveEpilogueFwdINS6_IJS8_SA_S9_EEENS6_IJNS7_ILi1EEESI_SI_EEESC_SE_Li128ELb0ELb1ELb0ELb0EEENS1_19SingleTileSchedulerILb0ELb0ELb1ELi128EEEEEEEEEvNT_6ParamsE)
        /*0014*/ 	.short	0x0160
        /*0016*/ 	.short	0x0418


	//----- nvinfo : EIATTR_CBANK_PARAM_SIZE
	.align		4
.L_360:
        /*0018*/ 	.byte	0x03, 0x19
        /*001a*/ 	.short	0x0418


	//----- nvinfo : EIATTR_KPARAM_INFO
	.align		4
        /*001c*/ 	.byte	0x04, 0x17
        /*001e*/ 	.short	(.L_362 - .L_361)
.L_361:
        /*0020*/ 	.word	0x00000000
        /*0024*/ 	.short	0x0000
        /*0026*/ 	.short	0x0000
        /*0028*/ 	.byte	0x00, 0xf0, 0x61, 0x10


	//----- nvinfo : EIATTR_MAXREG_COUNT
	.align		4
.L_362:
        /*002c*/ 	.byte	0x03, 0x1b
        /*002e*/ 	.short	0x00ff


	//----- nvinfo : EIATTR_NUM_BARRIERS
	.align		4
        /*0030*/ 	.byte	0x02, 0x4c
        /*0032*/ 	.byte	0x02
	.zero		1


	//----- nvinfo : EIATTR_ANNOTATIONS
	.align		4
        /*0034*/ 	.byte	0x04, 0x55
        /*0036*/ 	.short	(.L_364 - .L_363)


	//   ....[0]....
.L_363:
        /* <DEDUP_REMOVED lines=35> */


	//----- nvinfo : EIATTR_MERCURY_ISA_VERSION
	.align		4
.L_364:
        /*0250*/ 	.byte	0x03, 0x5f
        /*0252*/ 	.short	0x0000


	//----- nvinfo : EIATTR_COOP_GROUP_MASK_REGIDS
	.align		4
        /*0254*/ 	.byte	0x04, 0x29
        /*0256*/ 	.short	(.L_366 - .L_365)


	//   ....[0]....
.L_365:
        /*0258*/ 	.word	0xffffffff


	//   ....[1]....
        /*025c*/ 	.word	0xffffffff


	//   ....[2]....
        /*0260*/ 	.word	0xffffffff


	//   ....[3]....
        /*0264*/ 	.word	0xffffffff


	//   ....[4]....
        /*0268*/ 	.word	0xffffffff


	//   ....[5]....
        /*026c*/ 	.word	0xffffffff


	//   ....[6]....
        /*0270*/ 	.word	0xffffffff


	//   ....[7]....
        /*0274*/ 	.word	0xffffffff


	//   ....[8]....
        /*0278*/ 	.word	0xffffffff


	//   ....[9]....
        /*027c*/ 	.word	0xffffffff


	//   ....[10]....
        /*0280*/ 	.word	0xffffffff


	//   ....[11]....
        /*0284*/ 	.word	0xffffffff


	//   ....[12]....
        /*0288*/ 	.word	0xffffffff


	//   ....[13]....
        /*028c*/ 	.word	0xffffffff


	//   ....[14]....
        /*0290*/ 	.word	0xffffffff


	//   ....[15]....
        /*0294*/ 	.word	0xffffffff


	//   ....[16]....
        /*0298*/ 	.word	0xffffffff


	//   ....[17]....
        /*029c*/ 	.word	0xffffffff


	//   ....[18]....
        /*02a0*/ 	.word	0xffffffff


	//   ....[19]....
        /*02a4*/ 	.word	0xffffffff


	//   ....[20]....
        /*02a8*/ 	.word	0xffffffff


	//   ....[21]....
        /*02ac*/ 	.word	0xffffffff


	//   ....[22]....
        /*02b0*/ 	.word	0xffffffff


	//   ....[23]....
        /*02b4*/ 	.word	0xffffffff


	//   ....[24]....
        /*02b8*/ 	.word	0xffffffff


	//   ....[25]....
        /*02bc*/ 	.word	0xffffffff


	//   ....[26]....
        /*02c0*/ 	.word	0xffffffff


	//   ....[27]....
        /*02c4*/ 	.word	0xffffffff


	//   ....[28]....
        /*02c8*/ 	.word	0xffffffff


	//   ....[29]....
        /*02cc*/ 	.word	0xffffffff


	//   ....[30]....
        /*02d0*/ 	.word	0xffffffff


	//   ....[31]....
        /*02d4*/ 	.word	0xffffffff


	//   ....[32]....
        /*02d8*/ 	.word	0xffffffff


	//   ....[33]....
        /*02dc*/ 	.word	0xffffffff


	//   ....[34]....
        /*02e0*/ 	.word	0xffffffff


	//   ....[35]....
        /*02e4*/ 	.word	0xffffffff


	//   ....[36]....
        /*02e8*/ 	.word	0xffffffff


	//   ....[37]....
        /*02ec*/ 	.word	0xffffffff


	//   ....[38]....
        /*02f0*/ 	.word	0xffffffff


	//   ....[39]....
        /*02f4*/ 	.word	0xffffffff


	//   ....[40]....
        /*02f8*/ 	.word	0xffffffff


	//   ....[41]....
        /*02fc*/ 	.word	0xffffffff


	//   ....[42]....
        /*0300*/ 	.word	0xffffffff


	//   ....[43]....
        /*0304*/ 	.word	0xffffffff


	//   ....[44]....
        /*0308*/ 	.word	0xffffffff


	//   ....[45]....
        /*030c*/ 	.word	0xffffffff


	//   ....[46]....
        /*0310*/ 	.word	0xffffffff


	//   ....[47]....
        /*0314*/ 	.word	0xffffffff


	//   ....[48]....
        /*0318*/ 	.word	0xffffffff


	//   ....[49]....
        /*031c*/ 	.word	0xffffffff


	//   ....[50]....
        /*0320*/ 	.word	0xffffffff


	//   ....[51]....
        /*0324*/ 	.word	0xffffffff


	//   ....[52]....
        /*0328*/ 	.word	0xffffffff


	//   ....[53]....
        /*032c*/ 	.word	0xffffffff


	//   ....[54]....
        /*0330*/ 	.word	0xffffffff


	//   ....[55]....
        /*0334*/ 	.word	0xffffffff


	//   ....[56]....
        /*0338*/ 	.word	0xffffffff


	//   ....[57]....
        /*033c*/ 	.word	0xffffffff


	//   ....[58]....
        /*0340*/ 	.word	0xffffffff


	//   ....[59]....
        /*0344*/ 	.word	0xffffffff


	//   ....[60]....
        /*0348*/ 	.word	0xffffffff


	//   ....[61]....
        /*034c*/ 	.word	0xffffffff


	//   ....[62]....
        /*0350*/ 	.word	0xffffffff


	//   ....[63]....
        /*0354*/ 	.word	0xffffffff


	//   ....[64]....
        /*0358*/ 	.word	0xffffffff


	//   ....[65]....
        /*035c*/ 	.word	0xffffffff


	//   ....[66]....
        /*0360*/ 	.word	0xffffffff


	//   ....[67]....
        /*0364*/ 	.word	0xffffffff


	//   ....[68]....
        /*0368*/ 	.word	0xffffffff


	//   ....[69]....
        /*036c*/ 	.word	0xffffffff


	//   ....[70]....
        /*0370*/ 	.word	0xffffffff


	//   ....[71]....
        /*0374*/ 	.word	0xffffffff


	//   ....[72]....
        /*0378*/ 	.word	0xffffffff


	//   ....[73]....
        /*037c*/ 	.word	0xffffffff


	//   ....[74]....
        /*0380*/ 	.word	0xffffffff


	//   ....[75]....
        /*0384*/ 	.word	0xffffffff


	//   ....[76]....
        /*0388*/ 	.word	0xffffffff


	//   ....[77]....
        /*038c*/ 	.word	0xffffffff


	//   ....[78]....
        /*0390*/ 	.word	0xffffffff


	//   ....[79]....
        /*0394*/ 	.word	0xffffffff


	//   ....[80]....
        /*0398*/ 	.word	0xffffffff


	//   ....[81]....
        /*039c*/ 	.word	0xffffffff


	//   ....[82]....
        /*03a0*/ 	.word	0xffffffff


	//   ....[83]....
        /*03a4*/ 	.word	0xffffffff


	//   ....[84]....
        /*03a8*/ 	.word	0xffffffff


	//   ....[85]....
        /*03ac*/ 	.word	0xffffffff


	//   ....[86]....
        /*03b0*/ 	.word	0xffffffff


	//   ....[87]....
        /*03b4*/ 	.word	0xffffffff


	//   ....[88]....
        /*03b8*/ 	.word	0xffffffff


	//   ....[89]....
        /*03bc*/ 	.word	0xffffffff


	//   ....[90]....
        /*03c0*/ 	.word	0xffffffff


	//   ....[91]....
        /*03c4*/ 	.word	0xffffffff


	//   ....[92]....
        /*03c8*/ 	.word	0xffffffff


	//   ....[93]....
        /*03cc*/ 	.word	0xffffffff


	//   ....[94]....
        /*03d0*/ 	.word	0xffffffff


	//   ....[95]....
        /*03d4*/ 	.word	0xffffffff


	//   ....[96]....
        /*03d8*/ 	.word	0xffffffff


	//   ....[97]....
        /*03dc*/ 	.word	0xffffffff


	//   ....[98]....
        /*03e0*/ 	.word	0xffffffff


	//   ....[99]....
        /*03e4*/ 	.word	0xffffffff


	//   ....[100]....
        /*03e8*/ 	.word	0xffffffff


	//   ....[101]....
        /*03ec*/ 	.word	0xffffffff


	//   ....[102]....
        /*03f0*/ 	.word	0xffffffff


	//   ....[103]....
        /*03f4*/ 	.word	0xffffffff


	//   ....[104]....
        /*03f8*/ 	.word	0xffffffff


	//   ....[105]....
        /*03fc*/ 	.word	0xffffffff


	//   ....[106]....
        /*0400*/ 	.word	0xffffffff


	//   ....[107]....
        /*0404*/ 	.word	0xffffffff


	//   ....[108]....
        /*0408*/ 	.word	0xffffffff


	//   ....[109]....
        /*040c*/ 	.word	0xffffffff


	//   ....[110]....
        /*0410*/ 	.word	0xffffffff


	//   ....[111]....
        /*0414*/ 	.word	0xffffffff


	//   ....[112]....
        /*0418*/ 	.word	0xffffffff


	//   ....[113]....
        /*041c*/ 	.word	0xffffffff


	//   ....[114]....
        /*0420*/ 	.word	0xffffffff


	//   ....[115]....
        /*0424*/ 	.word	0xffffffff


	//   ....[116]....
        /*0428*/ 	.word	0xffffffff


	//   ....[117]....
        /*042c*/ 	.word	0xffffffff


	//   ....[118]....
        /*0430*/ 	.word	0xffffffff


	//   ....[119]....
        /*0434*/ 	.word	0xffffffff


	//   ....[120]....
        /*0438*/ 	.word	0xffffffff


	//   ....[121]....
        /*043c*/ 	.word	0xffffffff


	//   ....[122]....
        /*0440*/ 	.word	0xffffffff


	//   ....[123]....
        /*0444*/ 	.word	0xffffffff


	//   ....[124]....
        /*0448*/ 	.word	0xffffffff


	//   ....[125]....
        /*044c*/ 	.word	0xffffffff


	//   ....[126]....
        /*0450*/ 	.word	0xffffffff


	//   ....[127]....
        /*0454*/ 	.word	0xffffffff


	//----- nvinfo : EIATTR_COOP_GROUP_INSTR_OFFSETS
	.align		4
.L_366:
        /*0458*/ 	.byte	0x04, 0x28
        /*045a*/ 	.short	(.L_368 - .L_367)


	//   ....[0]....
.L_367:
        /*045c*/ 	.word	0x00000de0


	//   ....[1]....
        /*0460*/ 	.word	0x00000e10


	//   ....[2]....
        /*0464*/ 	.word	0x00000e40


	//   ....[3]....
        /*0468*/ 	.word	0x00000e70


	//   ....[4]....
        /*046c*/ 	.word	0x00000ee0


	//   ....[5]....
        /*0470*/ 	.word	0x00000f10


	//   ....[6]....
        /*0474*/ 	.word	0x00001040


	//   ....[7]....
        /*0478*/ 	.word	0x00001050


	//   ....[8]....
        /*047c*/ 	.word	0x000014a0


	//   ....[9]....
        /*0480*/ 	.word	0x000014c0


	//   ....[10]....
        /*0484*/ 	.word	0x000014e0


	//   ....[11]....
        /*0488*/ 	.word	0x00001500


	//   ....[12]....
        /*048c*/ 	.word	0x00001880


	//   ....[13]....
        /*0490*/ 	.word	0x000018f0


	//   ....[14]....
        /*0494*/ 	.word	0x00001c40


	//   ....[15]....
        /*0498*/ 	.word	0x00001c50


	//   ....[16]....
        /*049c*/ 	.word	0x000028c0


	//   ....[17]....
        /*04a0*/ 	.word	0x000028d0


	//   ....[18]....
        /*04a4*/ 	.word	0x00002950


	//   ....[19]....
        /*04a8*/ 	.word	0x00002970


	//   ....[20]....
        /*04ac*/ 	.word	0x00002c30


	//   ....[21]....
        /*04b0*/ 	.word	0x00002e70


	//   ....[22]....
        /*04b4*/ 	.word	0x00003030


	//   ....[23]....
        /*04b8*/ 	.word	0x000037d0


	//   ....[24]....
        /*04bc*/ 	.word	0x00004150


	//   ....[25]....
        /*04c0*/ 	.word	0x00004220


	//   ....[26]....
        /*04c4*/ 	.word	0x00004260


	//   ....[27]....
        /*04c8*/ 	.word	0x000042b0


	//   ....[28]....
        /*04cc*/ 	.word	0x000042d0


	//   ....[29]....
        /*04d0*/ 	.word	0x00004360


	//   ....[30]....
        /*04d4*/ 	.word	0x00004460


	//   ....[31]....
        /*04d8*/ 	.word	0x000044c0


	//   ....[32]....
        /*04dc*/ 	.word	0x00005980


	//   ....[33]....
        /*04e0*/ 	.word	0x00005990


	//   ....[34]....
        /*04e4*/ 	.word	0x00005a70


	//   ....[35]....
        /*04e8*/ 	.word	0x00005a80


	//   ....[36]....
        /*04ec*/ 	.word	0x00006480


	//   ....[37]....
        /*04f0*/ 	.word	0x00006490


	//   ....[38]....
        /*04f4*/ 	.word	0x00006510


	//   ....[39]....
        /*04f8*/ 	.word	0x00006550


	//   ....[40]....
        /*04fc*/ 	.word	0x00006720


	//   ....[41]....
        /*0500*/ 	.word	0x000068f0


	//   ....[42]....
        /*0504*/ 	.word	0x00006ac0


	//   ....[43]....
        /*0508*/ 	.word	0x000070f0


	//   ....[44]....
        /*050c*/ 	.word	0x00007ad0


	//   ....[45]....
        /*0510*/ 	.word	0x00007b80


	//   ....[46]....
        /*0514*/ 	.word	0x00007bf0


	//   ....[47]....
        /*0518*/ 	.word	0x00007c90


	//   ....[48]....
        /*051c*/ 	.word	0x00007cb0


	//   ....[49]....
        /*0520*/ 	.word	0x00007d10


	//   ....[50]....
        /*0524*/ 	.word	0x00007e50


	//   ....[51]....
        /*0528*/ 	.word	0x00007e70


	//   ....[52]....
        /*052c*/ 	.word	0x00009c80


	//   ....[53]....
        /*0530*/ 	.word	0x00009c90


	//   ....[54]....
        /*0534*/ 	.word	0x00009d70


	//   ....[55]....
        /*0538*/ 	.word	0x00009d80


	//   ....[56]....
        /*053c*/ 	.word	0x0000a780


	//   ....[57]....
        /*0540*/ 	.word	0x0000a790


	//   ....[58]....
        /*0544*/ 	.word	0x0000a810


	//   ....[59]....
        /*0548*/ 	.word	0x0000a850


	//   ....[60]....
        /*054c*/ 	.word	0x0000ab00


	//   ....[61]....
        /*0550*/ 	.word	0x0000ab50


	//   ....[62]....
        /*0554*/ 	.word	0x0000abe0


	//   ....[63]....
        /*0558*/ 	.word	0x0000ac20


	//   ....[64]....
        /*055c*/ 	.word	0x0000ac50


	//   ....[65]....
        /*0560*/ 	.word	0x0000aca0


	//   ....[66]....
        /*0564*/ 	.word	0x0000ada0


	//   ....[67]....
        /*0568*/ 	.word	0x0000b180


	//   ....[68]....
        /*056c*/ 	.word	0x0000c810


	//   ....[69]....
        /*0570*/ 	.word	0x0000c830


	//   ....[70]....
        /*0574*/ 	.word	0x0000ca00


	//   ....[71]....
        /*0578*/ 	.word	0x0000ca10


	//   ....[72]....
        /*057c*/ 	.word	0x0000d3c0


	//   ....[73]....
        /*0580*/ 	.word	0x0000d3d0


	//   ....[74]....
        /*0584*/ 	.word	0x0000d450


	//   ....[75]....
        /*0588*/ 	.word	0x0000d490


	//   ....[76]....
        /*058c*/ 	.word	0x0000d600


	//   ....[77]....
        /*0590*/ 	.word	0x0000d820


	//   ....[78]....
        /*0594*/ 	.word	0x0000dd10


	//   ....[79]....
        /*0598*/ 	.word	0x0000e1b0


	//   ....[80]....
        /*059c*/ 	.word	0x0000eae0


	//   ....[81]....
        /*05a0*/ 	.word	0x0000ebc0


	//   ....[82]....
        /*05a4*/ 	.word	0x0000ebe0


	//   ....[83]....
        /*05a8*/ 	.word	0x0000ec80


	//   ....[84]....
        /*05ac*/ 	.word	0x0000eca0


	//   ....[85]....
        /*05b0*/ 	.word	0x0000ed00


	//   ....[86]....
        /*05b4*/ 	.word	0x0000ee40


	//   ....[87]....
        /*05b8*/ 	.word	0x0000ee60


	//   ....[88]....
        /*05bc*/ 	.word	0x00010670


	//   ....[89]....
        /*05c0*/ 	.word	0x00010680


	//   ....[90]....
        /*05c4*/ 	.word	0x00010690


	//   ....[91]....
        /*05c8*/ 	.word	0x000106a0


	//   ....[92]....
        /*05cc*/ 	.word	0x000106d0


	//   ....[93]....
        /*05d0*/ 	.word	0x000106f0


	//   ....[94]....
        /*05d4*/ 	.word	0x00010710


	//   ....[95]....
        /*05d8*/ 	.word	0x00010720


	//   ....[96]....
        /*05dc*/ 	.word	0x00011e80


	//   ....[97]....
        /*05e0*/ 	.word	0x00011e90


	//   ....[98]....
        /*05e4*/ 	.word	0x00011eb0


	//   ....[99]....
        /*05e8*/ 	.word	0x00011ec0


	//   ....[100]....
        /*05ec*/ 	.word	0x00011ed0


	//   ....[101]....
        /*05f0*/ 	.word	0x00011ee0


	//   ....[102]....
        /*05f4*/ 	.word	0x00011ef0


	//   ....[103]....
        /*05f8*/ 	.word	0x00011f00


	//   ....[104]....
        /*05fc*/ 	.word	0x00011f30


	//   ....[105]....
        /*0600*/ 	.word	0x00011f50


	//   ....[106]....
        /*0604*/ 	.word	0x00012170


	//   ....[107]....
        /*0608*/ 	.word	0x000121a0


	//   ....[108]....
        /*060c*/ 	.word	0x000122f0


	//   ....[109]....
        /*0610*/ 	.word	0x00012320


	//   ....[110]....
        /*0614*/ 	.word	0x00012470


	//   ....[111]....
        /*0618*/ 	.word	0x00012490


	//   ....[112]....
        /*061c*/ 	.word	0x00012b30


	//   ....[113]....
        /*0620*/ 	.word	0x00012b50


	//   ....[114]....
        /*0624*/ 	.word	0x00012ca0


	//   ....[115]....
        /*0628*/ 	.word	0x00012cd0


	//   ....[116]....
        /*062c*/ 	.word	0x00012e00


	//   ....[117]....
        /*0630*/ 	.word	0x00012e30


	//   ....[118]....
        /*0634*/ 	.word	0x00012f60


	//   ....[119]....
        /*0638*/ 	.word	0x00012f80


	//   ....[120]....
        /*063c*/ 	.word	0x000130d0


	//   ....[121]....
        /*0640*/ 	.word	0x00013110


	//   ....[122]....
        /*0644*/ 	.word	0x00013150


	//   ....[123]....
        /*0648*/ 	.word	0x00013190


	//   ....[124]....
        /*064c*/ 	.word	0x000131e0


	//   ....[125]....
        /*0650*/ 	.word	0x00013220


	//   ....[126]....
        /*0654*/ 	.word	0x00013260


	//   ....[127]....
        /*0658*/ 	.word	0x000132a0


	//----- nvinfo : EIATTR_EXIT_INSTR_OFFSETS
	.align		4
.L_368:
        /*065c*/ 	.byte	0x04, 0x1c
        /*065e*/ 	.short	(.L_370 - .L_369)


	//   ....[0]....
.L_369:
        /*0660*/ 	.word	0x00000040


	//   ....[1]....
        /*0664*/ 	.word	0x000124a0


	//   ....[2]....
        /*0668*/ 	.word	0x00012570


	//   ....[3]....
        /*066c*/ 	.word	0x000125d0


	//   ....[4]....
        /*0670*/ 	.word	0x00012f90


	//   ....[5]....
        /*0674*/ 	.word	0x00013040


	//   ....[6]....
        /*0678*/ 	.word	0x000130a0


	//----- nvinfo : EIATTR_CTAIDZ_USED
	.align		4
.L_370:
        /*067c*/ 	.byte	0x01, 0x04
	.zero		2


	//----- nvinfo : EIATTR_MAX_THREADS
	.align		4
        /*0680*/ 	.byte	0x04, 0x05
        /*0682*/ 	.short	(.L_372 - .L_371)
.L_371:
        /*0684*/ 	.word	0x00000080
        /*0688*/ 	.word	0x00000001
        /*068c*/ 	.word	0x00000001


	//----- nvinfo : EIATTR_CRS_STACK_SIZE
	.align		4
.L_372:
        /*0690*/ 	.byte	0x04, 0x1e
        /*0692*/ 	.short	(.L_374 - .L_373)
.L_373:
        /*0694*/ 	.word	0x00000000
.L_374:


//--------------------- .nv.info._ZN7cutlass13device_kernelIN5flash19enable_sm80_to_sm89INS1_16FlashAttnFwdSm80INS1_25CollectiveMainloopFwdSm80ILi4ELi1ELb0EN4cute5tupleIJNS5_1CILi128EEENS7_ILi48EEENS7_ILi96EEEEEELi96ENS_6half_tEfNS_4arch4Sm80ELb0ELb1ELb0ELb1ELb1ELb0ELb1ELb0EEENS1_21CollectiveEpilogueFwdINS6_IJS8_SA_S9_EEENS6_IJNS7_ILi1EEESI_SI_EEESC_SE_Li128ELb1ELb1ELb0ELb0EEENS1_19SingleTileSchedulerILb1ELb0ELb1ELi128EEEEEEEEEvNT_6ParamsE --------------------------
	.section	.nv.info._ZN7cutlass13device_kernelIN5flash19enable_sm80_to_sm89INS1_16FlashAttnFwdSm80INS1_25CollectiveMainloopFwdSm80ILi4ELi1ELb0EN4cute5tupleIJNS5_1CILi128EEENS7_ILi48EEENS7_ILi96EEEEEELi96ENS_6half_tEfNS_4arch4Sm80ELb0ELb1ELb0ELb1ELb1ELb0ELb1ELb0EEENS1_21CollectiveEpilogueFwdINS6_IJS8_SA_S9_EEENS6_IJNS7_ILi1EEESI_SI_EEESC_SE_Li128ELb1ELb1ELb0ELb0EEENS1_19SingleTileSchedulerILb1ELb0ELb1ELi128EEEEEEEEEvNT_6ParamsE,"",@"SHT_CUDA_INFO"
	.sectionflags	@""
	.align	4


	//----- nvinfo : EIATTR_CUDA_API_VERSION
	.align		4
        /*0000*/ 	.byte	0x04, 0x37
        /*0002*/ 	.short	(.L_376 - .L_375)
.L_375:
        /*0004*/ 	.word	0x00000082


	//----- nvinfo : EIATTR_SW2861232_WAR
	.align		4
.L_376:
        /*0008*/ 	.byte	0x01, 0x35
	.zero		2


	//----- nvinfo : EIATTR_PARAM_CBANK
	.align		4
        /*000c*/ 	.byte	0x04, 0x0a
        /*000e*/ 	.short	(.L_378 - .L_377)
	.align		4
.L_377:
        /*0010*/ 	.word	index@(.nv.constant0._ZN7cutlass13device_kernelIN5flash19enable_sm80_to_sm89INS1_16FlashAttnFwdSm80INS1_25CollectiveMainloopFwdSm80ILi4ELi1ELb0EN4cute5tupleIJNS5_1CILi128EEENS7_ILi48EEENS7_ILi96EEEEEELi96ENS_6half_tEfNS_4arch4Sm80ELb0ELb1ELb0ELb1ELb1ELb0ELb1ELb0EEENS1_21CollectiveEpilogueFwdINS6_IJS8_SA_S9_EEENS6_IJNS7_ILi1EEESI_SI_EEESC_SE_Li128ELb1ELb1ELb0ELb0EEENS1_19SingleTileSchedulerILb1ELb0ELb1ELi128EEEEEEEEEvNT_6ParamsE)
        /*0014*/ 	.short	0x0160
        /*0016*/ 	.short	0x0418


	//----- nvinfo : EIATTR_CBANK_PARAM_SIZE
	.align		4
.L_378:
        /*0018*/ 	.byte	0x03, 0x19
        /*001a*/ 	.short	0x0418


	//----- nvinfo : EIATTR_KPARAM_INFO
	.align		4
        /*001c*/ 	.byte	0x04, 0x17
        /*001e*/ 	.short	(.L_380 - .L_379)
.L_379:
        /*0020*/ 	.word	0x00000000
        /*0024*/ 	.short	0x0000
        /*0026*/ 	.short	0x0000
        /*0028*/ 	.byte	0x00, 0xf0, 0x61, 0x10


	//----- nvinfo : EIATTR_MAXREG_COUNT
	.align		4
.L_380:
        /*002c*/ 	.byte	0x03, 0x1b
        /*002e*/ 	.short	0x00ff


	//----- nvinfo : EIATTR_NUM_BARRIERS
	.align		4
        /*0030*/ 	.byte	0x02, 0x4c
        /*0032*/ 	.byte	0x02
	.zero		1


	//----- nvinfo : EIATTR_ANNOTATIONS
	.align		4
        /*0034*/ 	.byte	0x04, 0x55
        /*0036*/ 	.short	(.L_382 - .L_381)


	//   ....[0]....
.L_381:
        /* <DEDUP_REMOVED lines=44> */


	//----- nvinfo : EIATTR_MERCURY_ISA_VERSION
	.align		4
.L_382:
        /*02e0*/ 	.byte	0x03, 0x5f
        /*02e2*/ 	.short	0x0000


	//----- nvinfo : EIATTR_COOP_GROUP_MASK_REGIDS
	.align		4
        /*02e4*/ 	.byte	0x04, 0x29
        /*02e6*/ 	.short	(.L_384 - .L_383)


	//   ....[0]....
.L_383:
        /*02e8*/ 	.word	0xffffffff


	//   ....[1]....
        /*02ec*/ 	.word	0xffffffff


	//   ....[2]....
        /*02f0*/ 	.word	0xffffffff


	//   ....[3]....
        /*02f4*/ 	.word	0xffffffff


	//   ....[4]....
        /*02f8*/ 	.word	0xffffffff


	//   ....[5]....
        /*02fc*/ 	.word	0xffffffff


	//   ....[6]....
        /*0300*/ 	.word	0xffffffff


	//   ....[7]....
        /*0304*/ 	.word	0xffffffff


	//   ....[8]....
        /*0308*/ 	.word	0xffffffff


	//   ....[9]....
        /*030c*/ 	.word	0xffffffff


	//   ....[10]....
        /*0310*/ 	.word	0xffffffff


	//   ....[11]....
        /*0314*/ 	.word	0xffffffff


	//   ....[12]....
        /*0318*/ 	.word	0xffffffff


	//   ....[13]....
        /*031c*/ 	.word	0xffffffff


	//   ....[14]....
        /*0320*/ 	.word	0xffffffff


	//   ....[15]....
        /*0324*/ 	.word	0xffffffff


	//   ....[16]....
        /*0328*/ 	.word	0xffffffff


	//   ....[17]....
        /*032c*/ 	.word	0xffffffff


	//   ....[18]....
        /*0330*/ 	.word	0xffffffff


	//   ....[19]....
        /*0334*/ 	.word	0xffffffff


	//   ....[20]....
        /*0338*/ 	.word	0xffffffff


	//   ....[21]....
        /*033c*/ 	.word	0xffffffff


	//   ....[22]....
        /*0340*/ 	.word	0xffffffff


	//   ....[23]....
        /*0344*/ 	.word	0xffffffff


	//   ....[24]....
        /*0348*/ 	.word	0xffffffff


	//   ....[25]....
        /*034c*/ 	.word	0xffffffff


	//   ....[26]....
        /*0350*/ 	.word	0xffffffff


	//   ....[27]....
        /*0354*/ 	.word	0xffffffff


	//   ....[28]....
        /*0358*/ 	.word	0xffffffff


	//   ....[29]....
        /*035c*/ 	.word	0xffffffff


	//   ....[30]....
        /*0360*/ 	.word	0xffffffff


	//   ....[31]....
        /*0364*/ 	.word	0xffffffff


	//   ....[32]....
        /*0368*/ 	.word	0xffffffff


	//   ....[33]....
        /*036c*/ 	.word	0xffffffff


	//   ....[34]....
        /*0370*/ 	.word	0xffffffff


	//   ....[35]....
        /*0374*/ 	.word	0xffffffff


	//   ....[36]....
        /*0378*/ 	.word	0xffffffff


	//   ....[37]....
        /*037c*/ 	.word	0xffffffff


	//   ....[38]....
        /*0380*/ 	.word	0xffffffff


	//   ....[39]....
        /*0384*/ 	.word	0xffffffff


	//   ....[40]....
        /*0388*/ 	.word	0xffffffff


	//   ....[41]....
        /*038c*/ 	.word	0xffffffff


	//   ....[42]....
        /*0390*/ 	.word	0xffffffff


	//   ....[43]....
        /*0394*/ 	.word	0xffffffff


	//   ....[44]....
        /*0398*/ 	.word	0xffffffff


	//   ....[45]....
        /*039c*/ 	.word	0xffffffff


	//   ....[46]....
        /*03a0*/ 	.word	0xffffffff


	//   ....[47]....
        /*03a4*/ 	.word	0xffffffff


	//   ....[48]....
        /*03a8*/ 	.word	0xffffffff


	//   ....[49]....
        /*03ac*/ 	.word	0xffffffff


	//   ....[50]....
        /*03b0*/ 	.word	0xffffffff


	//   ....[51]....
        /*03b4*/ 	.word	0xffffffff


	//   ....[52]....
        /*03b8*/ 	.word	0xffffffff


	//   ....[53]....
        /*03bc*/ 	.word	0xffffffff


	//   ....[54]....
        /*03c0*/ 	.word	0xffffffff


	//   ....[55]....
        /*03c4*/ 	.word	0xffffffff


	//   ....[56]....
        /*03c8*/ 	.word	0xffffffff


	//   ....[57]....
        /*03cc*/ 	.word	0xffffffff


	//   ....[58]....
        /*03d0*/ 	.word	0xffffffff


	//   ....[59]....
        /*03d4*/ 	.word	0xffffffff


	//   ....[60]....
        /*03d8*/ 	.word	0xffffffff


	//   ....[61]....
        /*03dc*/ 	.word	0xffffffff


	//   ....[62]....
        /*03e0*/ 	.word	0xffffffff


	//   ....[63]....
        /*03e4*/ 	.word	0xffffffff


	//   ....[64]....
        /*03e8*/ 	.word	0xffffffff


	//   ....[65]....
        /*03ec*/ 	.word	0xffffffff


	//   ....[66]....
        /*03f0*/ 	.word	0xffffffff


	//   ....[67]....
        /*03f4*/ 	.word	0xffffffff


	//   ....[68]....
        /*03f8*/ 	.word	0xffffffff


	//   ....[69]....
        /*03fc*/ 	.word	0xffffffff


	//   ....[70]....
        /*0400*/ 	.word	0xffffffff


	//   ....[71]....
        /*0404*/ 	.word	0xffffffff


	//   ....[72]....
        /*0408*/ 	.word	0xffffffff


	//   ....[73]....
        /*040c*/ 	.word	0xffffffff


	//   ....[74]....
        /*0410*/ 	.word	0xffffffff


	//   ....[75]....
        /*0414*/ 	.word	0xffffffff


	//   ....[76]....
        /*0418*/ 	.word	0xffffffff


	//   ....[77]....
        /*041c*/ 	.word	0xffffffff


	//   ....[78]....
        /*0420*/ 	.word	0xffffffff


	//   ....[79]....
        /*0424*/ 	.word	0xffffffff


	//   ....[80]....
        /*0428*/ 	.word	0xffffffff


	//   ....[81]....
        /*042c*/ 	.word	0xffffffff


	//   ....[82]....
        /*0430*/ 	.word	0xffffffff


	//   ....[83]....
        /*0434*/ 	.word	0xffffffff


	//   ....[84]....
        /*0438*/ 	.word	0xffffffff


	//   ....[85]....
        /*043c*/ 	.word	0xffffffff


	//   ....[86]....
        /*0440*/ 	.word	0xffffffff


	//   ....[87]....
        /*0444*/ 	.word	0xffffffff


	//   ....[88]....
        /*0448*/ 	.word	0xffffffff


	//   ....[89]....
        /*044c*/ 	.word	0xffffffff


	//   ....[90]....
        /*0450*/ 	.word	0xffffffff


	//   ....[91]....
        /*0454*/ 	.word	0xffffffff


	//   ....[92]....
        /*0458*/ 	.word	0xffffffff


	//   ....[93]....
        /*045c*/ 	.word	0xffffffff


	//   ....[94]....
        /*0460*/ 	.word	0xffffffff


	//   ....[95]....
        /*0464*/ 	.word	0xffffffff


	//   ....[96]....
        /*0468*/ 	.word	0xffffffff


	//   ....[97]....
        /*046c*/ 	.word	0xffffffff


	//   ....[98]....
        /*0470*/ 	.word	0xffffffff


	//   ....[99]....
        /*0474*/ 	.word	0xffffffff


	//   ....[100]....
        /*0478*/ 	.word	0xffffffff


	//   ....[101]....
        /*047c*/ 	.word	0xffffffff


	//   ....[102]....
        /*0480*/ 	.word	0xffffffff


	//   ....[103]....
        /*0484*/ 	.word	0xffffffff


	//   ....[104]....
        /*0488*/ 	.word	0xffffffff


	//   ....[105]....
        /*048c*/ 	.word	0xffffffff


	//   ....[106]....
        /*0490*/ 	.word	0xffffffff


	//   ....[107]....
        /*0494*/ 	.word	0xffffffff


	//   ....[108]....
        /*0498*/ 	.word	0xffffffff


	//   ....[109]....
        /*049c*/ 	.word	0xffffffff


	//   ....[110]....
        /*04a0*/ 	.word	0xffffffff


	//   ....[111]....
        /*04a4*/ 	.word	0xffffffff


	//   ....[112]....
        /*04a8*/ 	.word	0xffffffff


	//   ....[113]....
        /*04ac*/ 	.word	0xffffffff


	//   ....[114]....
        /*04b0*/ 	.word	0xffffffff


	//   ....[115]....
        /*04b4*/ 	.word	0xffffffff


	//   ....[116]....
        /*04b8*/ 	.word	0xffffffff


	//   ....[117]....
        /*04bc*/ 	.word	0xffffffff


	//   ....[118]....
        /*04c0*/ 	.word	0xffffffff


	//   ....[119]....
        /*04c4*/ 	.word	0xffffffff


	//   ....[120]....
        /*04c8*/ 	.word	0xffffffff


	//   ....[121]....
        /*04cc*/ 	.word	0xffffffff


	//   ....[122]....
        /*04d0*/ 	.word	0xffffffff


	//   ....[123]....
        /*04d4*/ 	.word	0xffffffff


	//   ....[124]....
        /*04d8*/ 	.word	0xffffffff


	//   ....[125]....
        /*04dc*/ 	.word	0xffffffff


	//   ....[126]....
        /*04e0*/ 	.word	0xffffffff


	//   ....[127]....
        /*04e4*/ 	.word	0xffffffff


	//   ....[128]....
        /*04e8*/ 	.word	0xffffffff


	//----- nvinfo : EIATTR_COOP_GROUP_INSTR_OFFSETS
	.align		4
.L_384:
        /*04ec*/ 	.byte	0x04, 0x28
        /*04ee*/ 	.short	(.L_386 - .L_385)


	//   ....[0]....
.L_385:
        /*04f0*/ 	.word	0x00000090


	//   ....[1]....
        /*04f4*/ 	.word	0x00001310


	//   ....[2]....
        /*04f8*/ 	.word	0x00001350


	//   ....[3]....
        /*04fc*/ 	.word	0x000014f0


	//   ....[4]....
        /*0500*/ 	.word	0x00001520


	//   ....[5]....
        /*0504*/ 	.word	0x00001640


	//   ....[6]....
        /*0508*/ 	.word	0x00001670


	//   ....[7]....
        /*050c*/ 	.word	0x00001780


	//   ....[8]....
        /*0510*/ 	.word	0x000017c0


	//   ....[9]....
        /*0514*/ 	.word	0x00001c30


	//   ....[10]....
        /*0518*/ 	.word	0x00001c50


	//   ....[11]....
        /*051c*/ 	.word	0x00001c70


	//   ....[12]....
        /*0520*/ 	.word	0x00001c80


	//   ....[13]....
        /*0524*/ 	.word	0x00001ee0


	//   ....[14]....
        /*0528*/ 	.word	0x00002030


	//   ....[15]....
        /*052c*/ 	.word	0x00002340


	//   ....[16]....
        /*0530*/ 	.word	0x00002350


	//   ....[17]....
        /*0534*/ 	.word	0x00003010


	//   ....[18]....
        /*0538*/ 	.word	0x00003040


	//   ....[19]....
        /*053c*/ 	.word	0x00003140


	//   ....[20]....
        /*0540*/ 	.word	0x00003160


	//   ....[21]....
        /*0544*/ 	.word	0x00003410


	//   ....[22]....
        /*0548*/ 	.word	0x00003620


	//   ....[23]....
        /*054c*/ 	.word	0x000037c0


	//   ....[24]....
        /*0550*/ 	.word	0x00003f40


	//   ....[25]....
        /*0554*/ 	.word	0x00004780


	//   ....[26]....
        /*0558*/ 	.word	0x000047c0


	//   ....[27]....
        /*055c*/ 	.word	0x000048c0


	//   ....[28]....
        /*0560*/ 	.word	0x000048f0


	//   ....[29]....
        /*0564*/ 	.word	0x000049f0


	//   ....[30]....
        /*0568*/ 	.word	0x00004a50


	//   ....[31]....
        /*056c*/ 	.word	0x00004bf0


	//   ....[32]....
        /*0570*/ 	.word	0x00004c40


	//   ....[33]....
        /*0574*/ 	.word	0x00006230


	//   ....[34]....
        /*0578*/ 	.word	0x00006240


	//   ....[35]....
        /*057c*/ 	.word	0x00006320


	//   ....[36]....
        /*0580*/ 	.word	0x00006330


	//   ....[37]....
        /*0584*/ 	.word	0x00006d70


	//   ....[38]....
        /*0588*/ 	.word	0x00006da0


	//   ....[39]....
        /*058c*/ 	.word	0x00006e60


	//   ....[40]....
        /*0590*/ 	.word	0x00006ea0


	//   ....[41]....
        /*0594*/ 	.word	0x00007050


	//   ....[42]....
        /*0598*/ 	.word	0x00007210


	//   ....[43]....
        /*059c*/ 	.word	0x000073d0


	//   ....[44]....
        /*05a0*/ 	.word	0x000079f0


	//   ....[45]....
        /*05a4*/ 	.word	0x00008300


	//   ....[46]....
        /*05a8*/ 	.word	0x00008340


	//   ....[47]....
        /*05ac*/ 	.word	0x000084a0


	//   ....[48]....
        /*05b0*/ 	.word	0x000084c0


	//   ....[49]....
        /*05b4*/ 	.word	0x000085e0


	//   ....[50]....
        /*05b8*/ 	.word	0x00008600


	//   ....[51]....
        /*05bc*/ 	.word	0x00008740


	//   ....[52]....
        /*05c0*/ 	.word	0x00008760


	//   ....[53]....
        /*05c4*/ 	.word	0x0000a610


	//   ....[54]....
        /*05c8*/ 	.word	0x0000a620


	//   ....[55]....
        /*05cc*/ 	.word	0x0000a700


	//   ....[56]....
        /*05d0*/ 	.word	0x0000a710


	//   ....[57]....
        /*05d4*/ 	.word	0x0000b190


	//   ....[58]....
        /*05d8*/ 	.word	0x0000b1b0


	//   ....[59]....
        /*05dc*/ 	.word	0x0000b230


	//   ....[60]....
        /*05e0*/ 	.word	0x0000b270


	//   ....[61]....
        /*05e4*/ 	.word	0x0000b580


	//   ....[62]....
        /*05e8*/ 	.word	0x0000b5d0


	//   ....[63]....
        /*05ec*/ 	.word	0x0000b600


	//   ....[64]....
        /*05f0*/ 	.word	0x0000b630


	//   ....[65]....
        /*05f4*/ 	.word	0x0000b670


	//   ....[66]....
        /*05f8*/ 	.word	0x0000b6a0


	//   ....[67]....
        /*05fc*/ 	.word	0x0000b800


	//   ....[68]....
        /*0600*/ 	.word	0x0000bbb0


	//   ....[69]....
        /*0604*/ 	.word	0x0000d2b0


	//   ....[70]....
        /*0608*/ 	.word	0x0000d2e0


	//   ....[71]....
        /*060c*/ 	.word	0x0000d470


	//   ....[72]....
        /*0610*/ 	.word	0x0000d480


	//   ....[73]....
        /*0614*/ 	.word	0x0000deb0


	//   ....[74]....
        /*0618*/ 	.word	0x0000ded0


	//   ....[75]....
        /*061c*/ 	.word	0x0000df50


	//   ....[76]....
        /*0620*/ 	.word	0x0000df90


	//   ....[77]....
        /*0624*/ 	.word	0x0000e0e0


	//   ....[78]....
        /*0628*/ 	.word	0x0000e2e0


	//   ....[79]....
        /*062c*/ 	.word	0x0000e7b0


	//   ....[80]....
        /*0630*/ 	.word	0x0000ec30


	//   ....[81]....
        /*0634*/ 	.word	0x0000f460


	//   ....[82]....
        /*0638*/ 	.word	0x0000f4a0


	//   ....[83]....
        /*063c*/ 	.word	0x0000f600


	//   ....[84]....
        /*0640*/ 	.word	0x0000f620


	//   ....[85]....
        /*0644*/ 	.word	0x0000f740


	//   ....[86]....
        /*0648*/ 	.word	0x0000f760


	//   ....[87]....
        /*064c*/ 	.word	0x0000f8a0


	//   ....[88]....
        /*0650*/ 	.word	0x0000f8c0


	//   ....[89]....
        /*0654*/ 	.word	0x000110b0


	//   ....[90]....
        /*0658*/ 	.word	0x000110c0


	//   ....[91]....
        /*065c*/ 	.word	0x000110d0


	//   ....[92]....
        /*0660*/ 	.word	0x000110e0


	//   ....[93]....
        /*0664*/ 	.word	0x00011110


	//   ....[94]....
        /*0668*/ 	.word	0x00011130


	//   ....[95]....
        /*066c*/ 	.word	0x00011150


	//   ....[96]....
        /*0670*/ 	.word	0x00011160


	//   ....[97]....
        /*0674*/ 	.word	0x00012860


	//   ....[98]....
        /*0678*/ 	.word	0x00012890


	//   ....[99]....
        /*067c*/ 	.word	0x000128c0


	//   ....[100]....
        /*0680*/ 	.word	0x000128e0


	//   ....[101]....
        /*0684*/ 	.word	0x000128f0


	//   ....[102]....
        /*0688*/ 	.word	0x00012900


	//   ....[103]....
        /*068c*/ 	.word	0x00012910


	//   ....[104]....
        /*0690*/ 	.word	0x00012920


	//   ....[105]....
        /*0694*/ 	.word	0x00012b40


	//   ....[106]....
        /*0698*/ 	.word	0x00012b50


	//   ....[107]....
        /*069c*/ 	.word	0x00012cd0


	//   ....[108]....
        /*06a0*/ 	.word	0x00012d00


	//   ....[109]....
        /*06a4*/ 	.word	0x00012e50


	//   ....[110]....
        /*06a8*/ 	.word	0x00012e80


	//   ....[111]....
        /*06ac*/ 	.word	0x00012fd0


	//   ....[112]....
        /*06b0*/ 	.word	0x00012ff0


	//   ....[113]....
        /*06b4*/ 	.word	0x000137e0


	//   ....[114]....
        /*06b8*/ 	.word	0x00013800


	//   ....[115]....
        /*06bc*/ 	.word	0x00013950


	//   ....[116]....
        /*06c0*/ 	.word	0x00013980


	//   ....[117]....
        /*06c4*/ 	.word	0x00013ab0


	//   ....[118]....
        /*06c8*/ 	.word	0x00013ae0


	//   ....[119]....
        /*06cc*/ 	.word	0x00013c10


	//   ....[120]....
        /*06d0*/ 	.word	0x00013c30


	//   ....[121]....
        /*06d4*/ 	.word	0x00013d90


	//   ....[122]....
        /*06d8*/ 	.word	0x00013de0


	//   ....[123]....
        /*06dc*/ 	.word	0x00013e30


	//   ....[124]....
        /*06e0*/ 	.word	0x00013e80


	//   ....[125]....
        /*06e4*/ 	.word	0x00013ee0


	//   ....[126]....
        /*06e8*/ 	.word	0x00013f30


	//   ....[127]....
        /*06ec*/ 	.word	0x00013f80


	//   ....[128]....
        /*06f0*/ 	.word	0x00013fd0


	//----- nvinfo : EIATTR_EXIT_INSTR_OFFSETS
	.align		4
.L_386:
        /*06f4*/ 	.byte	0x04, 0x1c
        /*06f6*/ 	.short	(.L_388 - .L_387)


	//   ....[0]....
.L_387:
        /*06f8*/ 	.word	0x00000370


	//   ....[1]....
        /*06fc*/ 	.word	0x00013000


	//   ....[2]....
        /*0700*/ 	.word	0x000130d0


	//   ....[3]....
        /*0704*/ 	.word	0x00013130


	//   ....[4]....
        /*0708*/ 	.word	0x00013c40


	//   ....[5]....
        /*070c*/ 	.word	0x00013cf0


	//   ....[6]....
        /*0710*/ 	.word	0x00013d50


	//----- nvinfo : EIATTR_CTAIDZ_USED
	.align		4
.L_388:
        /*0714*/ 	.byte	0x01, 0x04
	.zero		2


	//----- nvinfo : EIATTR_MAX_THREADS
	.align		4
        /*0718*/ 	.byte	0x04, 0x05
        /*071a*/ 	.short	(.L_390 - .L_389)
.L_389:
        /*071c*/ 	.word	0x00000080
        /*0720*/ 	.word	0x00000001
        /*0724*/ 	.word	0x00000001


	//----- nvinfo : EIATTR_CRS_STACK_SIZE
	.align		4
.L_390:
        /*0728*/ 	.byte	0x04, 0x1e
        /*072a*/ 	.short	(.L_392 - .L_391)
.L_391:
        /*072c*/ 	.word	0x00000000
.L_392:


//--------------------- .nv.info._ZN7cutlass13device_kernelIN5flash19enable_sm80_to_sm89INS1_16FlashAttnFwdSm80INS1_25CollectiveMainloopFwdSm80ILi4ELi1ELb0EN4cute5tupleIJNS5_1CILi128EEENS7_ILi48EEENS7_ILi96EEEEEELi96ENS_6half_tEfNS_4arch4Sm80ELb0ELb1ELb0ELb1ELb1ELb1ELb1ELb0EEENS1_21CollectiveEpilogueFwdINS6_IJS8_SA_S9_EEENS6_IJNS7_ILi1EEESI_SI_EEESC_SE_Li128ELb1ELb1ELb0ELb0EEENS1_19SingleTileSchedulerILb1ELb0ELb1ELi128EEEEEEEEEvNT_6ParamsE --------------------------
	.section	.nv.info._ZN7cutlass13device_kernelIN5flash19enable_sm80_to_sm89INS1_16FlashAttnFwdSm80INS1_25CollectiveMainloopFwdSm80ILi4ELi1ELb0EN4cute5tupleIJNS5_1CILi128EEENS7_ILi48EEENS7_ILi96EEEEEELi96ENS_6half_tEfNS_4arch4Sm80ELb0ELb1ELb0ELb1ELb1ELb1ELb1ELb0EEENS1_21CollectiveEpilogueFwdINS6_IJS8_SA_S9_EEENS6_IJNS7_ILi1EEESI_SI_EEESC_SE_Li128ELb1ELb1ELb0ELb0EEENS1_19SingleTileSchedulerILb1ELb0ELb1ELi128EEEEEEEEEvNT_6ParamsE,"",@"SHT_CUDA_INFO"
	.sectionflags	@""
	.align	4


	//----- nvinfo : EIATTR_CUDA_API_VERSION
	.align		4
        /*0000*/ 	.byte	0x04, 0x37
        /*0002*/ 	.short	(.L_394 - .L_393)
.L_393:
        /*0004*/ 	.word	0x00000082


	//----- nvinfo : EIATTR_SW2861232_WAR
	.align		4
.L_394:
        /*0008*/ 	.byte	0x01, 0x35
	.zero		2


	//----- nvinfo : EIATTR_PARAM_CBANK
	.align		4
        /*000c*/ 	.byte	0x04, 0x0a
        /*000e*/ 	.short	(.L_396 - .L_395)
	.align		4
.L_395:
        /*0010*/ 	.word	index@(.nv.constant0._ZN7cutlass13device_kernelIN5flash19enable_sm80_to_sm89INS1_16FlashAttnFwdSm80INS1_25CollectiveMainloopFwdSm80ILi4ELi1ELb0EN4cute5tupleIJNS5_1CILi128EEENS7_ILi48EEENS7_ILi96EEEEEELi96ENS_6half_tEfNS_4arch4Sm80ELb0ELb1ELb0ELb1ELb1ELb1ELb1ELb0EEENS1_21CollectiveEpilogueFwdINS6_IJS8_SA_S9_EEENS6_IJNS7_ILi1EEESI_SI_EEESC_SE_Li128ELb1ELb1ELb0ELb0EEENS1_19SingleTileSchedulerILb1ELb0ELb1ELi128EEEEEEEEEvNT_6ParamsE)
        /*0014*/ 	.short	0x0160
        /*0016*/ 	.short	0x0418


	//----- nvinfo : EIATTR_CBANK_PARAM_SIZE
	.align		4
.L_396:
        /*0018*/ 	.byte	0x03, 0x19
        /*001a*/ 	.short	0x0418


	//----- nvinfo : EIATTR_KPARAM_INFO
	.align		4
        /*001c*/ 	.byte	0x04, 0x17
        /*001e*/ 	.short	(.L_398 - .L_397)
.L_397:
        /*0020*/ 	.word	0x00000000
        /*0024*/ 	.short	0x0000
        /*0026*/ 	.short	0x0000
        /*0028*/ 	.byte	0x00, 0xf0, 0x61, 0x10


	//----- nvinfo : EIATTR_MAXREG_COUNT
	.align		4
.L_398:
        /*002c*/ 	.byte	0x03, 0x1b
        /*002e*/ 	.short	0x00ff


	//----- nvinfo : EIATTR_NUM_BARRIERS
	.align		4
        /*0030*/ 	.byte	0x02, 0x4c
        /*0032*/ 	.byte	0x02
	.zero		1


	//----- nvinfo : EIATTR_ANNOTATIONS
	.align		4
        /*0034*/ 	.byte	0x04, 0x55
        /*0036*/ 	.short	(.L_400 - .L_399)


	//   ....[0]....
.L_399:
        /* <DEDUP_REMOVED lines=52> */


	//----- nvinfo : EIATTR_MERCURY_ISA_VERSION
	.align		4
.L_400:
        /*0360*/ 	.byte	0x03, 0x5f
        /*0362*/ 	.short	0x0000


	//----- nvinfo : EIATTR_COOP_GROUP_MASK_REGIDS
	.align		4
        /*0364*/ 	.byte	0x04, 0x29
        /*0366*/ 	.short	(.L_402 - .L_401)


	//   ....[0]....
.L_401:
        /*0368*/ 	.word	0xffffffff


	//   ....[1]....
        /*036c*/ 	.word	0xffffffff


	//   ....[2]....
        /*0370*/ 	.word	0xffffffff


	//   ....[3]....
        /*0374*/ 	.word	0xffffffff


	//   ....[4]....
        /*0378*/ 	.word	0xffffffff


	//   ....[5]....
        /*037c*/ 	.word	0xffffffff


	//   ....[6]....
        /*0380*/ 	.word	0xffffffff


	//   ....[7]....
        /*0384*/ 	.word	0xffffffff


	//   ....[8]....
        /*0388*/ 	.word	0xffffffff


	//   ....[9]....
        /*038c*/ 	.word	0xffffffff


	//   ....[10]....
        /*0390*/ 	.word	0xffffffff


	//   ....[11]....
        /*0394*/ 	.word	0xffffffff


	//   ....[12]....
        /*0398*/ 	.word	0xffffffff


	//   ....[13]....
        /*039c*/ 	.word	0xffffffff


	//   ....[14]....
        /*03a0*/ 	.word	0xffffffff


	//   ....[15]....
        /*03a4*/ 	.word	0xffffffff


	//   ....[16]....
        /*03a8*/ 	.word	0xffffffff


	//   ....[17]....
        /*03ac*/ 	.word	0xffffffff


	//   ....[18]....
        /*03b0*/ 	.word	0xffffffff


	//   ....[19]....
        /*03b4*/ 	.word	0xffffffff


	//   ....[20]....
        /*03b8*/ 	.word	0xffffffff


	//   ....[21]....
        /*03bc*/ 	.word	0xffffffff


	//   ....[22]....
        /*03c0*/ 	.word	0xffffffff


	//   ....[23]....
        /*03c4*/ 	.word	0xffffffff


	//   ....[24]....
        /*03c8*/ 	.word	0xffffffff


	//   ....[25]....
        /*03cc*/ 	.word	0xffffffff


	//   ....[26]....
        /*03d0*/ 	.word	0xffffffff


	//   ....[27]....
        /*03d4*/ 	.word	0xffffffff


	//   ....[28]....
        /*03d8*/ 	.word	0xffffffff


	//   ....[29]....
        /*03dc*/ 	.word	0xffffffff


	//   ....[30]....
        /*03e0*/ 	.word	0xffffffff


	//   ....[31]....
        /*03e4*/ 	.word	0xffffffff


	//   ....[32]....
        /*03e8*/ 	.word	0xffffffff


	//   ....[33]....
        /*03ec*/ 	.word	0xffffffff


	//   ....[34]....
        /*03f0*/ 	.word	0xffffffff


	//   ....[35]....
        /*03f4*/ 	.word	0xffffffff


	//   ....[36]....
        /*03f8*/ 	.word	0xffffffff


	//   ....[37]....
        /*03fc*/ 	.word	0xffffffff


	//   ....[38]....
        /*0400*/ 	.word	0xffffffff


	//   ....[39]....
        /*0404*/ 	.word	0xffffffff


	//   ....[40]....
        /*0408*/ 	.word	0xffffffff


	//   ....[41]....
        /*040c*/ 	.word	0xffffffff


	//   ....[42]....
        /*0410*/ 	.word	0xffffffff


	//   ....[43]....
        /*0414*/ 	.word	0xffffffff


	//   ....[44]....
        /*0418*/ 	.word	0xffffffff


	//   ....[45]....
        /*041c*/ 	.word	0xffffffff


	//   ....[46]....
        /*0420*/ 	.word	0xffffffff


	//   ....[47]....
        /*0424*/ 	.word	0xffffffff


	//   ....[48]....
        /*0428*/ 	.word	0xffffffff


	//   ....[49]....
        /*042c*/ 	.word	0xffffffff


	//   ....[50]....
        /*0430*/ 	.word	0xffffffff


	//   ....[51]....
        /*0434*/ 	.word	0xffffffff


	//   ....[52]....
        /*0438*/ 	.word	0xffffffff


	//   ....[53]....
        /*043c*/ 	.word	0xffffffff


	//   ....[54]....
        /*0440*/ 	.word	0xffffffff


	//   ....[55]....
        /*0444*/ 	.word	0xffffffff


	//   ....[56]....
        /*0448*/ 	.word	0xffffffff


	//   ....[57]....
        /*044c*/ 	.word	0xffffffff


	//   ....[58]....
        /*0450*/ 	.word	0xffffffff


	//   ....[59]....
        /*0454*/ 	.word	0xffffffff


	//   ....[60]....
        /*0458*/ 	.word	0xffffffff


	//   ....[61]....
        /*045c*/ 	.word	0xffffffff


	//   ....[62]....
        /*0460*/ 	.word	0xffffffff


	//   ....[63]....
        /*0464*/ 	.word	0xffffffff


	//   ....[64]....
        /*0468*/ 	.word	0xffffffff


	//   ....[65]....
        /*046c*/ 	.word	0xffffffff


	//   ....[66]....
        /*0470*/ 	.word	0xffffffff


	//   ....[67]....
        /*0474*/ 	.word	0xffffffff


	//   ....[68]....
        /*0478*/ 	.word	0xffffffff


	//   ....[69]....
        /*047c*/ 	.word	0xffffffff


	//   ....[70]....
        /*0480*/ 	.word	0xffffffff


	//   ....[71]....
        /*0484*/ 	.word	0xffffffff


	//   ....[72]....
        /*0488*/ 	.word	0xffffffff


	//   ....[73]....
        /*048c*/ 	.word	0xffffffff


	//   ....[74]....
        /*0490*/ 	.word	0xffffffff


	//   ....[75]....
        /*0494*/ 	.word	0xffffffff


	//   ....[76]....
        /*0498*/ 	.word	0xffffffff


	//   ....[77]....
        /*049c*/ 	.word	0xffffffff


	//   ....[78]....
        /*04a0*/ 	.word	0xffffffff


	//   ....[79]....
        /*04a4*/ 	.word	0xffffffff


	//   ....[80]....
        /*04a8*/ 	.word	0xffffffff


	//   ....[81]....
        /*04ac*/ 	.word	0xffffffff


	//   ....[82]....
        /*04b0*/ 	.word	0xffffffff


	//   ....[83]....
        /*04b4*/ 	.word	0xffffffff


	//   ....[84]....
        /*04b8*/ 	.word	0xffffffff


	//   ....[85]....
        /*04bc*/ 	.word	0xffffffff


	//   ....[86]....
        /*04c0*/ 	.word	0xffffffff


	//   ....[87]....
        /*04c4*/ 	.word	0xffffffff


	//   ....[88]....
        /*04c8*/ 	.word	0xffffffff


	//   ....[89]....
        /*04cc*/ 	.word	0xffffffff


	//   ....[90]....
        /*04d0*/ 	.word	0xffffffff


	//   ....[91]....
        /*04d4*/ 	.word	0xffffffff


	//   ....[92]....
        /*04d8*/ 	.word	0xffffffff


	//   ....[93]....
        /*04dc*/ 	.word	0xffffffff


	//   ....[94]....
        /*04e0*/ 	.word	0xffffffff


	//   ....[95]....
        /*04e4*/ 	.word	0xffffffff


	//   ....[96]....
        /*04e8*/ 	.word	0xffffffff


	//   ....[97]....
        /*04ec*/ 	.word	0xffffffff


	//   ....[98]....
        /*04f0*/ 	.word	0xffffffff


	//   ....[99]....
        /*04f4*/ 	.word	0xffffffff


	//   ....[100]....
        /*04f8*/ 	.word	0xffffffff


	//   ....[101]....
        /*04fc*/ 	.word	0xffffffff


	//   ....[102]....
        /*0500*/ 	.word	0xffffffff


	//   ....[103]....
        /*0504*/ 	.word	0xffffffff


	//   ....[104]....
        /*0508*/ 	.word	0xffffffff


	//   ....[105]....
        /*050c*/ 	.word	0xffffffff


	//   ....[106]....
        /*0510*/ 	.word	0xffffffff


	//   ....[107]....
        /*0514*/ 	.word	0xffffffff


	//   ....[108]....
        /*0518*/ 	.word	0xffffffff


	//   ....[109]....
        /*051c*/ 	.word	0xffffffff


	//   ....[110]....
        /*0520*/ 	.word	0xffffffff


	//   ....[111]....
        /*0524*/ 	.word	0xffffffff


	//   ....[112]....
        /*0528*/ 	.word	0xffffffff


	//   ....[113]....
        /*052c*/ 	.word	0xffffffff


	//   ....[114]....
        /*0530*/ 	.word	0xffffffff


	//   ....[115]....
        /*0534*/ 	.word	0xffffffff


	//   ....[116]....
        /*0538*/ 	.word	0xffffffff


	//   ....[117]....
        /*053c*/ 	.word	0xffffffff


	//   ....[118]....
        /*0540*/ 	.word	0xffffffff


	//   ....[119]....
        /*0544*/ 	.word	0xffffffff


	//   ....[120]....
        /*0548*/ 	.word	0xffffffff


	//   ....[121]....
        /*054c*/ 	.word	0xffffffff


	//   ....[122]....
        /*0550*/ 	.word	0xffffffff


	//   ....[123]....
        /*0554*/ 	.word	0xffffffff


	//   ....[124]....
        /*0558*/ 	.word	0xffffffff


	//   ....[125]....
        /*055c*/ 	.word	0xffffffff


	//   ....[126]....
        /*0560*/ 	.word	0xffffffff


	//   ....[127]....
        /*0564*/ 	.word	0xffffffff


	//   ....[128]....
        /*0568*/ 	.word	0xffffffff


	//   ....[129]....
        /*056c*/ 	.word	0xffffffff


	//   ....[130]....
        /*0570*/ 	.word	0xffffffff


	//   ....[131]....
        /*0574*/ 	.word	0xffffffff


	//   ....[132]....
        /*0578*/ 	.word	0xffffffff


	//   ....[133]....
        /*057c*/ 	.word	0xffffffff


	//   ....[134]....
        /*0580*/ 	.word	0xffffffff


	//   ....[135]....
        /*0584*/ 	.word	0xffffffff


	//   ....[136]....
        /*0588*/ 	.word	0xffffffff


	//   ....[137]....
        /*058c*/ 	.word	0xffffffff


	//   ....[138]....
        /*0590*/ 	.word	0xffffffff


	//   ....[139]....
        /*0594*/ 	.word	0xffffffff


	//   ....[140]....
        /*0598*/ 	.word	0xffffffff


	//   ....[141]....
        /*059c*/ 	.word	0xffffffff


	//   ....[142]....
        /*05a0*/ 	.word	0xffffffff


	//   ....[143]....
        /*05a4*/ 	.word	0xffffffff


	//   ....[144]....
        /*05a8*/ 	.word	0xffffffff


	//   ....[145]....
        /*05ac*/ 	.word	0xffffffff


	//   ....[146]....
        /*05b0*/ 	.word	0xffffffff


	//   ....[147]....
        /*05b4*/ 	.word	0xffffffff


	//   ....[148]....
        /*05b8*/ 	.word	0xffffffff


	//   ....[149]....
        /*05bc*/ 	.word	0xffffffff


	//   ....[150]....
        /*05c0*/ 	.word	0xffffffff


	//   ....[151]....
        /*05c4*/ 	.word	0xffffffff


	//   ....[152]....
        /*05c8*/ 	.word	0xffffffff


	//----- nvinfo : EIATTR_COOP_GROUP_INSTR_OFFSETS
	.align		4
.L_402:
        /*05cc*/ 	.byte	0x04, 0x28
        /*05ce*/ 	.short	(.L_404 - .L_403)


	//   ....[0]....
.L_403:
        /*05d0*/ 	.word	0x00000090


	//   ....[1]....
        /*05d4*/ 	.word	0x000023c0


	//   ....[2]....
        /*05d8*/ 	.word	0x000023d0


	//   ....[3]....
        /*05dc*/ 	.word	0x00003f00


	//   ....[4]....
        /*05e0*/ 	.word	0x00003f10


	//   ....[5]....
        /*05e4*/ 	.word	0x00005860


	//   ....[6]....
        /*05e8*/ 	.word	0x00005880


	//   ....[7]....
        /*05ec*/ 	.word	0x00005d80


	//   ....[8]....
        /*05f0*/ 	.word	0x00005e40


	//   ....[9]....
        /*05f4*/ 	.word	0x00006fc0


	//   ....[10]....
        /*05f8*/ 	.word	0x00006ff0


	//   ....[11]....
        /*05fc*/ 	.word	0x00007230


	//   ....[12]....
        /*0600*/ 	.word	0x00007260


	//   ....[13]....
        /*0604*/ 	.word	0x00007380


	//   ....[14]....
        /*0608*/ 	.word	0x000073b0


	//   ....[15]....
        /*060c*/ 	.word	0x000074e0


	//   ....[16]....
        /*0610*/ 	.word	0x000074f0


	//   ....[17]....
        /*0614*/ 	.word	0x00007a00


	//   ....[18]....
        /*0618*/ 	.word	0x00007a10


	//   ....[19]....
        /*061c*/ 	.word	0x00007b10


	//   ....[20]....
        /*0620*/ 	.word	0x00007b20


	//   ....[21]....
        /*0624*/ 	.word	0x00007fc0


	//   ....[22]....
        /*0628*/ 	.word	0x00007fe0


	//   ....[23]....
        /*062c*/ 	.word	0x00008020


	//   ....[24]....
        /*0630*/ 	.word	0x00008050


	//   ....[25]....
        /*0634*/ 	.word	0x00008470


	//   ....[26]....
        /*0638*/ 	.word	0x00008720


	//   ....[27]....
        /*063c*/ 	.word	0x00008760


	//   ....[28]....
        /*0640*/ 	.word	0x000087a0


	//   ....[29]....
        /*0644*/ 	.word	0x0000b5e0


	//   ....[30]....
        /*0648*/ 	.word	0x0000b600


	//   ....[31]....
        /*064c*/ 	.word	0x0000b660


	//   ....[32]....
        /*0650*/ 	.word	0x0000b670


	//   ....[33]....
        /*0654*/ 	.word	0x0000b8e0


	//   ....[34]....
        /*0658*/ 	.word	0x0000b960


	//   ....[35]....
        /*065c*/ 	.word	0x0000ba60


	//   ....[36]....
        /*0660*/ 	.word	0x0000bb70


	//   ....[37]....
        /*0664*/ 	.word	0x0000f040


	//   ....[38]....
        /*0668*/ 	.word	0x0000f100


	//   ....[39]....
        /*066c*/ 	.word	0x0000f470


	//   ....[40]....
        /*0670*/ 	.word	0x0000f480


	//   ....[41]....
        /*0674*/ 	.word	0x00010150


	//   ....[42]....
        /*0678*/ 	.word	0x00010170


	//   ....[43]....
        /*067c*/ 	.word	0x00010270


	//   ....[44]....
        /*0680*/ 	.word	0x00010290


	//   ....[45]....
        /*0684*/ 	.word	0x00010510


	//   ....[46]....
        /*0688*/ 	.word	0x00010770


	//   ....[47]....
        /*068c*/ 	.word	0x00010910


	//   ....[48]....
        /*0690*/ 	.word	0x00011090


	//   ....[49]....
        /*0694*/ 	.word	0x000118d0


	//   ....[50]....
        /*0698*/ 	.word	0x00011910


	//   ....[51]....
        /*069c*/ 	.word	0x00011a10


	//   ....[52]....
        /*06a0*/ 	.word	0x00011a40


	//   ....[53]....
        /*06a4*/ 	.word	0x00011b40


	//   ....[54]....
        /*06a8*/ 	.word	0x00011ba0


	//   ....[55]....
        /*06ac*/ 	.word	0x00011d40


	//   ....[56]....
        /*06b0*/ 	.word	0x00011d90


	//   ....[57]....
        /*06b4*/ 	.word	0x000132d0


	//   ....[58]....
        /*06b8*/ 	.word	0x000132e0


	//   ....[59]....
        /*06bc*/ 	.word	0x000133c0


	//   ....[60]....
        /*06c0*/ 	.word	0x000133d0


	//   ....[61]....
        /*06c4*/ 	.word	0x00013e10


	//   ....[62]....
        /*06c8*/ 	.word	0x00013e40


	//   ....[63]....
        /*06cc*/ 	.word	0x00013f00


	//   ....[64]....
        /*06d0*/ 	.word	0x00013f40


	//   ....[65]....
        /*06d4*/ 	.word	0x000140f0


	//   ....[66]....
        /*06d8*/ 	.word	0x000142d0


	//   ....[67]....
        /*06dc*/ 	.word	0x00014490


	//   ....[68]....
        /*06e0*/ 	.word	0x00014ab0


	//   ....[69]....
        /*06e4*/ 	.word	0x000153c0


	//   ....[70]....
        /*06e8*/ 	.word	0x00015400


	//   ....[71]....
        /*06ec*/ 	.word	0x00015560


	//   ....[72]....
        /*06f0*/ 	.word	0x00015580


	//   ....[73]....
        /*06f4*/ 	.word	0x000156a0


	//   ....[74]....
        /*06f8*/ 	.word	0x000156c0


	//   ....[75]....
        /*06fc*/ 	.word	0x00015800


	//   ....[76]....
        /*0700*/ 	.word	0x00015820


	//   ....[77]....
        /*0704*/ 	.word	0x000176c0


	//   ....[78]....
        /*0708*/ 	.word	0x000176d0


	//   ....[79]....
        /*070c*/ 	.word	0x000177b0


	//   ....[80]....
        /*0710*/ 	.word	0x000177c0


	//   ....[81]....
        /*0714*/ 	.word	0x00018240


	//   ....[82]....
        /*0718*/ 	.word	0x00018260


	//   ....[83]....
        /*071c*/ 	.word	0x000182e0


	//   ....[84]....
        /*0720*/ 	.word	0x00018320


	//   ....[85]....
        /*0724*/ 	.word	0x00018630


	//   ....[86]....
        /*0728*/ 	.word	0x00018680


	//   ....[87]....
        /*072c*/ 	.word	0x000186b0


	//   ....[88]....
        /*0730*/ 	.word	0x000186e0


	//   ....[89]....
        /*0734*/ 	.word	0x00018720


	//   ....[90]....
        /*0738*/ 	.word	0x00018750


	//   ....[91]....
        /*073c*/ 	.word	0x000188b0


	//   ....[92]....
        /*0740*/ 	.word	0x00018c60


	//   ....[93]....
        /*0744*/ 	.word	0x0001a360


	//   ....[94]....
        /*0748*/ 	.word	0x0001a390


	//   ....[95]....
        /*074c*/ 	.word	0x0001a520


	//   ....[96]....
        /*0750*/ 	.word	0x0001a530


	//   ....[97]....
        /*0754*/ 	.word	0x0001af60


	//   ....[98]....
        /*0758*/ 	.word	0x0001af80


	//   ....[99]....
        /*075c*/ 	.word	0x0001b000


	//   ....[100]....
        /*0760*/ 	.word	0x0001b040


	//   ....[101]....
        /*0764*/ 	.word	0x0001b1b0


	//   ....[102]....
        /*0768*/ 	.word	0x0001b3b0


	//   ....[103]....
        /*076c*/ 	.word	0x0001b880


	//   ....[104]....
        /*0770*/ 	.word	0x0001bd00


	//   ....[105]....
        /*0774*/ 	.word	0x0001c530


	//   ....[106]....
        /*0778*/ 	.word	0x0001c570


	//   ....[107]....
        /*077c*/ 	.word	0x0001c6d0


	//   ....[108]....
        /*0780*/ 	.word	0x0001c6f0


	//   ....[109]....
        /*0784*/ 	.word	0x0001c810


	//   ....[110]....
        /*0788*/ 	.word	0x0001c830


	//   ....[111]....
        /*078c*/ 	.word	0x0001c970


	//   ....[112]....
        /*0790*/ 	.word	0x0001c990


	//   ....[113]....
        /*0794*/ 	.word	0x0001e180


	//   ....[114]....
        /*0798*/ 	.word	0x0001e190


	//   ....[115]....
        /*079c*/ 	.word	0x0001e1a0


	//   ....[116]....
        /*07a0*/ 	.word	0x0001e1b0


	//   ....[117]....
        /*07a4*/ 	.word	0x0001e1e0


	//   ....[118]....
        /*07a8*/ 	.word	0x0001e200


	//   ....[119]....
        /*07ac*/ 	.word	0x0001e220


	//   ....[120]....
        /*07b0*/ 	.word	0x0001e230


	//   ....[121]....
        /*07b4*/ 	.word	0x0001f930


	//   ....[122]....
        /*07b8*/ 	.word	0x0001f960


	//   ....[123]....
        /*07bc*/ 	.word	0x0001f990


	//   ....[124]....
        /*07c0*/ 	.word	0x0001f9b0


	//   ....[125]....
        /*07c4*/ 	.word	0x0001f9c0


	//   ....[126]....
        /*07c8*/ 	.word	0x0001f9d0


	//   ....[127]....
        /*07cc*/ 	.word	0x0001f9e0


	//   ....[128]....
        /*07d0*/ 	.word	0x0001f9f0


	//   ....[129]....
        /*07d4*/ 	.word	0x0001fc10


	//   ....[130]....
        /*07d8*/ 	.word	0x0001fc20


	//   ....[131]....
        /*07dc*/ 	.word	0x0001fda0


	//   ....[132]....
        /*07e0*/ 	.word	0x0001fdd0


	//   ....[133]....
        /*07e4*/ 	.word	0x0001ff20


	//   ....[134]....
        /*07e8*/ 	.word	0x0001ff50


	//   ....[135]....
        /*07ec*/ 	.word	0x000200a0


	//   ....[136]....
        /*07f0*/ 	.word	0x000200c0


	//   ....[137]....
        /*07f4*/ 	.word	0x000208b0


	//   ....[138]....
        /*07f8*/ 	.word	0x000208d0


	//   ....[139]....
        /*07fc*/ 	.word	0x00020a20


	//   ....[140]....
        /*0800*/ 	.word	0x00020a50


	//   ....[141]....
        /*0804*/ 	.word	0x00020b80


	//   ....[142]....
        /*0808*/ 	.word	0x00020bb0


	//   ....[143]....
        /*080c*/ 	.word	0x00020ce0


	//   ....[144]....
        /*0810*/ 	.word	0x00020d00


	//   ....[145]....
        /*0814*/ 	.word	0x00020e60


	//   ....[146]....
        /*0818*/ 	.word	0x00020eb0


	//   ....[147]....
        /*081c*/ 	.word	0x00020f00


	//   ....[148]....
        /*0820*/ 	.word	0x00020f50


	//   ....[149]....
        /*0824*/ 	.word	0x00020fb0


	//   ....[150]....
        /*0828*/ 	.word	0x00021000


	//   ....[151]....
        /*082c*/ 	.word	0x00021050


	//   ....[152]....
        /*0830*/ 	.word	0x000210a0


	//----- nvinfo : EIATTR_EXIT_INSTR_OFFSETS
	.align		4
.L_404:
        /*0834*/ 	.byte	0x04, 0x1c
        /*0836*/ 	.short	(.L_406 - .L_405)


	//   ....[0]....
.L_405:
        /*0838*/ 	.word	0x00000370


	//   ....[1]....
        /*083c*/ 	.word	0x000200d0


	//   ....[2]....
        /*0840*/ 	.word	0x000201a0


	//   ....[3]....
        /*0844*/ 	.word	0x00020200


	//   ....[4]....
        /*0848*/ 	.word	0x00020d10


	//   ....[5]....
        /*084c*/ 	.word	0x00020dc0


	//   ....[6]....
        /*0850*/ 	.word	0x00020e20


	//----- nvinfo : EIATTR_CTAIDZ_USED
	.align		4
.L_406:
        /*0854*/ 	.byte	0x01, 0x04
	.zero		2


	//----- nvinfo : EIATTR_MAX_THREADS
	.align		4
        /*0858*/ 	.byte	0x04, 0x05
        /*085a*/ 	.short	(.L_408 - .L_407)
.L_407:
        /*085c*/ 	.word	0x00000080
        /*0860*/ 	.word	0x00000001
        /*0864*/ 	.word	0x00000001


	//----- nvinfo : EIATTR_CRS_STACK_SIZE
	.align		4
.L_408:
        /*0868*/ 	.byte	0x04, 0x1e
        /*086a*/ 	.short	(.L_410 - .L_409)
.L_409:
        /*086c*/ 	.word	0x00000000
.L_410:


//--------------------- .nv.info._ZN7cutlass13device_kernelIN5flash19enable_sm80_to_sm89INS1_16FlashAttnFwdSm80INS1_25CollectiveMainloopFwdSm80ILi4ELi1ELb0EN4cute5tupleIJNS5_1CILi128EEENS7_ILi64EEENS7_ILi96EEEEEELi96ENS_6half_tEfNS_4arch4Sm80ELb1ELb0ELb0ELb0ELb1ELb0ELb1ELb0EEENS1_21CollectiveEpilogueFwdINS6_IJS8_SA_S9_EEENS6_IJNS7_ILi1EEESI_SI_EEESC_SE_Li128ELb0ELb1ELb0ELb0EEENS1_30DynamicPersistentTileSchedulerILi128ELi128ELb0ELb1ELb0EEEEEEEEEvNT_6ParamsE --------------------------
	.section	.nv.info._ZN7cutlass13device_kernelIN5flash19enable_sm80_to_sm89INS1_16FlashAttnFwdSm80INS1_25CollectiveMainloopFwdSm80ILi4ELi1ELb0EN4cute5tupleIJNS5_1CILi128EEENS7_ILi64EEENS7_ILi96EEEEEELi96ENS_6half_tEfNS_4arch4Sm80ELb1ELb0ELb0ELb0ELb1ELb0ELb1ELb0EEENS1_21CollectiveEpilogueFwdINS6_IJS8_SA_S9_EEENS6_IJNS7_ILi1EEESI_SI_EEESC_SE_Li128ELb0ELb1ELb0ELb0EEENS1_30DynamicPersistentTileSchedulerILi128ELi128ELb0ELb1ELb0EEEEEEEEEvNT_6ParamsE,"",@"SHT_CUDA_INFO"
	.sectionflags	@""
	.align	4


	//----- nvinfo : EIATTR_CUDA_API_VERSION
	.align		4
        /*0000*/ 	.byte	0x04, 0x37
        /*0002*/ 	.short	(.L_412 - .L_411)
.L_411:
        /*0004*/ 	.word	0x00000082


	//----- nvinfo : EIATTR_SW2861232_WAR
	.align		4
.L_412:
        /*0008*/ 	.byte	0x01, 0x35
	.zero		2


	//----- nvinfo : EIATTR_PARAM_CBANK
	.align		4
        /*000c*/ 	.byte	0x04, 0x0a
        /*000e*/ 	.short	(.L_414 - .L_413)
	.align		4
.L_413:
        /*0010*/ 	.word	index@(.nv.constant0._ZN7cutlass13device_kernelIN5flash19enable_sm80_to_sm89INS1_16FlashAttnFwdSm80INS1_25CollectiveMainloopFwdSm80ILi4ELi1ELb0EN4cute5tupleIJNS5_1CILi128EEENS7_ILi64EEENS7_ILi96EEEEEELi96ENS_6half_tEfNS_4arch4Sm80ELb1ELb0ELb0ELb0ELb1ELb0ELb1ELb0EEENS1_21CollectiveEpilogueFwdINS6_IJS8_SA_S9_EEENS6_IJNS7_ILi1EEESI_SI_EEESC_SE_Li128ELb0ELb1ELb0ELb0EEENS1_30DynamicPersistentTileSchedulerILi128ELi128ELb0ELb1ELb0EEEEEEEEEvNT_6ParamsE)
        /*0014*/ 	.short	0x0160
        /*0016*/ 	.short	0x0428


	//----- nvinfo : EIATTR_CBANK_PARAM_SIZE
	.align		4
.L_414:
        /*0018*/ 	.byte	0x03, 0x19
        /*001a*/ 	.short	0x0428


	//----- nvinfo : EIATTR_KPARAM_INFO
	.align		4
        /*001c*/ 	.byte	0x04, 0x17
        /*001e*/ 	.short	(.L_416 - .L_415)
.L_415:
        /*0020*/ 	.word	0x00000000
        /*0024*/ 	.short	0x0000
        /*0026*/ 	.short	0x0000
        /*0028*/ 	.byte	0x00, 0xf0, 0xa1, 0x10


	//----- nvinfo : EIATTR_MAXREG_COUNT
	.align		4
.L_416:
        /*002c*/ 	.byte	0x03, 0x1b
        /*002e*/ 	.short	0x00ff


	//----- nvinfo : EIATTR_NUM_BARRIERS
	.align		4
        /*0030*/ 	.byte	0x02, 0x4c
        /*0032*/ 	.byte	0x06
	.zero		1


	//----- nvinfo : EIATTR_ANNOTATIONS
	.align		4
        /*0034*/ 	.byte	0x04, 0x55
        /*0036*/ 	.short	(.L_418 - .L_417)


	//   ....[0]....
.L_417:
        /* <DEDUP_REMOVED lines=56> */


	//----- nvinfo : EIATTR_MERCURY_ISA_VERSION
	.align		4
.L_418:
        /*03a8*/ 	.byte	0x03, 0x5f
        /*03aa*/ 	.short	0x0000


	//----- nvinfo : EIATTR_INT_WARP_WIDE_INSTR_OFFSETS
	.align		4
        /*03ac*/ 	.byte	0x04, 0x31
        /*03ae*/ 	.short	(.L_420 - .L_419)


	//   ....[0]....
.L_419:
        /*03b0*/ 	.word	0x0000dbe0


	//   ....[1]....
        /*03b4*/ 	.word	0x0000dc60


	//----- nvinfo : EIATTR_COOP_GROUP_MASK_REGIDS
	.align		4
.L_420:
        /*03b8*/ 	.byte	0x04, 0x29
        /*03ba*/ 	.short	(.L_422 - .L_421)


	//   ....[0]....
.L_421:
        /*03bc*/ 	.word	0xffffffff


	//   ....[1]....
        /*03c0*/ 	.word	0xffffffff


	//   ....[2]....
        /*03c4*/ 	.word	0xffffffff


	//   ....[3]....
        /*03c8*/ 	.word	0xffffffff


	//   ....[4]....
        /*03cc*/ 	.word	0xffffffff


	//   ....[5]....
        /*03d0*/ 	.word	0xffffffff


	//   ....[6]....
        /*03d4*/ 	.word	0xffffffff


	//   ....[7]....
        /*03d8*/ 	.word	0xffffffff


	//   ....[8]....
        /*03dc*/ 	.word	0xffffffff


	//   ....[9]....
        /*03e0*/ 	.word	0xffffffff


	//   ....[10]....
        /*03e4*/ 	.word	0xffffffff


	//   ....[11]....
        /*03e8*/ 	.word	0xffffffff


	//   ....[12]....
        /*03ec*/ 	.word	0xffffffff


	//   ....[13]....
        /*03f0*/ 	.word	0xffffffff


	//   ....[14]....
        /*03f4*/ 	.word	0xffffffff


	//   ....[15]....
        /*03f8*/ 	.word	0xffffffff


	//   ....[16]....
        /*03fc*/ 	.word	0xffffffff


	//   ....[17]....
        /*0400*/ 	.word	0xffffffff


	//   ....[18]....
        /*0404*/ 	.word	0xffffffff


	//   ....[19]....
        /*0408*/ 	.word	0xffffffff


	//   ....[20]....
        /*040c*/ 	.word	0xffffffff


	//   ....[21]....
        /*0410*/ 	.word	0xffffffff


	//   ....[22]....
        /*0414*/ 	.word	0xffffffff


	//   ....[23]....
        /*0418*/ 	.word	0xffffffff


	//   ....[24]....
        /*041c*/ 	.word	0xffffffff


	//   ....[25]....
        /*0420*/ 	.word	0xffffffff


	//   ....[26]....
        /*0424*/ 	.word	0xffffffff


	//   ....[27]....
        /*0428*/ 	.word	0xffffffff


	//   ....[28]....
        /*042c*/ 	.word	0xffffffff


	//   ....[29]....
        /*0430*/ 	.word	0xffffffff


	//   ....[30]....
        /*0434*/ 	.word	0xffffffff


	//   ....[31]....
        /*0438*/ 	.word	0xffffffff


	//   ....[32]....
        /*043c*/ 	.word	0xffffffff


	//   ....[33]....
        /*0440*/ 	.word	0xffffffff


	//   ....[34]....
        /*0444*/ 	.word	0xffffffff


	//   ....[35]....
        /*0448*/ 	.word	0xffffffff


	//   ....[36]....
        /*044c*/ 	.word	0xffffffff


	//   ....[37]....
        /*0450*/ 	.word	0xffffffff


	//   ....[38]....
        /*0454*/ 	.word	0xffffffff


	//   ....[39]....
        /*0458*/ 	.word	0xffffffff


	//   ....[40]....
        /*045c*/ 	.word	0xffffffff


	//   ....[41]....
        /*0460*/ 	.word	0xffffffff


	//   ....[42]....
        /*0464*/ 	.word	0xffffffff


	//   ....[43]....
        /*0468*/ 	.word	0xffffffff


	//   ....[44]....
        /*046c*/ 	.word	0xffffffff


	//   ....[45]....
        /*0470*/ 	.word	0xffffffff


	//   ....[46]....
        /*0474*/ 	.word	0xffffffff


	//   ....[47]....
        /*0478*/ 	.word	0xffffffff


	//   ....[48]....
        /*047c*/ 	.word	0xffffffff


	//   ....[49]....
        /*0480*/ 	.word	0xffffffff


	//   ....[50]....
        /*0484*/ 	.word	0xffffffff


	//   ....[51]....
        /*0488*/ 	.word	0xffffffff


	//   ....[52]....
        /*048c*/ 	.word	0xffffffff


	//   ....[53]....
        /*0490*/ 	.word	0xffffffff


	//   ....[54]....
        /*0494*/ 	.word	0xffffffff


	//   ....[55]....
        /*0498*/ 	.word	0xffffffff


	//   ....[56]....
        /*049c*/ 	.word	0xffffffff


	//   ....[57]....
        /*04a0*/ 	.word	0xffffffff


	//   ....[58]....
        /*04a4*/ 	.word	0xffffffff


	//   ....[59]....
        /*04a8*/ 	.word	0xffffffff


	//   ....[60]....
        /*04ac*/ 	.word	0xffffffff


	//   ....[61]....
        /*04b0*/ 	.word	0xffffffff


	//   ....[62]....
        /*04b4*/ 	.word	0xffffffff


	//   ....[63]....
        /*04b8*/ 	.word	0xffffffff


	//   ....[64]....
        /*04bc*/ 	.word	0xffffffff


	//   ....[65]....
        /*04c0*/ 	.word	0xffffffff


	//   ....[66]....
        /*04c4*/ 	.word	0xffffffff


	//   ....[67]....
        /*04c8*/ 	.word	0xffffffff


	//   ....[68]....
        /*04cc*/ 	.word	0xffffffff


	//   ....[69]....
        /*04d0*/ 	.word	0xffffffff


	//   ....[70]....
        /*04d4*/ 	.word	0xffffffff


	//   ....[71]....
        /*04d8*/ 	.word	0xffffffff


	//   ....[72]....
        /*04dc*/ 	.word	0xffffffff


	//   ....[73]....
        /*04e0*/ 	.word	0xffffffff


	//   ....[74]....
        /*04e4*/ 	.word	0xffffffff


	//   ....[75]....
        /*04e8*/ 	.word	0xffffffff


	//   ....[76]....
        /*04ec*/ 	.word	0xffffffff


	//   ....[77]....
        /*04f0*/ 	.word	0xffffffff


	//   ....[78]....
        /*04f4*/ 	.word	0xffffffff


	//   ....[79]....
        /*04f8*/ 	.word	0xffffffff


	//   ....[80]....
        /*04fc*/ 	.word	0xffffffff


	//   ....[81]....
        /*0500*/ 	.word	0xffffffff


	//   ....[82]....
        /*0504*/ 	.word	0xffffffff


	//   ....[83]....
        /*0508*/ 	.word	0xffffffff


	//   ....[84]....
        /*050c*/ 	.word	0xffffffff


	//   ....[85]....
        /*0510*/ 	.word	0xffffffff


	//   ....[86]....
        /*0514*/ 	.word	0xffffffff


	//   ....[87]....
        /*0518*/ 	.word	0xffffffff


	//   ....[88]....
        /*051c*/ 	.word	0xffffffff


	//   ....[89]....
        /*0520*/ 	.word	0xffffffff


	//   ....[90]....
        /*0524*/ 	.word	0xffffffff


	//   ....[91]....
        /*0528*/ 	.word	0xffffffff


	//   ....[92]....
        /*052c*/ 	.word	0xffffffff


	//   ....[93]....
        /*0530*/ 	.word	0xffffffff


	//   ....[94]....
        /*0534*/ 	.word	0xffffffff


	//   ....[95]....
        /*0538*/ 	.word	0xffffffff


	//   ....[96]....
        /*053c*/ 	.word	0xffffffff


	//   ....[97]....
        /*0540*/ 	.word	0xffffffff


	//   ....[98]....
        /*0544*/ 	.word	0xffffffff


	//   ....[99]....
        /*0548*/ 	.word	0xffffffff


	//   ....[100]....
        /*054c*/ 	.word	0xffffffff


	//   ....[101]....
        /*0550*/ 	.word	0xffffffff


	//   ....[102]....
        /*0554*/ 	.word	0xffffffff


	//   ....[103]....
        /*0558*/ 	.word	0xffffffff


	//   ....[104]....
        /*055c*/ 	.word	0xffffffff


	//   ....[105]....
        /*0560*/ 	.word	0xffffffff


	//   ....[106]....
        /*0564*/ 	.word	0xffffffff


	//   ....[107]....
        /*0568*/ 	.word	0xffffffff


	//   ....[108]....
        /*056c*/ 	.word	0xffffffff


	//   ....[109]....
        /*0570*/ 	.word	0xffffffff


	//   ....[110]....
        /*0574*/ 	.word	0xffffffff


	//   ....[111]....
        /*0578*/ 	.word	0xffffffff


	//   ....[112]....
        /*057c*/ 	.word	0xffffffff


	//   ....[113]....
        /*0580*/ 	.word	0xffffffff


	//   ....[114]....
        /*0584*/ 	.word	0xffffffff


	//   ....[115]....
        /*0588*/ 	.word	0xffffffff


	//   ....[116]....
        /*058c*/ 	.word	0xffffffff


	//   ....[117]....
        /*0590*/ 	.word	0xffffffff


	//   ....[118]....
        /*0594*/ 	.word	0xffffffff


	//   ....[119]....
        /*0598*/ 	.word	0xffffffff


	//   ....[120]....
        /*059c*/ 	.word	0xffffffff


	//   ....[121]....
        /*05a0*/ 	.word	0xffffffff


	//   ....[122]....
        /*05a4*/ 	.word	0xffffffff


	//   ....[123]....
        /*05a8*/ 	.word	0xffffffff


	//   ....[124]....
        /*05ac*/ 	.word	0xffffffff


	//   ....[125]....
        /*05b0*/ 	.word	0xffffffff


	//   ....[126]....
        /*05b4*/ 	.word	0xffffffff


	//   ....[127]....
        /*05b8*/ 	.word	0xffffffff


	//   ....[128]....
        /*05bc*/ 	.word	0xffffffff


	//   ....[129]....
        /*05c0*/ 	.word	0xffffffff


	//   ....[130]....
        /*05c4*/ 	.word	0xffffffff


	//   ....[131]....
        /*05c8*/ 	.word	0xffffffff


	//   ....[132]....
        /*05cc*/ 	.word	0xffffffff


	//   ....[133]....
        /*05d0*/ 	.word	0xffffffff


	//   ....[134]....
        /*05d4*/ 	.word	0xffffffff


	//   ....[135]....
        /*05d8*/ 	.word	0xffffffff


	//   ....[136]....
        /*05dc*/ 	.word	0xffffffff


	//   ....[137]....
        /*05e0*/ 	.word	0xffffffff


	//   ....[138]....
        /*05e4*/ 	.word	0xffffffff


	//   ....[139]....
        /*05e8*/ 	.word	0xffffffff


	//   ....[140]....
        /*05ec*/ 	.word	0xffffffff


	//   ....[141]....
        /*05f0*/ 	.word	0xffffffff


	//   ....[142]....
        /*05f4*/ 	.word	0xffffffff


	//   ....[143]....
        /*05f8*/ 	.word	0xffffffff


	//   ....[144]....
        /*05fc*/ 	.word	0xffffffff


	//   ....[145]....
        /*0600*/ 	.word	0xffffffff


	//   ....[146]....
        /*0604*/ 	.word	0xffffffff


	//   ....[147]....
        /*0608*/ 	.word	0xffffffff


	//   ....[148]....
        /*060c*/ 	.word	0xffffffff


	//   ....[149]....
        /*0610*/ 	.word	0xffffffff


	//   ....[150]....
        /*0614*/ 	.word	0xffffffff


	//   ....[151]....
        /*0618*/ 	.word	0xffffffff


	//   ....[152]....
        /*061c*/ 	.word	0xffffffff


	//   ....[153]....
        /*0620*/ 	.word	0xffffffff


	//   ....[154]....
        /*0624*/ 	.word	0xffffffff


	//   ....[155]....
        /*0628*/ 	.word	0xffffffff


	//   ....[156]....
        /*062c*/ 	.word	0xffffffff


	//   ....[157]....
        /*0630*/ 	.word	0xffffffff


	//   ....[158]....
        /*0634*/ 	.word	0xffffffff


	//   ....[159]....
        /*0638*/ 	.word	0xffffffff


	//   ....[160]....
        /*063c*/ 	.word	0xffffffff


	//   ....[161]....
        /*0640*/ 	.word	0xffffffff


	//   ....[162]....
        /*0644*/ 	.word	0xffffffff


	//   ....[163]....
        /*0648*/ 	.word	0xffffffff


	//   ....[164]....
        /*064c*/ 	.word	0xffffffff


	//   ....[165]....
        /*0650*/ 	.word	0xffffffff


	//   ....[166]....
        /*0654*/ 	.word	0xffffffff


	//   ....[167]....
        /*0658*/ 	.word	0xffffffff


	//   ....[168]....
        /*065c*/ 	.word	0xffffffff


	//   ....[169]....
        /*0660*/ 	.word	0xffffffff


	//   ....[170]....
        /*0664*/ 	.word	0xffffffff


	//   ....[171]....
        /*0668*/ 	.word	0xffffffff


	//   ....[172]....
        /*066c*/ 	.word	0xffffffff


	//   ....[173]....
        /*0670*/ 	.word	0xffffffff


	//   ....[174]....
        /*0674*/ 	.word	0xffffffff


	//   ....[175]....
        /*0678*/ 	.word	0xffffffff


	//   ....[176]....
        /*067c*/ 	.word	0xffffffff


	//----- nvinfo : EIATTR_COOP_GROUP_INSTR_OFFSETS
	.align		4
.L_422:
        /*0680*/ 	.byte	0x04, 0x28
        /*0682*/ 	.short	(.L_424 - .L_423)


	//   ....[0]....
.L_423:
        /*0684*/ 	.word	0x00000050


	//   ....[1]....
        /*0688*/ 	.word	0x00001530


	//   ....[2]....
        /*068c*/ 	.word	0x00001550


	//   ....[3]....
        /*0690*/ 	.word	0x00001760


	//   ....[4]....
        /*0694*/ 	.word	0x00001770


	//   ....[5]....
        /*0698*/ 	.word	0x00001910


	//   ....[6]....
        /*069c*/ 	.word	0x00001930


	//   ....[7]....
        /*06a0*/ 	.word	0x00001ad0


	//   ....[8]....
        /*06a4*/ 	.word	0x00001ae0


	//   ....[9]....
        /*06a8*/ 	.word	0x00002090


	//   ....[10]....
        /*06ac*/ 	.word	0x000020a0


	//   ....[11]....
        /*06b0*/ 	.word	0x000020b0


	//   ....[12]....
        /*06b4*/ 	.word	0x000020c0


	//   ....[13]....
        /*06b8*/ 	.word	0x000024d0


	//   ....[14]....
        /*06bc*/ 	.word	0x000024e0


	//   ....[15]....
        /*06c0*/ 	.word	0x000024f0


	//   ....[16]....
        /*06c4*/ 	.word	0x00002500


	//   ....[17]....
        /*06c8*/ 	.word	0x00003030


	//   ....[18]....
        /*06cc*/ 	.word	0x00003050


	//   ....[19]....
        /*06d0*/ 	.word	0x00003160


	//   ....[20]....
        /*06d4*/ 	.word	0x00003180


	//   ....[21]....
        /*06d8*/ 	.word	0x000033e0


	//   ....[22]....
        /*06dc*/ 	.word	0x00003620


	//   ....[23]....
        /*06e0*/ 	.word	0x00003630


	//   ....[24]....
        /*06e4*/ 	.word	0x00003640


	//   ....[25]....
        /*06e8*/ 	.word	0x00004040


	//   ....[26]....
        /*06ec*/ 	.word	0x00004070


	//   ....[27]....
        /*06f0*/ 	.word	0x00004090


	//   ....[28]....
        /*06f4*/ 	.word	0x000040a0


	//   ....[29]....
        /*06f8*/ 	.word	0x000040d0


	//   ....[30]....
        /*06fc*/ 	.word	0x000040f0


	//   ....[31]....
        /*0700*/ 	.word	0x00004110


	//   ....[32]....
        /*0704*/ 	.word	0x00004120


	//   ....[33]....
        /*0708*/ 	.word	0x00005cf0


	//   ....[34]....
        /*070c*/ 	.word	0x00005d10


	//   ....[35]....
        /*0710*/ 	.word	0x00005e20


	//   ....[36]....
        /*0714*/ 	.word	0x00005e30


	//   ....[37]....
        /*0718*/ 	.word	0x00006a80


	//   ....[38]....
        /*071c*/ 	.word	0x00006aa0


	//   ....[39]....
        /*0720*/ 	.word	0x00006bb0


	//   ....[40]....
        /*0724*/ 	.word	0x00006bc0


	//   ....[41]....
        /*0728*/ 	.word	0x00006e30


	//   ....[42]....
        /*072c*/ 	.word	0x00007070


	//   ....[43]....
        /*0730*/ 	.word	0x00007080


	//   ....[44]....
        /*0734*/ 	.word	0x00007090


	//   ....[45]....
        /*0738*/ 	.word	0x00007a90


	//   ....[46]....
        /*073c*/ 	.word	0x00007ad0


	//   ....[47]....
        /*0740*/ 	.word	0x00007ae0


	//   ....[48]....
        /*0744*/ 	.word	0x00007af0


	//   ....[49]....
        /*0748*/ 	.word	0x00007b10


	//   ....[50]....
        /*074c*/ 	.word	0x00007b30


	//   ....[51]....
        /*0750*/ 	.word	0x00007b50


	//   ....[52]....
        /*0754*/ 	.word	0x00007b70


	//   ....[53]....
        /*0758*/ 	.word	0x00009fd0


	//   ....[54]....
        /*075c*/ 	.word	0x00009ff0


	//   ....[55]....
        /*0760*/ 	.word	0x0000a050


	//   ....[56]....
        /*0764*/ 	.word	0x0000a090


	//   ....[57]....
        /*0768*/ 	.word	0x0000acd0


	//   ....[58]....
        /*076c*/ 	.word	0x0000acf0


	//   ....[59]....
        /*0770*/ 	.word	0x0000adb0


	//   ....[60]....
        /*0774*/ 	.word	0x0000ade0


	//   ....[61]....
        /*0778*/ 	.word	0x0000b320


	//   ....[62]....
        /*077c*/ 	.word	0x0000b330


	//   ....[63]....
        /*0780*/ 	.word	0x0000b340


	//   ....[64]....
        /*0784*/ 	.word	0x0000b350


	//   ....[65]....
        /*0788*/ 	.word	0x0000b390


	//   ....[66]....
        /*078c*/ 	.word	0x0000b3b0


	//   ....[67]....
        /*0790*/ 	.word	0x0000b3c0


	//   ....[68]....
        /*0794*/ 	.word	0x0000b3d0


	//   ....[69]....
        /*0798*/ 	.word	0x0000d1e0


	//   ....[70]....
        /*079c*/ 	.word	0x0000d250


	//   ....[71]....
        /*07a0*/ 	.word	0x0000d260


	//   ....[72]....
        /*07a4*/ 	.word	0x0000d270


	//   ....[73]....
        /*07a8*/ 	.word	0x0000d2a0


	//   ....[74]....
        /*07ac*/ 	.word	0x0000d2c0


	//   ....[75]....
        /*07b0*/ 	.word	0x0000d2d0


	//   ....[76]....
        /*07b4*/ 	.word	0x0000d2e0


	//   ....[77]....
        /*07b8*/ 	.word	0x0000e400


	//   ....[78]....
        /*07bc*/ 	.word	0x0000e800


	//   ....[79]....
        /*07c0*/ 	.word	0x0000e830


	//   ....[80]....
        /*07c4*/ 	.word	0x0000e840


	//   ....[81]....
        /*07c8*/ 	.word	0x0000e850


	//   ....[82]....
        /*07cc*/ 	.word	0x0000e860


	//   ....[83]....
        /*07d0*/ 	.word	0x0000e870


	//   ....[84]....
        /*07d4*/ 	.word	0x0000e880


	//   ....[85]....
        /*07d8*/ 	.word	0x0000e890


	//   ....[86]....
        /*07dc*/ 	.word	0x0000eb10


	//   ....[87]....
        /*07e0*/ 	.word	0x0000eb30


	//   ....[88]....
        /*07e4*/ 	.word	0x0000ec70


	//   ....[89]....
        /*07e8*/ 	.word	0x0000eca0


	//   ....[90]....
        /*07ec*/ 	.word	0x0000eda0


	//   ....[91]....
        /*07f0*/ 	.word	0x0000edd0


	//   ....[92]....
        /*07f4*/ 	.word	0x0000eed0


	//   ....[93]....
        /*07f8*/ 	.word	0x0000eef0


	//   ....[94]....
        /*07fc*/ 	.word	0x0000f480


	//   ....[95]....
        /*0800*/ 	.word	0x0000f4a0


	//   ....[96]....
        /*0804*/ 	.word	0x0000f690


	//   ....[97]....
        /*0808*/ 	.word	0x0000f6a0


	//   ....[98]....
        /*080c*/ 	.word	0x0000f820


	//   ....[99]....
        /*0810*/ 	.word	0x0000f840


	//   ....[100]....
        /*0814*/ 	.word	0x0000f9c0


	//   ....[101]....
        /*0818*/ 	.word	0x0000f9d0


	//   ....[102]....
        /*081c*/ 	.word	0x0000fbc0


	//   ....[103]....
        /*0820*/ 	.word	0x0000fcb0


	//   ....[104]....
        /*0824*/ 	.word	0x0000fd20


	//   ....[105]....
        /*0828*/ 	.word	0x0000fd90


	//   ....[106]....
        /*082c*/ 	.word	0x0000fdf0


	//   ....[107]....
        /*0830*/ 	.word	0x0000fe60


	//   ....[108]....
        /*0834*/ 	.word	0x0000fed0


	//   ....[109]....
        /*0838*/ 	.word	0x0000ff40


	//   ....[110]....
        /*083c*/ 	.word	0x0000ffa0


	//   ....[111]....
        /*0840*/ 	.word	0x00010010


	//   ....[112]....
        /*0844*/ 	.word	0x00010080


	//   ....[113]....
        /*0848*/ 	.word	0x00010200


	//   ....[114]....
        /*084c*/ 	.word	0x00010260


	//   ....[115]....
        /*0850*/ 	.word	0x000102d0


	//   ....[116]....
        /*0854*/ 	.word	0x00010340


	//   ....[117]....
        /*0858*/ 	.word	0x000105b0


	//   ....[118]....
        /*085c*/ 	.word	0x00010820


	//   ....[119]....
        /*0860*/ 	.word	0x00010e40


	//   ....[120]....
        /*0864*/ 	.word	0x00010e90


	//   ....[121]....
        /*0868*/ 	.word	0x00010ee0


	//   ....[122]....
        /*086c*/ 	.word	0x00010f30


	//   ....[123]....
        /*0870*/ 	.word	0x00010f80


	//   ....[124]....
        /*0874*/ 	.word	0x00010fd0


	//   ....[125]....
        /*0878*/ 	.word	0x00011020


	//   ....[126]....
        /*087c*/ 	.word	0x00011070


	//   ....[127]....
        /*0880*/ 	.word	0x000110e0


	//   ....[128]....
        /*0884*/ 	.word	0x00011150


	//   ....[129]....
        /*0888*/ 	.word	0x000112d0


	//   ....[130]....
        /*088c*/ 	.word	0x00011330


	//   ....[131]....
        /*0890*/ 	.word	0x000113a0


	//   ....[132]....
        /*0894*/ 	.word	0x00011410


	//   ....[133]....
        /*0898*/ 	.word	0x00011590


	//   ....[134]....
        /*089c*/ 	.word	0x000115f0


	//   ....[135]....
        /*08a0*/ 	.word	0x00011650


	//   ....[136]....
        /*08a4*/ 	.word	0x000116b0


	//   ....[137]....
        /*08a8*/ 	.word	0x00011900


	//   ....[138]....
        /*08ac*/ 	.word	0x00011b50


	//   ....[139]....
        /*08b0*/ 	.word	0x00012190


	//   ....[140]....
        /*08b4*/ 	.word	0x000121d0


	//   ....[141]....
        /*08b8*/ 	.word	0x00012220


	//   ....[142]....
        /*08bc*/ 	.word	0x00012260


	//   ....[143]....
        /*08c0*/ 	.word	0x000122b0


	//   ....[144]....
        /*08c4*/ 	.word	0x000122f0


	//   ....[145]....
        /*08c8*/ 	.word	0x00012340


	//   ....[146]....
        /*08cc*/ 	.word	0x00012380


	//   ....[147]....
        /*08d0*/ 	.word	0x000123e0


	//   ....[148]....
        /*08d4*/ 	.word	0x00012450


	//   ....[149]....
        /*08d8*/ 	.word	0x000124c0


	//   ....[150]....
        /*08dc*/ 	.word	0x00012600


	//   ....[151]....
        /*08e0*/ 	.word	0x00012660


	//   ....[152]....
        /*08e4*/ 	.word	0x000126b0


	//   ....[153]....
        /*08e8*/ 	.word	0x000126f0


	//   ....[154]....
        /*08ec*/ 	.word	0x00012740


	//   ....[155]....
        /*08f0*/ 	.word	0x00012780


	//   ....[156]....
        /*08f4*/ 	.word	0x000127d0


	//   ....[157]....
        /*08f8*/ 	.word	0x00012810


	//   ....[158]....
        /*08fc*/ 	.word	0x00012860


	//   ....[159]....
        /*0900*/ 	.word	0x000128a0


	//   ....[160]....
        /*0904*/ 	.word	0x00012900


	//   ....[161]....
        /*0908*/ 	.word	0x00012960


	//   ....[162]....
        /*090c*/ 	.word	0x000129b0


	//   ....[163]....
        /*0910*/ 	.word	0x00012a10


	//   ....[164]....
        /*0914*/ 	.word	0x00012a60


	//   ....[165]....
        /*0918*/ 	.word	0x00012ac0


	//   ....[166]....
        /*091c*/ 	.word	0x00012b10


	//   ....[167]....
        /*0920*/ 	.word	0x00012b70


	//   ....[168]....
        /*0924*/ 	.word	0x00012bd0


	//   ....[169]....
        /*0928*/ 	.word	0x00012c40


	//   ....[170]....
        /*092c*/ 	.word	0x00012cb0


	//   ....[171]....
        /*0930*/ 	.word	0x00012d10


	//   ....[172]....
        /*0934*/ 	.word	0x00012d80


	//   ....[173]....
        /*0938*/ 	.word	0x00012df0


	//   ....[174]....
        /*093c*/ 	.word	0x00012e60


	//   ....[175]....
        /*0940*/ 	.word	0x00012ec0


	//   ....[176]....
        /*0944*/ 	.word	0x00012f30


	//----- nvinfo : EIATTR_EXIT_INSTR_OFFSETS
	.align		4
.L_424:
        /*0948*/ 	.byte	0x04, 0x1c
        /*094a*/ 	.short	(.L_426 - .L_425)


	//   ....[0]....
.L_425:
        /*094c*/ 	.word	0x000000a0


	//   ....[1]....
        /*0950*/ 	.word	0x0000fc60


	//----- nvinfo : EIATTR_MAX_THREADS
	.align		4
.L_426:
        /*0954*/ 	.byte	0x04, 0x05
        /*0956*/ 	.short	(.L_428 - .L_427)
.L_427:
        /*0958*/ 	.word	0x00000080
        /*095c*/ 	.word	0x00000001
        /*0960*/ 	.word	0x00000001


	//----- nvinfo : EIATTR_CRS_STACK_SIZE
	.align		4
.L_428:
        /*0964*/ 	.byte	0x04, 0x1e
        /*0966*/ 	.short	(.L_430 - .L_429)
.L_429:
        /*0968*/ 	.word	0x00000000
.L_430:


//--------------------- .nv.info._ZN7cutlass13device_kernelIN5flash19enable_sm80_to_sm89INS1_16FlashAttnFwdSm80INS1_25CollectiveMainloopFwdSm80ILi4ELi1ELb0EN4cute5tupleIJNS5_1CILi128EEENS7_ILi64EEENS7_ILi96EEEEEELi96ENS_6half_tEfNS_4arch4Sm80ELb1ELb0ELb0ELb1ELb1ELb0ELb1ELb0EEENS1_21CollectiveEpilogueFwdINS6_IJS8_SA_S9_EEENS6_IJNS7_ILi1EEESI_SI_EEESC_SE_Li128ELb1ELb1ELb0ELb0EEENS1_19SingleTileSchedulerILb1ELb0ELb1ELi128EEEEEEEEEvNT_6ParamsE --------------------------
	.section	.nv.info._ZN7cutlass13device_kernelIN5flash19enable_sm80_to_sm89INS1_16FlashAttnFwdSm80INS1_25CollectiveMainloopFwdSm80ILi4ELi1ELb0EN4cute5tupleIJNS5_1CILi128EEENS7_ILi64EEENS7_ILi96EEEEEELi96ENS_6half_tEfNS_4arch4Sm80ELb1ELb0ELb0ELb1ELb1ELb0ELb1ELb0EEENS1_21CollectiveEpilogueFwdINS6_IJS8_SA_S9_EEENS6_IJNS7_ILi1EEESI_SI_EEESC_SE_Li128ELb1ELb1ELb0ELb0EEENS1_19SingleTileSchedulerILb1ELb0ELb1ELi128EEEEEEEEEvNT_6ParamsE,"",@"SHT_CUDA_INFO"
	.sectionflags	@""
	.align	4


	//----- nvinfo : EIATTR_CUDA_API_VERSION
	.align		4
        /*0000*/ 	.byte	0x04, 0x37
        /*0002*/ 	.short	(.L_432 - .L_431)
.L_431:
        /*0004*/ 	.word	0x00000082


	//----- nvinfo : EIATTR_SW2861232_WAR
	.align		4
.L_432:
        /*0008*/ 	.byte	0x01, 0x35
	.zero		2


	//----- nvinfo : EIATTR_PARAM_CBANK
	.align		4
        /*000c*/ 	.byte	0x04, 0x0a
        /*000e*/ 	.short	(.L_434 - .L_433)
	.align		4
.L_433:
        /*0010*/ 	.word	index@(.nv.constant0._ZN7cutlass13device_kernelIN5flash19enable_sm80_to_sm89INS1_16FlashAttnFwdSm80INS1_25CollectiveMainloopFwdSm80ILi4ELi1ELb0EN4cute5tupleIJNS5_1CILi128EEENS7_ILi64EEENS7_ILi96EEEEEELi96ENS_6half_tEfNS_4arch4Sm80ELb1ELb0ELb0ELb1ELb1ELb0ELb1ELb0EEENS1_21CollectiveEpilogueFwdINS6_IJS8_SA_S9_EEENS6_IJNS7_ILi1EEESI_SI_EEESC_SE_Li128ELb1ELb1ELb0ELb0EEENS1_19SingleTileSchedulerILb1ELb0ELb1ELi128EEEEEEEEEvNT_6ParamsE)
        /*0014*/ 	.short	0x0160
        /*0016*/ 	.short	0x0418


	//----- nvinfo : EIATTR_CBANK_PARAM_SIZE
	.align		4
.L_434:
        /*0018*/ 	.byte	0x03, 0x19
        /*001a*/ 	.short	0x0418


	//----- nvinfo : EIATTR_KPARAM_INFO
	.align		4
        /*001c*/ 	.byte	0x04, 0x17
        /*001e*/ 	.short	(.L_436 - .L_435)
.L_435:
        /*0020*/ 	.word	0x00000000
        /*0024*/ 	.short	0x0000
        /*0026*/ 	.short	0x0000
        /*0028*/ 	.byte	0x00, 0xf0, 0x61, 0x10


	//----- nvinfo : EIATTR_MAXREG_COUNT
	.align		4
.L_436:
        /*002c*/ 	.byte	0x03, 0x1b
        /*002e*/ 	.short	0x00ff


	//----- nvinfo : EIATTR_NUM_BARRIERS
	.align		4
        /*0030*/ 	.byte	0x02, 0x4c
        /*0032*/ 	.byte	0x02
	.zero		1


	//----- nvinfo : EIATTR_ANNOTATIONS
	.align		4
        /*0034*/ 	.byte	0x04, 0x55
        /*0036*/ 	.short	(.L_438 - .L_437)


	//   ....[0]....
.L_437:
        /* <DEDUP_REMOVED lines=32> */


	//----- nvinfo : EIATTR_MERCURY_ISA_VERSION
	.align		4
.L_438:
        /*0220*/ 	.byte	0x03, 0x5f
        /*0222*/ 	.short	0x0000


	//----- nvinfo : EIATTR_COOP_GROUP_MASK_REGIDS
	.align		4
        /*0224*/ 	.byte	0x04, 0x29
        /*0226*/ 	.short	(.L_440 - .L_439)


	//   ....[0]....
.L_439:
        /*0228*/ 	.word	0xffffffff


	//   ....[1]....
        /*022c*/ 	.word	0xffffffff


	//   ....[2]....
        /*0230*/ 	.word	0xffffffff


	//   ....[3]....
        /*0234*/ 	.word	0xffffffff


	//   ....[4]....
        /*0238*/ 	.word	0xffffffff


	//   ....[5]....
        /*023c*/ 	.word	0xffffffff


	//   ....[6]....
        /*0240*/ 	.word	0xffffffff


	//   ....[7]....
        /*0244*/ 	.word	0xffffffff


	//   ....[8]....
        /*0248*/ 	.word	0xffffffff


	//   ....[9]....
        /*024c*/ 	.word	0xffffffff


	//   ....[10]....
        /*0250*/ 	.word	0xffffffff


	//   ....[11]....
        /*0254*/ 	.word	0xffffffff


	//   ....[12]....
        /*0258*/ 	.word	0xffffffff


	//   ....[13]....
        /*025c*/ 	.word	0xffffffff


	//   ....[14]....
        /*0260*/ 	.word	0xffffffff


	//   ....[15]....
        /*0264*/ 	.word	0xffffffff


	//   ....[16]....
        /*0268*/ 	.word	0xffffffff


	//   ....[17]....
        /*026c*/ 	.word	0xffffffff


	//   ....[18]....
        /*0270*/ 	.word	0xffffffff


	//   ....[19]....
        /*0274*/ 	.word	0xffffffff


	//   ....[20]....
        /*0278*/ 	.word	0xffffffff


	//   ....[21]....
        /*027c*/ 	.word	0xffffffff


	//   ....[22]....
        /*0280*/ 	.word	0xffffffff


	//   ....[23]....
        /*0284*/ 	.word	0xffffffff


	//   ....[24]....
        /*0288*/ 	.word	0xffffffff


	//   ....[25]....
        /*028c*/ 	.word	0xffffffff


	//   ....[26]....
        /*0290*/ 	.word	0xffffffff


	//   ....[27]....
        /*0294*/ 	.word	0xffffffff


	//   ....[28]....
        /*0298*/ 	.word	0xffffffff


	//   ....[29]....
        /*029c*/ 	.word	0xffffffff


	//   ....[30]....
        /*02a0*/ 	.word	0xffffffff


	//   ....[31]....
        /*02a4*/ 	.word	0xffffffff


	//   ....[32]....
        /*02a8*/ 	.word	0xffffffff


	//   ....[33]....
        /*02ac*/ 	.word	0xffffffff


	//   ....[34]....
        /*02b0*/ 	.word	0xffffffff


	//   ....[35]....
        /*02b4*/ 	.word	0xffffffff


	//   ....[36]....
        /*02b8*/ 	.word	0xffffffff


	//   ....[37]....
        /*02bc*/ 	.word	0xffffffff


	//   ....[38]....
        /*02c0*/ 	.word	0xffffffff


	//   ....[39]....
        /*02c4*/ 	.word	0xffffffff


	//   ....[40]....
        /*02c8*/ 	.word	0xffffffff


	//   ....[41]....
        /*02cc*/ 	.word	0xffffffff


	//   ....[42]....
        /*02d0*/ 	.word	0xffffffff


	//   ....[43]....
        /*02d4*/ 	.word	0xffffffff


	//   ....[44]....
        /*02d8*/ 	.word	0xffffffff


	//   ....[45]....
        /*02dc*/ 	.word	0xffffffff


	//   ....[46]....
        /*02e0*/ 	.word	0xffffffff


	//   ....[47]....
        /*02e4*/ 	.word	0xffffffff


	//   ....[48]....
        /*02e8*/ 	.word	0xffffffff


	//   ....[49]....
        /*02ec*/ 	.word	0xffffffff


	//   ....[50]....
        /*02f0*/ 	.word	0xffffffff


	//   ....[51]....
        /*02f4*/ 	.word	0xffffffff


	//   ....[52]....
        /*02f8*/ 	.word	0xffffffff


	//   ....[53]....
        /*02fc*/ 	.word	0xffffffff


	//   ....[54]....
        /*0300*/ 	.word	0xffffffff


	//   ....[55]....
        /*0304*/ 	.word	0xffffffff


	//   ....[56]....
        /*0308*/ 	.word	0xffffffff


	//   ....[57]....
        /*030c*/ 	.word	0xffffffff


	//   ....[58]....
        /*0310*/ 	.word	0xffffffff


	//   ....[59]....
        /*0314*/ 	.word	0xffffffff


	//   ....[60]....
        /*0318*/ 	.word	0xffffffff


	//   ....[61]....
        /*031c*/ 	.word	0xffffffff


	//   ....[62]....
        /*0320*/ 	.word	0xffffffff


	//   ....[63]....
        /*0324*/ 	.word	0xffffffff


	//   ....[64]....
        /*0328*/ 	.word	0xffffffff


	//   ....[65]....
        /*032c*/ 	.word	0xffffffff


	//   ....[66]....
        /*0330*/ 	.word	0xffffffff


	//   ....[67]....
        /*0334*/ 	.word	0xffffffff


	//   ....[68]....
        /*0338*/ 	.word	0xffffffff


	//   ....[69]....
        /*033c*/ 	.word	0xffffffff


	//   ....[70]....
        /*0340*/ 	.word	0xffffffff


	//   ....[71]....
        /*0344*/ 	.word	0xffffffff


	//   ....[72]....
        /*0348*/ 	.word	0xffffffff


	//   ....[73]....
        /*034c*/ 	.word	0xffffffff


	//   ....[74]....
        /*0350*/ 	.word	0xffffffff


	//   ....[75]....
        /*0354*/ 	.word	0xffffffff


	//   ....[76]....
        /*0358*/ 	.word	0xffffffff


	//   ....[77]....
        /*035c*/ 	.word	0xffffffff


	//   ....[78]....
        /*0360*/ 	.word	0xffffffff


	//   ....[79]....
        /*0364*/ 	.word	0xffffffff


	//   ....[80]....
        /*0368*/ 	.word	0xffffffff


	//   ....[81]....
        /*036c*/ 	.word	0xffffffff


	//   ....[82]....
        /*0370*/ 	.word	0xffffffff


	//   ....[83]....
        /*0374*/ 	.word	0xffffffff


	//   ....[84]....
        /*0378*/ 	.word	0xffffffff


	//   ....[85]....
        /*037c*/ 	.word	0xffffffff


	//   ....[86]....
        /*0380*/ 	.word	0xffffffff


	//   ....[87]....
        /*0384*/ 	.word	0xffffffff


	//   ....[88]....
        /*0388*/ 	.word	0xffffffff


	//   ....[89]....
        /*038c*/ 	.word	0xffffffff


	//   ....[90]....
        /*0390*/ 	.word	0xffffffff


	//   ....[91]....
        /*0394*/ 	.word	0xffffffff


	//   ....[92]....
        /*0398*/ 	.word	0xffffffff


	//   ....[93]....
        /*039c*/ 	.word	0xffffffff


	//   ....[94]....
        /*03a0*/ 	.word	0xffffffff


	//   ....[95]....
        /*03a4*/ 	.word	0xffffffff


	//   ....[96]....
        /*03a8*/ 	.word	0xffffffff


	//   ....[97]....
        /*03ac*/ 	.word	0xffffffff


	//   ....[98]....
        /*03b0*/ 	.word	0xffffffff


	//   ....[99]....
        /*03b4*/ 	.word	0xffffffff


	//   ....[100]....
        /*03b8*/ 	.word	0xffffffff


	//----- nvinfo : EIATTR_COOP_GROUP_INSTR_OFFSETS
	.align		4
.L_440:
        /*03bc*/ 	.byte	0x04, 0x28
        /*03be*/ 	.short	(.L_442 - .L_441)


	//   ....[0]....
.L_441:
        /*03c0*/ 	.word	0x000000a0


	//   ....[1]....
        /*03c4*/ 	.word	0x000013a0


	//   ....[2]....
        /*03c8*/ 	.word	0x000013d0


	//   ....[3]....
        /*03cc*/ 	.word	0x000015b0


	//   ....[4]....
        /*03d0*/ 	.word	0x000015e0


	//   ....[5]....
        /*03d4*/ 	.word	0x00001700


	//   ....[6]....
        /*03d8*/ 	.word	0x00001730


	//   ....[7]....
        /*03dc*/ 	.word	0x00001850


	//   ....[8]....
        /*03e0*/ 	.word	0x000018b0


	//   ....[9]....
        /*03e4*/ 	.word	0x00002000


	//   ....[10]....
        /*03e8*/ 	.word	0x00002030


	//   ....[11]....
        /*03ec*/ 	.word	0x00002060


	//   ....[12]....
        /*03f0*/ 	.word	0x00002090


	//   ....[13]....
        /*03f4*/ 	.word	0x000020b0


	//   ....[14]....
        /*03f8*/ 	.word	0x000020d0


	//   ....[15]....
        /*03fc*/ 	.word	0x000020f0


	//   ....[16]....
        /*0400*/ 	.word	0x00002100


	//   ....[17]....
        /*0404*/ 	.word	0x00003050


	//   ....[18]....
        /*0408*/ 	.word	0x00003060


	//   ....[19]....
        /*040c*/ 	.word	0x00003070


	//   ....[20]....
        /*0410*/ 	.word	0x00003080


	//   ....[21]....
        /*0414*/ 	.word	0x00003460


	//   ....[22]....
        /*0418*/ 	.word	0x00003470


	//   ....[23]....
        /*041c*/ 	.word	0x000034c0


	//   ....[24]....
        /*0420*/ 	.word	0x000034f0


	//   ....[25]....
        /*0424*/ 	.word	0x00003d00


	//   ....[26]....
        /*0428*/ 	.word	0x00003f00


	//   ....[27]....
        /*042c*/ 	.word	0x00003f40


	//   ....[28]....
        /*0430*/ 	.word	0x00004120


	//   ....[29]....
        /*0434*/ 	.word	0x00004190


	//   ....[30]....
        /*0438*/ 	.word	0x00004260


	//   ....[31]....
        /*043c*/ 	.word	0x00004290


	//   ....[32]....
        /*0440*/ 	.word	0x00004370


	//   ....[33]....
        /*0444*/ 	.word	0x00005ed0


	//   ....[34]....
        /*0448*/ 	.word	0x00005ee0


	//   ....[35]....
        /*044c*/ 	.word	0x00005ef0


	//   ....[36]....
        /*0450*/ 	.word	0x00005f00


	//   ....[37]....
        /*0454*/ 	.word	0x00006a20


	//   ....[38]....
        /*0458*/ 	.word	0x00006a30


	//   ....[39]....
        /*045c*/ 	.word	0x00006a40


	//   ....[40]....
        /*0460*/ 	.word	0x00006a50


	//   ....[41]....
        /*0464*/ 	.word	0x00006c50


	//   ....[42]....
        /*0468*/ 	.word	0x00006c60


	//   ....[43]....
        /*046c*/ 	.word	0x00006c70


	//   ....[44]....
        /*0470*/ 	.word	0x00006c90


	//   ....[45]....
        /*0474*/ 	.word	0x00007270


	//   ....[46]....
        /*0478*/ 	.word	0x000073c0


	//   ....[47]....
        /*047c*/ 	.word	0x000077c0


	//   ....[48]....
        /*0480*/ 	.word	0x00007940


	//   ....[49]....
        /*0484*/ 	.word	0x00007a30


	//   ....[50]....
        /*0488*/ 	.word	0x00007a70


	//   ....[51]....
        /*048c*/ 	.word	0x00007ae0


	//   ....[52]....
        /*0490*/ 	.word	0x00007b10


	//   ....[53]....
        /*0494*/ 	.word	0x00009fc0


	//   ....[54]....
        /*0498*/ 	.word	0x00009fd0


	//   ....[55]....
        /*049c*/ 	.word	0x00009fe0


	//   ....[56]....
        /*04a0*/ 	.word	0x00009ff0


	//   ....[57]....
        /*04a4*/ 	.word	0x0000a310


	//   ....[58]....
        /*04a8*/ 	.word	0x0000a330


	//   ....[59]....
        /*04ac*/ 	.word	0x0000a350


	//   ....[60]....
        /*04b0*/ 	.word	0x0000a360


	//   ....[61]....
        /*04b4*/ 	.word	0x0000aed0


	//   ....[62]....
        /*04b8*/ 	.word	0x0000b000


	//   ....[63]....
        /*04bc*/ 	.word	0x0000b070


	//   ....[64]....
        /*04c0*/ 	.word	0x0000b0d0


	//   ....[65]....
        /*04c4*/ 	.word	0x0000b0e0


	//   ....[66]....
        /*04c8*/ 	.word	0x0000b100


	//   ....[67]....
        /*04cc*/ 	.word	0x0000b2c0


	//   ....[68]....
        /*04d0*/ 	.word	0x0000b5f0


	//   ....[69]....
        /*04d4*/ 	.word	0x0000cf70


	//   ....[70]....
        /*04d8*/ 	.word	0x0000cf80


	//   ....[71]....
        /*04dc*/ 	.word	0x0000cf90


	//   ....[72]....
        /*04e0*/ 	.word	0x0000cfb0


	//   ....[73]....
        /*04e4*/ 	.word	0x0000cfd0


	//   ....[74]....
        /*04e8*/ 	.word	0x0000cff0


	//   ....[75]....
        /*04ec*/ 	.word	0x0000d010


	//   ....[76]....
        /*04f0*/ 	.word	0x0000d040


	//   ....[77]....
        /*04f4*/ 	.word	0x0000e800


	//   ....[78]....
        /*04f8*/ 	.word	0x0000e860


	//   ....[79]....
        /*04fc*/ 	.word	0x0000e890


	//   ....[80]....
        /*0500*/ 	.word	0x0000e8d0


	//   ....[81]....
        /*0504*/ 	.word	0x0000e8f0


	//   ....[82]....
        /*0508*/ 	.word	0x0000e900


	//   ....[83]....
        /*050c*/ 	.word	0x0000e910


	//   ....[84]....
        /*0510*/ 	.word	0x0000e920


	//   ....[85]....
        /*0514*/ 	.word	0x0000eb30


	//   ....[86]....
        /*0518*/ 	.word	0x0000eb40


	//   ....[87]....
        /*051c*/ 	.word	0x0000ecc0


	//   ....[88]....
        /*0520*/ 	.word	0x0000ecf0


	//   ....[89]....
        /*0524*/ 	.word	0x0000ee40


	//   ....[90]....
        /*0528*/ 	.word	0x0000ee70


	//   ....[91]....
        /*052c*/ 	.word	0x0000efc0


	//   ....[92]....
        /*0530*/ 	.word	0x0000efe0


	//   ....[93]....
        /*0534*/ 	.word	0x0000f8f0


	//   ....[94]....
        /*0538*/ 	.word	0x0000f910


	//   ....[95]....
        /*053c*/ 	.word	0x0000fa60


	//   ....[96]....
        /*0540*/ 	.word	0x0000fa90


	//   ....[97]....
        /*0544*/ 	.word	0x0000fbc0


	//   ....[98]....
        /*0548*/ 	.word	0x0000fbf0


	//   ....[99]....
        /*054c*/ 	.word	0x0000fd20


	//   ....[100]....
        /*0550*/ 	.word	0x0000fd40


	//----- nvinfo : EIATTR_EXIT_INSTR_OFFSETS
	.align		4
.L_442:
        /*0554*/ 	.byte	0x04, 0x1c
        /*0556*/ 	.short	(.L_444 - .L_443)


	//   ....[0]....
.L_443:
        /*0558*/ 	.word	0x00000450


	//   ....[1]....
        /*055c*/ 	.word	0x0000eff0


	//   ....[2]....
        /*0560*/ 	.word	0x0000f0c0


	//   ....[3]....
        /*0564*/ 	.word	0x0000f120


	//   ....[4]....
        /*0568*/ 	.word	0x0000fd50


	//   ....[5]....
        /*056c*/ 	.word	0x0000fe00


	//   ....[6]....
        /*0570*/ 	.word	0x0000fe60


	//----- nvinfo : EIATTR_CTAIDZ_USED
	.align		4
.L_444:
        /*0574*/ 	.byte	0x01, 0x04
	.zero		2


	//----- nvinfo : EIATTR_MAX_THREADS
	.align		4
        /*0578*/ 	.byte	0x04, 0x05
        /*057a*/ 	.short	(.L_446 - .L_445)
.L_445:
        /*057c*/ 	.word	0x00000080
        /*0580*/ 	.word	0x00000001
        /*0584*/ 	.word	0x00000001


	//----- nvinfo : EIATTR_CRS_STACK_SIZE
	.align		4
.L_446:
        /*0588*/ 	.byte	0x04, 0x1e
        /*058a*/ 	.short	(.L_448 - .L_447)
.L_447:
        /*058c*/ 	.word	0x00000000
.L_448:


//--------------------- .nv.info._ZN7cutlass13device_kernelIN5flash19enable_sm80_to_sm89INS1_16FlashAttnFwdSm80INS1_25CollectiveMainloopFwdSm80ILi4ELi1ELb0EN4cute5tupleIJNS5_1CILi128EEENS7_ILi64EEENS7_ILi96EEEEEELi96ENS_6half_tEfNS_4arch4Sm80ELb1ELb0ELb0ELb1ELb1ELb1ELb1ELb0EEENS1_21CollectiveEpilogueFwdINS6_IJS8_SA_S9_EEENS6_IJNS7_ILi1EEESI_SI_EEESC_SE_Li128ELb1ELb1ELb0ELb0EEENS1_19SingleTileSchedulerILb1ELb0ELb1ELi128EEEEEEEEEvNT_6ParamsE --------------------------
	.section	.nv.info._ZN7cutlass13device_kernelIN5flash19enable_sm80_to_sm89INS1_16FlashAttnFwdSm80INS1_25CollectiveMainloopFwdSm80ILi4ELi1ELb0EN4cute5tupleIJNS5_1CILi128EEENS7_ILi64EEENS7_ILi96EEEEEELi96ENS_6half_tEfNS_4arch4Sm80ELb1ELb0ELb0ELb1ELb1ELb1ELb1ELb0EEENS1_21CollectiveEpilogueFwdINS6_IJS8_SA_S9_EEENS6_IJNS7_ILi1EEESI_SI_EEESC_SE_Li128ELb1ELb1ELb0ELb0EEENS1_19SingleTileSchedulerILb1ELb0ELb1ELi128EEEEEEEEEvNT_6ParamsE,"",@"SHT_CUDA_INFO"
	.sectionflags	@""
	.align	4


	//----- nvinfo : EIATTR_CUDA_API_VERSION
	.align		4
        /*0000*/ 	.byte	0x04, 0x37
        /*0002*/ 	.short	(.L_450 - .L_449)
.L_449:
        /*0004*/ 	.word	0x00000082


	//----- nvinfo : EIATTR_SW2861232_WAR
	.align		4
.L_450:
        /*0008*/ 	.byte	0x01, 0x35
	.zero		2


	//----- nvinfo : EIATTR_PARAM_CBANK
	.align		4
        /*000c*/ 	.byte	0x04, 0x0a
        /*000e*/ 	.short	(.L_452 - .L_451)
	.align		4
.L_451:
        /*0010*/ 	.word	index@(.nv.constant0._ZN7cutlass13device_kernelIN5flash19enable_sm80_to_sm89INS1_16FlashAttnFwdSm80INS1_25CollectiveMainloopFwdSm80ILi4ELi1ELb0EN4cute5tupleIJNS5_1CILi128EEENS7_ILi64EEENS7_ILi96EEEEEELi96ENS_6half_tEfNS_4arch4Sm80ELb1ELb0ELb0ELb1ELb1ELb1ELb1ELb0EEENS1_21CollectiveEpilogueFwdINS6_IJS8_SA_S9_EEENS6_IJNS7_ILi1EEESI_SI_EEESC_SE_Li128ELb1ELb1ELb0ELb0EEENS1_19SingleTileSchedulerILb1ELb0ELb1ELi128EEEEEEEEEvNT_6ParamsE)
        /*0014*/ 	.short	0x0160
        /*0016*/ 	.short	0x0418


	//----- nvinfo : EIATTR_CBANK_PARAM_SIZE
	.align		4
.L_452:
        /*0018*/ 	.byte	0x03, 0x19
        /*001a*/ 	.short	0x0418


	//----- nvinfo : EIATTR_KPARAM_INFO
	.align		4
        /*001c*/ 	.byte	0x04, 0x17
        /*001e*/ 	.short	(.L_454 - .L_453)
.L_453:
        /*0020*/ 	.word	0x00000000
        /*0024*/ 	.short	0x0000
        /*0026*/ 	.short	0x0000
        /*0028*/ 	.byte	0x00, 0xf0, 0x61, 0x10


	//----- nvinfo : EIATTR_MAXREG_COUNT
	.align		4
.L_454:
        /*002c*/ 	.byte	0x03, 0x1b
        /*002e*/ 	.short	0x00ff


	//----- nvinfo : EIATTR_NUM_BARRIERS
	.align		4
        /*0030*/ 	.byte	0x02, 0x4c
        /*0032*/ 	.byte	0x02
	.zero		1


	//----- nvinfo : EIATTR_ANNOTATIONS
	.align		4
        /*0034*/ 	.byte	0x04, 0x55
        /*0036*/ 	.short	(.L_456 - .L_455)


	//   ....[0]....
.L_455:
        /* <DEDUP_REMOVED lines=38> */


	//----- nvinfo : EIATTR_MERCURY_ISA_VERSION
	.align		4
.L_456:
        /*0288*/ 	.byte	0x03, 0x5f
        /*028a*/ 	.short	0x0000


	//----- nvinfo : EIATTR_COOP_GROUP_MASK_REGIDS
	.align		4
        /*028c*/ 	.byte	0x04, 0x29
        /*028e*/ 	.short	(.L_458 - .L_457)


	//   ....[0]....
.L_457:
        /*0290*/ 	.word	0xffffffff


	//   ....[1]....
        /*0294*/ 	.word	0xffffffff


	//   ....[2]....
        /*0298*/ 	.word	0xffffffff


	//   ....[3]....
        /*029c*/ 	.word	0xffffffff


	//   ....[4]....
        /*02a0*/ 	.word	0xffffffff


	//   ....[5]....
        /*02a4*/ 	.word	0xffffffff


	//   ....[6]....
        /*02a8*/ 	.word	0xffffffff


	//   ....[7]....
        /*02ac*/ 	.word	0xffffffff


	//   ....[8]....
        /*02b0*/ 	.word	0xffffffff


	//   ....[9]....
        /*02b4*/ 	.word	0xffffffff


	//   ....[10]....
        /*02b8*/ 	.word	0xffffffff


	//   ....[11]....
        /*02bc*/ 	.word	0xffffffff


	//   ....[12]....
        /*02c0*/ 	.word	0xffffffff


	//   ....[13]....
        /*02c4*/ 	.word	0xffffffff


	//   ....[14]....
        /*02c8*/ 	.word	0xffffffff


	//   ....[15]....
        /*02cc*/ 	.word	0xffffffff


	//   ....[16]....
        /*02d0*/ 	.word	0xffffffff


	//   ....[17]....
        /*02d4*/ 	.word	0xffffffff


	//   ....[18]....
        /*02d8*/ 	.word	0xffffffff


	//   ....[19]....
        /*02dc*/ 	.word	0xffffffff


	//   ....[20]....
        /*02e0*/ 	.word	0xffffffff


	//   ....[21]....
        /*02e4*/ 	.word	0xffffffff


	//   ....[22]....
        /*02e8*/ 	.word	0xffffffff


	//   ....[23]....
        /*02ec*/ 	.word	0xffffffff


	//   ....[24]....
        /*02f0*/ 	.word	0xffffffff


	//   ....[25]....
        /*02f4*/ 	.word	0xffffffff


	//   ....[26]....
        /*02f8*/ 	.word	0xffffffff


	//   ....[27]....
        /*02fc*/ 	.word	0xffffffff


	//   ....[28]....
        /*0300*/ 	.word	0xffffffff


	//   ....[29]....
        /*0304*/ 	.word	0xffffffff


	//   ....[30]....
        /*0308*/ 	.word	0xffffffff


	//   ....[31]....
        /*030c*/ 	.word	0xffffffff


	//   ....[32]....
        /*0310*/ 	.word	0xffffffff


	//   ....[33]....
        /*0314*/ 	.word	0xffffffff


	//   ....[34]....
        /*0318*/ 	.word	0xffffffff


	//   ....[35]....
        /*031c*/ 	.word	0xffffffff


	//   ....[36]....
        /*0320*/ 	.word	0xffffffff


	//   ....[37]....
        /*0324*/ 	.word	0xffffffff


	//   ....[38]....
        /*0328*/ 	.word	0xffffffff


	//   ....[39]....
        /*032c*/ 	.word	0xffffffff


	//   ....[40]....
        /*0330*/ 	.word	0xffffffff


	//   ....[41]....
        /*0334*/ 	.word	0xffffffff


	//   ....[42]....
        /*0338*/ 	.word	0xffffffff


	//   ....[43]....
        /*033c*/ 	.word	0xffffffff


	//   ....[44]....
        /*0340*/ 	.word	0xffffffff


	//   ....[45]....
        /*0344*/ 	.word	0xffffffff


	//   ....[46]....
        /*0348*/ 	.word	0xffffffff


	//   ....[47]....
        /*034c*/ 	.word	0xffffffff


	//   ....[48]....
        /*0350*/ 	.word	0xffffffff


	//   ....[49]....
        /*0354*/ 	.word	0xffffffff


	//   ....[50]....
        /*0358*/ 	.word	0xffffffff


	//   ....[51]....
        /*035c*/ 	.word	0xffffffff


	//   ....[52]....
        /*0360*/ 	.word	0xffffffff


	//   ....[53]....
        /*0364*/ 	.word	0xffffffff


	//   ....[54]....
        /*0368*/ 	.word	0xffffffff


	//   ....[55]....
        /*036c*/ 	.word	0xffffffff


	//   ....[56]....
        /*0370*/ 	.word	0xffffffff


	//   ....[57]....
        /*0374*/ 	.word	0xffffffff


	//   ....[58]....
        /*0378*/ 	.word	0xffffffff


	//   ....[59]....
        /*037c*/ 	.word	0xffffffff


	//   ....[60]....
        /*0380*/ 	.word	0xffffffff


	//   ....[61]....
        /*0384*/ 	.word	0xffffffff


	//   ....[62]....
        /*0388*/ 	.word	0xffffffff


	//   ....[63]....
        /*038c*/ 	.word	0xffffffff


	//   ....[64]....
        /*0390*/ 	.word	0xffffffff


	//   ....[65]....
        /*0394*/ 	.word	0xffffffff


	//   ....[66]....
        /*0398*/ 	.word	0xffffffff


	//   ....[67]....
        /*039c*/ 	.word	0xffffffff


	//   ....[68]....
        /*03a0*/ 	.word	0xffffffff


	//   ....[69]....
        /*03a4*/ 	.word	0xffffffff


	//   ....[70]....
        /*03a8*/ 	.word	0xffffffff


	//   ....[71]....
        /*03ac*/ 	.word	0xffffffff


	//   ....[72]....
        /*03b0*/ 	.word	0xffffffff


	//   ....[73]....
        /*03b4*/ 	.word	0xffffffff


	//   ....[74]....
        /*03b8*/ 	.word	0xffffffff


	//   ....[75]....
        /*03bc*/ 	.word	0xffffffff


	//   ....[76]....
        /*03c0*/ 	.word	0xffffffff


	//   ....[77]....
        /*03c4*/ 	.word	0xffffffff


	//   ....[78]....
        /*03c8*/ 	.word	0xffffffff


	//   ....[79]....
        /*03cc*/ 	.word	0xffffffff


	//   ....[80]....
        /*03d0*/ 	.word	0xffffffff


	//   ....[81]....
        /*03d4*/ 	.word	0xffffffff


	//   ....[82]....
        /*03d8*/ 	.word	0xffffffff


	//   ....[83]....
        /*03dc*/ 	.word	0xffffffff


	//   ....[84]....
        /*03e0*/ 	.word	0xffffffff


	//   ....[85]....
        /*03e4*/ 	.word	0xffffffff


	//   ....[86]....
        /*03e8*/ 	.word	0xffffffff


	//   ....[87]....
        /*03ec*/ 	.word	0xffffffff


	//   ....[88]....
        /*03f0*/ 	.word	0xffffffff


	//   ....[89]....
        /*03f4*/ 	.word	0xffffffff


	//   ....[90]....
        /*03f8*/ 	.word	0xffffffff


	//   ....[91]....
        /*03fc*/ 	.word	0xffffffff


	//   ....[92]....
        /*0400*/ 	.word	0xffffffff


	//   ....[93]....
        /*0404*/ 	.word	0xffffffff


	//   ....[94]....
        /*0408*/ 	.word	0xffffffff


	//   ....[95]....
        /*040c*/ 	.word	0xffffffff


	//   ....[96]....
        /*0410*/ 	.word	0xffffffff


	//   ....[97]....
        /*0414*/ 	.word	0xffffffff


	//   ....[98]....
        /*0418*/ 	.word	0xffffffff


	//   ....[99]....
        /*041c*/ 	.word	0xffffffff


	//   ....[100]....
        /*0420*/ 	.word	0xffffffff


	//   ....[101]....
        /*0424*/ 	.word	0xffffffff


	//   ....[102]....
        /*0428*/ 	.word	0xffffffff


	//   ....[103]....
        /*042c*/ 	.word	0xffffffff


	//   ....[104]....
        /*0430*/ 	.word	0xffffffff


	//   ....[105]....
        /*0434*/ 	.word	0xffffffff


	//   ....[106]....
        /*0438*/ 	.word	0xffffffff


	//   ....[107]....
        /*043c*/ 	.word	0xffffffff


	//   ....[108]....
        /*0440*/ 	.word	0xffffffff


	//   ....[109]....
        /*0444*/ 	.word	0xffffffff


	//   ....[110]....
        /*0448*/ 	.word	0xffffffff


	//   ....[111]....
        /*044c*/ 	.word	0xffffffff


	//   ....[112]....
        /*0450*/ 	.word	0xffffffff


	//   ....[113]....
        /*0454*/ 	.word	0xffffffff


	//   ....[114]....
        /*0458*/ 	.word	0xffffffff


	//   ....[115]....
        /*045c*/ 	.word	0xffffffff


	//   ....[116]....
        /*0460*/ 	.word	0xffffffff


	//   ....[117]....
        /*0464*/ 	.word	0xffffffff


	//   ....[118]....
        /*0468*/ 	.word	0xffffffff


	//   ....[119]....
        /*046c*/ 	.word	0xffffffff


	//   ....[120]....
        /*0470*/ 	.word	0xffffffff


	//   ....[121]....
        /*0474*/ 	.word	0xffffffff


	//   ....[122]....
        /*0478*/ 	.word	0xffffffff


	//   ....[123]....
        /*047c*/ 	.word	0xffffffff


	//   ....[124]....
        /*0480*/ 	.word	0xffffffff


	//----- nvinfo : EIATTR_COOP_GROUP_INSTR_OFFSETS
	.align		4
.L_458:
        /*0484*/ 	.byte	0x04, 0x28
        /*0486*/ 	.short	(.L_460 - .L_459)


	//   ....[0]....
.L_459:
        /*0488*/ 	.word	0x000000a0


	//   ....[1]....
        /*048c*/ 	.word	0x00002520


	//   ....[2]....
        /*0490*/ 	.word	0x00002530


	//   ....[3]....
        /*0494*/ 	.word	0x00004060


	//   ....[4]....
        /*0498*/ 	.word	0x00004070


	//   ....[5]....
        /*049c*/ 	.word	0x000059f0


	//   ....[6]....
        /*04a0*/ 	.word	0x00005a10


	//   ....[7]....
        /*04a4*/ 	.word	0x00005f10


	//   ....[8]....
        /*04a8*/ 	.word	0x00005f70


	//   ....[9]....
        /*04ac*/ 	.word	0x00006e20


	//   ....[10]....
        /*04b0*/ 	.word	0x00006e50


	//   ....[11]....
        /*04b4*/ 	.word	0x00007030


	//   ....[12]....
        /*04b8*/ 	.word	0x00007060


	//   ....[13]....
        /*04bc*/ 	.word	0x00007180


	//   ....[14]....
        /*04c0*/ 	.word	0x000071b0


	//   ....[15]....
        /*04c4*/ 	.word	0x000072f0


	//   ....[16]....
        /*04c8*/ 	.word	0x00007340


	//   ....[17]....
        /*04cc*/ 	.word	0x000077d0


	//   ....[18]....
        /*04d0*/ 	.word	0x00007800


	//   ....[19]....
        /*04d4*/ 	.word	0x00007820


	//   ....[20]....
        /*04d8*/ 	.word	0x00007830


	//   ....[21]....
        /*04dc*/ 	.word	0x00007d80


	//   ....[22]....
        /*04e0*/ 	.word	0x00007da0


	//   ....[23]....
        /*04e4*/ 	.word	0x00007db0


	//   ....[24]....
        /*04e8*/ 	.word	0x00007dc0


	//   ....[25]....
        /*04ec*/ 	.word	0x00008330


	//   ....[26]....
        /*04f0*/ 	.word	0x000083c0


	//   ....[27]....
        /*04f4*/ 	.word	0x00008490


	//   ....[28]....
        /*04f8*/ 	.word	0x000084d0


	//   ....[29]....
        /*04fc*/ 	.word	0x0000b320


	//   ....[30]....
        /*0500*/ 	.word	0x0000b340


	//   ....[31]....
        /*0504*/ 	.word	0x0000b350


	//   ....[32]....
        /*0508*/ 	.word	0x0000b360


	//   ....[33]....
        /*050c*/ 	.word	0x0000b5e0


	//   ....[34]....
        /*0510*/ 	.word	0x0000b830


	//   ....[35]....
        /*0514*/ 	.word	0x0000b8a0


	//   ....[36]....
        /*0518*/ 	.word	0x0000b8e0


	//   ....[37]....
        /*051c*/ 	.word	0x0000ecd0


	//   ....[38]....
        /*0520*/ 	.word	0x0000ed00


	//   ....[39]....
        /*0524*/ 	.word	0x0000ed20


	//   ....[40]....
        /*0528*/ 	.word	0x0000ed40


	//   ....[41]....
        /*052c*/ 	.word	0x0000fdc0


	//   ....[42]....
        /*0530*/ 	.word	0x0000fdd0


	//   ....[43]....
        /*0534*/ 	.word	0x0000fe00


	//   ....[44]....
        /*0538*/ 	.word	0x0000fe10


	//   ....[45]....
        /*053c*/ 	.word	0x00010210


	//   ....[46]....
        /*0540*/ 	.word	0x00010230


	//   ....[47]....
        /*0544*/ 	.word	0x000102b0


	//   ....[48]....
        /*0548*/ 	.word	0x000102f0


	//   ....[49]....
        /*054c*/ 	.word	0x00010a80


	//   ....[50]....
        /*0550*/ 	.word	0x00010c80


	//   ....[51]....
        /*0554*/ 	.word	0x00010ce0


	//   ....[52]....
        /*0558*/ 	.word	0x00010ea0


	//   ....[53]....
        /*055c*/ 	.word	0x00010f20


	//   ....[54]....
        /*0560*/ 	.word	0x00010ff0


	//   ....[55]....
        /*0564*/ 	.word	0x00011010


	//   ....[56]....
        /*0568*/ 	.word	0x00011100


	//   ....[57]....
        /*056c*/ 	.word	0x00012c40


	//   ....[58]....
        /*0570*/ 	.word	0x00012c50


	//   ....[59]....
        /*0574*/ 	.word	0x00012c60


	//   ....[60]....
        /*0578*/ 	.word	0x00012c70


	//   ....[61]....
        /*057c*/ 	.word	0x000137e0


	//   ....[62]....
        /*0580*/ 	.word	0x00013800


	//   ....[63]....
        /*0584*/ 	.word	0x00013820


	//   ....[64]....
        /*0588*/ 	.word	0x00013840


	//   ....[65]....
        /*058c*/ 	.word	0x00013a40


	//   ....[66]....
        /*0590*/ 	.word	0x00013a50


	//   ....[67]....
        /*0594*/ 	.word	0x00013a60


	//   ....[68]....
        /*0598*/ 	.word	0x00013a80


	//   ....[69]....
        /*059c*/ 	.word	0x00014060


	//   ....[70]....
        /*05a0*/ 	.word	0x00014160


	//   ....[71]....
        /*05a4*/ 	.word	0x000145a0


	//   ....[72]....
        /*05a8*/ 	.word	0x00014720


	//   ....[73]....
        /*05ac*/ 	.word	0x00014820


	//   ....[74]....
        /*05b0*/ 	.word	0x00014870


	//   ....[75]....
        /*05b4*/ 	.word	0x000148e0


	//   ....[76]....
        /*05b8*/ 	.word	0x00014910


	//   ....[77]....
        /*05bc*/ 	.word	0x00016e10


	//   ....[78]....
        /*05c0*/ 	.word	0x00016e30


	//   ....[79]....
        /*05c4*/ 	.word	0x00016e40


	//   ....[80]....
        /*05c8*/ 	.word	0x00016e50


	//   ....[81]....
        /*05cc*/ 	.word	0x000171f0


	//   ....[82]....
        /*05d0*/ 	.word	0x00017220


	//   ....[83]....
        /*05d4*/ 	.word	0x00017230


	//   ....[84]....
        /*05d8*/ 	.word	0x00017250


	//   ....[85]....
        /*05dc*/ 	.word	0x00017d60


	//   ....[86]....
        /*05e0*/ 	.word	0x00017e90


	//   ....[87]....
        /*05e4*/ 	.word	0x00017f00


	//   ....[88]....
        /*05e8*/ 	.word	0x00017f60


	//   ....[89]....
        /*05ec*/ 	.word	0x00017f70


	//   ....[90]....
        /*05f0*/ 	.word	0x00017f90


	//   ....[91]....
        /*05f4*/ 	.word	0x00018150


	//   ....[92]....
        /*05f8*/ 	.word	0x00018480


	//   ....[93]....
        /*05fc*/ 	.word	0x00019e00


	//   ....[94]....
        /*0600*/ 	.word	0x00019e10


	//   ....[95]....
        /*0604*/ 	.word	0x00019e20


	//   ....[96]....
        /*0608*/ 	.word	0x00019e40


	//   ....[97]....
        /*060c*/ 	.word	0x00019e60


	//   ....[98]....
        /*0610*/ 	.word	0x00019e80


	//   ....[99]....
        /*0614*/ 	.word	0x00019ea0


	//   ....[100]....
        /*0618*/ 	.word	0x00019ed0


	//   ....[101]....
        /*061c*/ 	.word	0x0001b690


	//   ....[102]....
        /*0620*/ 	.word	0x0001b6e0


	//   ....[103]....
        /*0624*/ 	.word	0x0001b720


	//   ....[104]....
        /*0628*/ 	.word	0x0001b760


	//   ....[105]....
        /*062c*/ 	.word	0x0001b770


	//   ....[106]....
        /*0630*/ 	.word	0x0001b780


	//   ....[107]....
        /*0634*/ 	.word	0x0001b790


	//   ....[108]....
        /*0638*/ 	.word	0x0001b7a0


	//   ....[109]....
        /*063c*/ 	.word	0x0001b9c0


	//   ....[110]....
        /*0640*/ 	.word	0x0001b9d0


	//   ....[111]....
        /*0644*/ 	.word	0x0001bb50


	//   ....[112]....
        /*0648*/ 	.word	0x0001bb80


	//   ....[113]....
        /*064c*/ 	.word	0x0001bcd0


	//   ....[114]....
        /*0650*/ 	.word	0x0001bd00


	//   ....[115]....
        /*0654*/ 	.word	0x0001be50


	//   ....[116]....
        /*0658*/ 	.word	0x0001be70


	//   ....[117]....
        /*065c*/ 	.word	0x0001c780


	//   ....[118]....
        /*0660*/ 	.word	0x0001c7a0


	//   ....[119]....
        /*0664*/ 	.word	0x0001c8f0


	//   ....[120]....
        /*0668*/ 	.word	0x0001c920


	//   ....[121]....
        /*066c*/ 	.word	0x0001ca50


	//   ....[122]....
        /*0670*/ 	.word	0x0001ca80


	//   ....[123]....
        /*0674*/ 	.word	0x0001cbb0


	//   ....[124]....
        /*0678*/ 	.word	0x0001cbd0


	//----- nvinfo : EIATTR_EXIT_INSTR_OFFSETS
	.align		4
.L_460:
        /*067c*/ 	.byte	0x04, 0x1c
        /*067e*/ 	.short	(.L_462 - .L_461)


	//   ....[0]....
.L_461:
        /*0680*/ 	.word	0x00000450


	//   ....[1]....
        /*0684*/ 	.word	0x0001be80


	//   ....[2]....
        /*0688*/ 	.word	0x0001bf50


	//   ....[3]....
        /*068c*/ 	.word	0x0001bfb0


	//   ....[4]....
        /*0690*/ 	.word	0x0001cbe0


	//   ....[5]....
        /*0694*/ 	.word	0x0001cc90


	//   ....[6]....
        /*0698*/ 	.word	0x0001ccf0


	//----- nvinfo : EIATTR_CTAIDZ_USED
	.align		4
.L_462:
        /*069c*/ 	.byte	0x01, 0x04
	.zero		2


	//----- nvinfo : EIATTR_MAX_THREADS
	.align		4
        /*06a0*/ 	.byte	0x04, 0x05
        /*06a2*/ 	.short	(.L_464 - .L_463)
.L_463:
        /*06a4*/ 	.word	0x00000080
        /*06a8*/ 	.word	0x00000001
        /*06ac*/ 	.word	0x00000001


	//----- nvinfo : EIATTR_CRS_STACK_SIZE
	.align		4
.L_464:
        /*06b0*/ 	.byte	0x04, 0x1e
        /*06b2*/ 	.short	(.L_466 - .L_465)
.L_465:
        /*06b4*/ 	.word	0x00000000
.L_466:


//--------------------- .nv.callgraph             --------------------------
	.section	.nv.callgraph,"",@"SHT_CUDA_CALLGRAPH"
	.align	4
	.sectionentsize	8
	.align		4
        /*0000*/ 	.word	0x00000000
	.align		4
        /*0004*/ 	.word	0xffffffff
	.align		4
        /*0008*/ 	.word	0x00000000
	.align		4
        /*000c*/ 	.word	0xfffffffe
	.align		4
        /*0010*/ 	.word	0x00000000
	.align		4
        /*0014*/ 	.word	0xfffffffd
	.align		4
        /*0018*/ 	.word	0x00000000
	.align		4
        /*001c*/ 	.word	0xfffffffc


//--------------------- .nv.rel.action            --------------------------
	.section	.nv.rel.action,"",@"SHT_CUDA_RELOCINFO"
	.align	8
	.sectionentsize	8
        /*0000*/ 	.byte	0x73, 0x00, 0x00, 0x00, 0x00, 0x00, 0x00, 0x00, 0x00, 0x00, 0x00, 0x11, 0x25, 0x00, 0x05, 0x36


//--------------------- .nv.constant4             --------------------------
	.section	.nv.constant4,"a",@progbits
	.align	8
	.align		8
.nv.constant4:
        /*0000*/ 	.dword	_ZN82_INTERNAL_bb8e5333_46_flash_fwd_hdim96_fp16_paged_softcapall_sm80_cu_a7f3af4d_46664cuda3std3__45__cpo5beginE
	.align		8
        /*0008*/ 	.dword	_ZN82_INTERNAL_bb8e5333_46_flash_fwd_hdim96_fp16_paged_softcapall_sm80_cu_a7f3af4d_46664cuda3std3__45__cpo3endE
	.align		8
        /*0010*/ 	.dword	_ZN82_INTERNAL_bb8e5333_46_flash_fwd_hdim96_fp16_paged_softcapall_sm80_cu_a7f3af4d_46664cuda3std3__45__cpo6cbeginE
	.align		8
        /*0018*/ 	.dword	_ZN82_INTERNAL_bb8e5333_46_flash_fwd_hdim96_fp16_paged_softcapall_sm80_cu_a7f3af4d_46664cuda3std3__45__cpo4cendE
	.align		8
        /*0020*/ 	.dword	_ZN82_INTERNAL_bb8e5333_46_flash_fwd_hdim96_fp16_paged_softcapall_sm80_cu_a7f3af4d_46664cuda3std3__484_GLOBAL__N__bb8e5333_46_flash_fwd_hdim96_fp16_paged_softcapall_sm80_cu_a7f3af4d_46666ignoreE
	.align		8
        /*0028*/ 	.dword	_ZN82_INTERNAL_bb8e5333_46_flash_fwd_hdim96_fp16_paged_softcapall_sm80_cu_a7f3af4d_46664cuda3std3__419piecewise_constructE
	.align		8
        /*0030*/ 	.dword	_ZN82_INTERNAL_bb8e5333_46_flash_fwd_hdim96_fp16_paged_softcapall_sm80_cu_a7f3af4d_46664cuda3std3__48in_placeE
	.align		8
        /*0038*/ 	.dword	_ZN82_INTERNAL_bb8e5333_46_flash_fwd_hdim96_fp16_paged_softcapall_sm80_cu_a7f3af4d_46664cuda3std6ranges3__45__cpo4swapE
	.align		8
        /*0040*/ 	.dword	_ZN82_INTERNAL_bb8e5333_46_flash_fwd_hdim96_fp16_paged_softcapall_sm80_cu_a7f3af4d_46664cuda3std6ranges3__45__cpo9iter_moveE
	.align		8
        /*0048*/ 	.dword	_ZN82_INTERNAL_bb8e5333_46_flash_fwd_hdim96_fp16_paged_softcapall_sm80_cu_a7f3af4d_46664cute7productE
	.align		8
        /*0050*/ 	.dword	_ZN82_INTERNAL_bb8e5333_46_flash_fwd_hdim96_fp16_paged_softcapall_sm80_cu_a7f3af4d_46664cute1_E


//--------------------- .nv.constant0._ZN7cutlass13device_kernelIN5flash19enable_sm80_to_sm89INS1_16FlashAttnFwdSm80INS1_25CollectiveMainloopFwdSm80ILi4ELi1ELb0EN4cute5tupleIJNS5_1CILi128EEENS7_ILi64EEENS7_ILi96EEEEEELi96ENS_6half_tEfNS_4arch4Sm80ELb0ELb0ELb1ELb0ELb1ELb0ELb1ELb0EEENS1_21CollectiveEpilogueFwdINS6_IJS8_SA_S9_EEENS6_IJNS7_ILi1EEESI_SI_EEESC_SE_Li128ELb0ELb1ELb0ELb0EEENS1_19SingleTileSchedulerILb0ELb0ELb1ELi128EEEEEEEEEvNT_6ParamsE --------------------------
	.section	.nv.constant0._ZN7cutlass13device_kernelIN5flash19enable_sm80_to_sm89INS1_16FlashAttnFwdSm80INS1_25CollectiveMainloopFwdSm80ILi4ELi1ELb0EN4cute5tupleIJNS5_1CILi128EEENS7_ILi64EEENS7_ILi96EEEEEELi96ENS_6half_tEfNS_4arch4Sm80ELb0ELb0ELb1ELb0ELb1ELb0ELb1ELb0EEENS1_21CollectiveEpilogueFwdINS6_IJS8_SA_S9_EEENS6_IJNS7_ILi1EEESI_SI_EEESC_SE_Li128ELb0ELb1ELb0ELb0EEENS1_19SingleTileSchedulerILb0ELb0ELb1ELi128EEEEEEEEEvNT_6ParamsE,"a",@progbits
	.sectionflags	@""
	.align	4
.nv.constant0._ZN7cutlass13device_kernelIN5flash19enable_sm80_to_sm89INS1_16FlashAttnFwdSm80INS1_25CollectiveMainloopFwdSm80ILi4ELi1ELb0EN4cute5tupleIJNS5_1CILi128EEENS7_ILi64EEENS7_ILi96EEEEEELi96ENS_6half_tEfNS_4arch4Sm80ELb0ELb0ELb1ELb0ELb1ELb0ELb1ELb0EEENS1_21CollectiveEpilogueFwdINS6_IJS8_SA_S9_EEENS6_IJNS7_ILi1EEESI_SI_EEESC_SE_Li128ELb0ELb1ELb0ELb0EEENS1_19SingleTileSchedulerILb0ELb0ELb1ELi128EEEEEEEEEvNT_6ParamsE:
	.zero		1400


//--------------------- .nv.constant0._ZN7cutlass13device_kernelIN5flash19enable_sm80_to_sm89INS1_16FlashAttnFwdSm80INS1_25CollectiveMainloopFwdSm80ILi4ELi1ELb0EN4cute5tupleIJNS5_1CILi128EEENS7_ILi64EEENS7_ILi96EEEEEELi96ENS_6half_tEfNS_4arch4Sm80ELb0ELb0ELb1ELb1ELb1ELb0ELb1ELb0EEENS1_21CollectiveEpilogueFwdINS6_IJS8_SA_S9_EEENS6_IJNS7_ILi1EEESI_SI_EEESC_SE_Li128ELb1ELb1ELb0ELb0EEENS1_19SingleTileSchedulerILb1ELb0ELb1ELi128EEEEEEEEEvNT_6ParamsE --------------------------
	.section	.nv.constant0._ZN7cutlass13device_kernelIN5flash19enable_sm80_to_sm89INS1_16FlashAttnFwdSm80INS1_25CollectiveMainloopFwdSm80ILi4ELi1ELb0EN4cute5tupleIJNS5_1CILi128EEENS7_ILi64EEENS7_ILi96EEEEEELi96ENS_6half_tEfNS_4arch4Sm80ELb0ELb0ELb1ELb1ELb1ELb0ELb1ELb0EEENS1_21CollectiveEpilogueFwdINS6_IJS8_SA_S9_EEENS6_IJNS7_ILi1EEESI_SI_EEESC_SE_Li128ELb1ELb1ELb0ELb0EEENS1_19SingleTileSchedulerILb1ELb0ELb1ELi128EEEEEEEEEvNT_6ParamsE,"a",@progbits
	.sectionflags	@""
	.align	4
.nv.constant0._ZN7cutlass13device_kernelIN5flash19enable_sm80_to_sm89INS1_16FlashAttnFwdSm80INS1_25CollectiveMainloopFwdSm80ILi4ELi1ELb0EN4cute5tupleIJNS5_1CILi128EEENS7_ILi64EEENS7_ILi96EEEEEELi96ENS_6half_tEfNS_4arch4Sm80ELb0ELb0ELb1ELb1ELb1ELb0ELb1ELb0EEENS1_21CollectiveEpilogueFwdINS6_IJS8_SA_S9_EEENS6_IJNS7_ILi1EEESI_SI_EEESC_SE_Li128ELb1ELb1ELb0ELb0EEENS1_19SingleTileSchedulerILb1ELb0ELb1ELi128EEEEEEEEEvNT_6ParamsE:
	.zero		1400


//--------------------- .nv.constant0._ZN7cutlass13device_kernelIN5flash19enable_sm80_to_sm89INS1_16FlashAttnFwdSm80INS1_25CollectiveMainloopFwdSm80ILi4ELi1ELb0EN4cute5tupleIJNS5_1CILi128EEENS7_ILi64EEENS7_ILi96EEEEEELi96ENS_6half_tEfNS_4arch4Sm80ELb0ELb0ELb1ELb1ELb1ELb1ELb1ELb0EEENS1_21CollectiveEpilogueFwdINS6_IJS8_SA_S9_EEENS6_IJNS7_ILi1EEESI_SI_EEESC_SE_Li128ELb1ELb1ELb0ELb0EEENS1_19SingleTileSchedulerILb1ELb0ELb1ELi128EEEEEEEEEvNT_6ParamsE --------------------------
	.section	.nv.constant0._ZN7cutlass13device_kernelIN5flash19enable_sm80_to_sm89INS1_16FlashAttnFwdSm80INS1_25CollectiveMainloopFwdSm80ILi4ELi1ELb0EN4cute5tupleIJNS5_1CILi128EEENS7_ILi64EEENS7_ILi96EEEEEELi96ENS_6half_tEfNS_4arch4Sm80ELb0ELb0ELb1ELb1ELb1ELb1ELb1ELb0EEENS1_21CollectiveEpilogueFwdINS6_IJS8_SA_S9_EEENS6_IJNS7_ILi1EEESI_SI_EEESC_SE_Li128ELb1ELb1ELb0ELb0EEENS1_19SingleTileSchedulerILb1ELb0ELb1ELi128EEEEEEEEEvNT_6ParamsE,"a",@progbits
	.sectionflags	@""
	.align	4
.nv.constant0._ZN7cutlass13device_kernelIN5flash19enable_sm80_to_sm89INS1_16FlashAttnFwdSm80INS1_25CollectiveMainloopFwdSm80ILi4ELi1ELb0EN4cute5tupleIJNS5_1CILi128EEENS7_ILi64EEENS7_ILi96EEEEEELi96ENS_6half_tEfNS_4arch4Sm80ELb0ELb0ELb1ELb1ELb1ELb1ELb1ELb0EEENS1_21CollectiveEpilogueFwdINS6_IJS8_SA_S9_EEENS6_IJNS7_ILi1EEESI_SI_EEESC_SE_Li128ELb1ELb1ELb0ELb0EEENS1_19SingleTileSchedulerILb1ELb0ELb1ELi128EEEEEEEEEvNT_6ParamsE:
	.zero		1400


//--------------------- .nv.constant0._ZN7cutlass13device_kernelIN5flash19enable_sm80_to_sm89INS1_16FlashAttnFwdSm80INS1_25CollectiveMainloopFwdSm80ILi4ELi1ELb0EN4cute5tupleIJNS5_1CILi128EEENS7_ILi48EEENS7_ILi96EEEEEELi96ENS_6half_tEfNS_4arch4Sm80ELb0ELb1ELb1ELb0ELb1ELb0ELb1ELb0EEENS1_21CollectiveEpilogueFwdINS6_IJS8_SA_S9_EEENS6_IJNS7_ILi1EEESI_SI_EEESC_SE_Li128ELb0ELb1ELb0ELb0EEENS1_19SingleTileSchedulerILb0ELb0ELb1ELi128EEEEEEEEEvNT_6ParamsE --------------------------
	.section	.nv.constant0._ZN7cutlass13device_kernelIN5flash19enable_sm80_to_sm89INS1_16FlashAttnFwdSm80INS1_25CollectiveMainloopFwdSm80ILi4ELi1ELb0EN4cute5tupleIJNS5_1CILi128EEENS7_ILi48EEENS7_ILi96EEEEEELi96ENS_6half_tEfNS_4arch4Sm80ELb0ELb1ELb1ELb0ELb1ELb0ELb1ELb0EEENS1_21CollectiveEpilogueFwdINS6_IJS8_SA_S9_EEENS6_IJNS7_ILi1EEESI_SI_EEESC_SE_Li128ELb0ELb1ELb0ELb0EEENS1_19SingleTileSchedulerILb0ELb0ELb1ELi128EEEEEEEEEvNT_6ParamsE,"a",@progbits
	.sectionflags	@""
	.align	4
.nv.constant0._ZN7cutlass13device_kernelIN5flash19enable_sm80_to_sm89INS1_16FlashAttnFwdSm80INS1_25CollectiveMainloopFwdSm80ILi4ELi1ELb0EN4cute5tupleIJNS5_1CILi128EEENS7_ILi48EEENS7_ILi96EEEEEELi96ENS_6half_tEfNS_4arch4Sm80ELb0ELb1ELb1ELb0ELb1ELb0ELb1ELb0EEENS1_21CollectiveEpilogueFwdINS6_IJS8_SA_S9_EEENS6_IJNS7_ILi1EEESI_SI_EEESC_SE_Li128ELb0ELb1ELb0ELb0EEENS1_19SingleTileSchedulerILb0ELb0ELb1ELi128EEEEEEEEEvNT_6ParamsE:
	.zero		1400


//--------------------- .nv.constant0._ZN7cutlass13device_kernelIN5flash19enable_sm80_to_sm89INS1_16FlashAttnFwdSm80INS1_25CollectiveMainloopFwdSm80ILi4ELi1ELb0EN4cute5tupleIJNS5_1CILi128EEENS7_ILi48EEENS7_ILi96EEEEEELi96ENS_6half_tEfNS_4arch4Sm80ELb0ELb1ELb1ELb1ELb1ELb0ELb1ELb0EEENS1_21CollectiveEpilogueFwdINS6_IJS8_SA_S9_EEENS6_IJNS7_ILi1EEESI_SI_EEESC_SE_Li128ELb1ELb1ELb0ELb0EEENS1_19SingleTileSchedulerILb1ELb0ELb1ELi128EEEEEEEEEvNT_6ParamsE --------------------------
	.section	.nv.constant0._ZN7cutlass13device_kernelIN5flash19enable_sm80_to_sm89INS1_16FlashAttnFwdSm80INS1_25CollectiveMainloopFwdSm80ILi4ELi1ELb0EN4cute5tupleIJNS5_1CILi128EEENS7_ILi48EEENS7_ILi96EEEEEELi96ENS_6half_tEfNS_4arch4Sm80ELb0ELb1ELb1ELb1ELb1ELb0ELb1ELb0EEENS1_21CollectiveEpilogueFwdINS6_IJS8_SA_S9_EEENS6_IJNS7_ILi1EEESI_SI_EEESC_SE_Li128ELb1ELb1ELb0ELb0EEENS1_19SingleTileSchedulerILb1ELb0ELb1ELi128EEEEEEEEEvNT_6ParamsE,"a",@progbits
	.sectionflags	@""
	.align	4
.nv.constant0._ZN7cutlass13device_kernelIN5flash19enable_sm80_to_sm89INS1_16FlashAttnFwdSm80INS1_25CollectiveMainloopFwdSm80ILi4ELi1ELb0EN4cute5tupleIJNS5_1CILi128EEENS7_ILi48EEENS7_ILi96EEEEEELi96ENS_6half_tEfNS_4arch4Sm80ELb0ELb1ELb1ELb1ELb1ELb0ELb1ELb0EEENS1_21CollectiveEpilogueFwdINS6_IJS8_SA_S9_EEENS6_IJNS7_ILi1EEESI_SI_EEESC_SE_Li128ELb1ELb1ELb0ELb0EEENS1_19SingleTileSchedulerILb1ELb0ELb1ELi128EEEEEEEEEvNT_6ParamsE:
	.zero		1400


//--------------------- .nv.constant0._ZN7cutlass13device_kernelIN5flash19enable_sm80_to_sm89INS1_16FlashAttnFwdSm80INS1_25CollectiveMainloopFwdSm80ILi4ELi1ELb0EN4cute5tupleIJNS5_1CILi128EEENS7_ILi48EEENS7_ILi96EEEEEELi96ENS_6half_tEfNS_4arch4Sm80ELb0ELb1ELb1ELb1ELb1ELb1ELb1ELb0EEENS1_21CollectiveEpilogueFwdINS6_IJS8_SA_S9_EEENS6_IJNS7_ILi1EEESI_SI_EEESC_SE_Li128ELb1ELb1ELb0ELb0EEENS1_19SingleTileSchedulerILb1ELb0ELb1ELi128EEEEEEEEEvNT_6ParamsE --------------------------
	.section	.nv.constant0._ZN7cutlass13device_kernelIN5flash19enable_sm80_to_sm89INS1_16FlashAttnFwdSm80INS1_25CollectiveMainloopFwdSm80ILi4ELi1ELb0EN4cute5tupleIJNS5_1CILi128EEENS7_ILi48EEENS7_ILi96EEEEEELi96ENS_6half_tEfNS_4arch4Sm80ELb0ELb1ELb1ELb1ELb1ELb1ELb1ELb0EEENS1_21CollectiveEpilogueFwdINS6_IJS8_SA_S9_EEENS6_IJNS7_ILi1EEESI_SI_EEESC_SE_Li128ELb1ELb1ELb0ELb0EEENS1_19SingleTileSchedulerILb1ELb0ELb1ELi128EEEEEEEEEvNT_6ParamsE,"a",@progbits
	.sectionflags	@""
	.align	4
.nv.constant0._ZN7cutlass13device_kernelIN5flash19enable_sm80_to_sm89INS1_16FlashAttnFwdSm80INS1_25CollectiveMainloopFwdSm80ILi4ELi1ELb0EN4cute5tupleIJNS5_1CILi128EEENS7_ILi48EEENS7_ILi96EEEEEELi96ENS_6half_tEfNS_4arch4Sm80ELb0ELb1ELb1ELb1ELb1ELb1ELb1ELb0EEENS1_21CollectiveEpilogueFwdINS6_IJS8_SA_S9_EEENS6_IJNS7_ILi1EEESI_SI_EEESC_SE_Li128ELb1ELb1ELb0ELb0EEENS1_19SingleTileSchedulerILb1ELb0ELb1ELi128EEEEEEEEEvNT_6ParamsE:
	.zero		1400


//--------------------- .nv.constant0._ZN7cutlass13device_kernelIN5flash19enable_sm80_to_sm89INS1_16FlashAttnFwdSm80INS1_25CollectiveMainloopFwdSm80ILi4ELi1ELb0EN4cute5tupleIJNS5_1CILi128EEENS7_ILi64EEENS7_ILi96EEEEEELi96ENS_6half_tEfNS_4arch4Sm80ELb1ELb0ELb1ELb0ELb1ELb0ELb1ELb0EEENS1_21CollectiveEpilogueFwdINS6_IJS8_SA_S9_EEENS6_IJNS7_ILi1EEESI_SI_EEESC_SE_Li128ELb0ELb1ELb0ELb0EEENS1_30DynamicPersistentTileSchedulerILi128ELi128ELb0ELb1ELb0EEEEEEEEEvNT_6ParamsE --------------------------
	.section	.nv.constant0._ZN7cutlass13device_kernelIN5flash19enable_sm80_to_sm89INS1_16FlashAttnFwdSm80INS1_25CollectiveMainloopFwdSm80ILi4ELi1ELb0EN4cute5tupleIJNS5_1CILi128EEENS7_ILi64EEENS7_ILi96EEEEEELi96ENS_6half_tEfNS_4arch4Sm80ELb1ELb0ELb1ELb0ELb1ELb0ELb1ELb0EEENS1_21CollectiveEpilogueFwdINS6_IJS8_SA_S9_EEENS6_IJNS7_ILi1EEESI_SI_EEESC_SE_Li128ELb0ELb1ELb0ELb0EEENS1_30DynamicPersistentTileSchedulerILi128ELi128ELb0ELb1ELb0EEEEEEEEEvNT_6ParamsE,"a",@progbits
	.sectionflags	@""
	.align	4
.nv.constant0._ZN7cutlass13device_kernelIN5flash19enable_sm80_to_sm89INS1_16FlashAttnFwdSm80INS1_25CollectiveMainloopFwdSm80ILi4ELi1ELb0EN4cute5tupleIJNS5_1CILi128EEENS7_ILi64EEENS7_ILi96EEEEEELi96ENS_6half_tEfNS_4arch4Sm80ELb1ELb0ELb1ELb0ELb1ELb0ELb1ELb0EEENS1_21CollectiveEpilogueFwdINS6_IJS8_SA_S9_EEENS6_IJNS7_ILi1EEESI_SI_EEESC_SE_Li128ELb0ELb1ELb0ELb0EEENS1_30DynamicPersistentTileSchedulerILi128ELi128ELb0ELb1ELb0EEEEEEEEEvNT_6ParamsE:
	.zero		1416


//--------------------- .nv.constant0._ZN7cutlass13device_kernelIN5flash19enable_sm80_to_sm89INS1_16FlashAttnFwdSm80INS1_25CollectiveMainloopFwdSm80ILi4ELi1ELb0EN4cute5tupleIJNS5_1CILi128EEENS7_ILi64EEENS7_ILi96EEEEEELi96ENS_6half_tEfNS_4arch4Sm80ELb1ELb0ELb1ELb1ELb1ELb0ELb1ELb0EEENS1_21CollectiveEpilogueFwdINS6_IJS8_SA_S9_EEENS6_IJNS7_ILi1EEESI_SI_EEESC_SE_Li128ELb1ELb1ELb0ELb0EEENS1_19SingleTileSchedulerILb1ELb0ELb1ELi128EEEEEEEEEvNT_6ParamsE --------------------------
	.section	.nv.constant0._ZN7cutlass13device_kernelIN5flash19enable_sm80_to_sm89INS1_16FlashAttnFwdSm80INS1_25CollectiveMainloopFwdSm80ILi4ELi1ELb0EN4cute5tupleIJNS5_1CILi128EEENS7_ILi64EEENS7_ILi96EEEEEELi96ENS_6half_tEfNS_4arch4Sm80ELb1ELb0ELb1ELb1ELb1ELb0ELb1ELb0EEENS1_21CollectiveEpilogueFwdINS6_IJS8_SA_S9_EEENS6_IJNS7_ILi1EEESI_SI_EEESC_SE_Li128ELb1ELb1ELb0ELb0EEENS1_19SingleTileSchedulerILb1ELb0ELb1ELi128EEEEEEEEEvNT_6ParamsE,"a",@progbits
	.sectionflags	@""
	.align	4
.nv.constant0._ZN7cutlass13device_kernelIN5flash19enable_sm80_to_sm89INS1_16FlashAttnFwdSm80INS1_25CollectiveMainloopFwdSm80ILi4ELi1ELb0EN4cute5tupleIJNS5_1CILi128EEENS7_ILi64EEENS7_ILi96EEEEEELi96ENS_6half_tEfNS_4arch4Sm80ELb1ELb0ELb1ELb1ELb1ELb0ELb1ELb0EEENS1_21CollectiveEpilogueFwdINS6_IJS8_SA_S9_EEENS6_IJNS7_ILi1EEESI_SI_EEESC_SE_Li128ELb1ELb1ELb0ELb0EEENS1_19SingleTileSchedulerILb1ELb0ELb1ELi128EEEEEEEEEvNT_6ParamsE:
	.zero		1400


//--------------------- .nv.constant0._ZN7cutlass13device_kernelIN5flash19enable_sm80_to_sm89INS1_16FlashAttnFwdSm80INS1_25CollectiveMainloopFwdSm80ILi4ELi1ELb0EN4cute5tupleIJNS5_1CILi128EEENS7_ILi64EEENS7_ILi96EEEEEELi96ENS_6half_tEfNS_4arch4Sm80ELb1ELb0ELb1ELb1ELb1ELb1ELb1ELb0EEENS1_21CollectiveEpilogueFwdINS6_IJS8_SA_S9_EEENS6_IJNS7_ILi1EEESI_SI_EEESC_SE_Li128ELb1ELb1ELb0ELb0EEENS1_19SingleTileSchedulerILb1ELb0ELb1ELi128EEEEEEEEEvNT_6ParamsE --------------------------
	.section	.nv.constant0._ZN7cutlass13device_kernelIN5flash19enable_sm80_to_sm89INS1_16FlashAttnFwdSm80INS1_25CollectiveMainloopFwdSm80ILi4ELi1ELb0EN4cute5tupleIJNS5_1CILi128EEENS7_ILi64EEENS7_ILi96EEEEEELi96ENS_6half_tEfNS_4arch4Sm80ELb1ELb0ELb1ELb1ELb1ELb1ELb1ELb0EEENS1_21CollectiveEpilogueFwdINS6_IJS8_SA_S9_EEENS6_IJNS7_ILi1EEESI_SI_EEESC_SE_Li128ELb1ELb1ELb0ELb0EEENS1_19SingleTileSchedulerILb1ELb0ELb1ELi128EEEEEEEEEvNT_6ParamsE,"a",@progbits
	.sectionflags	@""
	.align	4
.nv.constant0._ZN7cutlass13device_kernelIN5flash19enable_sm80_to_sm89INS1_16FlashAttnFwdSm80INS1_25CollectiveMainloopFwdSm80ILi4ELi1ELb0EN4cute5tupleIJNS5_1CILi128EEENS7_ILi64EEENS7_ILi96EEEEEELi96ENS_6half_tEfNS_4arch4Sm80ELb1ELb0ELb1ELb1ELb1ELb1ELb1ELb0EEENS1_21CollectiveEpilogueFwdINS6_IJS8_SA_S9_EEENS6_IJNS7_ILi1EEESI_SI_EEESC_SE_Li128ELb1ELb1ELb0ELb0EEENS1_19SingleTileSchedulerILb1ELb0ELb1ELi128EEEEEEEEEvNT_6ParamsE:
	.zero		1400


//--------------------- .nv.constant0._ZN7cutlass13device_kernelIN5flash19enable_sm80_to_sm89INS1_16FlashAttnFwdSm80INS1_25CollectiveMainloopFwdSm80ILi4ELi1ELb0EN4cute5tupleIJNS5_1CILi128EEENS7_ILi64EEENS7_ILi96EEEEEELi96ENS_6half_tEfNS_4arch4Sm80ELb0ELb0ELb0ELb0ELb1ELb0ELb1ELb0EEENS1_21CollectiveEpilogueFwdINS6_IJS8_SA_S9_EEENS6_IJNS7_ILi1EEESI_SI_EEESC_SE_Li128ELb0ELb1ELb0ELb0EEENS1_19SingleTileSchedulerILb0ELb0ELb1ELi128EEEEEEEEEvNT_6ParamsE --------------------------
	.section	.nv.constant0._ZN7cutlass13device_kernelIN5flash19enable_sm80_to_sm89INS1_16FlashAttnFwdSm80INS1_25CollectiveMainloopFwdSm80ILi4ELi1ELb0EN4cute5tupleIJNS5_1CILi128EEENS7_ILi64EEENS7_ILi96EEEEEELi96ENS_6half_tEfNS_4arch4Sm80ELb0ELb0ELb0ELb0ELb1ELb0ELb1ELb0EEENS1_21CollectiveEpilogueFwdINS6_IJS8_SA_S9_EEENS6_IJNS7_ILi1EEESI_SI_EEESC_SE_Li128ELb0ELb1ELb0ELb0EEENS1_19SingleTileSchedulerILb0ELb0ELb1ELi128EEEEEEEEEvNT_6ParamsE,"a",@progbits
	.sectionflags	@""
	.align	4
.nv.constant0._ZN7cutlass13device_kernelIN5flash19enable_sm80_to_sm89INS1_16FlashAttnFwdSm80INS1_25CollectiveMainloopFwdSm80ILi4ELi1ELb0EN4cute5tupleIJNS5_1CILi128EEENS7_ILi64EEENS7_ILi96EEEEEELi96ENS_6half_tEfNS_4arch4Sm80ELb0ELb0ELb0ELb0ELb1ELb0ELb1ELb0EEENS1_21CollectiveEpilogueFwdINS6_IJS8_SA_S9_EEENS6_IJNS7_ILi1EEESI_SI_EEESC_SE_Li128ELb0ELb1ELb0ELb0EEENS1_19SingleTileSchedulerILb0ELb0ELb1ELi128EEEEEEEEEvNT_6ParamsE:
	.zero		1400


//--------------------- .nv.constant0._ZN7cutlass13device_kernelIN5flash19enable_sm80_to_sm89INS1_16FlashAttnFwdSm80INS1_25CollectiveMainloopFwdSm80ILi4ELi1ELb0EN4cute5tupleIJNS5_1CILi128EEENS7_ILi64EEENS7_ILi96EEEEEELi96ENS_6half_tEfNS_4arch4Sm80ELb0ELb0ELb0ELb1ELb1ELb0ELb1ELb0EEENS1_21CollectiveEpilogueFwdINS6_IJS8_SA_S9_EEENS6_IJNS7_ILi1EEESI_SI_EEESC_SE_Li128ELb1ELb1ELb0ELb0EEENS1_19SingleTileSchedulerILb1ELb0ELb1ELi128EEEEEEEEEvNT_6ParamsE --------------------------
	.section	.nv.constant0._ZN7cutlass13device_kernelIN5flash19enable_sm80_to_sm89INS1_16FlashAttnFwdSm80INS1_25CollectiveMainloopFwdSm80ILi4ELi1ELb0EN4cute5tupleIJNS5_1CILi128EEENS7_ILi64EEENS7_ILi96EEEEEELi96ENS_6half_tEfNS_4arch4Sm80ELb0ELb0ELb0ELb1ELb1ELb0ELb1ELb0EEENS1_21CollectiveEpilogueFwdINS6_IJS8_SA_S9_EEENS6_IJNS7_ILi1EEESI_SI_EEESC_SE_Li128ELb1ELb1ELb0ELb0EEENS1_19SingleTileSchedulerILb1ELb0ELb1ELi128EEEEEEEEEvNT_6ParamsE,"a",@progbits
	.sectionflags	@""
	.align	4
.nv.constant0._ZN7cutlass13device_kernelIN5flash19enable_sm80_to_sm89INS1_16FlashAttnFwdSm80INS1_25CollectiveMainloopFwdSm80ILi4ELi1ELb0EN4cute5tupleIJNS5_1CILi128EEENS7_ILi64EEENS7_ILi96EEEEEELi96ENS_6half_tEfNS_4arch4Sm80ELb0ELb0ELb0ELb1ELb1ELb0ELb1ELb0EEENS1_21CollectiveEpilogueFwdINS6_IJS8_SA_S9_EEENS6_IJNS7_ILi1EEESI_SI_EEESC_SE_Li128ELb1ELb1ELb0ELb0EEENS1_19SingleTileSchedulerILb1ELb0ELb1ELi128EEEEEEEEEvNT_6ParamsE:
	.zero		1400


//--------------------- .nv.constant0._ZN7cutlass13device_kernelIN5flash19enable_sm80_to_sm89INS1_16FlashAttnFwdSm80INS1_25CollectiveMainloopFwdSm80ILi4ELi1ELb0EN4cute5tupleIJNS5_1CILi128EEENS7_ILi64EEENS7_ILi96EEEEEELi96ENS_6half_tEfNS_4arch4Sm80ELb0ELb0ELb0ELb1ELb1ELb1ELb1ELb0EEENS1_21CollectiveEpilogueFwdINS6_IJS8_SA_S9_EEENS6_IJNS7_ILi1EEESI_SI_EEESC_SE_Li128ELb1ELb1ELb0ELb0EEENS1_19SingleTileSchedulerILb1ELb0ELb1ELi128EEEEEEEEEvNT_6ParamsE --------------------------
	.section	.nv.constant0._ZN7cutlass13device_kernelIN5flash19enable_sm80_to_sm89INS1_16FlashAttnFwdSm80INS1_25CollectiveMainloopFwdSm80ILi4ELi1ELb0EN4cute5tupleIJNS5_1CILi128EEENS7_ILi64EEENS7_ILi96EEEEEELi96ENS_6half_tEfNS_4arch4Sm80ELb0ELb0ELb0ELb1ELb1ELb1ELb1ELb0EEENS1_21CollectiveEpilogueFwdINS6_IJS8_SA_S9_EEENS6_IJNS7_ILi1EEESI_SI_EEESC_SE_Li128ELb1ELb1ELb0ELb0EEENS1_19SingleTileSchedulerILb1ELb0ELb1ELi128EEEEEEEEEvNT_6ParamsE,"a",@progbits
	.sectionflags	@""
	.align	4
.nv.constant0._ZN7cutlass13device_kernelIN5flash19enable_sm80_to_sm89INS1_16FlashAttnFwdSm80INS1_25CollectiveMainloopFwdSm80ILi4ELi1ELb0EN4cute5tupleIJNS5_1CILi128EEENS7_ILi64EEENS7_ILi96EEEEEELi96ENS_6half_tEfNS_4arch4Sm80ELb0ELb0ELb0ELb1ELb1ELb1ELb1ELb0EEENS1_21CollectiveEpilogueFwdINS6_IJS8_SA_S9_EEENS6_IJNS7_ILi1EEESI_SI_EEESC_SE_Li128ELb1ELb1ELb0ELb0EEENS1_19SingleTileSchedulerILb1ELb0ELb1ELi128EEEEEEEEEvNT_6ParamsE:
	.zero		1400


//--------------------- .nv.constant0._ZN7cutlass13device_kernelIN5flash19enable_sm80_to_sm89INS1_16FlashAttnFwdSm80INS1_25CollectiveMainloopFwdSm80ILi4ELi1ELb0EN4cute5tupleIJNS5_1CILi128EEENS7_ILi48EEENS7_ILi96EEEEEELi96ENS_6half_tEfNS_4arch4Sm80ELb0ELb1ELb0ELb0ELb1ELb0ELb1ELb0EEENS1_21CollectiveEpilogueFwdINS6_IJS8_SA_S9_EEENS6_IJNS7_ILi1EEESI_SI_EEESC_SE_Li128ELb0ELb1ELb0ELb0EEENS1_19SingleTileSchedulerILb0ELb0ELb1ELi128EEEEEEEEEvNT_6ParamsE --------------------------
	.section	.nv.constant0._ZN7cutlass13device_kernelIN5flash19enable_sm80_to_sm89INS1_16FlashAttnFwdSm80INS1_25CollectiveMainloopFwdSm80ILi4ELi1ELb0EN4cute5tupleIJNS5_1CILi128EEENS7_ILi48EEENS7_ILi96EEEEEELi96ENS_6half_tEfNS_4arch4Sm80ELb0ELb1ELb0ELb0ELb1ELb0ELb1ELb0EEENS1_21CollectiveEpilogueFwdINS6_IJS8_SA_S9_EEENS6_IJNS7_ILi1EEESI_SI_EEESC_SE_Li128ELb0ELb1ELb0ELb0EEENS1_19SingleTileSchedulerILb0ELb0ELb1ELi128EEEEEEEEEvNT_6ParamsE,"a",@progbits
	.sectionflags	@""
	.align	4
.nv.constant0._ZN7cutlass13device_kernelIN5flash19enable_sm80_to_sm89INS1_16FlashAttnFwdSm80INS1_25CollectiveMainloopFwdSm80ILi4ELi1ELb0EN4cute5tupleIJNS5_1CILi128EEENS7_ILi48EEENS7_ILi96EEEEEELi96ENS_6half_tEfNS_4arch4Sm80ELb0ELb1ELb0ELb0ELb1ELb0ELb1ELb0EEENS1_21CollectiveEpilogueFwdINS6_IJS8_SA_S9_EEENS6_IJNS7_ILi1EEESI_SI_EEESC_SE_Li128ELb0ELb1ELb0ELb0EEENS1_19SingleTileSchedulerILb0ELb0ELb1ELi128EEEEEEEEEvNT_6ParamsE:
	.zero		1400


//--------------------- .nv.constant0._ZN7cutlass13device_kernelIN5flash19enable_sm80_to_sm89INS1_16FlashAttnFwdSm80INS1_25CollectiveMainloopFwdSm80ILi4ELi1ELb0EN4cute5tupleIJNS5_1CILi128EEENS7_ILi48EEENS7_ILi96EEEEEELi96ENS_6half_tEfNS_4arch4Sm80ELb0ELb1ELb0ELb1ELb1ELb0ELb1ELb0EEENS1_21CollectiveEpilogueFwdINS6_IJS8_SA_S9_EEENS6_IJNS7_ILi1EEESI_SI_EEESC_SE_Li128ELb1ELb1ELb0ELb0EEENS1_19SingleTileSchedulerILb1ELb0ELb1ELi128EEEEEEEEEvNT_6ParamsE --------------------------
	.section	.nv.constant0._ZN7cutlass13device_kernelIN5flash19enable_sm80_to_sm89INS1_16FlashAttnFwdSm80INS1_25CollectiveMainloopFwdSm80ILi4ELi1ELb0EN4cute5tupleIJNS5_1CILi128EEENS7_ILi48EEENS7_ILi96EEEEEELi96ENS_6half_tEfNS_4arch4Sm80ELb0ELb1ELb0ELb1ELb1ELb0ELb1ELb0EEENS1_21CollectiveEpilogueFwdINS6_IJS8_SA_S9_EEENS6_IJNS7_ILi1EEESI_SI_EEESC_SE_Li128ELb1ELb1ELb0ELb0EEENS1_19SingleTileSchedulerILb1ELb0ELb1ELi128EEEEEEEEEvNT_6ParamsE,"a",@progbits
	.sectionflags	@""
	.align	4
.nv.constant0._ZN7cutlass13device_kernelIN5flash19enable_sm80_to_sm89INS1_16FlashAttnFwdSm80INS1_25CollectiveMainloopFwdSm80ILi4ELi1ELb0EN4cute5tupleIJNS5_1CILi128EEENS7_ILi48EEENS7_ILi96EEEEEELi96ENS_6half_tEfNS_4arch4Sm80ELb0ELb1ELb0ELb1ELb1ELb0ELb1ELb0EEENS1_21CollectiveEpilogueFwdINS6_IJS8_SA_S9_EEENS6_IJNS7_ILi1EEESI_SI_EEESC_SE_Li128ELb1ELb1ELb0ELb0EEENS1_19SingleTileSchedulerILb1ELb0ELb1ELi128EEEEEEEEEvNT_6ParamsE:
	.zero		1400


//--------------------- .nv.constant0._ZN7cutlass13device_kernelIN5flash19enable_sm80_to_sm89INS1_16FlashAttnFwdSm80INS1_25CollectiveMainloopFwdSm80ILi4ELi1ELb0EN4cute5tupleIJNS5_1CILi128EEENS7_ILi48EEENS7_ILi96EEEEEELi96ENS_6half_tEfNS_4arch4Sm80ELb0ELb1ELb0ELb1ELb1ELb1ELb1ELb0EEENS1_21CollectiveEpilogueFwdINS6_IJS8_SA_S9_EEENS6_IJNS7_ILi1EEESI_SI_EEESC_SE_Li128ELb1ELb1ELb0ELb0EEENS1_19SingleTileSchedulerILb1ELb0ELb1ELi128EEEEEEEEEvNT_6ParamsE --------------------------
	.section	.nv.constant0._ZN7cutlass13device_kernelIN5flash19enable_sm80_to_sm89INS1_16FlashAttnFwdSm80INS1_25CollectiveMainloopFwdSm80ILi4ELi1ELb0EN4cute5tupleIJNS5_1CILi128EEENS7_ILi48EEENS7_ILi96EEEEEELi96ENS_6half_tEfNS_4arch4Sm80ELb0ELb1ELb0ELb1ELb1ELb1ELb1ELb0EEENS1_21CollectiveEpilogueFwdINS6_IJS8_SA_S9_EEENS6_IJNS7_ILi1EEESI_SI_EEESC_SE_Li128ELb1ELb1ELb0ELb0EEENS1_19SingleTileSchedulerILb1ELb0ELb1ELi128EEEEEEEEEvNT_6ParamsE,"a",@progbits
	.sectionflags	@""
	.align	4
.nv.constant0._ZN7cutlass13device_kernelIN5flash19enable_sm80_to_sm89INS1_16FlashAttnFwdSm80INS1_25CollectiveMainloopFwdSm80ILi4ELi1ELb0EN4cute5tupleIJNS5_1CILi128EEENS7_ILi48EEENS7_ILi96EEEEEELi96ENS_6half_tEfNS_4arch4Sm80ELb0ELb1ELb0ELb1ELb1ELb1ELb1ELb0EEENS1_21CollectiveEpilogueFwdINS6_IJS8_SA_S9_EEENS6_IJNS7_ILi1EEESI_SI_EEESC_SE_Li128ELb1ELb1ELb0ELb0EEENS1_19SingleTileSchedulerILb1ELb0ELb1ELi128EEEEEEEEEvNT_6ParamsE:
	.zero		1400


//--------------------- .nv.constant0._ZN7cutlass13device_kernelIN5flash19enable_sm80_to_sm89INS1_16FlashAttnFwdSm80INS1_25CollectiveMainloopFwdSm80ILi4ELi1ELb0EN4cute5tupleIJNS5_1CILi128EEENS7_ILi64EEENS7_ILi96EEEEEELi96ENS_6half_tEfNS_4arch4Sm80ELb1ELb0ELb0ELb0ELb1ELb0ELb1ELb0EEENS1_21CollectiveEpilogueFwdINS6_IJS8_SA_S9_EEENS6_IJNS7_ILi1EEESI_SI_EEESC_SE_Li128ELb0ELb1ELb0ELb0EEENS1_30DynamicPersistentTileSchedulerILi128ELi128ELb0ELb1ELb0EEEEEEEEEvNT_6ParamsE --------------------------
	.section	.nv.constant0._ZN7cutlass13device_kernelIN5flash19enable_sm80_to_sm89INS1_16FlashAttnFwdSm80INS1_25CollectiveMainloopFwdSm80ILi4ELi1ELb0EN4cute5tupleIJNS5_1CILi128EEENS7_ILi64EEENS7_ILi96EEEEEELi96ENS_6half_tEfNS_4arch4Sm80ELb1ELb0ELb0ELb0ELb1ELb0ELb1ELb0EEENS1_21CollectiveEpilogueFwdINS6_IJS8_SA_S9_EEENS6_IJNS7_ILi1EEESI_SI_EEESC_SE_Li128ELb0ELb1ELb0ELb0EEENS1_30DynamicPersistentTileSchedulerILi128ELi128ELb0ELb1ELb0EEEEEEEEEvNT_6ParamsE,"a",@progbits
	.sectionflags	@""
	.align	4
.nv.constant0._ZN7cutlass13device_kernelIN5flash19enable_sm80_to_sm89INS1_16FlashAttnFwdSm80INS1_25CollectiveMainloopFwdSm80ILi4ELi1ELb0EN4cute5tupleIJNS5_1CILi128EEENS7_ILi64EEENS7_ILi96EEEEEELi96ENS_6half_tEfNS_4arch4Sm80ELb1ELb0ELb0ELb0ELb1ELb0ELb1ELb0EEENS1_21CollectiveEpilogueFwdINS6_IJS8_SA_S9_EEENS6_IJNS7_ILi1EEESI_SI_EEESC_SE_Li128ELb0ELb1ELb0ELb0EEENS1_30DynamicPersistentTileSchedulerILi128ELi128ELb0ELb1ELb0EEEEEEEEEvNT_6ParamsE:
	.zero		1416


//--------------------- .nv.constant0._ZN7cutlass13device_kernelIN5flash19enable_sm80_to_sm89INS1_16FlashAttnFwdSm80INS1_25CollectiveMainloopFwdSm80ILi4ELi1ELb0EN4cute5tupleIJNS5_1CILi128EEENS7_ILi64EEENS7_ILi96EEEEEELi96ENS_6half_tEfNS_4arch4Sm80ELb1ELb0ELb0ELb1ELb1ELb0ELb1ELb0EEENS1_21CollectiveEpilogueFwdINS6_IJS8_SA_S9_EEENS6_IJNS7_ILi1EEESI_SI_EEESC_SE_Li128ELb1ELb1ELb0ELb0EEENS1_19SingleTileSchedulerILb1ELb0ELb1ELi128EEEEEEEEEvNT_6ParamsE --------------------------
	.section	.nv.constant0._ZN7cutlass13device_kernelIN5flash19enable_sm80_to_sm89INS1_16FlashAttnFwdSm80INS1_25CollectiveMainloopFwdSm80ILi4ELi1ELb0EN4cute5tupleIJNS5_1CILi128EEENS7_ILi64EEENS7_ILi96EEEEEELi96ENS_6half_tEfNS_4arch4Sm80ELb1ELb0ELb0ELb1ELb1ELb0ELb1ELb0EEENS1_21CollectiveEpilogueFwdINS6_IJS8_SA_S9_EEENS6_IJNS7_ILi1EEESI_SI_EEESC_SE_Li128ELb1ELb1ELb0ELb0EEENS1_19SingleTileSchedulerILb1ELb0ELb1ELi128EEEEEEEEEvNT_6ParamsE,"a",@progbits
	.sectionflags	@""
	.align	4
.nv.constant0._ZN7cutlass13device_kernelIN5flash19enable_sm80_to_sm89INS1_16FlashAttnFwdSm80INS1_25CollectiveMainloopFwdSm80ILi4ELi1ELb0EN4cute5tupleIJNS5_1CILi128EEENS7_ILi64EEENS7_ILi96EEEEEELi96ENS_6half_tEfNS_4arch4Sm80ELb1ELb0ELb0ELb1ELb1ELb0ELb1ELb0EEENS1_21CollectiveEpilogueFwdINS6_IJS8_SA_S9_EEENS6_IJNS7_ILi1EEESI_SI_EEESC_SE_Li128ELb1ELb1ELb0ELb0EEENS1_19SingleTileSchedulerILb1ELb0ELb1ELi128EEEEEEEEEvNT_6ParamsE:
	.zero		1400


//--------------------- .nv.constant0._ZN7cutlass13device_kernelIN5flash19enable_sm80_to_sm89INS1_16FlashAttnFwdSm80INS1_25CollectiveMainloopFwdSm80ILi4ELi1ELb0EN4cute5tupleIJNS5_1CILi128EEENS7_ILi64EEENS7_ILi96EEEEEELi96ENS_6half_tEfNS_4arch4Sm80ELb1ELb0ELb0ELb1ELb1ELb1ELb1ELb0EEENS1_21CollectiveEpilogueFwdINS6_IJS8_SA_S9_EEENS6_IJNS7_ILi1EEESI_SI_EEESC_SE_Li128ELb1ELb1ELb0ELb0EEENS1_19SingleTileSchedulerILb1ELb0ELb1ELi128EEEEEEEEEvNT_6ParamsE --------------------------
	.section	.nv.constant0._ZN7cutlass13device_kernelIN5flash19enable_sm80_to_sm89INS1_16FlashAttnFwdSm80INS1_25CollectiveMainloopFwdSm80ILi4ELi1ELb0EN4cute5tupleIJNS5_1CILi128EEENS7_ILi64EEENS7_ILi96EEEEEELi96ENS_6half_tEfNS_4arch4Sm80ELb1ELb0ELb0ELb1ELb1ELb1ELb1ELb0EEENS1_21CollectiveEpilogueFwdINS6_IJS8_SA_S9_EEENS6_IJNS7_ILi1EEESI_SI_EEESC_SE_Li128ELb1ELb1ELb0ELb0EEENS1_19SingleTileSchedulerILb1ELb0ELb1ELi128EEEEEEEEEvNT_6ParamsE,"a",@progbits
	.sectionflags	@""
	.align	4
.nv.constant0._ZN7cutlass13device_kernelIN5flash19enable_sm80_to_sm89INS1_16FlashAttnFwdSm80INS1_25CollectiveMainloopFwdSm80ILi4ELi1ELb0EN4cute5tupleIJNS5_1CILi128EEENS7_ILi64EEENS7_ILi96EEEEEELi96ENS_6half_tEfNS_4arch4Sm80ELb1ELb0ELb0ELb1ELb1ELb1ELb1ELb0EEENS1_21CollectiveEpilogueFwdINS6_IJS8_SA_S9_EEENS6_IJNS7_ILi1EEESI_SI_EEESC_SE_Li128ELb1ELb1ELb0ELb0EEENS1_19SingleTileSchedulerILb1ELb0ELb1ELi128EEEEEEEEEvNT_6ParamsE:
	.zero		1400


//--------------------- .text._ZN7cutlass13device_kernelIN5flash19enable_sm80_to_sm89INS1_16FlashAttnFwdSm80INS1_25CollectiveMainloopFwdSm80ILi4ELi1ELb0EN4cute5tupleIJNS5_1CILi128EEENS7_ILi64EEENS7_ILi96EEEEEELi96ENS_6half_tEfNS_4arch4Sm80ELb0ELb0ELb1ELb0ELb1ELb0ELb1ELb0EEENS1_21CollectiveEpilogueFwdINS6_IJS8_SA_S9_EEENS6_IJNS7_ILi1EEESI_SI_EEESC_SE_Li128ELb0ELb1ELb0ELb0EEENS1_19SingleTileSchedulerILb0ELb0ELb1ELi128EEEEEEEEEvNT_6ParamsE --------------------------
	.section	.text._ZN7cutlass13device_kernelIN5flash19enable_sm80_to_sm89INS1_16FlashAttnFwdSm80INS1_25CollectiveMainloopFwdSm80ILi4ELi1ELb0EN4cute5tupleIJNS5_1CILi128EEENS7_ILi64EEENS7_ILi96EEEEEELi96ENS_6half_tEfNS_4arch4Sm80ELb0ELb0ELb1ELb0ELb1ELb0ELb1ELb0EEENS1_21CollectiveEpilogueFwdINS6_IJS8_SA_S9_EEENS6_IJNS7_ILi1EEESI_SI_EEESC_SE_Li128ELb0ELb1ELb0ELb0EEENS1_19SingleTileSchedulerILb0ELb0ELb1ELi128EEEEEEEEEvNT_6ParamsE,"ax",@progbits
	.sectioninfo	@"SHI_REGISTERS=255"
	.align	128
.text._ZN7cutlass13device_kernelIN5flash19enable_sm80_to_sm89INS1_16FlashAttnFwdSm80INS1_25CollectiveMainloopFwdSm80ILi4ELi1ELb0EN4cute5tupleIJNS5_1CILi128EEENS7_ILi64EEENS7_ILi96EEEEEELi96ENS_6half_tEfNS_4arch4Sm80ELb0ELb0ELb1ELb0ELb1ELb0ELb1ELb0EEENS1_21CollectiveEpilogueFwdINS6_IJS8_SA_S9_EEENS6_IJNS7_ILi1EEESI_SI_EEESC_SE_Li128ELb0ELb1ELb0ELb0EEENS1_19SingleTileSchedulerILb0ELb0ELb1ELi128EEEEEEEEEvNT_6ParamsE:
        .type           _ZN7cutlass13device_kernelIN5flash19enable_sm80_to_sm89INS1_16FlashAttnFwdSm80INS1_25CollectiveMainloopFwdSm80ILi4ELi1ELb0EN4cute5tupleIJNS5_1CILi128EEENS7_ILi64EEENS7_ILi96EEEEEELi96ENS_6half_tEfNS_4arch4Sm80ELb0ELb0ELb1ELb0ELb1ELb0ELb1ELb0EEENS1_21CollectiveEpilogueFwdINS6_IJS8_SA_S9_EEENS6_IJNS7_ILi1EEESI_SI_EEESC_SE_Li128ELb0ELb1ELb0ELb0EEENS1_19SingleTileSchedulerILb0ELb0ELb1ELi128EEEEEEEEEvNT_6ParamsE,@function
        .size           _ZN7cutlass13device_kernelIN5flash19enable_sm80_to_sm89INS1_16FlashAttnFwdSm80INS1_25CollectiveMainloopFwdSm80ILi4ELi1ELb0EN4cute5tupleIJNS5_1CILi128EEENS7_ILi64EEENS7_ILi96EEEEEELi96ENS_6half_tEfNS_4arch4Sm80ELb0ELb0ELb1ELb0ELb1ELb0ELb1ELb0EEENS1_21CollectiveEpilogueFwdINS6_IJS8_SA_S9_EEENS6_IJNS7_ILi1EEESI_SI_EEESC_SE_Li128ELb0ELb1ELb0ELb0EEENS1_19SingleTileSchedulerILb0ELb0ELb1ELi128EEEEEEEEEvNT_6ParamsE,(.L_x_1710 - _ZN7cutlass13device_kernelIN5flash19enable_sm80_to_sm89INS1_16FlashAttnFwdSm80INS1_25CollectiveMainloopFwdSm80ILi4ELi1ELb0EN4cute5tupleIJNS5_1CILi128EEENS7_ILi64EEENS7_ILi96EEEEEELi96ENS_6half_tEfNS_4arch4Sm80ELb0ELb0ELb1ELb0ELb1ELb0ELb1ELb0EEENS1_21CollectiveEpilogueFwdINS6_IJS8_SA_S9_EEENS6_IJNS7_ILi1EEESI_SI_EEESC_SE_Li128ELb0ELb1ELb0ELb0EEENS1_19SingleTileSchedulerILb0ELb0ELb1ELi128EEEEEEEEEvNT_6ParamsE)
        .other          _ZN7cutlass13device_kernelIN5flash19enable_sm80_to_sm89INS1_16FlashAttnFwdSm80INS1_25CollectiveMainloopFwdSm80ILi4ELi1ELb0EN4cute5tupleIJNS5_1CILi128EEENS7_ILi64EEENS7_ILi96EEEEEELi96ENS_6half_tEfNS_4arch4Sm80ELb0ELb0ELb1ELb0ELb1ELb0ELb1ELb0EEENS1_21CollectiveEpilogueFwdINS6_IJS8_SA_S9_EEENS6_IJNS7_ILi1EEESI_SI_EEESC_SE_Li128ELb0ELb1ELb0ELb0EEENS1_19SingleTileSchedulerILb0ELb0ELb1ELi128EEEEEEEEEvNT_6ParamsE,@"STO_CUDA_ENTRY STV_DEFAULT"
_ZN7cutlass13device_kernelIN5flash19enable_sm80_to_sm89INS1_16FlashAttnFwdSm80INS1_25CollectiveMainloopFwdSm80ILi4ELi1ELb0EN4cute5tupleIJNS5_1CILi128EEENS7_ILi64EEENS7_ILi96EEEEEELi96ENS_6half_tEfNS_4arch4Sm80ELb0ELb0ELb1ELb0ELb1ELb0ELb1ELb0EEENS1_21CollectiveEpilogueFwdINS6_IJS8_SA_S9_EEENS6_IJNS7_ILi1EEESI_SI_EEESC_SE_Li128ELb0ELb1ELb0ELb0EEENS1_19SingleTileSchedulerILb0ELb0ELb1ELi128EEEEEEEEEvNT_6ParamsE:
[----:B------:R-:W-:-:S03]  /*0000*/  MOV R1, c[0x0][0x28] ;  /* 0x00000a0000017a02 */ /* 0x000fc60000000f00 */
[----:B------:R-:W1:Y:S01]  /*0010*/  S2UR UR11, SR_CTAID.Z ;  /* 0x00000000000b79c3 */ /* 0x000e620000002700 */
[----:B------:R-:W-:Y:S02]  /*0020*/  IADD3 R1, R1, -0x58, RZ ;  /* 0xffffffa801017810 */ /* 0x000fe40007ffe0ff */
[----:B-1----:R-:W-:-:S13]  /*0030*/  ISETP.LE.AND P0, PT, RZ, UR11, PT ;  /* 0x0000000bff007c0c */ /* 0x002fda000bf03270 */
[----:B------:R-:W-:Y:S05]  /*0040*/  @!P0 EXIT ;  /* 0x000000000000894d */ /* 0x000fea0003800000 */
[----:B------:R-:W-:Y:S02]  /*0050*/  ULDC.64 UR4, c[0x0][0x370] ;  /* 0x0000dc0000047ab9 */ /* 0x000fe40000000a00 */
[----:B------:R-:W-:Y:S02]  /*0060*/  UISETP.NE.U32.AND UP1, UPT, URZ, UR4, UPT ;  /* 0x000000043f00728c */ /* 0x000fe4000bf25070 */
[----:B------:R-:W-:Y:S02]  /*0070*/  ULDC.64 UR14, c[0x0][0x118] ;  /* 0x00004600000e7ab9 */ /* 0x000fe40000000a00 */
[----:B------:R-:W-:Y:S02]  /*0080*/  UISETP.NE.AND.EX UP1, UPT, URZ, UR5, UPT, UP1 ;  /* 0x000000053f00728c */ /* 0x000fe4000bf25310 */
[----:B------:R-:W-:Y:S02]  /*0090*/  ULDC.64 UR6, c[0x0][0x340] ;  /* 0x0000d00000067ab9 */ /* 0x000fe40000000a00 */
[----:B------:R-:W-:-:S02]  /*00a0*/  ULDC.64 UR4, c[0x0][0x340] ;  /* 0x0000d00000047ab9 */ /* 0x000fc40000000a00 */
[----:B------:R-:W-:Y:S01]  /*00b0*/  UISETP.NE.U32.AND UP0, UPT, URZ, UR4, UPT ;  /* 0x000000043f00728c */ /* 0x000fe2000bf05070 */
[----:B------:R-:W-:-:S03]  /*00c0*/  PLOP3.LUT P3, PT, PT, PT, UP1, 0x80, 0x0 ;  /* 0x000000000000781c */ /* 0x000fc60003f6f018 */
[----:B------:R-:W-:Y:S02]  /*00d0*/  UISETP.NE.AND.EX UP0, UPT, URZ, UR5, UPT, UP0 ;  /* 0x000000053f00728c */ /* 0x000fe4000bf05300 */
[----:B------:R-:W-:Y:S02]  /*00e0*/  @UP1 UMOV UR8, 0x4 ;  /* 0x0000000400081882 */ /* 0x000fe40000000000 */
[----:B------:R-:W-:Y:S02]  /*00f0*/  ULDC.64 UR4, c[0x0][0x370] ;  /* 0x0000dc0000047ab9 */ /* 0x000fe40000000a00 */
[----:B------:R-:W-:Y:S01]  /*0100*/  @UP1 UIMAD.WIDE UR8, UR11, UR8, UR4 ;  /* 0x000000080b0812a5 */ /* 0x000fe2000f8e0204 */
[----:B------:R-:W-:-:S04]  /*0110*/  PLOP3.LUT P6, PT, PT, PT, UP0, 0x80, 0x0 ;  /* 0x000000000000781c */ /* 0x000fc80003fcf008 */
[----:B------:R-:W-:Y:S01]  /*0120*/  @UP0 UMOV UR4, 0x4 ;  /* 0x0000000400040882 */ /* 0x000fe20000000000 */
[----:B------:R-:W-:Y:S01]  /*0130*/  IMAD.U32 R2, RZ, RZ, UR8 ;  /* 0x00000008ff027e24 */ /* 0x000fe2000f8e00ff */
[----:B------:R-:W-:Y:S01]  /*0140*/  @UP0 UIMAD.WIDE UR4, UR11, UR4, UR6 ;  /* 0x000000040b0402a5 */ /* 0x000fe2000f8e0206 */
[----:B------:R-:W-:-:S05]  /*0150*/  IMAD.U32 R3, RZ, RZ, UR9 ;  /* 0x00000009ff037e24 */ /* 0x000fca000f8e00ff */
[----:B------:R1:W2:Y:S02]  /*0160*/  @P3 LDG.E R9, [R2.64] ;  /* 0x0000000e02093981 */ /* 0x0002a4000c1e1900 */
[----:B-1----:R-:W-:Y:S02]  /*0170*/  IMAD.U32 R2, RZ, RZ, UR4 ;  /* 0x00000004ff027e24 */ /* 0x002fe4000f8e00ff */
[----:B------:R-:W-:Y:S01]  /*0180*/  IMAD.U32 R3, RZ, RZ, UR5 ;  /* 0x00000005ff037e24 */ /* 0x000fe2000f8e00ff */
[----:B------:R-:W1:Y:S01]  /*0190*/  S2R R57, SR_TID.X ;  /* 0x0000000000397919 */ /* 0x000e620000002100 */
[----:B------:R-:W3:Y:S03]  /*01a0*/  S2UR UR8, SR_CTAID.Y ;  /* 0x00000000000879c3 */ /* 0x000ee60000002600 */
[----:B------:R-:W4:Y:S01]  /*01b0*/  S2R R8, SR_CTAID.X ;  /* 0x0000000000087919 */ /* 0x000f220000002500 */
[----:B------:R-:W-:Y:S01]  /*01c0*/  IMAD.MOV.U32 R17, RZ, RZ, c[0x0][0x2c4] ;  /* 0x0000b100ff117624 */ /* 0x000fe200078e00ff */
[----:B------:R-:W-:-:S02]  /*01d0*/  ULDC.64 UR4, c[0x0][0x1b8] ;  /* 0x00006e0000047ab9 */ /* 0x000fc40000000a00 */
[----:B------:R5:W2:Y:S01]  /*01e0*/  @P6 LDG.E R18, [R2.64] ;  /* 0x0000000e02126981 */ /* 0x000aa2000c1e1900 */
[----:B------:R-:W-:Y:S01]  /*01f0*/  USHF.R.S32.HI UR9, URZ, 0x1f, UR11 ;  /* 0x0000001f3f097899 */ /* 0x000fe2000801140b */
[C---:B------:R-:W-:Y:S01]  /*0200*/  ISETP.NE.AND P0, PT, R17.reuse, 0x1, PT ;  /* 0x000000011100780c */ /* 0x040fe20003f05270 */
[----:B------:R-:W-:Y:S01]  /*0210*/  IMAD R17, R17, c[0x0][0x168], RZ ;  /* 0x00005a0011117a24 */ /* 0x000fe200078e02ff */
[----:B------:R-:W-:Y:S01]  /*0220*/  UMOV UR10, URZ ;  /* 0x0000003f000a7c82 */ /* 0x000fe20008000000 */
[----:B------:R-:W-:Y:S01]  /*0230*/  IMAD.MOV.U32 R236, RZ, RZ, RZ ;  /* 0x000000ffffec7224 */ /* 0x000fe200078e00ff */
[----:B-1----:R-:W-:Y:S01]  /*0240*/  SHF.R.S32.HI R22, RZ, 0x1f, R57 ;  /* 0x0000001fff167819 */ /* 0x002fe20000011439 */
[----:B---3--:R-:W-:Y:S02]  /*0250*/  USHF.R.S32.HI UR6, URZ, 0x1f, UR8 ;  /* 0x0000001f3f067899 */ /* 0x008fe40008011408 */
[----:B------:R-:W-:Y:S01]  /*0260*/  UIMAD.WIDE.U32 UR12, UR8, UR4, URZ ;  /* 0x00000004080c72a5 */ /* 0x000fe2000f8e003f */
[CC--:B------:R-:W-:Y:S01]  /*0270*/  LEA.HI R25, R22.reuse, R57.reuse, RZ, 0x3 ;  /* 0x0000003916197211 */ /* 0x0c0fe200078f18ff */
[----:B------:R-:W-:Y:S01]  /*0280*/  UIMAD UR7, UR6, UR4, URZ ;  /* 0x00000004060772a4 */ /* 0x000fe2000f8e023f */
[----:B------:R-:W-:-:S02]  /*0290*/  LEA.HI R32, R22, R57, RZ, 0x5 ;  /* 0x0000003916207211 */ /* 0x000fc400078f28ff */
[----:B------:R-:W-:Y:S01]  /*02a0*/  SHF.R.S32.HI R24, RZ, 0x3, R25 ;  /* 0x00000003ff187819 */ /* 0x000fe20000011419 */
[----:B------:R-:W-:Y:S01]  /*02b0*/  UIMAD UR7, UR8, UR5, UR7 ;  /* 0x00000005080772a4 */ /* 0x000fe2000f8e0207 */
[----:B-----5:R-:W-:Y:S02]  /*02c0*/  LEA.HI R2, R22, R57, RZ, 0x2 ;  /* 0x0000003916027211 */ /* 0x020fe400078f10ff */
[----:B------:R-:W-:Y:S01]  /*02d0*/  ULDC.64 UR4, c[0x0][0x1c0] ;  /* 0x0000700000047ab9 */ /* 0x000fe20000000a00 */
[----:B------:R-:W-:Y:S01]  /*02e0*/  SHF.R.S32.HI R27, RZ, 0x5, R32 ;  /* 0x00000005ff1b7819 */ /* 0x000fe20000011420 */
[----:B------:R-:W-:Y:S01]  /*02f0*/  UIADD3 UR13, UR13, UR7, URZ ;  /* 0x000000070d0d7290 */ /* 0x000fe2000fffe03f */
[----:B------:R-:W-:Y:S01]  /*0300*/  LOP3.LUT R0, R2, 0xfffffffc, RZ, 0xc0, !PT ;  /* 0xfffffffc02007812 */ /* 0x000fe200078ec0ff */
[----:B------:R-:W-:Y:S01]  /*0310*/  UIMAD UR9, UR9, UR4, URZ ;  /* 0x00000004090972a4 */ /* 0x000fe2000f8e023f */
[----:B------:R-:W-:Y:S01]  /*0320*/  SHF.R.S32.HI R26, RZ, 0x2, R2 ;  /* 0x00000002ff1a7819 */ /* 0x000fe20000011402 */
[----:B------:R-:W-:-:S02]  /*0330*/  UIMAD.WIDE.U32 UR12, UR11, UR4, UR12 ;  /* 0x000000040b0c72a5 */ /* 0x000fc4000f8e000c */
[----:B------:R-:W-:Y:S01]  /*0340*/  IMAD.IADD R7, R57, 0x1, -R0 ;  /* 0x0000000139077824 */ /* 0x000fe200078e0a00 */
[----:B------:R-:W-:Y:S01]  /*0350*/  UIMAD UR5, UR11, UR5, UR9 ;  /* 0x000000050b0572a4 */ /* 0x000fe2000f8e0209 */
[C-C-:B----4-:R-:W-:Y:S01]  /*0360*/  IMAD R19, R8.reuse, 0x80, R26.reuse ;  /* 0x0000008008137824 */ /* 0x150fe200078e021a */
[----:B------:R-:W-:Y:S01]  /*0370*/  ULDC UR4, c[0x0][0x2ac] ;  /* 0x0000ab0000047ab9 */ /* 0x000fe20000000800 */
[C---:B------:R-:W-:Y:S01]  /*0380*/  IMAD R156, R7.reuse, 0x20, R26 ;  /* 0x00000020079c7824 */ /* 0x040fe200078e021a */
[----:B------:R-:W-:Y:S01]  /*0390*/  UIADD3 UR5, UR13, UR5, URZ ;  /* 0x000000050d057290 */ /* 0x000fe2000fffe03f */
[----:B------:R-:W-:Y:S01]  /*03a0*/  IMAD.U32 R3, RZ, RZ, UR13 ;  /* 0x0000000dff037e24 */ /* 0x000fe2000f8e00ff */
[----:B------:R-:W-:Y:S01]  /*03b0*/  ULDC UR9, c[0x0][0x1d0] ;  /* 0x0000740000097ab9 */ /* 0x000fe20000000800 */
[----:B------:R-:W-:Y:S01]  /*03c0*/  IMAD R10, R8, 0x80, R156 ;  /* 0x00000080080a7824 */ /* 0x000fe200078e029c */
[----:B------:R-:W-:Y:S01]  /*03d0*/  STL [R1+0x10], R156 ;  /* 0x0000109c01007387 */ /* 0x000fe20000100800 */
[----:B------:R-:W-:Y:S01]  /*03e0*/  IMAD.U32 R2, RZ, RZ, UR12 ;  /* 0x0000000cff027e24 */ /* 0x000fe2000f8e00ff */
[----:B------:R-:W-:Y:S01]  /*03f0*/  UIMAD UR9, UR4, UR9, URZ ;  /* 0x00000009040972a4 */ /* 0x000fe2000f8e023f */
[----:B------:R-:W-:Y:S01]  /*0400*/  @P0 IMAD.HI.U32 R0, R10, c[0x0][0x2c8], RZ ;  /* 0x0000b2000a000a27 */ /* 0x000fe200078e00ff */
[----:B------:R-:W-:Y:S03]  /*0410*/  STL [R1+0x40], R10 ;  /* 0x0000400a01007387 */ /* 0x000fe60000100800 */
[----:B------:R-:W-:Y:S01]  /*0420*/  IMAD.MOV.U32 R4, RZ, RZ, R10 ;  /* 0x000000ffff047224 */ /* 0x000fe200078e000a */
[----:B------:R-:W-:Y:S01]  /*0430*/  @P0 SHF.R.U32.HI R4, RZ, c[0x0][0x2cc], R0 ;  /* 0x0000b300ff040a19 */ /* 0x000fe20000011600 */
[----:B------:R-:W-:Y:S01]  /*0440*/  IMAD.U32 R3, RZ, RZ, UR5 ;  /* 0x00000005ff037e24 */ /* 0x000fe2000f8e00ff */
[----:B------:R-:W-:Y:S01]  /*0450*/  ULDC UR5, c[0x0][0x1d0] ;  /* 0x0000740000057ab9 */ /* 0x000fe20000000800 */
[----:B------:R-:W-:Y:S01]  /*0460*/  IMAD.SHL.U32 R56, R7, 0x8, RZ ;  /* 0x0000000807387824 */ /* 0x000fe200078e00ff */
[--C-:B------:R-:W-:Y:S01]  /*0470*/  SHF.R.S32.HI R5, RZ, 0x1f, R4.reuse ;  /* 0x0000001fff057819 */ /* 0x100fe20000011404 */
[----:B------:R-:W-:Y:S01]  /*0480*/  IMAD.MOV R0, RZ, RZ, -R4 ;  /* 0x000000ffff007224 */ /* 0x000fe200078e0a04 */
[----:B------:R-:W-:Y:S01]  /*0490*/  UIMAD UR5, UR4, UR5, 0x3f ;  /* 0x0000003f040574a4 */ /* 0x000fe2000f8e0205 */
[----:B------:R-:W-:Y:S01]  /*04a0*/  IMAD.WIDE.U32 R2, R4, c[0x0][0x1b0], R2 ;  /* 0x00006c0004027a25 */ /* 0x000fe200078e0002 */
[C---:B------:R-:W-:Y:S01]  /*04b0*/  IADD3 R155, R56.reuse, 0x20, RZ ;  /* 0x00000020389b7810 */ /* 0x040fe20007ffe0ff */
[----:B------:R-:W-:Y:S01]  /*04c0*/  STL [R1+0x3c], R19 ;  /* 0x00003c1301007387 */ /* 0x000fe20000100800 */
[C---:B------:R-:W-:Y:S01]  /*04d0*/  IADD3 R154, R56.reuse, 0x40, RZ ;  /* 0x00000040389a7810 */ /* 0x040fe20007ffe0ff */
[----:B------:R-:W-:Y:S01]  /*04e0*/  IMAD R6, R5, c[0x0][0x1b0], RZ ;  /* 0x00006c0005067a24 */ /* 0x000fe200078e02ff */
[----:B------:R-:W-:Y:S01]  /*04f0*/  ISETP.GE.AND P5, PT, R56, c[0x0][0x198], PT ;  /* 0x0000660038007a0c */ /* 0x000fe20003fa6270 */
[----:B------:R-:W-:Y:S01]  /*0500*/  IMAD R5, R0, c[0x0][0x2c4], R10 ;  /* 0x0000b10000057a24 */ /* 0x000fe200078e020a */
[----:B------:R-:W-:Y:S01]  /*0510*/  USHF.R.S32.HI UR7, URZ, 0x1f, UR5 ;  /* 0x0000001f3f077899 */ /* 0x000fe20008011405 */
[----:B------:R-:W-:Y:S01]  /*0520*/  IMAD R0, R4, c[0x0][0x1b4], R6 ;  /* 0x00006d0004007a24 */ /* 0x000fe200078e0206 */
[----:B------:R-:W-:Y:S01]  /*0530*/  IADD3 R6, R19, 0x40, RZ ;  /* 0x0000004013067810 */ /* 0x000fe20007ffe0ff */
[----:B------:R-:W-:Y:S01]  /*0540*/  STL [R1+0x24], R155 ;  /* 0x0000249b01007387 */ /* 0x000fe20000100800 */
[----:B------:R-:W-:Y:S01]  /*0550*/  SHF.R.S32.HI R4, RZ, 0x1f, R5 ;  /* 0x0000001fff047819 */ /* 0x000fe20000011405 */
[----:B------:R-:W-:Y:S01]  /*0560*/  IMAD.IADD R3, R3, 0x1, R0 ;  /* 0x0000000103037824 */ /* 0x000fe200078e0200 */
[-C--:B------:R-:W-:Y:S01]  /*0570*/  ISETP.GE.AND P2, PT, R6, R17.reuse, PT ;  /* 0x000000110600720c */ /* 0x080fe20003f46270 */
[----:B------:R-:W-:Y:S01]  /*0580*/  ULEA.HI UR7, UR7, UR5, URZ, 0x6 ;  /* 0x0000000507077291 */ /* 0x000fe2000f8f303f */
[----:B------:R-:W-:Y:S01]  /*0590*/  ISETP.GE.AND P4, PT, R155, c[0x0][0x198], PT ;  /* 0x000066009b007a0c */ /* 0x000fe20003f86270 */
[----:B------:R-:W-:Y:S01]  /*05a0*/  IMAD R0, R4, c[0x0][0x1a8], RZ ;  /* 0x00006a0004007a24 */ /* 0x000fe200078e02ff */
[----:B------:R-:W-:Y:S01]  /*05b0*/  IADD3 R4, R19, 0x20, RZ ;  /* 0x0000002013047810 */ /* 0x000fe20007ffe0ff */
[C---:B------:R-:W-:Y:S01]  /*05c0*/  IMAD.WIDE.U32 R2, R5.reuse, c[0x0][0x1a8], R2 ;  /* 0x00006a0005027a25 */ /* 0x040fe200078e0002 */
[----:B------:R-:W-:Y:S01]  /*05d0*/  USHF.R.S32.HI UR7, URZ, 0x6, UR7 ;  /* 0x000000063f077899 */ /* 0x000fe20008011407 */
[----:B------:R-:W-:Y:S01]  /*05e0*/  STL [R1+0x28], R154 ;  /* 0x0000289a01007387 */ /* 0x000fe20000100800 */
[----:B------:R-:W-:Y:S01]  /*05f0*/  ISETP.GE.AND P0, PT, R4, R17, PT ;  /* 0x000000110400720c */ /* 0x000fe20003f06270 */
[----:B------:R-:W-:Y:S01]  /*0600*/  IMAD R0, R5, c[0x0][0x1ac], R0 ;  /* 0x00006b0005007a24 */ /* 0x000fe200078e0200 */
[----:B------:R-:W-:Y:S01]  /*0610*/  LEA R16, P1, R2, c[0x0][0x160], 0x1 ;  /* 0x0000580002107a11 */ /* 0x000fe200078208ff */
[----:B------:R-:W-:-:S02]  /*0620*/  ULDC UR5, c[0x0][0x2b8] ;  /* 0x0000ae0000057ab9 */ /* 0x000fc40000000800 */
[----:B------:R-:W-:Y:S01]  /*0630*/  IMAD.IADD R0, R3, 0x1, R0 ;  /* 0x0000000103007824 */ /* 0x000fe200078e0200 */
[----:B------:R-:W-:Y:S01]  /*0640*/  UISETP.NE.AND UP1, UPT, UR5, 0x1, UPT ;  /* 0x000000010500788c */ /* 0x000fe2000bf25270 */
[----:B------:R-:W-:Y:S01]  /*0650*/  IMAD.SHL.U32 R3, R24, 0x40, RZ ;  /* 0x0000004018037824 */ /* 0x000fe200078e00ff */
[----:B------:R-:W-:Y:S01]  /*0660*/  SHFL.IDX PT, R4, R16, RZ, 0x1c1f ;  /* 0x001c1fff10047589 */ /* 0x000fe200000e0000 */
[----:B------:R-:W-:Y:S01]  /*0670*/  ULDC.64 UR4, c[0x0][0x2b0] ;  /* 0x0000ac0000047ab9 */ /* 0x000fe20000000a00 */
[----:B------:R-:W-:Y:S02]  /*0680*/  LEA.HI.X R11, R2, c[0x0][0x164], R0, 0x1, P1 ;  /* 0x00005900020b7a11 */ /* 0x000fe400008f0c00 */
[----:B------:R-:W-:Y:S02]  /*0690*/  ISETP.GE.AND P1, PT, R19, R17, PT ;  /* 0x000000111300720c */ /* 0x000fe40003f26270 */
[----:B------:R-:W-:Y:S01]  /*06a0*/  LOP3.LUT R0, R3, 0xc0, RZ, 0xc0, !PT ;  /* 0x000000c003007812 */ /* 0x000fe200078ec0ff */
[----:B------:R-:W1:Y:S01]  /*06b0*/  SHFL.IDX PT, R5, R11, RZ, 0x1c1f ;  /* 0x001c1fff0b057589 */ /* 0x000e6200000e0000 */
[----:B------:R-:W-:-:S02]  /*06c0*/  LEA.HI R2, R26, R26, RZ, 0x1 ;  /* 0x0000001a1a027211 */ /* 0x000fc400078f08ff */
[----:B------:R-:W-:Y:S02]  /*06d0*/  SHF.R.U32.HI R3, RZ, 0x3, R0 ;  /* 0x00000003ff037819 */ /* 0x000fe40000011600 */
[----:B------:R-:W-:Y:S02]  /*06e0*/  LOP3.LUT R0, R0, 0x18, R56, 0xf8, !PT ;  /* 0x0000001800007812 */ /* 0x000fe400078ef838 */
[----:B------:R-:W-:Y:S02]  /*06f0*/  LOP3.LUT R2, R2, 0x7fffffe, RZ, 0xc0, !PT ;  /* 0x07fffffe02027812 */ /* 0x000fe400078ec0ff */
[----:B------:R-:W-:Y:S02]  /*0700*/  LOP3.LUT R6, R0, R3, RZ, 0x3c, !PT ;  /* 0x0000000300067212 */ /* 0x000fe400078e3cff */
[----:B------:R-:W-:Y:S01]  /*0710*/  @!P1 SHF.R.S32.HI R3, RZ, 0x1f, R154 ;  /* 0x0000001fff039819 */ /* 0x000fe2000001149a */
[----:B------:R-:W-:Y:S01]  /*0720*/  IMAD.IADD R0, R26, 0x1, -R2 ;  /* 0x000000011a007824 */ /* 0x000fe200078e0a02 */
[----:B------:R-:W-:-:S03]  /*0730*/  @!P1 SHF.R.S32.HI R2, RZ, 0x1f, R155 ;  /* 0x0000001fff029819 */ /* 0x000fc6000001149b */
[----:B------:R-:W-:Y:S01]  /*0740*/  IMAD R0, R27, 0x8, R0 ;  /* 0x000000081b007824 */ /* 0x000fe200078e0200 */
[----:B------:R-:W-:-:S03]  /*0750*/  @!P1 LEA.HI R2, R2, R155, RZ, 0x3 ;  /* 0x0000009b02029211 */ /* 0x000fc600078f18ff */
[----:B------:R-:W-:Y:S01]  /*0760*/  IMAD.U32 R153, R0, 0x20, R6 ;  /* 0x0000002000997824 */ /* 0x000fe200078e0006 */
[----:B------:R-:W-:Y:S02]  /*0770*/  @!P1 LEA.HI R0, R3, R154, RZ, 0x3 ;  /* 0x0000009a03009211 */ /* 0x000fe400078f18ff */
[----:B------:R-:W-:Y:S01]  /*0780*/  @!P1 LOP3.LUT R8, R2, 0xfffffff8, RZ, 0xc0, !PT ;  /* 0xfffffff802089812 */ /* 0x000fe200078ec0ff */
[----:B------:R-:W-:Y:S01]  /*0790*/  SHFL.IDX PT, R3, R11, 0x1, 0x1c1f ;  /* 0x003c1f000b037f89 */ /* 0x000fe200000e0000 */
[----:B------:R-:W-:Y:S01]  /*07a0*/  @!P1 LOP3.LUT R0, R0, 0xfffffff8, RZ, 0xc0, !PT ;  /* 0xfffffff800009812 */ /* 0x000fe200078ec0ff */
[--C-:B-1----:R-:W-:Y:S02]  /*07b0*/  @!P1 IMAD.WIDE R6, R56, 0x2, R4.reuse ;  /* 0x0000000238069825 */ /* 0x102fe400078e0204 */
[----:B------:R-:W1:Y:S02]  /*07c0*/  SHFL.IDX PT, R2, R16, 0x1, 0x1c1f ;  /* 0x003c1f0010027f89 */ /* 0x000e6400000e0000 */
[----:B------:R-:W-:Y:S01]  /*07d0*/  @!P1 IMAD.WIDE R12, R0, 0x2, R4 ;  /* 0x00000002000c9825 */ /* 0x000fe200078e0204 */
[----:B------:R-:W-:Y:S01]  /*07e0*/  @!P0 SHF.R.S32.HI R0, RZ, 0x1f, R154 ;  /* 0x0000001fff008819 */ /* 0x000fe2000001149a */
[----:B--2---:R1:W2:Y:S02]  /*07f0*/  @P3 R2UR UR10, R9 ;  /* 0x00000000090a33c2 */ /* 0x0042a400000e0000 */
[----:B------:R-:W-:Y:S01]  /*0800*/  @!P1 IMAD.WIDE R14, R8, 0x2, R4 ;  /* 0x00000002080e9825 */ /* 0x000fe200078e0204 */
[----:B------:R-:W-:-:S05]  /*0810*/  ISETP.GE.AND P3, PT, R154, c[0x0][0x198], PT ;  /* 0x000066009a007a0c */ /* 0x000fca0003f66270 */
[----:B------:R3:W4:Y:S01]  /*0820*/  @P6 R2UR UR16, R18 ;  /* 0x00000000121063c2 */ /* 0x00072200000e0000 */
[----:B------:R-:W-:Y:S01]  /*0830*/  @!P0 SHF.R.S32.HI R4, RZ, 0x1f, R155 ;  /* 0x0000001fff048819 */ /* 0x000fe2000001149b */
[----:B------:R-:W-:Y:S01]  /*0840*/  @!P1 IMAD.SHL.U32 R10, R153, 0x2, RZ ;  /* 0x00000002990a9824 */ /* 0x000fe200078e00ff */
[----:B------:R-:W-:Y:S01]  /*0850*/  @!P0 LEA.HI R0, R0, R154, RZ, 0x3 ;  /* 0x0000009a00008211 */ /* 0x000fe200078f18ff */
[----:B----4-:R-:W-:Y:S01]  /*0860*/  @!UP0 UMOV UR16, UR11 ;  /* 0x0000000b00108c82 */ /* 0x010fe20008000000 */
[----:B------:R-:W-:Y:S01]  /*0870*/  @!P0 LEA.HI R4, R4, R155, RZ, 0x3 ;  /* 0x0000009b04048211 */ /* 0x000fe200078f18ff */
[----:B------:R-:W-:Y:S01]  /*0880*/  USHF.R.S32.HI UR11, URZ, 0x1f, UR16 ;  /* 0x0000001f3f0b7899 */ /* 0x000fe20008011410 */
[----:B------:R-:W-:Y:S01]  /*0890*/  @!P0 LOP3.LUT R0, R0, 0xfffffff8, RZ, 0xc0, !PT ;  /* 0xfffffff800008812 */ /* 0x000fe200078ec0ff */
[----:B------:R4:W-:Y:S01]  /*08a0*/  @!P1 LDGSTS.E.BYPASS.LTC128B.128 [R10+0x6100], [R6.64], !P5 ;  /* 0x06100000060a9fae */ /* 0x0009e2000e901d4e */
[----:B------:R-:W-:Y:S01]  /*08b0*/  @!P0 LOP3.LUT R4, R4, 0xfffffff8, RZ, 0xc0, !PT ;  /* 0xfffffff804048812 */ /* 0x000fe200078ec0ff */
[----:B------:R-:W-:Y:S01]  /*08c0*/  UIMAD UR11, UR11, UR4, URZ ;  /* 0x000000040b0b72a4 */ /* 0x000fe2000f8e023f */
[----:B------:R-:W-:Y:S01]  /*08d0*/  PLOP3.LUT P6, PT, PT, PT, UP1, 0x80, 0x0 ;  /* 0x000000000000781c */ /* 0x000fe20003fcf018 */
[----:B-1----:R-:W-:Y:S01]  /*08e0*/  @!P0 IMAD.WIDE R8, R0, 0x2, R2 ;  /* 0x0000000200088825 */ /* 0x002fe200078e0202 */
[----:B------:R1:W-:Y:S01]  /*08f0*/  @!P1 LDGSTS.E.BYPASS.LTC128B.128 [R10+0x8100], [R14.64], !P4 ;  /* 0x081000000e0a9fae */ /* 0x0003e2000e101d4e */
[----:B------:R-:W-:-:S02]  /*0900*/  UIMAD.WIDE.U32 UR12, UR16, UR4, URZ ;  /* 0x00000004100c72a5 */ /* 0x000fc4000f8e003f */
[--C-:B------:R-:W-:Y:S01]  /*0910*/  @!P0 IMAD.WIDE R4, R4, 0x2, R2.reuse ;  /* 0x0000000204048825 */ /* 0x100fe200078e0202 */
[----:B------:R1:W-:Y:S01]  /*0920*/  @!P1 LDGSTS.E.BYPASS.LTC128B.128 [R10+0xa100], [R12.64], !P3 ;  /* 0x0a1000000c0a9fae */ /* 0x0003e2000d901d4e */
[----:B------:R-:W-:Y:S01]  /*0930*/  PLOP3.LUT P1, PT, PT, PT, UP1, 0x80, 0x0 ;  /* 0x000000000000781c */ /* 0x000fe20003f2f018 */
[----:B------:R-:W-:Y:S01]  /*0940*/  UIMAD UR11, UR16, UR5, UR11 ;  /* 0x00000005100b72a4 */ /* 0x000fe2000f8e020b */
[----:B------:R-:W-:Y:S01]  /*0950*/  @!P0 IMAD.WIDE R2, R56, 0x2, R2 ;  /* 0x0000000238028825 */ /* 0x000fe200078e0202 */
[----:B------:R-:W-:Y:S01]  /*0960*/  ULEA UR17, UR7, 0xffffffc0, 0x6 ;  /* 0xffffffc007117891 */ /* 0x000fe2000f8e303f */
[----:B------:R-:W-:Y:S01]  /*0970*/  STL [R1+0x38], R153 ;  /* 0x0000389901007387 */ /* 0x000fe20000100800 */
[----:B------:R-:W-:Y:S02]  /*0980*/  UIADD3 UR11, UR13, UR11, URZ ;  /* 0x0000000b0d0b7290 */ /* 0x000fe4000fffe03f */
[----:B------:R-:W-:Y:S01]  /*0990*/  ULDC.64 UR4, c[0x0][0x1e8] ;  /* 0x00007a0000047ab9 */ /* 0x000fe20000000a00 */
[----:B----4-:R-:W-:-:S02]  /*09a0*/  IMAD.U32 R7, RZ, RZ, UR7 ;  /* 0x00000007ff077e24 */ /* 0x010fc4000f8e00ff */
[----:B------:R-:W-:Y:S02]  /*09b0*/  @!P0 IMAD.SHL.U32 R6, R153, 0x2, RZ ;  /* 0x0000000299068824 */ /* 0x000fe400078e00ff */
[----:B------:R-:W-:Y:S01]  /*09c0*/  IMAD R0, R7, 0x40, R156 ;  /* 0x0000004007007824 */ /* 0x000fe200078e029c */
[----:B------:R-:W-:Y:S02]  /*09d0*/  @!P2 SHF.R.S32.HI R7, RZ, 0x1f, R155 ;  /* 0x0000001fff07a819 */ /* 0x000fe4000001149b */
[----:B------:R4:W-:Y:S02]  /*09e0*/  @!P0 LDGSTS.E.BYPASS.LTC128B.128 [R6+0x6900], [R2.64], !P5 ;  /* 0x0690000002068fae */ /* 0x0009e4000e901d4e */
[----:B------:R-:W-:Y:S02]  /*09f0*/  IADD3 R0, R0, -0x40, RZ ;  /* 0xffffffc000007810 */ /* 0x000fe40007ffe0ff */
[----:B------:R5:W-:Y:S01]  /*0a00*/  @!P0 LDGSTS.E.BYPASS.LTC128B.128 [R6+0x8900], [R4.64], !P4 ;  /* 0x0890000004068fae */ /* 0x000be2000e101d4e */
[----:B-1----:R-:W-:-:S03]  /*0a10*/  @!P2 LEA.HI R10, R7, R155, RZ, 0x3 ;  /* 0x0000009b070aa211 */ /* 0x002fc600078f18ff */
[----:B------:R1:W-:Y:S01]  /*0a20*/  @!P0 LDGSTS.E.BYPASS.LTC128B.128 [R6+0xa900], [R8.64], !P3 ;  /* 0x0a90000008068fae */ /* 0x0003e2000d901d4e */
[----:B------:R-:W-:Y:S02]  /*0a30*/  @!P2 LOP3.LUT R10, R10, 0xfffffff8, RZ, 0xc0, !PT ;  /* 0xfffffff80a0aa812 */ /* 0x000fe400078ec0ff */
[----:B----4-:R-:W-:Y:S01]  /*0a40*/  IADD3 R2, R19, 0x60, RZ ;  /* 0x0000006013027810 */ /* 0x010fe20007ffe0ff */
[----:B------:R-:W-:Y:S01]  /*0a50*/  SHFL.IDX PT, R3, R11, 0x3, 0x1c1f ;  /* 0x007c1f000b037f89 */ /* 0x000fe200000e0000 */
[----:B--2---:R-:W-:Y:S02]  /*0a60*/  IADD3 R19, R0, UR10, RZ ;  /* 0x0000000a00137c10 */ /* 0x004fe4000fffe0ff */
[----:B------:R-:W-:Y:S01]  /*0a70*/  ISETP.GE.AND P0, PT, R2, R17, PT ;  /* 0x000000110200720c */ /* 0x000fe20003f06270 */
[----:B-----5:R-:W-:Y:S02]  /*0a80*/  SHFL.IDX PT, R4, R16, 0x2, 0x1c1f ;  /* 0x005c1f0010047f89 */ /* 0x020fe400000e0000 */
[----:B------:R-:W-:Y:S01]  /*0a90*/  @P1 IMAD.HI.U32 R2, R19, c[0x0][0x2bc], RZ ;  /* 0x0000af0013021a27 */ /* 0x000fe200078e00ff */
[----:B------:R-:W-:Y:S01]  /*0aa0*/  ISETP.GE.AND P1, PT, R0, UR9, PT ;  /* 0x0000000900007c0c */ /* 0x000fe2000bf26270 */
[----:B------:R2:W4:Y:S01]  /*0ab0*/  SHFL.IDX PT, R5, R11, 0x2, 0x1c1f ;  /* 0x005c1f000b057f89 */ /* 0x00052200000e0000 */
[----:B-1----:R-:W-:Y:S01]  /*0ac0*/  @!P2 SHF.R.S32.HI R6, RZ, 0x1f, R154 ;  /* 0x0000001fff06a819 */ /* 0x002fe2000001149a */
[----:B------:R-:W-:Y:S01]  /*0ad0*/  IMAD.MOV.U32 R9, RZ, RZ, R19 ;  /* 0x000000ffff097224 */ /* 0x000fe200078e0013 */
[----:B------:R-:W-:-:S02]  /*0ae0*/  @P6 SHF.R.U32.HI R9, RZ, c[0x0][0x2c0], R2 ;  /* 0x0000b000ff096a19 */ /* 0x000fc40000011602 */
[----:B------:R1:W5:Y:S01]  /*0af0*/  SHFL.IDX PT, R2, R16, 0x3, 0x1c1f ;  /* 0x007c1f0010027f89 */ /* 0x00036200000e0000 */
[-C--:B------:R-:W-:Y:S02]  /*0b00*/  @!P2 LEA.HI R7, R6, R154.reuse, RZ, 0x3 ;  /* 0x0000009a0607a211 */ /* 0x080fe400078f18ff */
[----:B------:R-:W-:Y:S02]  /*0b10*/  @!P0 SHF.R.S32.HI R0, RZ, 0x1f, R155 ;  /* 0x0000001fff008819 */ /* 0x000fe4000001149b */
[----:B------:R-:W-:Y:S02]  /*0b20*/  @!P0 SHF.R.S32.HI R8, RZ, 0x1f, R154 ;  /* 0x0000001fff088819 */ /* 0x000fe4000001149a */
[----:B------:R-:W-:Y:S02]  /*0b30*/  @!P0 LEA.HI R6, R0, R155, RZ, 0x3 ;  /* 0x0000009b00068211 */ /* 0x000fe400078f18ff */
[----:B------:R-:W-:Y:S01]  /*0b40*/  @!P0 LEA.HI R0, R8, R154, RZ, 0x3 ;  /* 0x0000009a08008211 */ /* 0x000fe200078f18ff */
[----:B------:R-:W-:Y:S01]  /*0b50*/  @!P2 IMAD.SHL.U32 R8, R153, 0x2, RZ ;  /* 0x000000029908a824 */ /* 0x000fe200078e00ff */
[----:B------:R-:W-:-:S02]  /*0b60*/  @!P2 LOP3.LUT R7, R7, 0xfffffff8, RZ, 0xc0, !PT ;  /* 0xfffffff80707a812 */ /* 0x000fc400078ec0ff */
[----:B------:R-:W-:Y:S01]  /*0b70*/  @!P0 LOP3.LUT R20, R0, 0xfffffff8, RZ, 0xc0, !PT ;  /* 0xfffffff800148812 */ /* 0x000fe200078ec0ff */
[----:B------:R-:W-:Y:S01]  /*0b80*/  @!P0 IMAD.SHL.U32 R0, R153, 0x2, RZ ;  /* 0x0000000299008824 */ /* 0x000fe200078e00ff */
[----:B------:R-:W-:Y:S02]  /*0b90*/  ISETP.GT.OR P1, PT, R156, 0x3f, P1 ;  /* 0x0000003f9c00780c */ /* 0x000fe40000f24670 */
[----:B--2---:R-:W-:Y:S01]  /*0ba0*/  @!P0 LOP3.LUT R11, R6, 0xfffffff8, RZ, 0xc0, !PT ;  /* 0xfffffff8060b8812 */ /* 0x004fe200078ec0ff */
[----:B----4-:R-:W-:-:S04]  /*0bb0*/  @!P2 IMAD.WIDE R12, R56, 0x2, R4 ;  /* 0x00000002380ca825 */ /* 0x010fc800078e0204 */
[--C-:B-1----:R-:W-:Y:S01]  /*0bc0*/  @!P2 IMAD.WIDE R16, R10, 0x2, R4.reuse ;  /* 0x000000020a10a825 */ /* 0x102fe200078e0204 */
[----:B------:R1:W-:Y:S03]  /*0bd0*/  @!P2 LDGSTS.E.BYPASS.LTC128B.128 [R8+0x7100], [R12.64], !P5 ;  /* 0x071000000c08afae */ /* 0x0003e6000e901d4e */
[----:B------:R-:W-:Y:S01]  /*0be0*/  @!P2 IMAD.WIDE R14, R7, 0x2, R4 ;  /* 0x00000002070ea825 */ /* 0x000fe200078e0204 */
[----:B------:R1:W-:Y:S01]  /*0bf0*/  @!P2 LDGSTS.E.BYPASS.LTC128B.128 [R8+0x9100], [R16.64], !P4 ;  /* 0x091000001008afae */ /* 0x0003e2000e101d4e */
[----:B---3--:R-:W-:Y:S02]  /*0c00*/  @!P1 IADD3 R18, P6, R9, UR12, RZ ;  /* 0x0000000c09129c10 */ /* 0x008fe4000ffde0ff */
[----:B-----5:R-:W-:Y:S01]  /*0c10*/  @!P0 IMAD.WIDE R10, R11, 0x2, R2 ;  /* 0x000000020b0a8825 */ /* 0x020fe200078e0202 */
[----:B------:R1:W-:Y:S01]  /*0c20*/  @!P2 LDGSTS.E.BYPASS.LTC128B.128 [R8+0xb100], [R14.64], !P3 ;  /* 0x0b1000000e08afae */ /* 0x0003e2000d901d4e */
[----:B------:R-:W-:-:S02]  /*0c30*/  @!P1 LEA.HI.X.SX32 R21, R9, UR11, 0x1, P6 ;  /* 0x0000000b09159c11 */ /* 0x000fc4000b0f0eff */
[----:B------:R-:W-:Y:S01]  /*0c40*/  @!P0 IMAD.WIDE R4, R20, 0x2, R2 ;  /* 0x0000000214048825 */ /* 0x000fe200078e0202 */
[----:B------:R-:W-:-:S03]  /*0c50*/  @!P1 LEA R6, P6, R18, c[0x0][0x2a0], 0x2 ;  /* 0x0000a80012069a11 */ /* 0x000fc600078c10ff */
[----:B------:R-:W-:Y:S01]  /*0c60*/  @!P0 IMAD.WIDE R2, R56, 0x2, R2 ;  /* 0x0000000238028825 */ /* 0x000fe200078e0202 */
[----:B------:R-:W-:-:S04]  /*0c70*/  @!P1 LEA.HI.X R7, R18, c[0x0][0x2a4], R21, 0x2, P6 ;  /* 0x0000a90012079a11 */ /* 0x000fc800030f1415 */
[----:B------:R2:W-:Y:S04]  /*0c80*/  @!P0 LDGSTS.E.BYPASS.LTC128B.128 [R0+0x7900], [R2.64], !P5 ;  /* 0x0790000002008fae */ /* 0x0005e8000e901d4e */
[----:B------:R2:W-:Y:S04]  /*0c90*/  @!P0 LDGSTS.E.BYPASS.LTC128B.128 [R0+0x9900], [R10.64], !P4 ;  /* 0x099000000a008fae */ /* 0x0005e8000e101d4e */
[----:B------:R2:W-:Y:S04]  /*0ca0*/  @!P0 LDGSTS.E.BYPASS.LTC128B.128 [R0+0xb900], [R4.64], !P3 ;  /* 0x0b90000004008fae */ /* 0x0005e8000d901d4e */
[----:B------:R-:W0:Y:S04]  /*0cb0*/  LDGDEPBAR ;  /* 0x00000000000079af */ /* 0x000e280000000000 */
[----:B------:R-:W-:Y:S06]  /*0cc0*/  BAR.SYNC.DEFER_BLOCKING 0x0 ;  /* 0x0000000000007b1d */ /* 0x000fec0000010000 */
[----:B------:R3:W4:Y:S01]  /*0cd0*/  @!P1 LDG.E R236, [R6.64] ;  /* 0x0000000e06ec9981 */ /* 0x000722000c1e1900 */
[----:B--2---:R-:W-:Y:S01]  /*0ce0*/  IMAD.MOV R0, RZ, RZ, -R9 ;  /* 0x000000ffff007224 */ /* 0x004fe200078e0a09 */
[----:B------:R-:W-:Y:S01]  /*0cf0*/  LEA.HI R5, R22, R57, RZ, 0x4 ;  /* 0x0000003916057211 */ /* 0x000fe200078f20ff */
[----:B------:R-:W-:Y:S01]  /*0d00*/  UIMAD UR16, UR6, UR4, URZ ;  /* 0x00000004061072a4 */ /* 0x000fe2000f8e023f */
[----:B-1----:R-:W-:Y:S01]  /*0d10*/  LOP3.LUT R8, R25, 0xfffffff8, RZ, 0xc0, !PT ;  /* 0xfffffff819087812 */ /* 0x002fe200078ec0ff */
[----:B------:R-:W-:Y:S01]  /*0d20*/  IMAD R238, R0, c[0x0][0x2b8], R19 ;  /* 0x0000ae0000ee7a24 */ /* 0x000fe200078e0213 */
[----:B------:R-:W-:Y:S01]  /*0d30*/  UIMAD.WIDE.U32 UR18, UR8, UR4, URZ ;  /* 0x00000004081272a5 */ /* 0x000fe2000f8e003f */
[----:B------:R-:W-:Y:S01]  /*0d40*/  ISETP.GE.AND P3, PT, R56, c[0x0][0x1d4], PT ;  /* 0x0000750038007a0c */ /* 0x000fe20003f66270 */
[----:B------:R-:W-:Y:S01]  /*0d50*/  UIMAD UR16, UR8, UR5, UR16 ;  /* 0x00000005081072a4 */ /* 0x000fe2000f8e0210 */
[----:B------:R-:W-:Y:S01]  /*0d60*/  IMAD.WIDE.U32 R2, R238, c[0x0][0x1e0], RZ ;  /* 0x00007800ee027a25 */ /* 0x000fe200078e00ff */
[----:B------:R-:W-:Y:S01]  /*0d70*/  SHF.R.S32.HI R23, RZ, 0x1f, R238 ;  /* 0x0000001fff177819 */ /* 0x000fe200000114ee */
[----:B------:R-:W-:Y:S01]  /*0d80*/  UIADD3 UR17, UR9, -UR17, URZ ;  /* 0x8000001109117290 */ /* 0x000fe2000fffe03f */
[----:B------:R-:W-:Y:S01]  /*0d90*/  ISETP.GE.AND P4, PT, R155, c[0x0][0x1d4], PT ;  /* 0x000075009b007a0c */ /* 0x000fe20003f86270 */
[----:B------:R-:W-:Y:S01]  /*0da0*/  UIADD3 UR16, UR19, UR16, URZ ;  /* 0x0000001013107290 */ /* 0x000fe2000fffe03f */
[----:B------:R-:W-:Y:S01]  /*0db0*/  IMAD.IADD R8, R57, 0x1, -R8 ;  /* 0x0000000139087824 */ /* 0x000fe200078e0a08 */
[----:B------:R-:W-:Y:S01]  /*0dc0*/  ISETP.GE.AND P5, PT, R154, c[0x0][0x1d4], PT ;  /* 0x000075009a007a0c */ /* 0x000fe20003fa6270 */
[----:B------:R-:W-:Y:S01]  /*0dd0*/  IMAD R0, R23, c[0x0][0x1e0], RZ ;  /* 0x0000780017007a24 */ /* 0x000fe200078e02ff */
[----:B------:R-:W-:Y:S01]  /*0de0*/  IADD3 R26, -R26, UR17, RZ ;  /* 0x000000111a1a7c10 */ /* 0x000fe2000fffe1ff */
[----:B------:R-:W-:Y:S01]  /*0df0*/  UISETP.GE.AND UP0, UPT, UR9, 0x1, UPT ;  /* 0x000000010900788c */ /* 0x000fe2000bf06270 */
[----:B------:R-:W-:Y:S01]  /*0e00*/  LEA.HI R16, R8, R8, RZ, 0x1 ;  /* 0x0000000808107211 */ /* 0x000fe200078f08ff */
[----:B------:R-:W-:Y:S01]  /*0e10*/  IMAD R0, R238, c[0x0][0x1e4], R0 ;  /* 0x00007900ee007a24 */ /* 0x000fe200078e0200 */
[----:B------:R-:W-:Y:S01]  /*0e20*/  ISETP.GE.AND P1, PT, R26, 0x1, PT ;  /* 0x000000011a00780c */ /* 0x000fe20003f26270 */
[----:B------:R-:W-:Y:S01]  /*0e30*/  ULDC.64 UR4, c[0x0][0x210] ;  /* 0x0000840000047ab9 */ /* 0x000fe20000000a00 */
[----:B------:R-:W-:Y:S01]  /*0e40*/  ISETP.GT.AND P2, PT, R156, 0x3f, PT ;  /* 0x0000003f9c00780c */ /* 0x000fe20003f44270 */
[----:B------:R-:W-:Y:S01]  /*0e50*/  IMAD.IADD R3, R3, 0x1, R0 ;  /* 0x0000000103037824 */ /* 0x000fe200078e0200 */
[----:B---3--:R-:W-:Y:S01]  /*0e60*/  SHF.R.S32.HI R6, RZ, 0x4, R5 ;  /* 0x00000004ff067819 */ /* 0x008fe20000011405 */
[----:B------:R-:W-:Y:S01]  /*0e70*/  UIMAD UR6, UR6, UR4, URZ ;  /* 0x00000004060672a4 */ /* 0x000fe2000f8e023f */
[C---:B------:R-:W-:Y:S01]  /*0e80*/  LOP3.LUT R0, R5.reuse, 0xfffffff0, RZ, 0xc0, !PT ;  /* 0xfffffff005007812 */ /* 0x040fe200078ec0ff */
[----:B------:R-:W-:Y:S01]  /*0e90*/  UIMAD.WIDE.U32 UR20, UR8, UR4, URZ ;  /* 0x00000004081472a5 */ /* 0x000fe2000f8e003f */
[----:B------:R-:W-:Y:S01]  /*0ea0*/  LEA.HI R4, R5, R6, RZ, 0x1 ;  /* 0x0000000605047211 */ /* 0x000fe200078f08ff */
[----:B------:R-:W-:Y:S01]  /*0eb0*/  UIMAD UR5, UR8, UR5, UR6 ;  /* 0x00000005080572a4 */ /* 0x000fe2000f8e0206 */
[----:B------:R-:W-:Y:S01]  /*0ec0*/  SEL R152, RZ, 0x10, P5 ;  /* 0x00000010ff987807 */ /* 0x000fe20002800000 */
[----:B------:R-:W-:Y:S01]  /*0ed0*/  IMAD.IADD R0, R57, 0x1, -R0 ;  /* 0x0000000139007824 */ /* 0x000fe200078e0a00 */
[----:B------:R-:W-:Y:S01]  /*0ee0*/  LOP3.LUT R4, R4, 0xfffffffe, RZ, 0xc0, !PT ;  /* 0xfffffffe04047812 */ /* 0x000fe200078ec0ff */
[----:B------:R-:W-:Y:S01]  /*0ef0*/  @P1 IMAD.SHL.U32 R14, R153, 0x2, RZ ;  /* 0x00000002990e1824 */ /* 0x000fe200078e00ff */
[----:B------:R-:W-:-:S02]  /*0f00*/  UIADD3 UR5, UR21, UR5, URZ ;  /* 0x0000000515057290 */ /* 0x000fc4000fffe03f */
[----:B------:R-:W-:Y:S01]  /*0f10*/  SHF.R.S32.HI R9, RZ, 0x1f, R0 ;  /* 0x0000001fff097819 */ /* 0x000fe20000011400 */
[----:B------:R-:W-:Y:S01]  /*0f20*/  IMAD.IADD R19, R6, 0x1, -R4 ;  /* 0x0000000106137824 */ /* 0x000fe200078e0a04 */
[-C--:B------:R-:W-:Y:S02]  /*0f30*/  LEA.HI R4, R0, R0.reuse, RZ, 0x1 ;  /* 0x0000000000047211 */ /* 0x080fe400078f08ff */
[----:B------:R-:W-:Y:S02]  /*0f40*/  LEA.HI R20, R9, R0, RZ, 0x3 ;  /* 0x0000000009147211 */ /* 0x000fe400078f18ff */
[----:B------:R-:W-:Y:S02]  /*0f50*/  LOP3.LUT R6, R4, 0x7fffffe, RZ, 0xc0, !PT ;  /* 0x07fffffe04067812 */ /* 0x000fe400078ec0ff */
[----:B------:R-:W-:-:S03]  /*0f60*/  SHF.R.S32.HI R9, RZ, 0x1, R4 ;  /* 0x00000001ff097819 */ /* 0x000fc60000011404 */
[----:B------:R-:W-:Y:S01]  /*0f70*/  IMAD.IADD R21, R0, 0x1, -R6 ;  /* 0x0000000100157824 */ /* 0x000fe200078e0a06 */
[----:B------:R-:W-:-:S04]  /*0f80*/  SHF.R.S32.HI R0, RZ, 0x1f, R4 ;  /* 0x0000001fff007819 */ /* 0x000fc80000011404 */
[----:B------:R-:W-:-:S04]  /*0f90*/  LEA.HI R0, R0, R9, RZ, 0x2 ;  /* 0x0000000900007211 */ /* 0x000fc800078f10ff */
[----:B------:R-:W-:-:S05]  /*0fa0*/  LOP3.LUT R0, R0, 0xfffffffc, RZ, 0xc0, !PT ;  /* 0xfffffffc00007812 */ /* 0x000fca00078ec0ff */
[----:B------:R-:W-:Y:S01]  /*0fb0*/  IMAD.IADD R18, R9, 0x1, -R0 ;  /* 0x0000000109127824 */ /* 0x000fe200078e0a00 */
[----:B----4-:R-:W-:Y:S01]  /*0fc0*/  SHF.R.S32.HI R22, RZ, 0x1f, R236 ;  /* 0x0000001fff167819 */ /* 0x010fe200000114ec */
[----:B------:R-:W-:-:S04]  /*0fd0*/  IMAD.WIDE.U32 R2, R236, c[0x0][0x1f0], R2 ;  /* 0x00007c00ec027a25 */ /* 0x000fc800078e0002 */
[----:B------:R-:W-:Y:S01]  /*0fe0*/  IMAD R5, R22, c[0x0][0x1f0], RZ ;  /* 0x00007c0016057a24 */ /* 0x000fe200078e02ff */
[----:B------:R-:W-:-:S03]  /*0ff0*/  IADD3 R7, P0, R2, UR18, RZ ;  /* 0x0000001202077c10 */ /* 0x000fc6000ff1e0ff */
[----:B------:R-:W-:-:S05]  /*1000*/  IMAD R5, R236, c[0x0][0x1f4], R5 ;  /* 0x00007d00ec057a24 */ /* 0x000fca00078e0205 */
[----:B------:R-:W-:Y:S02]  /*1010*/  IADD3.X R2, R3, UR16, R5, P0, !PT ;  /* 0x0000001003027c10 */ /* 0x000fe400087fe405 */
[----:B------:R-:W-:-:S04]  /*1020*/  LEA R6, P0, R7, c[0x0][0x1c8], 0x1 ;  /* 0x0000720007067a11 */ /* 0x000fc800078008ff */
[----:B------:R-:W-:Y:S01]  /*1030*/  LEA.HI.X R3, R7, c[0x0][0x1cc], R2, 0x1, P0 ;  /* 0x0000730007037a11 */ /* 0x000fe200000f0c02 */
[----:B------:R-:W-:Y:S01]  /*1040*/  SHFL.IDX PT, R4, R6, RZ, 0x1c1f ;  /* 0x001c1fff06047589 */ /* 0x000fe200000e0000 */
[----:B------:R-:W-:Y:S02]  /*1050*/  ISETP.GE.AND P0, PT, R26, 0x21, PT ;  /* 0x000000211a00780c */ /* 0x000fe40003f06270 */
[----:B------:R-:W-:Y:S01]  /*1060*/  LOP3.LUT R7, R16, 0x3fffffe, RZ, 0xc0, !PT ;  /* 0x03fffffe10077812 */ /* 0x000fe200078ec0ff */
[----:B------:R-:W1:Y:S04]  /*1070*/  SHFL.IDX PT, R5, R3, RZ, 0x1c1f ;  /* 0x001c1fff03057589 */ /* 0x000e6800000e0000 */
[----:B------:R2:W-:Y:S01]  /*1080*/  SHFL.IDX PT, R2, R6, 0x1, 0x1c1f ;  /* 0x003c1f0006027f89 */ /* 0x0005e200000e0000 */
[----:B------:R-:W-:Y:S01]  /*1090*/  IMAD.IADD R17, R8, 0x1, -R7 ;  /* 0x0000000108117824 */ /* 0x000fe200078e0a07 */
[----:B------:R-:W-:-:S02]  /*10a0*/  @P1 SHF.R.S32.HI R7, RZ, 0x1f, R155 ;  /* 0x0000001fff071819 */ /* 0x000fc4000001149b */
[----:B------:R-:W3:Y:S02]  /*10b0*/  SHFL.IDX PT, R3, R3, 0x1, 0x1c1f ;  /* 0x003c1f0003037f89 */ /* 0x000ee400000e0000 */
[----:B------:R-:W-:Y:S01]  /*10c0*/  @P0 SHF.R.S32.HI R0, RZ, 0x1f, R155 ;  /* 0x0000001fff000819 */ /* 0x000fe2000001149b */
[----:B------:R-:W-:Y:S01]  /*10d0*/  @P0 IMAD.SHL.U32 R15, R153, 0x2, RZ ;  /* 0x00000002990f0824 */ /* 0x000fe200078e00ff */
[--C-:B------:R-:W-:Y:S02]  /*10e0*/  @P0 SHF.R.S32.HI R8, RZ, 0x1f, R154.reuse ;  /* 0x0000001fff080819 */ /* 0x100fe4000001149a */
[----:B------:R-:W-:Y:S02]  /*10f0*/  @P1 LEA.HI R7, R7, R155, RZ, 0x3 ;  /* 0x0000009b07071211 */ /* 0x000fe400078f18ff */
[----:B--2---:R-:W-:-:S04]  /*1100*/  @P1 SHF.R.S32.HI R6, RZ, 0x1f, R154 ;  /* 0x0000001fff061819 */ /* 0x004fc8000001149a */
[-C--:B------:R-:W-:Y:S02]  /*1110*/  @P1 LEA.HI R12, R6, R154.reuse, RZ, 0x3 ;  /* 0x0000009a060c1211 */ /* 0x080fe400078f18ff */
[----:B------:R-:W-:Y:S02]  /*1120*/  @P0 LEA.HI R6, R0, R155, RZ, 0x3 ;  /* 0x0000009b00060211 */ /* 0x000fe400078f18ff */
[----:B------:R-:W-:Y:S02]  /*1130*/  @P0 LEA.HI R0, R8, R154, RZ, 0x3 ;  /* 0x0000009a08000211 */ /* 0x000fe400078f18ff */
[----:B------:R-:W-:Y:S02]  /*1140*/  @P1 LOP3.LUT R8, R7, 0xfffffff8, RZ, 0xc0, !PT ;  /* 0xfffffff807081812 */ /* 0x000fe400078ec0ff */
[----:B------:R-:W-:Y:S02]  /*1150*/  @P1 LOP3.LUT R12, R12, 0xfffffff8, RZ, 0xc0, !PT ;  /* 0xfffffff80c0c1812 */ /* 0x000fe400078ec0ff */
[----:B------:R-:W-:Y:S01]  /*1160*/  @P0 LOP3.LUT R0, R0, 0xfffffff8, RZ, 0xc0, !PT ;  /* 0xfffffff800000812 */ /* 0x000fe200078ec0ff */
[----:B-1----:R-:W-:Y:S01]  /*1170*/  @P1 IMAD.WIDE R8, R8, 0x2, R4 ;  /* 0x0000000208081825 */ /* 0x002fe200078e0204 */
[----:B------:R-:W-:-:S03]  /*1180*/  @P0 LOP3.LUT R6, R6, 0xfffffff8, RZ, 0xc0, !PT ;  /* 0xfffffff806060812 */ /* 0x000fc600078ec0ff */
[----:B------:R-:W-:-:S04]  /*1190*/  @P1 IMAD.WIDE R12, R12, 0x2, R4 ;  /* 0x000000020c0c1825 */ /* 0x000fc800078e0204 */
[----:B------:R-:W-:-:S04]  /*11a0*/  @P1 IMAD.WIDE R4, R56, 0x2, R4 ;  /* 0x0000000238041825 */ /* 0x000fc800078e0204 */
[----:B---3--:R-:W-:Y:S01]  /*11b0*/  @P0 IMAD.WIDE R10, R0, 0x2, R2 ;  /* 0x00000002000a0825 */ /* 0x008fe200078e0202 */
[----:B------:R-:W-:Y:S01]  /*11c0*/  SHF.R.S32.HI R0, RZ, 0x1, R16 ;  /* 0x00000001ff007819 */ /* 0x000fe20000011410 */
[----:B------:R1:W-:Y:S02]  /*11d0*/  @P1 LDGSTS.E.BYPASS.LTC128B.128 [R14+0x3100], [R4.64], !P3 ;  /* 0x03100000040e1fae */ /* 0x0003e4000d901d4e */
[--C-:B------:R-:W-:Y:S02]  /*11e0*/  @P0 IMAD.WIDE R6, R6, 0x2, R2.reuse ;  /* 0x0000000206060825 */ /* 0x100fe400078e0202 */
[----:B------:R2:W-:Y:S02]  /*11f0*/  @P1 LDGSTS.E.BYPASS.LTC128B.128 [R14+0x4100], [R8.64], !P4 ;  /* 0x04100000080e1fae */ /* 0x0005e4000e101d4e */
[----:B------:R-:W-:Y:S02]  /*1200*/  @P0 IMAD.WIDE R2, R56, 0x2, R2 ;  /* 0x0000000238020825 */ /* 0x000fe400078e0202 */
[----:B------:R2:W-:Y:S01]  /*1210*/  @P1 LDGSTS.E.BYPASS.LTC128B.128 [R14+0x5100], [R12.64], !P5 ;  /* 0x051000000c0e1fae */ /* 0x0005e2000e901d4e */
[C---:B------:R-:W-:Y:S01]  /*1220*/  LOP3.LUT P1, RZ, R0.reuse, 0x2, RZ, 0xc0, !PT ;  /* 0x0000000200ff7812 */ /* 0x040fe2000782c0ff */
[----:B------:R-:W-:-:S02]  /*1230*/  IMAD.SHL.U32 R0, R0, 0x40, RZ ;  /* 0x0000004000007824 */ /* 0x000fc400078e00ff */
[----:B------:R3:W-:Y:S03]  /*1240*/  @P0 LDGSTS.E.BYPASS.LTC128B.128 [R15+0x3900], [R2.64], !P3 ;  /* 0x03900000020f0fae */ /* 0x0007e6000d901d4e */
[----:B------:R-:W-:Y:S01]  /*1250*/  LOP3.LUT R0, R0, 0xc0, RZ, 0xc0, !PT ;  /* 0x000000c000007812 */ /* 0x000fe200078ec0ff */
[----:B------:R4:W-:Y:S04]  /*1260*/  @P0 LDGSTS.E.BYPASS.LTC128B.128 [R15+0x4900], [R6.64], !P4 ;  /* 0x04900000060f0fae */ /* 0x0009e8000e101d4e */
[----:B------:R2:W-:Y:S01]  /*1270*/  @P0 LDGSTS.E.BYPASS.LTC128B.128 [R15+0x5900], [R10.64], !P5 ;  /* 0x059000000a0f0fae */ /* 0x0005e2000e901d4e */
[----:B------:R-:W-:-:S03]  /*1280*/  LOP3.LUT P0, RZ, R18, 0x2, RZ, 0xc0, !PT ;  /* 0x0000000212ff7812 */ /* 0x000fc6000780c0ff */
[----:B------:R-:W0:Y:S01]  /*1290*/  LDGDEPBAR ;  /* 0x00000000000079af */ /* 0x000e220000000000 */
[----:B-1----:R-:W-:Y:S02]  /*12a0*/  IMAD.SHL.U32 R4, R18, 0x40, RZ ;  /* 0x0000004012047824 */ /* 0x002fe400078e00ff */
[----:B------:R-:W-:Y:S02]  /*12b0*/  IMAD.SHL.U32 R5, R20, 0x20, RZ ;  /* 0x0000002014057824 */ /* 0x000fe400078e00ff */
[----:B---3--:R-:W-:Y:S02]  /*12c0*/  IMAD.SHL.U32 R2, R24, 0x8, RZ ;  /* 0x0000000818027824 */ /* 0x008fe400078e00ff */
[----:B----4-:R-:W-:-:S03]  /*12d0*/  IMAD R7, R19, 0x8, R17 ;  /* 0x0000000813077824 */ /* 0x010fc600078e0211 */
[----:B------:R-:W-:Y:S01]  /*12e0*/  LOP3.LUT R3, R0, 0x8, R2, 0xf8, !PT ;  /* 0x0000000800037812 */ /* 0x000fe200078ef802 */
[----:B------:R-:W-:Y:S01]  /*12f0*/  IMAD.SHL.U32 R6, R19, 0x8, RZ ;  /* 0x0000000813067824 */ /* 0x000fe200078e00ff */
[----:B------:R-:W-:Y:S02]  /*1300*/  SHF.R.U32.HI R0, RZ, 0x3, R0 ;  /* 0x00000003ff007819 */ /* 0x000fe40000011600 */
[----:B------:R-:W-:Y:S01]  /*1310*/  LOP3.LUT R2, R4, 0xc0, RZ, 0xc0, !PT ;  /* 0x000000c004027812 */ /* 0x000fe200078ec0ff */
[----:B------:R-:W-:-:S04]  /*1320*/  DEPBAR.LE SB0, 0x1 ;  /* 0x000080400000791a */ /* 0x000fc80000000000 */
[----:B------:R-:W-:Y:S01]  /*1330*/  LOP3.LUT R17, R5, 0xffffff00, RZ, 0xc0, !PT ;  /* 0xffffff0005117812 */ /* 0x000fe200078ec0ff */
[----:B------:R-:W-:-:S04]  /*1340*/  DEPBAR.LE SB0, 0x0 ;  /* 0x000080000000791a */ /* 0x000fc80000000000 */
[----:B------:R-:W-:Y:S02]  /*1350*/  LOP3.LUT R0, R3, R0, RZ, 0x3c, !PT ;  /* 0x0000000003007212 */ /* 0x000fe400078e3cff */
[----:B------:R-:W-:Y:S02]  /*1360*/  LOP3.LUT R4, R2, 0x8, R6, 0xf8, !PT ;  /* 0x0000000802047812 */ /* 0x000fe400078ef806 */
[----:B------:R-:W-:Y:S01]  /*1370*/  SHF.R.U32.HI R3, RZ, 0x3, R2 ;  /* 0x00000003ff037819 */ /* 0x000fe20000011602 */
[----:B------:R-:W-:Y:S02]  /*1380*/  IMAD R2, R27, 0x200, R17 ;  /* 0x000002001b027824 */ /* 0x000fe400078e0211 */
[----:B------:R-:W-:Y:S01]  /*1390*/  IMAD.U32 R0, R7, 0x20, R0 ;  /* 0x0000002007007824 */ /* 0x000fe200078e0000 */
[----:B------:R-:W-:Y:S01]  /*13a0*/  LOP3.LUT R16, R4, R3, RZ, 0x3c, !PT ;  /* 0x0000000304107212 */ /* 0x000fe200078e3cff */
[----:B------:R-:W-:Y:S02]  /*13b0*/  IMAD R2, R21, 0x20, R2 ;  /* 0x0000002015027824 */ /* 0x000fe400078e0202 */
[----:B------:R-:W-:Y:S01]  /*13c0*/  IMAD.SHL.U32 R216, R0, 0x2, RZ ;  /* 0x0000000200d87824 */ /* 0x000fe200078e00ff */
[----:B------:R-:W-:Y:S01]  /*13d0*/  BAR.SYNC.DEFER_BLOCKING 0x0 ;  /* 0x0000000000007b1d */ /* 0x000fe20000010000 */
[----:B------:R-:W-:-:S02]  /*13e0*/  IMAD.IADD R0, R16, 0x1, R2 ;  /* 0x0000000110007824 */ /* 0x000fc400078e0202 */
[----:B------:R-:W-:Y:S01]  /*13f0*/  IMAD.MOV.U32 R3, RZ, RZ, 0x10 ;  /* 0x00000010ff037424 */ /* 0x000fe200078e00ff */
[----:B------:R-:W-:Y:S01]  /*1400*/  IADD3 R2, R216, 0x3100, RZ ;  /* 0x00003100d8027810 */ /* 0x000fe20007ffe0ff */
[----:B------:R-:W-:Y:S01]  /*1410*/  IMAD.SHL.U32 R219, R0, 0x2, RZ ;  /* 0x0000000200db7824 */ /* 0x000fe200078e00ff */
[----:B------:R-:W-:Y:S02]  /*1420*/  SHF.R.S32.HI R0, RZ, 0x1f, R27 ;  /* 0x0000001fff007819 */ /* 0x000fe4000001141b */
[----:B------:R-:W-:Y:S02]  /*1430*/  IADD3 R221, R216, 0x3120, RZ ;  /* 0x00003120d8dd7810 */ /* 0x000fe40007ffe0ff */
[----:B------:R-:W-:Y:S02]  /*1440*/  LEA.HI R0, R0, R27, RZ, 0x2 ;  /* 0x0000001b00007211 */ /* 0x000fe400078f10ff */
[----:B------:R-:W-:Y:S02]  /*1450*/  @P1 IADD3 R221, R2, -0x20, RZ ;  /* 0xffffffe002dd1810 */ /* 0x000fe40007ffe0ff */
[----:B------:R-:W-:-:S02]  /*1460*/  LOP3.LUT R2, R32, 0xffffffe0, RZ, 0xc0, !PT ;  /* 0xffffffe020027812 */ /* 0x000fc400078ec0ff */
[----:B------:R-:W-:Y:S02]  /*1470*/  LOP3.LUT R0, R0, 0xfffffffc, RZ, 0xc0, !PT ;  /* 0xfffffffc00007812 */ /* 0x000fe400078ec0ff */
[----:B------:R-:W-:Y:S01]  /*1480*/  SEL R3, R3, 0xfffffff0, !P0 ;  /* 0xfffffff003037807 */ /* 0x000fe20004000000 */
[----:B------:R-:W-:Y:S01]  /*1490*/  IMAD.IADD R57, R57, 0x1, -R2 ;  /* 0x0000000139397824 */ /* 0x000fe200078e0a02 */
[----:B------:R-:W-:Y:S01]  /*14a0*/  PLOP3.LUT P0, PT, PT, PT, UP0, 0x80, 0x0 ;  /* 0x000000000000781c */ /* 0x000fe20003f0f008 */
[----:B------:R-:W-:Y:S01]  /*14b0*/  IMAD.IADD R2, R27, 0x1, -R0 ;  /* 0x000000011b027824 */ /* 0x000fe200078e0a00 */
[----:B------:R-:W-:Y:S01]  /*14c0*/  IADD3 R232, R221, 0x400, RZ ;  /* 0x00000400dde87810 */ /* 0x000fe20007ffe0ff */
[----:B------:R-:W-:Y:S01]  /*14d0*/  IMAD R220, R3, 0x2, R219 ;  /* 0x0000000203dc7824 */ /* 0x000fe200078e02db */
[----:B--2---:R1:W2:Y:S01]  /*14e0*/  LDSM.16.M88.4 R12, [R219+0x6100] ;  /* 0x00610000db0c783b */ /* 0x0042a20000000200 */
[----:B------:R-:W-:Y:S01]  /*14f0*/  IMAD R0, R21, 0x20, R17 ;  /* 0x0000002015007824 */ /* 0x000fe200078e0211 */
[----:B------:R-:W-:-:S02]  /*1500*/  IADD3 R231, R221, 0x800, RZ ;  /* 0x00000800dde77810 */ /* 0x000fc40007ffe0ff */
[----:B------:R1:W-:Y:S01]  /*1510*/  STL [R1+0x50], R2 ;  /* 0x0000500201007387 */ /* 0x0003e20000100800 */
[----:B------:R-:W-:Y:S01]  /*1520*/  IMAD.IADD R0, R16, 0x1, R0 ;  /* 0x0000000110007824 */ /* 0x000fe200078e0200 */
[----:B------:R-:W-:Y:S02]  /*1530*/  IADD3 R230, R221, 0xc00, RZ ;  /* 0x00000c00dde67810 */ /* 0x000fe40007ffe0ff */
[----:B------:R1:W3:Y:S04]  /*1540*/  LDSM.16.M88.4 R8, [R219+0x7100] ;  /* 0x00710000db08783b */ /* 0x0002e80000000200 */
[----:B------:R1:W4:Y:S04]  /*1550*/  LDSM.16.M88.4 R28, [R216+0x3100] ;  /* 0x00310000d81c783b */ /* 0x0003280000000200 */
[----:B------:R1:W1:Y:S04]  /*1560*/  LDSM.16.M88.4 R48, [R216+0x3500] ;  /* 0x00350000d830783b */ /* 0x0002680000000200 */
[----:B------:R1:W1:Y:S04]  /*1570*/  LDSM.16.M88.4 R44, [R216+0x3900] ;  /* 0x00390000d82c783b */ /* 0x0002680000000200 */
[----:B------:R1:W1:Y:S04]  /*1580*/  LDSM.16.M88.4 R40, [R216+0x3d00] ;  /* 0x003d0000d828783b */ /* 0x0002680000000200 */
[----:B------:R1:W1:Y:S04]  /*1590*/  LDSM.16.M88.4 R36, [R220+0x6100] ;  /* 0x00610000dc24783b */ /* 0x0002680000000200 */
[----:B------:R1:W1:Y:S04]  /*15a0*/  LDSM.16.M88.4 R4, [R220+0x7100] ;  /* 0x00710000dc04783b */ /* 0x0002680000000200 */
[----:B------:R1:W1:Y:S04]  /*15b0*/  LDSM.16.M88.4 R80, [R221] ;  /* 0x00000000dd50783b */ /* 0x0002680000000200 */
[----:B------:R1:W1:Y:S04]  /*15c0*/  LDSM.16.M88.4 R104, [R221+0x400] ;  /* 0x00040000dd68783b */ /* 0x0002680000000200 */
[----:B------:R1:W1:Y:S04]  /*15d0*/  LDSM.16.M88.4 R112, [R221+0x800] ;  /* 0x00080000dd70783b */ /* 0x0002680000000200 */
[----:B------:R1:W1:Y:S01]  /*15e0*/  LDSM.16.M88.4 R116, [R221+0xc00] ;  /* 0x000c0000dd74783b */ /* 0x0002620000000200 */
[----:B------:R-:W-:Y:S05]  /*15f0*/  @!P0 BRA `(.L_x_0) ;  /* 0x0000036000008947 */ /* 0x000fea0003800000 */
[----:B-123--:R-:W-:Y:S01]  /*1600*/  IMAD R2, R23, c[0x0][0x208], RZ ;  /* 0x0000820017027a24 */ /* 0x00efe200078e02ff */
[----:B------:R-:W-:Y:S01]  /*1610*/  P2R R27, PR, RZ, 0x4 ;  /* 0x00000004ff1b7803 */ /* 0x000fe20000000000 */
[----:B------:R-:W-:Y:S01]  /*1620*/  IMAD.WIDE.U32 R16, R238, c[0x0][0x208], RZ ;  /* 0x00008200ee107a25 */ /* 0x000fe200078e00ff */
[----:B------:R-:W-:-:S02]  /*1630*/  ISETP.GE.AND P2, PT, R56, c[0x0][0x1d4], PT ;  /* 0x0000750038007a0c */ /* 0x000fc40003f46270 */
[----:B------:R-:W-:Y:S01]  /*1640*/  ISETP.GE.AND P6, PT, R155, c[0x0][0x1d4], PT ;  /* 0x000075009b007a0c */ /* 0x000fe20003fc6270 */
[----:B------:R-:W-:Y:S01]  /*1650*/  IMAD R2, R238, c[0x0][0x20c], R2 ;  /* 0x00008300ee027a24 */ /* 0x000fe200078e0202 */
[----:B------:R-:W-:Y:S01]  /*1660*/  ISETP.LT.OR P1, PT, R26, 0x1, P2 ;  /* 0x000000011a00780c */ /* 0x000fe20001721670 */
[----:B------:R-:W-:Y:S01]  /*1670*/  IMAD.WIDE R32, R56, 0x2, RZ ;  /* 0x0000000238207825 */ /* 0x000fe200078e02ff */
[----:B------:R-:W-:-:S03]  /*1680*/  SHF.R.S32.HI R24, RZ, 0x1f, R154 ;  /* 0x0000001fff187819 */ /* 0x000fc6000001149a */
[----:B------:R-:W-:Y:S01]  /*1690*/  IMAD.IADD R17, R17, 0x1, R2 ;  /* 0x0000000111117824 */ /* 0x000fe200078e0202 */
[----:B------:R-:W-:Y:S01]  /*16a0*/  LEA.HI R24, R24, R154, RZ, 0x3 ;  /* 0x0000009a18187211 */ /* 0x000fe200078f18ff */
[----:B------:R-:W-:Y:S02]  /*16b0*/  IMAD R2, R22, c[0x0][0x218], RZ ;  /* 0x0000860016027a24 */ /* 0x000fe400078e02ff */
[----:B------:R-:W-:Y:S01]  /*16c0*/  IMAD.WIDE.U32 R16, R236, c[0x0][0x218], R16 ;  /* 0x00008600ec107a25 */ /* 0x000fe200078e0010 */
[----:B------:R-:W-:-:S03]  /*16d0*/  LOP3.LUT R24, R24, 0xfffffff8, RZ, 0xc0, !PT ;  /* 0xfffffff818187812 */ /* 0x000fc600078ec0ff */
[----:B------:R-:W-:Y:S01]  /*16e0*/  IMAD R18, R236, c[0x0][0x21c], R2 ;  /* 0x00008700ec127a24 */ /* 0x000fe200078e0202 */
[----:B------:R-:W-:-:S04]  /*16f0*/  IADD3 R2, P0, R16, UR20, RZ ;  /* 0x0000001410027c10 */ /* 0x000fc8000ff1e0ff */
[----:B------:R-:W-:Y:S02]  /*1700*/  IADD3.X R16, R17, UR5, R18, P0, !PT ;  /* 0x0000000511107c10 */ /* 0x000fe400087fe412 */
[----:B------:R-:W-:-:S04]  /*1710*/  LEA R20, P0, R2, c[0x0][0x1f8], 0x1 ;  /* 0x00007e0002147a11 */ /* 0x000fc800078008ff */
[----:B------:R-:W-:Y:S01]  /*1720*/  LEA.HI.X R21, R2, c[0x0][0x1fc], R16, 0x1, P0 ;  /* 0x00007f0002157a11 */ /* 0x000fe200000f0c10 */
[----:B------:R-:W1:Y:S01]  /*1730*/  SHFL.IDX PT, R22, R20, RZ, 0x1c1f ;  /* 0x001c1fff14167589 */ /* 0x000e6200000e0000 */
[----:B------:R-:W-:-:S03]  /*1740*/  SHF.R.S32.HI R2, RZ, 0x1f, R155 ;  /* 0x0000001fff027819 */ /* 0x000fc6000001149b */
[----:B------:R-:W2:Y:S01]  /*1750*/  SHFL.IDX PT, R23, R21, RZ, 0x1c1f ;  /* 0x001c1fff15177589 */ /* 0x000ea200000e0000 */
[----:B------:R-:W-:-:S03]  /*1760*/  LEA.HI R2, R2, R155, RZ, 0x3 ;  /* 0x0000009b02027211 */ /* 0x000fc600078f18ff */
[----:B------:R-:W3:Y:S01]  /*1770*/  SHFL.IDX PT, R20, R20, 0x1, 0x1c1f ;  /* 0x003c1f0014147f89 */ /* 0x000ee200000e0000 */
[----:B------:R-:W-:Y:S01]  /*1780*/  LOP3.LUT R18, R2, 0xfffffff8, RZ, 0xc0, !PT ;  /* 0xfffffff802127812 */ /* 0x000fe200078ec0ff */
[----:B------:R-:W-:Y:S02]  /*1790*/  IMAD.SHL.U32 R2, R153, 0x2, RZ ;  /* 0x0000000299027824 */ /* 0x000fe400078e00ff */
[----:B------:R-:W5:Y:S02]  /*17a0*/  SHFL.IDX PT, R21, R21, 0x1, 0x1c1f ;  /* 0x003c1f0015157f89 */ /* 0x000f6400000e0000 */
[----:B------:R-:W-:Y:S01]  /*17b0*/  IMAD.WIDE R18, R18, 0x2, RZ ;  /* 0x0000000212127825 */ /* 0x000fe200078e02ff */
[----:B-1----:R-:W-:-:S05]  /*17c0*/  IADD3 R16, P0, R22, R32, RZ ;  /* 0x0000002016107210 */ /* 0x002fca0007f1e0ff */
[----:B--2---:R-:W-:-:S05]  /*17d0*/  IMAD.X R17, R23, 0x1, R33, P0 ;  /* 0x0000000117117824 */ /* 0x004fca00000e0621 */
[----:B------:R1:W-:Y:S02]  /*17e0*/  LDGSTS.E.BYPASS.LTC128B.128 [R2+0x100], [R16.64], !P1 ;  /* 0x0010000010027fae */ /* 0x0003e4000c901d4e */
[----:B-1----:R-:W-:-:S05]  /*17f0*/  IADD3 R16, P0, R22, R18, RZ ;  /* 0x0000001216107210 */ /* 0x002fca0007f1e0ff */
[----:B------:R-:W-:Y:S01]  /*1800*/  IMAD.X R17, R23, 0x1, R19, P0 ;  /* 0x0000000117117824 */ /* 0x000fe200000e0613 */
[----:B------:R-:W-:-:S13]  /*1810*/  ISETP.LT.OR P0, PT, R26, 0x1, P6 ;  /* 0x000000011a00780c */ /* 0x000fda0003701670 */
[----:B------:R1:W-:Y:S02]  /*1820*/  LDGSTS.E.BYPASS.LTC128B.128 [R2+0x1100], [R16.64], !P0 ;  /* 0x0110000010027fae */ /* 0x0003e4000c101d4e */
[----:B-1----:R-:W-:Y:S01]  /*1830*/  IMAD.WIDE R16, R24, 0x2, RZ ;  /* 0x0000000218107825 */ /* 0x002fe200078e02ff */
[----:B---3--:R-:W-:-:S05]  /*1840*/  IADD3 R24, P0, R32, R20, RZ ;  /* 0x0000001420187210 */ /* 0x008fca0007f1e0ff */
[----:B-----5:R-:W-:Y:S01]  /*1850*/  IMAD.X R25, R33, 0x1, R21, P0 ;  /* 0x0000000121197824 */ /* 0x020fe200000e0615 */
[----:B------:R-:W-:-:S05]  /*1860*/  IADD3 R22, P0, R22, R16, RZ ;  /* 0x0000001016167210 */ /* 0x000fca0007f1e0ff */
[----:B------:R-:W-:Y:S01]  /*1870*/  IMAD.X R23, R23, 0x1, R17, P0 ;  /* 0x0000000117177824 */ /* 0x000fe200000e0611 */
[----:B------:R-:W-:-:S04]  /*1880*/  ISETP.GE.AND P0, PT, R154, c[0x0][0x1d4], PT ;  /* 0x000075009a007a0c */ /* 0x000fc80003f06270 */
[----:B------:R-:W-:-:S13]  /*1890*/  ISETP.LT.OR P1, PT, R26, 0x1, P0 ;  /* 0x000000011a00780c */ /* 0x000fda0000721670 */
[----:B------:R1:W-:Y:S01]  /*18a0*/  LDGSTS.E.BYPASS.LTC128B.128 [R2+0x2100], [R22.64], !P1 ;  /* 0x0210000016027fae */ /* 0x0003e2000c901d4e */
[C---:B------:R-:W-:Y:S02]  /*18b0*/  ISETP.LT.OR P1, PT, R26.reuse, 0x21, P2 ;  /* 0x000000211a00780c */ /* 0x040fe40001721670 */
[C---:B------:R-:W-:Y:S02]  /*18c0*/  ISETP.LT.OR P2, PT, R26.reuse, 0x21, P6 ;  /* 0x000000211a00780c */ /* 0x040fe40003741670 */
[----:B------:R-:W-:Y:S02]  /*18d0*/  ISETP.LT.OR P6, PT, R26, 0x21, P0 ;  /* 0x000000211a00780c */ /* 0x000fe400007c1670 */
[----:B------:R-:W-:-:S05]  /*18e0*/  IADD3 R16, P0, R16, R20, RZ ;  /* 0x0000001410107210 */ /* 0x000fca0007f1e0ff */
[----:B------:R-:W-:Y:S02]  /*18f0*/  IMAD.X R17, R17, 0x1, R21, P0 ;  /* 0x0000000111117824 */ /* 0x000fe400000e0615 */
[----:B------:R1:W-:Y:S01]  /*1900*/  LDGSTS.E.BYPASS.LTC128B.128 [R2+0x900], [R24.64], !P1 ;  /* 0x0090000018027fae */ /* 0x0003e2000c901d4e */
[----:B------:R-:W-:-:S05]  /*1910*/  IADD3 R18, P1, R18, R20, RZ ;  /* 0x0000001412127210 */ /* 0x000fca0007f3e0ff */
[----:B------:R-:W-:-:S05]  /*1920*/  IMAD.X R19, R19, 0x1, R21, P1 ;  /* 0x0000000113137824 */ /* 0x000fca00008e0615 */
[----:B------:R1:W-:Y:S01]  /*1930*/  LDGSTS.E.BYPASS.LTC128B.128 [R2+0x1900], [R18.64], !P2 ;  /* 0x0190000012027fae */ /* 0x0003e2000d101d4e */
[----:B------:R-:W-:-:S03]  /*1940*/  ISETP.NE.AND P2, PT, R27, RZ, PT ;  /* 0x000000ff1b00720c */ /* 0x000fc60003f45270 */
[----:B------:R1:W-:Y:S04]  /*1950*/  LDGSTS.E.BYPASS.LTC128B.128 [R2+0x2900], [R16.64], !P6 ;  /* 0x0290000010027fae */ /* 0x0003e8000f101d4e */
.L_x_0:
[-C--:B-1234-:R-:W-:Y:S01]  /*1960*/  HMMA.16816.F32 R16, R12, R28.reuse, RZ ;  /* 0x0000001c0c10723c */ /* 0x09efe200000018ff */
[----:B------:R-:W-:Y:S01]  /*1970*/  LDSM.16.M88.4 R76, [R216+0x4100] ;  /* 0x00410000d84c783b */ /* 0x000fe20000000200 */
[----:B------:R-:W-:Y:S01]  /*1980*/  UISETP.GE.AND UP0, UPT, UR9, 0x41, UPT ;  /* 0x000000410900788c */ /* 0x000fe2000bf06270 */
[C---:B------:R-:W-:Y:S02]  /*1990*/  IADD3 R229, R221.reuse, 0x1000, RZ ;  /* 0x00001000dde57810 */ /* 0x040fe40007ffe0ff */
[----:B------:R-:W1:Y:S01]  /*19a0*/  LDSM.16.M88.4 R32, [R219+0x8100] ;  /* 0x00810000db20783b */ /* 0x000e620000000200 */
[----:B------:R-:W-:Y:S02]  /*19b0*/  IADD3 R228, R221, 0x1400, RZ ;  /* 0x00001400dde47810 */ /* 0x000fe40007ffe0ff */
[----:B------:R-:W-:Y:S01]  /*19c0*/  HMMA.16816.F32 R20, R8, R28, RZ ;  /* 0x0000001c0814723c */ /* 0x000fe200000018ff */
[----:B------:R-:W-:Y:S01]  /*19d0*/  LDSM.16.M88.4 R60, [R221+0x1000] ;  /* 0x00100000dd3c783b */ /* 0x000fe20000000200 */
[----:B------:R-:W-:-:S02]  /*19e0*/  PLOP3.LUT P0, PT, PT, PT, UP0, 0x40, 0x0 ;  /* 0x000000000000781c */ /* 0x000fc40003f0e808 */
[C---:B------:R-:W-:Y:S01]  /*19f0*/  IADD3 R227, R221.reuse, 0x1800, RZ ;  /* 0x00001800dde37810 */ /* 0x040fe20007ffe0ff */
[----:B------:R-:W-:Y:S01]  /*1a00*/  LDSM.16.M88.4 R24, [R220+0x8100] ;  /* 0x00810000dc18783b */ /* 0x000fe20000000200 */
[C---:B------:R-:W-:Y:S02]  /*1a10*/  IADD3 R226, R221.reuse, 0x1c00, RZ ;  /* 0x00001c00dde27810 */ /* 0x040fe40007ffe0ff */
[----:B------:R-:W-:Y:S01]  /*1a20*/  HMMA.16816.F32 R96, R8, R48, RZ ;  /* 0x000000300860723c */ /* 0x000fe200000018ff */
[----:B------:R-:W0:Y:S01]  /*1a30*/  LDGDEPBAR ;  /* 0x00000000000079af */ /* 0x000e220000000000 */
[C---:B------:R-:W-:Y:S02]  /*1a40*/  IADD3 R225, R221.reuse, 0x2000, RZ ;  /* 0x00002000dde17810 */ /* 0x040fe40007ffe0ff */
[C---:B------:R-:W-:Y:S02]  /*1a50*/  IADD3 R224, R221.reuse, 0x2400, RZ ;  /* 0x00002400dde07810 */ /* 0x040fe40007ffe0ff */
[----:B------:R-:W-:-:S02]  /*1a60*/  IADD3 R223, R221, 0x2800, RZ ;  /* 0x00002800dddf7810 */ /* 0x000fc40007ffe0ff */
[----:B------:R-:W-:Y:S01]  /*1a70*/  HMMA.16816.F32 R88, R8, R44, RZ ;  /* 0x0000002c0858723c */ /* 0x000fe200000018ff */
[----:B------:R-:W-:-:S07]  /*1a80*/  IADD3 R222, R221, 0x2c00, RZ ;  /* 0x00002c00ddde7810 */ /* 0x000fce0007ffe0ff */
[C---:B------:R-:W-:Y:S08]  /*1a90*/  HMMA.16816.F32 R72, R8.reuse, R40, RZ ;  /* 0x000000280848723c */ /* 0x040ff000000018ff */
[C---:B------:R-:W-:Y:S08]  /*1aa0*/  HMMA.16816.F32 R100, R8.reuse, R30, RZ ;  /* 0x0000001e0864723c */ /* 0x040ff000000018ff */
[C---:B------:R-:W-:Y:S08]  /*1ab0*/  HMMA.16816.F32 R92, R8.reuse, R50, RZ ;  /* 0x00000032085c723c */ /* 0x040ff000000018ff */
[C---:B------:R-:W-:Y:S08]  /*1ac0*/  HMMA.16816.F32 R84, R8.reuse, R46, RZ ;  /* 0x0000002e0854723c */ /* 0x040ff000000018ff */
[----:B------:R-:W-:Y:S08]  /*1ad0*/  HMMA.16816.F32 R64, R8, R42, RZ ;  /* 0x0000002a0840723c */ /* 0x000ff000000018ff */
[----:B------:R-:W-:Y:S01]  /*1ae0*/  HMMA.16816.F32 R8, R36, R80, R16 ;  /* 0x000000502408723c */ /* 0x000fe20000001810 */
[----:B------:R-:W-:Y:S07]  /*1af0*/  LDSM.16.M88.4 R16, [R219+0xa100] ;  /* 0x00a10000db10783b */ /* 0x000fee0000000200 */
[C---:B------:R-:W-:Y:S01]  /*1b00*/  HMMA.16816.F32 R68, R12.reuse, R30, RZ ;  /* 0x0000001e0c44723c */ /* 0x040fe200000018ff */
[----:B------:R-:W2:Y:S07]  /*1b10*/  LDSM.16.M88.4 R28, [R219+0x9100] ;  /* 0x00910000db1c783b */ /* 0x000eae0000000200 */
[C---:B------:R-:W-:Y:S08]  /*1b20*/  HMMA.16816.F32 R52, R12.reuse, R48, RZ ;  /* 0x000000300c34723c */ /* 0x040ff000000018ff */
[C---:B------:R-:W-:Y:S08]  /*1b30*/  HMMA.16816.F32 R108, R12.reuse, R44, RZ ;  /* 0x0000002c0c6c723c */ /* 0x040ff000000018ff */
[C---:B------:R-:W-:Y:S08]  /*1b40*/  HMMA.16816.F32 R124, R12.reuse, R40, RZ ;  /* 0x000000280c7c723c */ /* 0x040ff000000018ff */
[C---:B------:R-:W-:Y:S01]  /*1b50*/  HMMA.16816.F32 R120, R12.reuse, R50, RZ ;  /* 0x000000320c78723c */ /* 0x040fe200000018ff */
[----:B------:R-:W-:Y:S07]  /*1b60*/  LDSM.16.M88.4 R48, [R216+0x5100] ;  /* 0x00510000d830783b */ /* 0x000fee0000000200 */
[C---:B------:R-:W-:Y:S08]  /*1b70*/  HMMA.16816.F32 R132, R12.reuse, R46, RZ ;  /* 0x0000002e0c84723c */ /* 0x040ff000000018ff */
[----:B------:R-:W-:Y:S01]  /*1b80*/  HMMA.16816.F32 R128, R12, R42, RZ ;  /* 0x0000002a0c80723c */ /* 0x000fe200000018ff */
[----:B------:R-:W-:Y:S07]  /*1b90*/  LDSM.16.M88.4 R40, [R221+0x2000] ;  /* 0x00200000dd28783b */ /* 0x000fee0000000200 */
[----:B------:R-:W-:Y:S01]  /*1ba0*/  HMMA.16816.F32 R12, R4, R80, R20 ;  /* 0x00000050040c723c */ /* 0x000fe20000001814 */
[----:B------:R-:W3:Y:S07]  /*1bb0*/  LDSM.16.M88.4 R20, [R220+0x9100] ;  /* 0x00910000dc14783b */ /* 0x000eee0000000200 */
[----:B-1----:R-:W-:Y:S08]  /*1bc0*/  HMMA.16816.F32 R8, R32, R76, R8 ;  /* 0x0000004c2008723c */ /* 0x002ff00000001808 */
[C---:B------:R-:W-:Y:S08]  /*1bd0*/  HMMA.16816.F32 R96, R4.reuse, R104, R96 ;  /* 0x000000680460723c */ /* 0x040ff00000001860 */
[C---:B------:R-:W-:Y:S08]  /*1be0*/  HMMA.16816.F32 R136, R4.reuse, R112, R88 ;  /* 0x000000700488723c */ /* 0x040ff00000001858 */
[C---:B------:R-:W-:Y:S08]  /*1bf0*/  HMMA.16816.F32 R144, R4.reuse, R116, R72 ;  /* 0x000000740490723c */ /* 0x040ff00000001848 */
[C---:B------:R-:W-:Y:S08]  /*1c00*/  HMMA.16816.F32 R100, R4.reuse, R82, R100 ;  /* 0x000000520464723c */ /* 0x040ff00000001864 */
[C---:B------:R-:W-:Y:S08]  /*1c10*/  HMMA.16816.F32 R92, R4.reuse, R106, R92 ;  /* 0x0000006a045c723c */ /* 0x040ff0000000185c */
[C---:B------:R-:W-:Y:S08]  /*1c20*/  HMMA.16816.F32 R140, R4.reuse, R114, R84 ;  /* 0x00000072048c723c */ /* 0x040ff00000001854 */
[----:B------:R-:W-:Y:S08]  /*1c30*/  HMMA.16816.F32 R148, R4, R118, R64 ;  /* 0x000000760494723c */ /* 0x000ff00000001840 */
[----:B--2---:R-:W-:Y:S01]  /*1c40*/  HMMA.16816.F32 R4, R28, R76, R12 ;  /* 0x0000004c1c04723c */ /* 0x004fe2000000180c */
[----:B------:R-:W1:Y:S07]  /*1c50*/  LDSM.16.M88.4 R12, [R219+0xb100] ;  /* 0x00b10000db0c783b */ /* 0x000e6e0000000200 */
[----:B------:R-:W-:Y:S01]  /*1c60*/  HMMA.16816.F32 R44, R24, R60, R8 ;  /* 0x0000003c182c723c */ /* 0x000fe20000001808 */
[----:B------:R-:W2:Y:S07]  /*1c70*/  LDSM.16.M88.4 R8, [R220+0xa100] ;  /* 0x00a10000dc08783b */ /* 0x000eae0000000200 */
[C---:B------:R-:W-:Y:S08]  /*1c80*/  HMMA.16816.F32 R64, R36.reuse, R82, R68 ;  /* 0x000000522440723c */ /* 0x040ff00000001844 */
[----:B------:R-:W-:Y:S08]  /*1c90*/  HMMA.16816.F32 R88, R36, R104, R52 ;  /* 0x000000682458723c */ /* 0x000ff00000001834 */
[----:B---3--:R-:W-:Y:S01]  /*1ca0*/  HMMA.16816.F32 R52, R20, R60, R4 ;  /* 0x0000003c1434723c */ /* 0x008fe20000001804 */
[----:B------:R-:W-:Y:S07]  /*1cb0*/  LDSM.16.M88.4 R4, [R220+0xb100] ;  /* 0x00b10000dc04783b */ /* 0x000fee0000000200 */
[----:B------:R-:W-:Y:S01]  /*1cc0*/  HMMA.16816.F32 R72, R16, R48, R44 ;  /* 0x000000301048723c */ /* 0x000fe2000000182c */
[----:B------:R-:W3:Y:S07]  /*1cd0*/  LDSM.16.M88.4 R44, [R216+0x4500] ;  /* 0x00450000d82c783b */ /* 0x000eee0000000200 */
[-C--:B------:R-:W-:Y:S08]  /*1ce0*/  HMMA.16816.F32 R68, R32, R78.reuse, R64 ;  /* 0x0000004e2044723c */ /* 0x080ff00000001840 */
[----:B------:R-:W-:Y:S08]  /*1cf0*/  HMMA.16816.F32 R76, R28, R78, R100 ;  /* 0x0000004e1c4c723c */ /* 0x000ff00000001864 */
[----:B-1----:R-:W-:Y:S01]  /*1d00*/  HMMA.16816.F32 R64, R12, R48, R52 ;  /* 0x000000300c40723c */ /* 0x002fe20000001834 */
[----:B------:R-:W1:Y:S07]  /*1d10*/  LDSM.16.M88.4 R52, [R221+0x1400] ;  /* 0x00140000dd34783b */ /* 0x000e6e0000000200 */
[----:B------:R-:W-:Y:S08]  /*1d20*/  HMMA.16816.F32 R68, R24, R62, R68 ;  /* 0x0000003e1844723c */ /* 0x000ff00000001844 */
[----:B--2---:R-:W-:Y:S08]  /*1d30*/  HMMA.16816.F32 R80, R8, R40, R72 ;  /* 0x000000280850723c */ /* 0x004ff00000001848 */
[----:B------:R-:W-:Y:S08]  /*1d40*/  HMMA.16816.F32 R76, R20, R62, R76 ;  /* 0x0000003e144c723c */ /* 0x000ff0000000184c */
[----:B---3--:R-:W-:Y:S08]  /*1d50*/  HMMA.16816.F32 R72, R32, R44, R88 ;  /* 0x0000002c2048723c */ /* 0x008ff00000001858 */
[----:B------:R-:W-:Y:S01]  /*1d60*/  HMMA.16816.F32 R108, R36, R112, R108 ;  /* 0x00000070246c723c */ /* 0x000fe2000000186c */
[----:B------:R-:W-:-:S07]  /*1d70*/  FMUL.FTZ R2, R80, c[0x0][0x320] ;  /* 0x0000c80050027a20 */ /* 0x000fce0000410000 */
[C---:B------:R-:W-:Y:S08]  /*1d80*/  HMMA.16816.F32 R124, R36.reuse, R116, R124 ;  /* 0x00000074247c723c */ /* 0x040ff0000000187c */
[C---:B------:R-:W-:Y:S01]  /*1d90*/  HMMA.16816.F32 R104, R36.reuse, R106, R120 ;  /* 0x0000006a2468723c */ /* 0x040fe20000001878 */
[----:B------:R2:W3:Y:S07]  /*1da0*/  MUFU.TANH R121, R2 ;  /* 0x0000000200797308 */ /* 0x0004ee0000002400 */
[C---:B------:R-:W-:Y:S08]  /*1db0*/  HMMA.16816.F32 R132, R36.reuse, R114, R132 ;  /* 0x000000722484723c */ /* 0x040ff00000001884 */
[----:B------:R-:W-:Y:S01]  /*1dc0*/  HMMA.16816.F32 R128, R36, R118, R128 ;  /* 0x000000762480723c */ /* 0x000fe20000001880 */
[----:B------:R-:W4:Y:S01]  /*1dd0*/  LDSM.16.M88.4 R36, [R216+0x5500] ;  /* 0x00550000d824783b */ /* 0x000f220000000200 */
[----:B--2---:R-:W-:-:S04]  /*1de0*/  FMUL.FTZ R2, R81, c[0x0][0x320] ;  /* 0x0000c80051027a20 */ /* 0x004fc80000410000 */
[----:B------:R2:W1:Y:S02]  /*1df0*/  MUFU.TANH R120, R2 ;  /* 0x0000000200787308 */ /* 0x0004640000002400 */
[----:B------:R-:W-:Y:S08]  /*1e00*/  HMMA.16816.F32 R84, R4, R40, R64 ;  /* 0x000000280454723c */ /* 0x000ff00000001840 */
[----:B------:R-:W-:Y:S01]  /*1e10*/  HMMA.16816.F32 R64, R16, R50, R68 ;  /* 0x000000321040723c */ /* 0x000fe20000001844 */
[----:B--2---:R-:W-:-:S07]  /*1e20*/  FMUL.FTZ R2, R82, c[0x0][0x320] ;  /* 0x0000c80052027a20 */ /* 0x004fce0000410000 */
[----:B------:R-:W-:Y:S01]  /*1e30*/  HMMA.16816.F32 R60, R28, R44, R96 ;  /* 0x0000002c1c3c723c */ /* 0x000fe20000001860 */
[----:B------:R2:W2:Y:S07]  /*1e40*/  MUFU.TANH R119, R2 ;  /* 0x0000000200777308 */ /* 0x0004ae0000002400 */
[----:B------:R-:W-:Y:S01]  /*1e50*/  HMMA.16816.F32 R68, R12, R50, R76 ;  /* 0x000000320c44723c */ /* 0x000fe2000000184c */
[----:B------:R-:W5:Y:S07]  /*1e60*/  LDSM.16.M88.4 R48, [R221+0x2400] ;  /* 0x00240000dd30783b */ /* 0x000f6e0000000200 */
[----:B-1----:R-:W-:Y:S01]  /*1e70*/  HMMA.16816.F32 R72, R24, R52, R72 ;  /* 0x000000341848723c */ /* 0x002fe20000001848 */
[----:B--2---:R-:W-:-:S04]  /*1e80*/  FMUL.FTZ R2, R83, c[0x0][0x320] ;  /* 0x0000c80053027a20 */ /* 0x004fc80000410000 */
[----:B------:R1:W2:Y:S03]  /*1e90*/  MUFU.TANH R118, R2 ;  /* 0x0000000200767308 */ /* 0x0002a60000002400 */
[----:B------:R-:W-:Y:S08]  /*1ea0*/  HMMA.16816.F32 R76, R8, R42, R64 ;  /* 0x0000002a084c723c */ /* 0x000ff00000001840 */
[----:B------:R-:W-:Y:S01]  /*1eb0*/  HMMA.16816.F32 R64, R20, R52, R60 ;  /* 0x000000341440723c */ /* 0x000fe2000000183c */
[----:B------:R-:W2:Y:S01]  /*1ec0*/  LDSM.16.M88.4 R60, [R216+0x4900] ;  /* 0x00490000d83c783b */ /* 0x000ea20000000200 */
[----:B-1----:R-:W-:-:S06]  /*1ed0*/  FMUL.FTZ R2, R84, c[0x0][0x320] ;  /* 0x0000c80054027a20 */ /* 0x002fcc0000410000 */
[----:B------:R-:W-:Y:S01]  /*1ee0*/  HMMA.16816.F32 R88, R4, R42, R68 ;  /* 0x0000002a0458723c */ /* 0x000fe20000001844 */
[----:B------:R1:W1:Y:S07]  /*1ef0*/  MUFU.TANH R117, R2 ;  /* 0x0000000200757308 */ /* 0x00026e0000002400 */
[----:B------:R-:W-:Y:S08]  /*1f00*/  HMMA.16816.F32 R40, R32, R46, R104 ;  /* 0x0000002e2028723c */ /* 0x000ff00000001868 */
[----:B----4-:R-:W-:Y:S01]  /*1f10*/  HMMA.16816.F32 R68, R16, R36, R72 ;  /* 0x000000241044723c */ /* 0x010fe20000001848 */
[----:B-1----:R-:W-:-:S04]  /*1f20*/  FMUL.FTZ R2, R85, c[0x0][0x320] ;  /* 0x0000c80055027a20 */ /* 0x002fc80000410000 */
[----:B------:R1:W4:Y:S03]  /*1f30*/  MUFU.TANH R116, R2 ;  /* 0x0000000200747308 */ /* 0x0003260000002400 */
[----:B------:R-:W-:Y:S08]  /*1f40*/  HMMA.16816.F32 R72, R28, R46, R92 ;  /* 0x0000002e1c48723c */ /* 0x000ff0000000185c */
[----:B------:R-:W-:Y:S01]  /*1f50*/  HMMA.16816.F32 R44, R12, R36, R64 ;  /* 0x000000240c2c723c */ /* 0x000fe20000001840 */
[----:B-1----:R-:W-:-:S07]  /*1f60*/  FMUL.FTZ R2, R86, c[0x0][0x320] ;  /* 0x0000c80056027a20 */ /* 0x002fce0000410000 */
[----:B------:R-:W-:Y:S01]  /*1f70*/  HMMA.16816.F32 R64, R24, R54, R40 ;  /* 0x000000361840723c */ /* 0x000fe20000001828 */
[----:B------:R-:W1:Y:S01]  /*1f80*/  LDSM.16.M88.4 R40, [R221+0x1800] ;  /* 0x00180000dd28783b */ /* 0x000e620000000200 */
[----:B------:R2:W1:Y:S11]  /*1f90*/  MUFU.TANH R115, R2 ;  /* 0x0000000200737308 */ /* 0x0004760000002400 */
[----:B------:R-:W-:Y:S03]  /*1fa0*/  @!UPT UIADD3 URZ, URZ, URZ, URZ ;  /* 0x0000003f3f3ff290 */ /* 0x000fe6000fffe03f */
[----:B-----5:R-:W-:Y:S01]  /*1fb0*/  HMMA.16816.F32 R80, R4, R48, R44 ;  /* 0x000000300450723c */ /* 0x020fe2000000182c */
[----:B--2---:R-:W-:-:S04]  /*1fc0*/  FMUL.FTZ R2, R87, c[0x0][0x320] ;  /* 0x0000c80057027a20 */ /* 0x004fc80000410000 */
[----:B------:R2:W1:Y:S03]  /*1fd0*/  MUFU.TANH R113, R2 ;  /* 0x0000000200717308 */ /* 0x0004660000002400 */
[----:B------:R-:W-:Y:S08]  /*1fe0*/  HMMA.16816.F32 R64, R16, R38, R64 ;  /* 0x000000261040723c */ /* 0x000ff00000001840 */
[----:B------:R-:W-:Y:S01]  /*1ff0*/  HMMA.16816.F32 R44, R28, R60, R136 ;  /* 0x0000003c1c2c723c */ /* 0x000fe20000001888 */
[----:B--2---:R-:W-:-:S04]  /*2000*/  FMUL.FTZ R2, R76, c[0x0][0x320] ;  /* 0x0000c8004c027a20 */ /* 0x004fc80000410000 */
[----:B------:R2:W1:Y:S02]  /*2010*/  MUFU.TANH R114, R2 ;  /* 0x0000000200727308 */ /* 0x0004640000002400 */
[----:B--2---:R-:W-:-:S06]  /*2020*/  FMUL.FTZ R2, R77, c[0x0][0x320] ;  /* 0x0000c8004d027a20 */ /* 0x004fcc0000410000 */
[----:B------:R2:W1:Y:S02]  /*2030*/  MUFU.TANH R112, R2 ;  /* 0x0000000200707308 */ /* 0x0004640000002400 */
[----:B--2---:R-:W-:-:S06]  /*2040*/  FMUL.FTZ R2, R78, c[0x0][0x320] ;  /* 0x0000c8004e027a20 */ /* 0x004fcc0000410000 */
[----:B------:R2:W1:Y:S02]  /*2050*/  MUFU.TANH R107, R2 ;  /* 0x00000002006b7308 */ /* 0x0004640000002400 */
[----:B--2---:R-:W-:Y:S02]  /*2060*/  FMUL.FTZ R2, R79, c[0x0][0x320] ;  /* 0x0000c8004f027a20 */ /* 0x004fe40000410000 */
[----:B------:R-:W-:Y:S04]  /*2070*/  HMMA.16816.F32 R76, R8, R48, R68 ;  /* 0x00000030084c723c */ /* 0x000fe80000001844 */
[----:B------:R2:W1:Y:S04]  /*2080*/  MUFU.TANH R106, R2 ;  /* 0x00000002006a7308 */ /* 0x0004680000002400 */
[----:B------:R-:W-:Y:S01]  /*2090*/  HMMA.16816.F32 R68, R20, R54, R72 ;  /* 0x000000361444723c */ /* 0x000fe20000001848 */
[----:B------:R-:W5:Y:S07]  /*20a0*/  LDSM.16.M88.4 R52, [R216+0x5900] ;  /* 0x00590000d834783b */ /* 0x000f6e0000000200 */
[----:B------:R-:W-:Y:S01]  /*20b0*/  HMMA.16816.F32 R72, R32, R60, R108 ;  /* 0x0000003c2048723c */ /* 0x000fe2000000186c */
[----:B--2---:R-:W-:-:S04]  /*20c0*/  FMUL.FTZ R2, R88, c[0x0][0x320] ;  /* 0x0000c80058027a20 */ /* 0x004fc80000410000 */
[----:B------:R2:W1:Y:S11]  /*20d0*/  MUFU.TANH R105, R2 ;  /* 0x0000000200697308 */ /* 0x0004760000002400 */
[----:B------:R-:W-:Y:S01]  /*20e0*/  HMMA.16816.F32 R68, R12, R38, R68 ;  /* 0x000000260c44723c */ /* 0x000fe20000001844 */
[----:B------:R-:W3:Y:S01]  /*20f0*/  LDSM.16.M88.4 R36, [R221+0x2800] ;  /* 0x00280000dd24783b */ /* 0x000ee20000000200 */
[----:B--2---:R-:W-:-:S06]  /*2100*/  FMUL.FTZ R2, R89, c[0x0][0x320] ;  /* 0x0000c80059027a20 */ /* 0x004fcc0000410000 */
[----:B-1----:R-:W-:Y:S01]  /*2110*/  HMMA.16816.F32 R72, R24, R40, R72 ;  /* 0x000000281848723c */ /* 0x002fe20000001848 */
[----:B------:R1:W2:Y:S11]  /*2120*/  MUFU.TANH R104, R2 ;  /* 0x0000000200687308 */ /* 0x0002b60000002400 */
[----:B------:R-:W-:Y:S04]  /*2130*/  @!UPT UIADD3 URZ, URZ, URZ, URZ ;  /* 0x0000003f3f3ff290 */ /* 0x000fe8000fffe03f */
[----:B------:R-:W-:Y:S01]  /*2140*/  HMMA.16816.F32 R84, R4, R50, R68 ;  /* 0x000000320454723c */ /* 0x000fe20000001844 */
[----:B-1----:R-:W-:-:S04]  /*2150*/  FMUL.FTZ R2, R90, c[0x0][0x320] ;  /* 0x0000c8005a027a20 */ /* 0x002fc80000410000 */
[----:B------:R1:W1:Y:S03]  /*2160*/  MUFU.TANH R103, R2 ;  /* 0x0000000200677308 */ /* 0x0002660000002400 */
[----:B-----5:R-:W-:Y:S08]  /*2170*/  HMMA.16816.F32 R68, R16, R52, R72 ;  /* 0x000000341044723c */ /* 0x020ff00000001848 */
[----:B------:R-:W-:Y:S01]  /*2180*/  HMMA.16816.F32 R72, R28, R62, R140 ;  /* 0x0000003e1c48723c */ /* 0x000fe2000000188c */
[----:B-1----:R-:W-:-:S04]  /*2190*/  FMUL.FTZ R2, R91, c[0x0][0x320] ;  /* 0x0000c8005b027a20 */ /* 0x002fc80000410000 */
[----:B------:R1:W1:Y:S11]  /*21a0*/  MUFU.TANH R100, R2 ;  /* 0x0000000200647308 */ /* 0x0002760000002400 */
[----:B------:R-:W-:Y:S08]  /*21b0*/  @!UPT UIADD3 URZ, URZ, URZ, URZ ;  /* 0x0000003f3f3ff290 */ /* 0x000ff0000fffe03f */
[----:B------:R-:W-:Y:S01]  /*21c0*/  HMMA.16816.F32 R72, R20, R42, R72 ;  /* 0x0000002a1448723c */ /* 0x000fe20000001848 */
[----:B-1----:R-:W-:-:S04]  /*21d0*/  FMUL.FTZ R2, R76, c[0x0][0x320] ;  /* 0x0000c8004c027a20 */ /* 0x002fc80000410000 */
[----:B------:R1:W1:Y:S02]  /*21e0*/  MUFU.TANH R102, R2 ;  /* 0x0000000200667308 */ /* 0x0002640000002400 */
[----:B-1----:R-:W-:Y:S11]  /*21f0*/  FMUL.FTZ R2, R77, c[0x0][0x320] ;  /* 0x0000c8004d027a20 */ /* 0x002ff60000410000 */
[----:B------:R-:W-:Y:S06]  /*2200*/  @!UPT UIADD3 URZ, URZ, URZ, URZ ;  /* 0x0000003f3f3ff290 */ /* 0x000fec000fffe03f */
[----:B------:R-:W-:Y:S01]  /*2210*/  HMMA.16816.F32 R72, R12, R54, R72 ;  /* 0x000000360c48723c */ /* 0x000fe20000001848 */
[----:B------:R1:W1:Y:S02]  /*2220*/  MUFU.TANH R101, R2 ;  /* 0x0000000200657308 */ /* 0x0002640000002400 */
[----:B-1----:R-:W-:-:S06]  /*2230*/  FMUL.FTZ R2, R78, c[0x0][0x320] ;  /* 0x0000c8004e027a20 */ /* 0x002fcc0000410000 */
[----:B------:R1:W1:Y:S11]  /*2240*/  MUFU.TANH R99, R2 ;  /* 0x0000000200637308 */ /* 0x0002760000002400 */
[----:B------:R-:W-:Y:S04]  /*2250*/  @!UPT UIADD3 URZ, URZ, URZ, URZ ;  /* 0x0000003f3f3ff290 */ /* 0x000fe8000fffe03f */
[----:B---3--:R-:W-:Y:S01]  /*2260*/  HMMA.16816.F32 R72, R4, R38, R72 ;  /* 0x000000260448723c */ /* 0x008fe20000001848 */
[----:B-1----:R-:W-:-:S07]  /*2270*/  FMUL.FTZ R2, R79, c[0x0][0x320] ;  /* 0x0000c8004f027a20 */ /* 0x002fce0000410000 */
[----:B------:R-:W-:Y:S01]  /*2280*/  HMMA.16816.F32 R76, R8, R50, R64 ;  /* 0x00000032084c723c */ /* 0x000fe20000001840 */
[----:B------:R1:W3:Y:S07]  /*2290*/  MUFU.TANH R98, R2 ;  /* 0x0000000200627308 */ /* 0x0002ee0000002400 */
[----:B------:R-:W-:Y:S01]  /*22a0*/  HMMA.16816.F32 R64, R20, R40, R44 ;  /* 0x000000281440723c */ /* 0x000fe2000000182c */
[----:B------:R-:W5:Y:S07]  /*22b0*/  LDSM.16.M88.4 R44, [R216+0x4d00] ;  /* 0x004d0000d82c783b */ /* 0x000f6e0000000200 */
[----:B------:R-:W-:-:S02]  /*22c0*/  FMUL.FTZ R72, R72, c[0x0][0x320] ;  /* 0x0000c80048487a20 */ /* 0x000fc40000410000 */
[----:B------:R-:W-:Y:S02]  /*22d0*/  FMUL.FTZ R73, R73, c[0x0][0x320] ;  /* 0x0000c80049497a20 */ /* 0x000fe40000410000 */
[----:B------:R-:W-:Y:S01]  /*22e0*/  FMUL.FTZ R74, R74, c[0x0][0x320] ;  /* 0x0000c8004a4a7a20 */ /* 0x000fe20000410000 */
[----:B------:R-:W-:Y:S01]  /*22f0*/  HMMA.16816.F32 R48, R32, R62, R132 ;  /* 0x0000003e2030723c */ /* 0x000fe20000001884 */
[----:B------:R-:W2:Y:S01]  /*2300*/  MUFU.TANH R72, R72 ;  /* 0x0000004800487308 */ /* 0x000ea20000002400 */
[----:B-1----:R-:W-:-:S07]  /*2310*/  FMUL.FTZ R2, R80, c[0x0][0x320] ;  /* 0x0000c80050027a20 */ /* 0x002fce0000410000 */
[----:B------:R1:W1:Y:S02]  /*2320*/  MUFU.TANH R97, R2 ;  /* 0x0000000200617308 */ /* 0x0002640000002400 */
[----:B------:R-:W-:Y:S06]  /*2330*/  HMMA.16816.F32 R60, R12, R52, R64 ;  /* 0x000000340c3c723c */ /* 0x000fec0000001840 */
[----:B------:R-:W2:Y:S07]  /*2340*/  MUFU.TANH R73, R73 ;  /* 0x0000004900497308 */ /* 0x000eae0000002400 */
[----:B------:R-:W-:Y:S01]  /*2350*/  HMMA.16816.F32 R64, R24, R42, R48 ;  /* 0x0000002a1840723c */ /* 0x000fe20000001830 */
[----:B-1----:R-:W-:Y:S01]  /*2360*/  FMUL.FTZ R2, R81, c[0x0][0x320] ;  /* 0x0000c80051027a20 */ /* 0x002fe20000410000 */
[----:B------:R-:W1:Y:S01]  /*2370*/  LDSM.16.M88.4 R48, [R221+0x1c00] ;  /* 0x001c0000dd30783b */ /* 0x000e620000000200 */
[----:B------:R-:W1:Y:S03]  /*2380*/  MUFU.TANH R74, R74 ;  /* 0x0000004a004a7308 */ /* 0x000e660000002400 */
[----:B------:R-:W1:Y:S05]  /*2390*/  LDSM.16.M88.4 R40, [R216+0x5d00] ;  /* 0x005d0000d828783b */ /* 0x000e6a0000000200 */
[----:B------:R2:W1:Y:S02]  /*23a0*/  MUFU.TANH R96, R2 ;  /* 0x0000000200607308 */ /* 0x0004640000002400 */
[----:B--2---:R-:W-:-:S06]  /*23b0*/  FMUL.FTZ R2, R82, c[0x0][0x320] ;  /* 0x0000c80052027a20 */ /* 0x004fcc0000410000 */
[----:B------:R2:W1:Y:S02]  /*23c0*/  MUFU.TANH R95, R2 ;  /* 0x00000002005f7308 */ /* 0x0004640000002400 */
[----:B--2---:R-:W-:Y:S02]  /*23d0*/  FMUL.FTZ R2, R83, c[0x0][0x320] ;  /* 0x0000c80053027a20 */ /* 0x004fe40000410000 */
[----:B------:R-:W-:Y:S04]  /*23e0*/  HMMA.16816.F32 R80, R4, R36, R60 ;  /* 0x000000240450723c */ /* 0x000fe8000000183c */
[----:B------:R2:W1:Y:S04]  /*23f0*/  MUFU.TANH R93, R2 ;  /* 0x00000002005d7308 */ /* 0x0004680000002400 */
[----:B------:R-:W-:Y:S08]  /*2400*/  HMMA.16816.F32 R60, R16, R54, R64 ;  /* 0x00000036103c723c */ /* 0x000ff00000001840 */
[----:B-----5:R-:W-:Y:S01]  /*2410*/  HMMA.16816.F32 R64, R28, R44, R144 ;  /* 0x0000002c1c40723c */ /* 0x020fe20000001890 */
[----:B--2---:R-:W-:-:S04]  /*2420*/  FMUL.FTZ R2, R76, c[0x0][0x320] ;  /* 0x0000c8004c027a20 */ /* 0x004fc80000410000 */
[----:B------:R2:W1:Y:S03]  /*2430*/  MUFU.TANH R94, R2 ;  /* 0x00000002005e7308 */ /* 0x0004660000002400 */
[----:B------:R-:W-:Y:S01]  /*2440*/  HMMA.16816.F32 R28, R28, R46, R148 ;  /* 0x0000002e1c1c723c */ /* 0x000fe20000001894 */
[----:B--2---:R-:W-:Y:S11]  /*2450*/  FMUL.FTZ R2, R77, c[0x0][0x320] ;  /* 0x0000c8004d027a20 */ /* 0x004ff60000410000 */
[----:B------:R-:W-:Y:S04]  /*2460*/  @!UPT UIADD3 URZ, URZ, URZ, URZ ;  /* 0x0000003f3f3ff290 */ /* 0x000fe8000fffe03f */
[----:B-1----:R-:W-:Y:S01]  /*2470*/  HMMA.16816.F32 R64, R20, R48, R64 ;  /* 0x000000301440723c */ /* 0x002fe20000001840 */
[----:B------:R1:W2:Y:S02]  /*2480*/  MUFU.TANH R92, R2 ;  /* 0x00000002005c7308 */ /* 0x0002a40000002400 */
[----:B-1----:R-:W-:-:S06]  /*2490*/  FMUL.FTZ R2, R78, c[0x0][0x320] ;  /* 0x0000c8004e027a20 */ /* 0x002fcc0000410000 */
[----:B------:R1:W1:Y:S02]  /*24a0*/  MUFU.TANH R91, R2 ;  /* 0x00000002005b7308 */ /* 0x0002640000002400 */
[----:B-1----:R-:W-:Y:S02]  /*24b0*/  FMUL.FTZ R2, R79, c[0x0][0x320] ;  /* 0x0000c8004f027a20 */ /* 0x002fe40000410000 */
[----:B------:R-:W-:Y:S04]  /*24c0*/  HMMA.16816.F32 R76, R8, R36, R68 ;  /* 0x00000024084c723c */ /* 0x000fe80000001844 */
[----:B------:R1:W1:Y:S04]  /*24d0*/  MUFU.TANH R90, R2 ;  /* 0x00000002005a7308 */ /* 0x0002680000002400 */
[----:B------:R-:W-:Y:S01]  /*24e0*/  HMMA.16816.F32 R68, R32, R44, R124 ;  /* 0x0000002c2044723c */ /* 0x000fe2000000187c */
[----:B-1----:R-:W-:-:S04]  /*24f0*/  FMUL.FTZ R2, R84, c[0x0][0x320] ;  /* 0x0000c80054027a20 */ /* 0x002fc80000410000 */
[----:B------:R1:W1:Y:S11]  /*2500*/  MUFU.TANH R89, R2 ;  /* 0x0000000200597308 */ /* 0x0002760000002400 */
[----:B------:R-:W-:Y:S08]  /*2510*/  @!UPT UIADD3 URZ, URZ, URZ, URZ ;  /* 0x0000003f3f3ff290 */ /* 0x000ff0000fffe03f */
[----:B------:R-:W-:Y:S01]  /*2520*/  HMMA.16816.F32 R52, R24, R48, R68 ;  /* 0x000000301834723c */ /* 0x000fe20000001844 */
[----:B-1----:R-:W-:-:S07]  /*2530*/  FMUL.FTZ R2, R85, c[0x0][0x320] ;  /* 0x0000c80055027a20 */ /* 0x002fce0000410000 */
[----:B------:R-:W-:Y:S01]  /*2540*/  HMMA.16816.F32 R68, R8, R38, R60 ;  /* 0x000000260844723c */ /* 0x000fe2000000183c */
[----:B------:R1:W1:Y:S07]  /*2550*/  MUFU.TANH R88, R2 ;  /* 0x0000000200587308 */ /* 0x00026e0000002400 */
[----:B------:R-:W-:Y:S01]  /*2560*/  HMMA.16816.F32 R60, R32, R46, R128 ;  /* 0x0000002e203c723c */ /* 0x000fe20000001880 */
[----:B------:R-:W5:Y:S01]  /*2570*/  LDSM.16.M88.4 R32, [R221+0x2c00] ;  /* 0x002c0000dd20783b */ /* 0x000f620000000200 */
[----:B------:R-:W-:-:S06]  /*2580*/  DEPBAR.LE SB0, 0x0 ;  /* 0x000080000000791a */ /* 0x000fcc0000000000 */
[----:B------:R-:W-:Y:S01]  /*2590*/  HMMA.16816.F32 R52, R16, R40, R52 ;  /* 0x000000281034723c */ /* 0x000fe20000001834 */
[----:B-1----:R-:W-:-:S04]  /*25a0*/  FMUL.FTZ R2, R86, c[0x0][0x320] ;  /* 0x0000c80056027a20 */ /* 0x002fc80000410000 */
[----:B------:R1:W1:Y:S03]  /*25b0*/  MUFU.TANH R58, R2 ;  /* 0x00000002003a7308 */ /* 0x0002660000002400 */
[----:B------:R-:W-:Y:S01]  /*25c0*/  HMMA.16816.F32 R36, R12, R40, R64 ;  /* 0x000000280c24723c */ /* 0x000fe20000001840 */
[----:B------:R-:W-:Y:S02]  /*25d0*/  FMUL.FTZ R69, R69, c[0x0][0x320] ;  /* 0x0000c80045457a20 */ /* 0x000fe40000410000 */
[----:B------:R-:W-:Y:S02]  /*25e0*/  FMUL.FTZ R70, R70, c[0x0][0x320] ;  /* 0x0000c80046467a20 */ /* 0x000fe40000410000 */
[----:B------:R-:W-:Y:S02]  /*25f0*/  FMUL.FTZ R71, R71, c[0x0][0x320] ;  /* 0x0000c80047477a20 */ /* 0x000fe40000410000 */
[----:B------:R-:W2:Y:S01]  /*2600*/  MUFU.TANH R69, R69 ;  /* 0x0000004500457308 */ /* 0x000ea20000002400 */
[----:B------:R-:W-:Y:S01]  /*2610*/  HMMA.16816.F32 R24, R24, R50, R60 ;  /* 0x000000321818723c */ /* 0x000fe2000000183c */
[----:B-1----:R-:W-:-:S06]  /*2620*/  FMUL.FTZ R2, R87, c[0x0][0x320] ;  /* 0x0000c80057027a20 */ /* 0x002fcc0000410000 */
[----:B------:R-:W1:Y:S01]  /*2630*/  MUFU.TANH R70, R70 ;  /* 0x0000004600467308 */ /* 0x000e620000002400 */
[----:B------:R-:W-:Y:S07]  /*2640*/  HMMA.16816.F32 R48, R20, R50, R28 ;  /* 0x000000321430723c */ /* 0x000fee000000181c */
[----:B------:R1:W1:Y:S01]  /*2650*/  MUFU.TANH R59, R2 ;  /* 0x00000002003b7308 */ /* 0x0002620000002400 */
[----:B-----5:R-:W-:Y:S07]  /*2660*/  HMMA.16816.F32 R52, R8, R32, R52 ;  /* 0x000000200834723c */ /* 0x020fee0000001834 */
[----:B------:R-:W2:Y:S01]  /*2670*/  MUFU.TANH R71, R71 ;  /* 0x0000004700477308 */ /* 0x000ea20000002400 */
[----:B------:R-:W-:Y:S01]  /*2680*/  HMMA.16816.F32 R16, R16, R42, R24 ;  /* 0x0000002a1010723c */ /* 0x000fe20000001818 */
[----:B-1----:R-:W-:-:S07]  /*2690*/  FMUL.FTZ R2, R76, c[0x0][0x320] ;  /* 0x0000c8004c027a20 */ /* 0x002fce0000410000 */
[----:B------:R-:W-:Y:S01]  /*26a0*/  HMMA.16816.F32 R12, R12, R42, R48 ;  /* 0x0000002a0c0c723c */ /* 0x000fe20000001830 */
[----:B------:R1:W1:Y:S07]  /*26b0*/  MUFU.TANH R86, R2 ;  /* 0x0000000200567308 */ /* 0x00026e0000002400 */
[----:B------:R-:W-:Y:S01]  /*26c0*/  HMMA.16816.F32 R20, R4, R32, R36 ;  /* 0x000000200414723c */ /* 0x000fe20000001824 */
[----:B------:R-:W-:Y:S02]  /*26d0*/  FMUL.FTZ R52, R52, c[0x0][0x320] ;  /* 0x0000c80034347a20 */ /* 0x000fe40000410000 */
[----:B------:R-:W-:-:S02]  /*26e0*/  FMUL.FTZ R53, R53, c[0x0][0x320] ;  /* 0x0000c80035357a20 */ /* 0x000fc40000410000 */
[----:B------:R-:W-:Y:S02]  /*26f0*/  FMUL.FTZ R54, R54, c[0x0][0x320] ;  /* 0x0000c80036367a20 */ /* 0x000fe40000410000 */
[----:B------:R-:W2:Y:S01]  /*2700*/  MUFU.TANH R52, R52 ;  /* 0x0000003400347308 */ /* 0x000ea20000002400 */
[----:B------:R-:W-:Y:S01]  /*2710*/  HMMA.16816.F32 R8, R8, R34, R16 ;  /* 0x000000220808723c */ /* 0x000fe20000001810 */
[----:B-1----:R-:W-:-:S06]  /*2720*/  FMUL.FTZ R2, R77, c[0x0][0x320] ;  /* 0x0000c8004d027a20 */ /* 0x002fcc0000410000 */
[----:B------:R1:W1:Y:S01]  /*2730*/  MUFU.TANH R87, R2 ;  /* 0x0000000200577308 */ /* 0x0002620000002400 */
[----:B------:R-:W-:Y:S07]  /*2740*/  HMMA.16816.F32 R4, R4, R34, R12 ;  /* 0x000000220404723c */ /* 0x000fee000000180c */
[----:B------:R-:W2:Y:S01]  /*2750*/  MUFU.TANH R53, R53 ;  /* 0x0000003500357308 */ /* 0x000ea20000002400 */
[----:B------:R-:W-:Y:S02]  /*2760*/  FMUL.FTZ R21, R21, c[0x0][0x320] ;  /* 0x0000c80015157a20 */ /* 0x000fe40000410000 */
[----:B------:R-:W-:-:S02]  /*2770*/  FMUL.FTZ R22, R22, c[0x0][0x320] ;  /* 0x0000c80016167a20 */ /* 0x000fc40000410000 */
[----:B------:R-:W-:Y:S02]  /*2780*/  FMUL.FTZ R23, R23, c[0x0][0x320] ;  /* 0x0000c80017177a20 */ /* 0x000fe40000410000 */
[----:B------:R-:W-:Y:S01]  /*2790*/  FMUL.FTZ R20, R20, c[0x0][0x320] ;  /* 0x0000c80014147a20 */ /* 0x000fe20000410000 */
[----:B------:R-:W2:Y:S01]  /*27a0*/  MUFU.TANH R26, R21 ;  /* 0x00000015001a7308 */ /* 0x000ea20000002400 */
[----:B-1----:R-:W-:Y:S02]  /*27b0*/  FMUL.FTZ R2, R78, c[0x0][0x320] ;  /* 0x0000c8004e027a20 */ /* 0x002fe40000410000 */
[----:B------:R-:W-:Y:S02]  /*27c0*/  FMUL.FTZ R8, R8, c[0x0][0x320] ;  /* 0x0000c80008087a20 */ /* 0x000fe40000410000 */
[----:B------:R-:W-:Y:S02]  /*27d0*/  FMUL.FTZ R9, R9, c[0x0][0x320] ;  /* 0x0000c80009097a20 */ /* 0x000fe40000410000 */
[----:B------:R-:W-:Y:S01]  /*27e0*/  FMUL.FTZ R10, R10, c[0x0][0x320] ;  /* 0x0000c8000a0a7a20 */ /* 0x000fe20000410000 */
[----:B------:R1:W1:Y:S01]  /*27f0*/  MUFU.TANH R85, R2 ;  /* 0x0000000200557308 */ /* 0x0002620000002400 */
[----:B------:R-:W-:-:S02]  /*2800*/  FMUL.FTZ R11, R11, c[0x0][0x320] ;  /* 0x0000c8000b0b7a20 */ /* 0x000fc40000410000 */
[----:B------:R-:W-:Y:S02]  /*2810*/  FMUL.FTZ R4, R4, c[0x0][0x320] ;  /* 0x0000c80004047a20 */ /* 0x000fe40000410000 */
[----:B------:R-:W-:Y:S02]  /*2820*/  FMUL.FTZ R5, R5, c[0x0][0x320] ;  /* 0x0000c80005057a20 */ /* 0x000fe40000410000 */
[----:B------:R-:W-:Y:S01]  /*2830*/  FMUL.FTZ R6, R6, c[0x0][0x320] ;  /* 0x0000c80006067a20 */ /* 0x000fe20000410000 */
[----:B------:R-:W2:Y:S01]  /*2840*/  MUFU.TANH R25, R22 ;  /* 0x0000001600197308 */ /* 0x000ea20000002400 */
[----:B------:R-:W-:Y:S02]  /*2850*/  FMUL.FTZ R7, R7, c[0x0][0x320] ;  /* 0x0000c80007077a20 */ /* 0x000fe40000410000 */
[----:B-1----:R-:W-:-:S05]  /*2860*/  FMUL.FTZ R2, R79, c[0x0][0x320] ;  /* 0x0000c8004f027a20 */ /* 0x002fca0000410000 */
[----:B------:R-:W1:Y:S08]  /*2870*/  MUFU.TANH R28, R23 ;  /* 0x00000017001c7308 */ /* 0x000e700000002400 */
[----:B------:R5:W1:Y:S08]  /*2880*/  MUFU.TANH R84, R2 ;  /* 0x0000000200547308 */ /* 0x000a700000002400 */
[----:B------:R-:W1:Y:S01]  /*2890*/  MUFU.TANH R54, R54 ;  /* 0x0000003600367308 */ /* 0x000e620000002400 */
[----:B-----5:R-:W-:-:S07]  /*28a0*/  FMUL.FTZ R2, R80, c[0x0][0x320] ;  /* 0x0000c80050027a20 */ /* 0x020fce0000410000 */
        /* <DEDUP_REMOVED lines=17> */
[----:B------:R5:W1:Y:S02]  /*29c0*/  MUFU.TANH R68, R2 ;  /* 0x0000000200447308 */ /* 0x000a640000002400 */
[----:B-----5:R-:W-:-:S06]  /*29d0*/  FMUL.FTZ R2, R75, c[0x0][0x320] ;  /* 0x0000c8004b027a20 */ /* 0x020fcc0000410000 */
[----:B------:R5:W1:Y:S02]  /*29e0*/  MUFU.TANH R31, R2 ;  /* 0x00000002001f7308 */ /* 0x000a640000002400 */
[----:B-----5:R-:W-:-:S06]  /*29f0*/  FMUL.FTZ R2, R55, c[0x0][0x320] ;  /* 0x0000c80037027a20 */ /* 0x020fcc0000410000 */
[----:B------:R1:W1:Y:S01]  /*2a00*/  MUFU.TANH R40, R2 ;  /* 0x0000000200287308 */ /* 0x0002620000002400 */
[----:B------:R-:W-:Y:S06]  /*2a10*/  BAR.SYNC.DEFER_BLOCKING 0x0 ;  /* 0x0000000000007b1d */ /* 0x000fec0000010000 */
[----:B------:R-:W-:Y:S05]  /*2a20*/  @P0 BRA `(.L_x_1) ;  /* 0x0000048000000947 */ /* 0x000fea0003800000 */
[----:B--234-:R-:W-:Y:S01]  /*2a30*/  ULEA UR4, UR7, UR10, 0x6 ;  /* 0x0000000a07047291 */ /* 0x01cfe2000f8e303f */
[----:B------:R-:W-:Y:S01]  /*2a40*/  PLOP3.LUT P1, PT, PT, PT, UP1, 0x80, 0x0 ;  /* 0x000000000000781c */ /* 0x000fe20003f2f018 */
[----:B------:R-:W-:Y:S01]  /*2a50*/  IMAD.MOV.U32 R236, RZ, RZ, RZ ;  /* 0x000000ffffec7224 */ /* 0x000fe200078e00ff */
[----:B------:R-:W-:-:S03]  /*2a60*/  PLOP3.LUT P0, PT, PT, PT, UP1, 0x80, 0x0 ;  /* 0x000000000000781c */ /* 0x000fc60003f0f018 */
[----:B------:R-:W-:-:S05]  /*2a70*/  IMAD.U32 R4, RZ, RZ, UR4 ;  /* 0x00000004ff047e24 */ /* 0x000fca000f8e00ff */
[----:B------:R-:W-:-:S05]  /*2a80*/  IADD3 R4, R4, -0x80, R156 ;  /* 0xffffff8004047810 */ /* 0x000fca0007ffe09c */
[----:B------:R-:W-:-:S04]  /*2a90*/  @P1 IMAD.HI.U32 R5, R4, c[0x0][0x2bc], RZ ;  /* 0x0000af0004051a27 */ /* 0x000fc800078e00ff */
[----:B-1----:R-:W-:Y:S01]  /*2aa0*/  IMAD.MOV.U32 R2, RZ, RZ, R4 ;  /* 0x000000ffff027224 */ /* 0x002fe200078e0004 */
[----:B------:R-:W-:-:S04]  /*2ab0*/  @P0 SHF.R.U32.HI R2, RZ, c[0x0][0x2c0], R5 ;  /* 0x0000b000ff020a19 */ /* 0x000fc80000011605 */
[----:B------:R-:W-:-:S04]  /*2ac0*/  @!P2 IADD3 R5, P0, R2, UR12, RZ ;  /* 0x0000000c0205ac10 */ /* 0x000fc8000ff1e0ff */
[----:B------:R-:W-:Y:S02]  /*2ad0*/  @!P2 LEA.HI.X.SX32 R7, R2, UR11, 0x1, P0 ;  /* 0x0000000b0207ac11 */ /* 0x000fe400080f0eff */
[----:B------:R-:W-:-:S04]  /*2ae0*/  @!P2 LEA R6, P0, R5, c[0x0][0x2a0], 0x2 ;  /* 0x0000a8000506aa11 */ /* 0x000fc800078010ff */
[----:B------:R-:W-:-:S05]  /*2af0*/  @!P2 LEA.HI.X R7, R5, c[0x0][0x2a4], R7, 0x2, P0 ;  /* 0x0000a9000507aa11 */ /* 0x000fca00000f1407 */
[----:B------:R-:W2:Y:S01]  /*2b00*/  @!P2 LDG.E R236, [R6.64] ;  /* 0x0000000e06eca981 */ /* 0x000ea2000c1e1900 */
[----:B------:R-:W-:Y:S01]  /*2b10*/  IMAD.MOV R2, RZ, RZ, -R2 ;  /* 0x000000ffff027224 */ /* 0x000fe200078e0a02 */
[----:B------:R-:W-:Y:S01]  /*2b20*/  SEL R20, RZ, 0x10, P3 ;  /* 0x00000010ff147807 */ /* 0x000fe20001800000 */
[----:B------:R-:W-:Y:S01]  /*2b30*/  IMAD.WIDE R14, R56, 0x2, RZ ;  /* 0x00000002380e7825 */ /* 0x000fe200078e02ff */
[----:B------:R-:W-:Y:S02]  /*2b40*/  SEL R11, RZ, 0x10, P4 ;  /* 0x00000010ff0b7807 */ /* 0x000fe40002000000 */
[----:B------:R-:W-:Y:S01]  /*2b50*/  IADD3 R18, -R20, 0x10, RZ ;  /* 0x0000001014127810 */ /* 0x000fe20007ffe1ff */
[----:B------:R-:W-:Y:S01]  /*2b60*/  IMAD R238, R2, c[0x0][0x2b8], R4 ;  /* 0x0000ae0002ee7a24 */ /* 0x000fe200078e0204 */
[----:B------:R-:W-:Y:S02]  /*2b70*/  IADD3 R16, -R11, 0x10, RZ ;  /* 0x000000100b107810 */ /* 0x000fe40007ffe1ff */
[----:B------:R-:W-:Y:S01]  /*2b80*/  LOP3.LUT R18, R18, 0xf, RZ, 0xc0, !PT ;  /* 0x0000000f12127812 */ /* 0x000fe200078ec0ff */
[----:B------:R-:W-:Y:S01]  /*2b90*/  IMAD.WIDE.U32 R4, R238, c[0x0][0x1e0], RZ ;  /* 0x00007800ee047a25 */ /* 0x000fe200078e00ff */
[----:B------:R-:W-:-:S02]  /*2ba0*/  SHF.R.S32.HI R2, RZ, 0x1f, R238 ;  /* 0x0000001fff027819 */ /* 0x000fc400000114ee */
[----:B------:R-:W-:Y:S02]  /*2bb0*/  LOP3.LUT R16, R16, 0xf, RZ, 0xc0, !PT ;  /* 0x0000000f10107812 */ /* 0x000fe400078ec0ff */
[----:B------:R-:W-:Y:S01]  /*2bc0*/  IADD3 R12, -R152, 0x10, RZ ;  /* 0x00000010980c7810 */ /* 0x000fe20007ffe1ff */
[----:B------:R-:W-:-:S03]  /*2bd0*/  IMAD R2, R2, c[0x0][0x1e0], RZ ;  /* 0x0000780002027a24 */ /* 0x000fc600078e02ff */
[----:B------:R-:W-:Y:S01]  /*2be0*/  LOP3.LUT R12, R12, 0xf, RZ, 0xc0, !PT ;  /* 0x0000000f0c0c7812 */ /* 0x000fe200078ec0ff */
[----:B------:R-:W-:-:S04]  /*2bf0*/  IMAD R2, R238, c[0x0][0x1e4], R2 ;  /* 0x00007900ee027a24 */ /* 0x000fc800078e0202 */
[----:B------:R-:W-:Y:S01]  /*2c00*/  IMAD.IADD R5, R5, 0x1, R2 ;  /* 0x0000000105057824 */ /* 0x000fe200078e0202 */
[----:B--2---:R-:W-:-:S03]  /*2c10*/  SHF.R.S32.HI R2, RZ, 0x1f, R236 ;  /* 0x0000001fff027819 */ /* 0x004fc600000114ec */
[----:B------:R-:W-:-:S04]  /*2c20*/  IMAD.WIDE.U32 R4, R236, c[0x0][0x1f0], R4 ;  /* 0x00007c00ec047a25 */ /* 0x000fc800078e0004 */
[----:B------:R-:W-:-:S04]  /*2c30*/  IMAD R2, R2, c[0x0][0x1f0], RZ ;  /* 0x00007c0002027a24 */ /* 0x000fc800078e02ff */
[----:B------:R-:W-:Y:S01]  /*2c40*/  IMAD R6, R236, c[0x0][0x1f4], R2 ;  /* 0x00007d00ec067a24 */ /* 0x000fe200078e0202 */
[----:B------:R-:W-:-:S04]  /*2c50*/  IADD3 R2, P0, R4, UR18, RZ ;  /* 0x0000001204027c10 */ /* 0x000fc8000ff1e0ff */
[----:B------:R-:W-:Y:S02]  /*2c60*/  IADD3.X R4, R5, UR16, R6, P0, !PT ;  /* 0x0000001005047c10 */ /* 0x000fe400087fe406 */
[C---:B------:R-:W-:Y:S02]  /*2c70*/  LEA R9, P0, R2.reuse, c[0x0][0x1c8], 0x1 ;  /* 0x0000720002097a11 */ /* 0x040fe400078008ff */
[----:B------:R-:W-:Y:S02]  /*2c80*/  SHF.R.S32.HI R5, RZ, 0x1f, R155 ;  /* 0x0000001fff057819 */ /* 0x000fe4000001149b */
[----:B------:R-:W-:Y:S02]  /*2c90*/  LEA.HI.X R4, R2, c[0x0][0x1cc], R4, 0x1, P0 ;  /* 0x0000730002047a11 */ /* 0x000fe400000f0c04 */
[----:B------:R-:W1:Y:S01]  /*2ca0*/  SHFL.IDX PT, R2, R9, 0x1, 0x1c1f ;  /* 0x003c1f0009027f89 */ /* 0x000e6200000e0000 */
[----:B------:R-:W-:Y:S02]  /*2cb0*/  LEA.HI R5, R5, R155, RZ, 0x3 ;  /* 0x0000009b05057211 */ /* 0x000fe400078f18ff */
[----:B------:R-:W-:Y:S01]  /*2cc0*/  SHF.R.S32.HI R6, RZ, 0x1f, R154 ;  /* 0x0000001fff067819 */ /* 0x000fe2000001149a */
[----:B------:R-:W2:Y:S03]  /*2cd0*/  SHFL.IDX PT, R8, R4, 0x1, 0x1c1f ;  /* 0x003c1f0004087f89 */ /* 0x000ea600000e0000 */
[----:B------:R-:W-:Y:S01]  /*2ce0*/  LEA.HI R6, R6, R154, RZ, 0x3 ;  /* 0x0000009a06067211 */ /* 0x000fe200078f18ff */
[----:B------:R-:W3:Y:S03]  /*2cf0*/  SHFL.IDX PT, R9, R9, RZ, 0x1c1f ;  /* 0x001c1fff09097589 */ /* 0x000ee600000e0000 */
[----:B------:R-:W-:Y:S01]  /*2d00*/  LOP3.LUT R6, R6, 0xfffffff8, RZ, 0xc0, !PT ;  /* 0xfffffff806067812 */ /* 0x000fe200078ec0ff */
[----:B------:R4:W5:Y:S04]  /*2d10*/  SHFL.IDX PT, R10, R4, RZ, 0x1c1f ;  /* 0x001c1fff040a7589 */ /* 0x00096800000e0000 */
[----:B------:R-:W-:Y:S01]  /*2d20*/  IMAD.WIDE R6, R6, 0x2, RZ ;  /* 0x0000000206067825 */ /* 0x000fe200078e02ff */
[----:B-1----:R-:W-:-:S04]  /*2d30*/  IADD3 R18, P1, P0, R18, R2, R14 ;  /* 0x0000000212127210 */ /* 0x002fc8000783e00e */
[----:B--2---:R-:W-:Y:S02]  /*2d40*/  IADD3.X R19, RZ, R8, R15, P1, P0 ;  /* 0x00000008ff137210 */ /* 0x004fe40000fe040f */
[----:B---3--:R-:W-:Y:S02]  /*2d50*/  IADD3 R14, P6, R14, R9, RZ ;  /* 0x000000090e0e7210 */ /* 0x008fe40007fde0ff */
[----:B----4-:R-:W-:-:S03]  /*2d60*/  LOP3.LUT R4, R5, 0xfffffff8, RZ, 0xc0, !PT ;  /* 0xfffffff805047812 */ /* 0x010fc600078ec0ff */
[----:B-----5:R-:W-:Y:S01]  /*2d70*/  IMAD.X R15, R15, 0x1, R10, P6 ;  /* 0x000000010f0f7824 */ /* 0x020fe200030e060a */
[----:B------:R-:W-:Y:S01]  /*2d80*/  ISETP.NE.U32.AND P6, PT, R20, RZ, PT ;  /* 0x000000ff1400720c */ /* 0x000fe20003fc5070 */
[----:B------:R-:W-:-:S05]  /*2d90*/  IMAD.WIDE R4, R4, 0x2, RZ ;  /* 0x0000000204047825 */ /* 0x000fca00078e02ff */
[----:B------:R-:W-:-:S04]  /*2da0*/  IADD3 R16, P1, P0, R16, R2, R4 ;  /* 0x0000000210107210 */ /* 0x000fc8000783e004 */
[----:B------:R-:W-:Y:S02]  /*2db0*/  IADD3.X R17, RZ, R8, R5, P1, P0 ;  /* 0x00000008ff117210 */ /* 0x000fe40000fe0405 */
[----:B------:R-:W-:Y:S01]  /*2dc0*/  IADD3 R12, P1, P0, R12, R2, R6 ;  /* 0x000000020c0c7210 */ /* 0x000fe2000783e006 */
[----:B------:R-:W-:-:S03]  /*2dd0*/  IMAD.SHL.U32 R2, R153, 0x2, RZ ;  /* 0x0000000299027824 */ /* 0x000fc600078e00ff */
[----:B------:R-:W-:Y:S02]  /*2de0*/  IADD3.X R13, RZ, R8, R7, P1, P0 ;  /* 0x00000008ff0d7210 */ /* 0x000fe40000fe0407 */
[-C--:B------:R-:W-:Y:S01]  /*2df0*/  IADD3 R8, P1, R4, R9.reuse, RZ ;  /* 0x0000000904087210 */ /* 0x080fe20007f3e0ff */
[----:B------:R1:W-:Y:S01]  /*2e00*/  LDGSTS.E.BYPASS.LTC128B.128 [R2+0x3100], [R14.64], !P3 ;  /* 0x031000000e027fae */ /* 0x0003e2000d901d4e */
[----:B------:R-:W-:-:S03]  /*2e10*/  IADD3 R4, P0, R6, R9, RZ ;  /* 0x0000000906047210 */ /* 0x000fc60007f1e0ff */
[--C-:B------:R-:W-:Y:S01]  /*2e20*/  IMAD.X R9, R5, 0x1, R10.reuse, P1 ;  /* 0x0000000105097824 */ /* 0x100fe200008e060a */
[----:B------:R-:W-:Y:S01]  /*2e30*/  ISETP.NE.U32.AND P1, PT, R11, RZ, PT ;  /* 0x000000ff0b00720c */ /* 0x000fe20003f25070 */
[----:B------:R-:W-:Y:S01]  /*2e40*/  IMAD.X R5, R7, 0x1, R10, P0 ;  /* 0x0000000107057824 */ /* 0x000fe200000e060a */
[----:B------:R-:W-:Y:S02]  /*2e50*/  ISETP.NE.U32.AND P0, PT, R152, RZ, PT ;  /* 0x000000ff9800720c */ /* 0x000fe40003f05070 */
[----:B------:R1:W-:Y:S04]  /*2e60*/  LDGSTS.E.BYPASS.LTC128B.128 [R2+0x4100], [R8.64], !P4 ;  /* 0x0410000008027fae */ /* 0x0003e8000e101d4e */
[----:B------:R1:W-:Y:S04]  /*2e70*/  LDGSTS.E.BYPASS.LTC128B.128 [R2+0x5100], [R4.64], !P5 ;  /* 0x0510000004027fae */ /* 0x0003e8000e901d4e */
[----:B------:R1:W-:Y:S04]  /*2e80*/  LDGSTS.E.BYPASS.LTC128B.128.ZFILL [R2+0x3900], [R18.64], P6 ;  /* 0x0390000012027fae */ /* 0x0003e8000b141d4e */
[----:B------:R1:W-:Y:S04]  /*2e90*/  LDGSTS.E.BYPASS.LTC128B.128.ZFILL [R2+0x4900], [R16.64], P1 ;  /* 0x0490000010027fae */ /* 0x0003e80008941d4e */
[----:B------:R1:W-:Y:S02]  /*2ea0*/  LDGSTS.E.BYPASS.LTC128B.128.ZFILL [R2+0x5900], [R12.64], P0 ;  /* 0x059000000c027fae */ /* 0x0003e40008141d4e */
.L_x_1:
[----:B-1234-:R-:W-:Y:S01]  /*2eb0*/  SHF.R.S32.HI R2, RZ, 0x1f, R57 ;  /* 0x0000001fff027819 */ /* 0x01efe20000011439 */
[----:B------:R-:W-:Y:S01]  /*2ec0*/  IMAD.SHL.U32 R217, R0, 0x2, RZ ;  /* 0x0000000200d97824 */ /* 0x000fe200078e00ff */
[----:B------:R-:W0:Y:S02]  /*2ed0*/  LDGDEPBAR ;  /* 0x00000000000079af */ /* 0x000e240000000000 */
[----:B------:R-:W-:Y:S01]  /*2ee0*/  LEA.HI R4, R2, R57, RZ, 0x2 ;  /* 0x0000003902047211 */ /* 0x000fe200078f10ff */
[----:B------:R-:W-:-:S03]  /*2ef0*/  IMAD R218, R3, 0x2, R217 ;  /* 0x0000000203da7824 */ /* 0x000fc600078e02d9 */
[----:B------:R-:W-:Y:S01]  /*2f00*/  LOP3.LUT R2, R4, 0x7ffffffc, RZ, 0xc0, !PT ;  /* 0x7ffffffc04027812 */ /* 0x000fe200078ec0ff */
[----:B------:R1:W-:Y:S04]  /*2f10*/  STL [R1+0x44], R4 ;  /* 0x0000440401007387 */ /* 0x0003e80000100800 */
[----:B------:R-:W-:Y:S02]  /*2f20*/  IMAD.IADD R2, R57, 0x1, -R2 ;  /* 0x0000000139027824 */ /* 0x000fe400078e0a02 */
[----:B-1----:R-:W-:-:S04]  /*2f30*/  IMAD.U32 R4, RZ, RZ, UR17 ;  /* 0x00000011ff047e24 */ /* 0x002fc8000f8e00ff */
[----:B------:R-:W-:-:S05]  /*2f40*/  IMAD R2, R2, -0x2, R4 ;  /* 0xfffffffe02027824 */ /* 0x000fca00078e0204 */
[C---:B------:R-:W-:Y:S02]  /*2f50*/  ISETP.GT.AND P0, PT, R2.reuse, RZ, PT ;  /* 0x000000ff0200720c */ /* 0x040fe40003f04270 */
[C---:B------:R-:W-:Y:S02]  /*2f60*/  ISETP.GT.AND P1, PT, R2.reuse, 0x1, PT ;  /* 0x000000010200780c */ /* 0x040fe40003f24270 */
[----:B------:R-:W-:Y:S02]  /*2f70*/  ISETP.GT.AND P6, PT, R2, 0x8, PT ;  /* 0x000000080200780c */ /* 0x000fe40003fc4270 */
[----:B------:R-:W-:Y:S02]  /*2f80*/  FSEL R9, R117, -INF , P0 ;  /* 0xff80000075097808 */ /* 0x000fe40000000000 */
[----:B------:R-:W-:Y:S02]  /*2f90*/  FSEL R10, R116, -INF , P1 ;  /* 0xff800000740a7808 */ /* 0x000fe40000800000 */
[----:B------:R-:W-:-:S02]  /*2fa0*/  FSEL R15, R115, -INF , P0 ;  /* 0xff800000730f7808 */ /* 0x000fc40000000000 */
[----:B------:R-:W-:Y:S02]  /*2fb0*/  FSEL R39, R119, -INF , P0 ;  /* 0xff80000077277808 */ /* 0x000fe40000000000 */
[----:B------:R-:W-:Y:S02]  /*2fc0*/  FSEL R32, R121, -INF , P0 ;  /* 0xff80000079207808 */ /* 0x000fe40000000000 */
[----:B------:R-:W-:Y:S02]  /*2fd0*/  ISETP.GT.AND P0, PT, R2, 0x9, PT ;  /* 0x000000090200780c */ /* 0x000fe40003f04270 */
[----:B------:R-:W-:Y:S02]  /*2fe0*/  FSEL R11, R105, -INF , P6 ;  /* 0xff800000690b7808 */ /* 0x000fe40003000000 */
[----:B------:R-:W-:Y:S02]  /*2ff0*/  FMNMX.FTZ R4, R9, R10, !PT ;  /* 0x0000000a09047209 */ /* 0x000fe40007810000 */
        /* <DEDUP_REMOVED lines=9> */
[----:B------:R-:W-:Y:S02]  /*3090*/  FSEL R47, R97, -INF , P1 ;  /* 0xff800000612f7808 */ /* 0x000fe40000800000 */
[----:B------:R-:W-:Y:S02]  /*30a0*/  FSEL R107, R99, -INF , P1 ;  /* 0xff800000636b7808 */ /* 0x000fe40000800000 */
[----:B------:R-:W-:Y:S02]  /*30b0*/  FSEL R100, R102, -INF , P1 ;  /* 0xff80000066647808 */ /* 0x000fe40000800000 */
[----:B------:R-:W-:-:S02]  /*30c0*/  ISETP.GT.AND P1, PT, R2, 0x11, PT ;  /* 0x000000110200780c */ /* 0x000fc40003f24270 */
[----:B------:R-:W-:Y:S02]  /*30d0*/  FMNMX.FTZ R4, R14, R4, !PT ;  /* 0x000000040e047209 */ /* 0x000fe40007810000 */
[----:B------:R-:W-:Y:S02]  /*30e0*/  FSEL R46, R106, -INF , P0 ;  /* 0xff8000006a2e7808 */ /* 0x000fe40000000000 */
[----:B------:R-:W-:Y:S02]  /*30f0*/  FSEL R38, R112, -INF , P0 ;  /* 0xff80000070267808 */ /* 0x000fe40000000000 */
[----:B------:R-:W-:Y:S02]  /*3100*/  ISETP.GT.AND P0, PT, R2, 0x18, PT ;  /* 0x000000180200780c */ /* 0x000fe40003f04270 */
[----:B------:R-:W-:Y:S02]  /*3110*/  FSEL R48, R96, -INF , P1 ;  /* 0xff80000060307808 */ /* 0x000fe40000800000 */
[----:B------:R-:W-:-:S02]  /*3120*/  FMNMX.FTZ R4, R47, R4, !PT ;  /* 0x000000042f047209 */ /* 0x000fc40007810000 */
        /* <DEDUP_REMOVED lines=9> */
[----:B------:R-:W-:Y:S02]  /*31c0*/  ISETP.GT.AND P6, PT, R2, 0x20, PT ;  /* 0x000000200200780c */ /* 0x000fe40003fc4270 */
[----:B------:R-:W-:Y:S02]  /*31d0*/  FMNMX.FTZ R4, R49, R4, !PT ;  /* 0x0000000431047209 */ /* 0x000fe40007810000 */
[----:B------:R-:W-:-:S02]  /*31e0*/  FMNMX.FTZ R5, R15, R16, !PT ;  /* 0x000000100f057209 */ /* 0x000fc40007810000 */
[----:B------:R-:W-:Y:S02]  /*31f0*/  FSEL R57, R93, -INF , P1 ;  /* 0xff8000005d397808 */ /* 0x000fe40000800000 */
[----:B------:R-:W-:Y:S02]  /*3200*/  FSEL R128, R98, -INF , P1 ;  /* 0xff80000062807808 */ /* 0x000fe40000800000 */
[----:B------:R-:W-:Y:S02]  /*3210*/  FSEL R101, R101, -INF , P1 ;  /* 0xff80000065657808 */ /* 0x000fe40000800000 */
[----:B------:R-:W-:Y:S02]  /*3220*/  ISETP.GT.AND P1, PT, R2, 0x21, PT ;  /* 0x000000210200780c */ /* 0x000fe40003f24270 */
[----:B------:R-:W-:Y:S02]  /*3230*/  FSEL R131, R79, -INF , P6 ;  /* 0xff8000004f837808 */ /* 0x000fe40003000000 */
[----:B------:R-:W-:-:S02]  /*3240*/  FMNMX.FTZ R4, R50, R4, !PT ;  /* 0x0000000432047209 */ /* 0x000fc40007810000 */
[----:B------:R-:W-:Y:S02]  /*3250*/  FMNMX.FTZ R5, R17, R5, !PT ;  /* 0x0000000511057209 */ /* 0x000fe40007810000 */
[----:B------:R-:W-:Y:S02]  /*3260*/  FSEL R58, R58, -INF , P0 ;  /* 0xff8000003a3a7808 */ /* 0x000fe40000000000 */
[----:B------:R-:W-:Y:S02]  /*3270*/  FSEL R129, R91, -INF , P0 ;  /* 0xff8000005b817808 */ /* 0x000fe40000000000 */
[----:B------:R-:W-:Y:S02]  /*3280*/  FSEL R102, R94, -INF , P0 ;  /* 0xff8000005e667808 */ /* 0x000fe40000000000 */
[----:B------:R-:W-:Y:S02]  /*3290*/  ISETP.GT.AND P0, PT, R2, 0x28, PT ;  /* 0x000000280200780c */ /* 0x000fe40003f04270 */
[----:B------:R-:W-:-:S02]  /*32a0*/  FSEL R154, R78, -INF , P1 ;  /* 0xff8000004e9a7808 */ /* 0x000fc40000800000 */
[----:B------:R-:W-:Y:S02]  /*32b0*/  FMNMX.FTZ R4, R131, R4, !PT ;  /* 0x0000000483047209 */ /* 0x000fe40007810000 */
[----:B------:R-:W-:Y:S02]  /*32c0*/  FMNMX.FTZ R5, R18, R5, !PT ;  /* 0x0000000512057209 */ /* 0x000fe40007810000 */
[----:B------:R-:W-:Y:S02]  /*32d0*/  FSEL R164, R76, -INF , P1 ;  /* 0xff8000004ca47808 */ /* 0x000fe40000800000 */
[----:B------:R-:W-:Y:S02]  /*32e0*/  FSEL R187, R84, -INF , P1 ;  /* 0xff80000054bb7808 */ /* 0x000fe40000800000 */
[----:B------:R-:W-:Y:S02]  /*32f0*/  FSEL R184, R87, -INF , P1 ;  /* 0xff80000057b87808 */ /* 0x000fe40000800000 */
[----:B------:R-:W-:-:S02]  /*3300*/  FSEL R153, R72, -INF , P0 ;  /* 0xff80000048997808 */ /* 0x000fc40000000000 */
[----:B------:R-:W-:Y:S02]  /*3310*/  ISETP.GT.AND P1, PT, R2, 0x29, PT ;  /* 0x000000290200780c */ /* 0x000fe40003f24270 */
[----:B------:R-:W-:Y:S02]  /*3320*/  FMNMX.FTZ R4, R154, R4, !PT ;  /* 0x000000049a047209 */ /* 0x000fe40007810000 */
[----:B------:R-:W-:Y:S02]  /*3330*/  FMNMX.FTZ R5, R51, R5, !PT ;  /* 0x0000000533057209 */ /* 0x000fe40007810000 */
[----:B------:R-:W-:Y:S02]  /*3340*/  FSEL R165, R74, -INF , P0 ;  /* 0xff8000004aa57808 */ /* 0x000fe40000000000 */
[----:B------:R-:W-:Y:S02]  /*3350*/  FSEL R190, R70, -INF , P0 ;  /* 0xff80000046be7808 */ /* 0x000fe40000000000 */
[----:B------:R-:W-:-:S02]  /*3360*/  FSEL R186, R68, -INF , P0 ;  /* 0xff80000044ba7808 */ /* 0x000fc40000000000 */
[----:B------:R-:W-:Y:S02]  /*3370*/  FSEL R152, R73, -INF , P1 ;  /* 0xff80000049987808 */ /* 0x000fe40000800000 */
[----:B------:R-:W-:Y:S02]  /*3380*/  ISETP.GT.AND P0, PT, R2, 0x30, PT ;  /* 0x000000300200780c */ /* 0x000fe40003f04270 */
[----:B------:R-:W-:Y:S02]  /*3390*/  FMNMX.FTZ R4, R153, R4, !PT ;  /* 0x0000000499047209 */ /* 0x000fe40007810000 */
[----:B------:R-:W-:Y:S02]  /*33a0*/  FMNMX.FTZ R5, R57, R5, !PT ;  /* 0x0000000539057209 */ /* 0x000fe40007810000 */
[----:B------:R-:W-:Y:S02]  /*33b0*/  FSEL R155, R77, -INF , P6 ;  /* 0xff8000004d9b7808 */ /* 0x000fe40003000000 */
[----:B------:R-:W-:-:S02]  /*33c0*/  FSEL R189, R85, -INF , P6 ;  /* 0xff80000055bd7808 */ /* 0x000fc40003000000 */
[----:B------:R-:W-:Y:S02]  /*33d0*/  FSEL R167, R86, -INF , P6 ;  /* 0xff80000056a77808 */ /* 0x000fe40003000000 */
[----:B------:R-:W-:Y:S02]  /*33e0*/  ISETP.GT.AND P6, PT, R2, 0x31, PT ;  /* 0x000000310200780c */ /* 0x000fe40003fc4270 */
[----:B------:R-:W-:Y:S02]  /*33f0*/  FSEL R200, R27, -INF , P0 ;  /* 0xff8000001bc87808 */ /* 0x000fe40000000000 */
[----:B------:R-:W-:Y:S02]  /*3400*/  FMNMX.FTZ R4, R152, R4, !PT ;  /* 0x0000000498047209 */ /* 0x000fe40007810000 */
        /* <DEDUP_REMOVED lines=10> */
[----:B------:R-:W-:Y:S02]  /*34b0*/  FMNMX.FTZ R5, R59, R5, !PT ;  /* 0x000000053b057209 */ /* 0x000fe40007810000 */
[----:B------:R-:W-:Y:S02]  /*34c0*/  ISETP.GT.AND P0, PT, R2, 0x39, PT ;  /* 0x000000390200780c */ /* 0x000fe40003f04270 */
[----:B------:R-:W-:Y:S02]  /*34d0*/  FSEL R202, R22, -INF , P1 ;  /* 0xff80000016ca7808 */ /* 0x000fe40000800000 */
[----:B------:R-:W-:-:S02]  /*34e0*/  FMNMX.FTZ R2, R201, R4, !PT ;  /* 0x00000004c9027209 */ /* 0x000fc40007810000 */
[----:B------:R-:W-:Y:S02]  /*34f0*/  FMNMX.FTZ R6, R32, R36, !PT ;  /* 0x0000002420067209 */ /* 0x000fe40007810000 */
[----:B------:R-:W-:Y:S02]  /*3500*/  FMNMX.FTZ R4, R155, R5, !PT ;  /* 0x000000059b047209 */ /* 0x000fe40007810000 */
[----:B------:R-:W-:Y:S02]  /*3510*/  FSEL R203, R21, -INF , P0 ;  /* 0xff80000015cb7808 */ /* 0x000fe40000000000 */
[----:B------:R-:W-:Y:S02]  /*3520*/  FMNMX.FTZ R2, R202, R2, !PT ;  /* 0x00000002ca027209 */ /* 0x000fe40007810000 */
[----:B------:R-:W-:Y:S02]  /*3530*/  FMNMX.FTZ R5, R37, R6, !PT ;  /* 0x0000000625057209 */ /* 0x000fe40007810000 */
[----:B------:R-:W-:-:S02]  /*3540*/  FMNMX.FTZ R4, R164, R4, !PT ;  /* 0x00000004a4047209 */ /* 0x000fc40007810000 */
[----:B------:R-:W-:Y:S02]  /*3550*/  FMNMX.FTZ R103, R203, R2, !PT ;  /* 0x00000002cb677209 */ /* 0x000fe40007810000 */
[----:B------:R-:W-:Y:S02]  /*3560*/  FMNMX.FTZ R5, R38, R5, !PT ;  /* 0x0000000526057209 */ /* 0x000fe40007810000 */
[----:B------:R-:W-:Y:S01]  /*3570*/  FMNMX.FTZ R2, R165, R4, !PT ;  /* 0x00000004a5027209 */ /* 0x000fe20007810000 */
[----:B------:R-:W1:Y:S01]  /*3580*/  SHFL.BFLY PT, R7, R103, 0x2, 0x1f ;  /* 0x0c401f0067077f89 */ /* 0x000e6200000e0000 */
[----:B------:R-:W-:Y:S02]  /*3590*/  FMNMX.FTZ R4, R100, R5, !PT ;  /* 0x0000000564047209 */ /* 0x000fe40007810000 */
[----:B------:R-:W-:Y:S02]  /*35a0*/  FMNMX.FTZ R2, R166, R2, !PT ;  /* 0x00000002a6027209 */ /* 0x000fe40007810000 */
[----:B------:R-:W-:-:S02]  /*35b0*/  FSEL R205, R28, -INF , P6 ;  /* 0xff8000001ccd7808 */ /* 0x000fc40003000000 */
[----:B------:R-:W-:Y:S02]  /*35c0*/  FMNMX.FTZ R4, R101, R4, !PT ;  /* 0x0000000465047209 */ /* 0x000fe40007810000 */
[----:B------:R-:W-:Y:S02]  /*35d0*/  FMNMX.FTZ R2, R211, R2, !PT ;  /* 0x00000002d3027209 */ /* 0x000fe40007810000 */
[----:B------:R-:W-:Y:S02]  /*35e0*/  FSEL R204, R24, -INF , P1 ;  /* 0xff80000018cc7808 */ /* 0x000fe40000800000 */
[----:B------:R-:W-:Y:S01]  /*35f0*/  FMNMX.FTZ R4, R102, R4, !PT ;  /* 0x0000000466047209 */ /* 0x000fe20007810000 */
[----:B------:R-:W-:Y:S01]  /*3600*/  LDSM.16.MT88.4 R24, [R218+0x100] ;  /* 0x00010000da18783b */ /* 0x000fe20000004200 */
[----:B------:R-:W-:Y:S02]  /*3610*/  FMNMX.FTZ R2, R205, R2, !PT ;  /* 0x00000002cd027209 */ /* 0x000fe40007810000 */
[----:B------:R-:W-:-:S02]  /*3620*/  FSEL R210, R23, -INF , P0 ;  /* 0xff80000017d27808 */ /* 0x000fc40000000000 */
[----:B------:R-:W-:Y:S01]  /*3630*/  FMNMX.FTZ R4, R106, R4, !PT ;  /* 0x000000046a047209 */ /* 0x000fe20007810000 */
[----:B------:R-:W-:Y:S01]  /*3640*/  LDSM.16.MT88.4 R20, [R217+0x1100] ;  /* 0x00110000d914783b */ /* 0x000fe20000004200 */
[----:B------:R-:W-:Y:S02]  /*3650*/  FMNMX.FTZ R2, R204, R2, !PT ;  /* 0x00000002cc027209 */ /* 0x000fe40007810000 */
[----:B------:R-:W-:Y:S02]  /*3660*/  FMNMX.FTZ R5, R39, R44, !PT ;  /* 0x0000002c27057209 */ /* 0x000fe40007810000 */
[----:B------:R-:W-:Y:S02]  /*3670*/  FMNMX.FTZ R4, R167, R4, !PT ;  /* 0x00000004a7047209 */ /* 0x000fe40007810000 */
[----:B------:R-:W-:Y:S02]  /*3680*/  FMNMX.FTZ R6, R210, R2, !PT ;  /* 0x00000002d2067209 */ /* 0x000fe40007810000 */
[----:B------:R-:W-:-:S02]  /*3690*/  FMNMX.FTZ R2, R45, R5, !PT ;  /* 0x000000052d027209 */ /* 0x000fc40007810000 */
[----:B------:R-:W-:Y:S02]  /*36a0*/  FMNMX.FTZ R4, R184, R4, !PT ;  /* 0x00000004b8047209 */ /* 0x000fe40007810000 */
[----:B------:R-:W-:Y:S02]  /*36b0*/  FMNMX.FTZ R2, R46, R2, !PT ;  /* 0x000000022e027209 */ /* 0x000fe40007810000 */
[----:B-1----:R-:W-:Y:S02]  /*36c0*/  FMNMX.FTZ R103, R103, R7, !PT ;  /* 0x0000000767677209 */ /* 0x002fe40007810000 */
[----:B------:R-:W1:Y:S01]  /*36d0*/  SHFL.BFLY PT, R7, R6, 0x2, 0x1f ;  /* 0x0c401f0006077f89 */ /* 0x000e6200000e0000 */
[----:B------:R-:W-:Y:S02]  /*36e0*/  FMNMX.FTZ R4, R186, R4, !PT ;  /* 0x00000004ba047209 */ /* 0x000fe40007810000 */
[----:B------:R-:W-:Y:S01]  /*36f0*/  FMNMX.FTZ R2, R107, R2, !PT ;  /* 0x000000026b027209 */ /* 0x000fe20007810000 */
[----:B------:R-:W2:Y:S01]  /*3700*/  SHFL.BFLY PT, R8, R103, 0x1, 0x1f ;  /* 0x0c201f0067087f89 */ /* 0x000ea200000e0000 */
[----:B------:R-:W-:-:S02]  /*3710*/  FMNMX.FTZ R4, R185, R4, !PT ;  /* 0x00000004b9047209 */ /* 0x000fc40007810000 */
[----:B------:R-:W-:Y:S02]  /*3720*/  FMNMX.FTZ R2, R128, R2, !PT ;  /* 0x0000000280027209 */ /* 0x000fe40007810000 */
[----:B------:R-:W-:Y:S02]  /*3730*/  FSEL R207, R53, -INF , P6 ;  /* 0xff80000035cf7808 */ /* 0x000fe40003000000 */
[----:B------:R-:W-:Y:S02]  /*3740*/  FMNMX.FTZ R4, R239, R4, !PT ;  /* 0x00000004ef047209 */ /* 0x000fe40007810000 */
[----:B------:R-:W-:Y:S02]  /*3750*/  FMNMX.FTZ R2, R129, R2, !PT ;  /* 0x0000000281027209 */ /* 0x000fe40007810000 */
[----:B------:R-:W-:Y:S02]  /*3760*/  FSEL R212, R30, -INF , P1 ;  /* 0xff8000001ed47808 */ /* 0x000fe40000800000 */
[----:B------:R-:W-:-:S02]  /*3770*/  FMNMX.FTZ R4, R207, R4, !PT ;  /* 0x00000004cf047209 */ /* 0x000fc40007810000 */
[----:B------:R-:W-:Y:S02]  /*3780*/  FMNMX.FTZ R2, R130, R2, !PT ;  /* 0x0000000282027209 */ /* 0x000fe40007810000 */
[----:B------:R-:W-:Y:S02]  /*3790*/  FSEL R214, R29, -INF , P0 ;  /* 0xff8000001dd67808 */ /* 0x000fe40000000000 */
[----:B------:R-:W-:Y:S01]  /*37a0*/  FMNMX.FTZ R4, R212, R4, !PT ;  /* 0x00000004d4047209 */ /* 0x000fe20007810000 */
[----:B------:R-:W-:Y:S01]  /*37b0*/  LDSM.16.MT88.4 R28, [R217+0x100] ;  /* 0x00010000d91c783b */ /* 0x000fe20000004200 */
[----:B------:R-:W-:Y:S02]  /*37c0*/  FMNMX.FTZ R5, R189, R2, !PT ;  /* 0x00000002bd057209 */ /* 0x000fe40007810000 */
[----:B------:R-:W-:Y:S02]  /*37d0*/  FMNMX.FTZ R4, R214, R4, !PT ;  /* 0x00000004d6047209 */ /* 0x000fe40007810000 */
[----:B------:R-:W-:-:S02]  /*37e0*/  FMNMX.FTZ R5, R187, R5, !PT ;  /* 0x00000005bb057209 */ /* 0x000fc40007810000 */
[----:B-1----:R-:W-:Y:S02]  /*37f0*/  FMNMX.FTZ R2, R6, R7, !PT ;  /* 0x0000000706027209 */ /* 0x002fe40007810000 */
[----:B------:R-:W-:Y:S01]  /*3800*/  SHFL.BFLY PT, R7, R4, 0x2, 0x1f ;  /* 0x0c401f0004077f89 */ /* 0x000fe200000e0000 */
[----:B------:R-:W-:Y:S02]  /*3810*/  FMNMX.FTZ R5, R190, R5, !PT ;  /* 0x00000005be057209 */ /* 0x000fe40007810000 */
[----:B--2---:R-:W-:Y:S02]  /*3820*/  FMNMX.FTZ R103, R103, R8, !PT ;  /* 0x0000000867677209 */ /* 0x004fe40007810000 */
[----:B------:R-:W-:Y:S01]  /*3830*/  FMNMX.FTZ R5, R188, R5, !PT ;  /* 0x00000005bc057209 */ /* 0x000fe20007810000 */
[----:B------:R-:W1:Y:S01]  /*3840*/  SHFL.BFLY PT, R8, R2, 0x1, 0x1f ;  /* 0x0c201f0002087f89 */ /* 0x000e6200000e0000 */
[----:B------:R-:W-:Y:S01]  /*3850*/  FSEL R215, R40, -INF , P6 ;  /* 0xff80000028d77808 */ /* 0x000fe20003000000 */
[----:B------:R-:W-:Y:S01]  /*3860*/  FMUL.FTZ R13, R103, c[0x0][0x2d0] ;  /* 0x0000b400670d7a20 */ /* 0x000fe20000410000 */
[----:B------:R-:W-:Y:S01]  /*3870*/  FMNMX.FTZ R5, R137, R5, !PT ;  /* 0x0000000589057209 */ /* 0x000fe20007810000 */
[----:B------:R-:W-:Y:S01]  /*3880*/  LDSM.16.MT88.4 R40, [R218+0x2100] ;  /* 0x00210000da28783b */ /* 0x000fe20000004200 */
[----:B------:R-:W-:-:S02]  /*3890*/  FSETP.NEU.FTZ.AND P6, PT, R103, -INF , PT ;  /* 0xff8000006700780b */ /* 0x000fc40003fdd000 */
[----:B------:R-:W-:Y:S02]  /*38a0*/  FSEL R234, R34, -INF , P1 ;  /* 0xff80000022ea7808 */ /* 0x000fe40000800000 */
[----:B------:R-:W-:Y:S02]  /*38b0*/  FMNMX.FTZ R5, R215, R5, !PT ;  /* 0x00000005d7057209 */ /* 0x000fe40007810000 */
[----:B------:R-:W-:Y:S02]  /*38c0*/  FSEL R13, R13, RZ, P6 ;  /* 0x000000ff0d0d7208 */ /* 0x000fe40003000000 */
[----:B------:R-:W-:Y:S02]  /*38d0*/  FSEL R237, R33, -INF , P0 ;  /* 0xff80000021ed7808 */ /* 0x000fe40000000000 */
[----:B------:R-:W-:Y:S01]  /*38e0*/  FMNMX.FTZ R5, R234, R5, !PT ;  /* 0x00000005ea057209 */ /* 0x000fe20007810000 */
[----:B------:R-:W-:-:S03]  /*38f0*/  FFMA.FTZ R6, R9, c[0x0][0x2d0], -R13 ;  /* 0x0000b40009067a23 */ /* 0x000fc6000001080d */
[----:B------:R-:W-:Y:S01]  /*3900*/  FMNMX.FTZ R5, R237, R5, !PT ;  /* 0x00000005ed057209 */ /* 0x000fe20007810000 */
[----:B------:R2:W-:Y:S01]  /*3910*/  MUFU.EX2 R192, R6 ;  /* 0x0000000600c07308 */ /* 0x0005e20000000800 */
[----:B-1----:R-:W-:-:S04]  /*3920*/  FMNMX.FTZ R2, R2, R8, !PT ;  /* 0x0000000802027209 */ /* 0x002fc80007810000 */
[C---:B------:R-:W-:Y:S01]  /*3930*/  FSETP.NEU.FTZ.AND P0, PT, R2.reuse, -INF , PT ;  /* 0xff8000000200780b */ /* 0x040fe20003f1d000 */
[----:B------:R-:W-:-:S05]  /*3940*/  FMUL.FTZ R12, R2, c[0x0][0x2d0] ;  /* 0x0000b400020c7a20 */ /* 0x000fca0000410000 */
[----:B------:R-:W-:Y:S02]  /*3950*/  FSEL R12, R12, RZ, P0 ;  /* 0x000000ff0c0c7208 */ /* 0x000fe40000000000 */
[----:B--2---:R-:W-:Y:S01]  /*3960*/  FMNMX.FTZ R6, R4, R7, !PT ;  /* 0x0000000704067209 */ /* 0x004fe20007810000 */
[----:B------:R-:W-:Y:S01]  /*3970*/  FFMA.FTZ R4, R10, c[0x0][0x2d0], -R13 ;  /* 0x0000b4000a047a23 */ /* 0x000fe2000001080d */
[----:B------:R-:W-:Y:S01]  /*3980*/  SHFL.BFLY PT, R7, R5, 0x2, 0x1f ;  /* 0x0c401f0005077f89 */ /* 0x000fe200000e0000 */
[--C-:B------:R-:W-:Y:S02]  /*3990*/  FFMA.FTZ R0, R16, c[0x0][0x2d0], -R12.reuse ;  /* 0x0000b40010007a23 */ /* 0x100fe4000001080c */
[----:B------:R1:W-:Y:S01]  /*39a0*/  MUFU.EX2 R19, R4 ;  /* 0x0000000400137308 */ /* 0x0003e20000000800 */
[----:B------:R-:W2:Y:S01]  /*39b0*/  SHFL.BFLY PT, R105, R6, 0x1, 0x1f ;  /* 0x0c201f0006697f89 */ /* 0x000ea200000e0000 */
[----:B------:R-:W-:-:S06]  /*39c0*/  FFMA.FTZ R3, R18, c[0x0][0x2d0], -R12 ;  /* 0x0000b40012037a23 */ /* 0x000fcc000001080c */
[----:B------:R3:W-:Y:S01]  /*39d0*/  MUFU.EX2 R197, R0 ;  /* 0x0000000000c57308 */ /* 0x0007e20000000800 */
[----:B-1----:R-:W-:-:S07]  /*39e0*/  FFMA.FTZ R4, R11, c[0x0][0x2d0], -R13 ;  /* 0x0000b4000b047a23 */ /* 0x002fce000001080d */
[----:B------:R-:W-:Y:S01]  /*39f0*/  MUFU.EX2 R182, R3 ;  /* 0x0000000300b67308 */ /* 0x000fe20000000800 */
[----:B---3--:R-:W-:-:S07]  /*3a00*/  FFMA.FTZ R0, R17, c[0x0][0x2d0], -R12 ;  /* 0x0000b40011007a23 */ /* 0x008fce000001080c */
[----:B------:R1:W-:Y:S01]  /*3a10*/  MUFU.EX2 R136, R4 ;  /* 0x0000000400887308 */ /* 0x0003e20000000800 */
[----:B--2---:R-:W-:-:S04]  /*3a20*/  FMNMX.FTZ R105, R6, R105, !PT ;  /* 0x0000006906697209 */ /* 0x004fc80007810000 */
[C---:B------:R-:W-:Y:S01]  /*3a30*/  FSETP.NEU.FTZ.AND P0, PT, R105.reuse, -INF , PT ;  /* 0xff8000006900780b */ /* 0x040fe20003f1d000 */
[----:B-1----:R-:W-:Y:S02]  /*3a40*/  FFMA.FTZ R4, R14, c[0x0][0x2d0], -R13 ;  /* 0x0000b4000e047a23 */ /* 0x002fe4000001080d */
[----:B------:R1:W-:Y:S08]  /*3a50*/  MUFU.EX2 R14, R0 ;  /* 0x00000000000e7308 */ /* 0x0003f00000000800 */
[----:B------:R2:W3:Y:S01]  /*3a60*/  MUFU.EX2 R181, R4 ;  /* 0x0000000400b57308 */ /* 0x0004e20000000800 */
[----:B-1----:R-:W-:-:S05]  /*3a70*/  FMUL.FTZ R0, R105, c[0x0][0x2d0] ;  /* 0x0000b40069007a20 */ /* 0x002fca0000410000 */
[----:B------:R-:W-:Y:S01]  /*3a80*/  FSEL R0, R0, RZ, P0 ;  /* 0x000000ff00007208 */ /* 0x000fe20000000000 */
[----:B--2---:R-:W-:Y:S01]  /*3a90*/  FFMA.FTZ R4, R15, c[0x0][0x2d0], -R12 ;  /* 0x0000b4000f047a23 */ /* 0x004fe2000001080c */
[----:B---3--:R-:W-:Y:S01]  /*3aa0*/  F2FP.PACK_AB R6, R181, R136 ;  /* 0x00000088b506723e */ /* 0x008fe200000000ff */
[----:B------:R-:W-:Y:S02]  /*3ab0*/  IMAD.MOV.U32 R15, RZ, RZ, R19 ;  /* 0x000000ffff0f7224 */ /* 0x000fe400078e0013 */
[----:B------:R1:W2:Y:S01]  /*3ac0*/  MUFU.EX2 R196, R4 ;  /* 0x0000000400c47308 */ /* 0x0002a20000000800 */
[--C-:B------:R-:W-:Y:S01]  /*3ad0*/  FFMA.FTZ R3, R32, c[0x0][0x2d0], -R0.reuse ;  /* 0x0000b40020037a23 */ /* 0x100fe20000010800 */
[----:B------:R-:W-:Y:S01]  /*3ae0*/  LDSM.16.MT88.4 R16, [R218+0x1100] ;  /* 0x00110000da10783b */ /* 0x000fe20000004200 */
[----:B------:R-:W-:-:S03]  /*3af0*/  FFMA.FTZ R8, R37, c[0x0][0x2d0], -R0 ;  /* 0x0000b40025087a23 */ /* 0x000fc60000010800 */
[----:B------:R-:W-:Y:S02]  /*3b00*/  LDSM.16.MT88.4 R32, [R217+0x2100] ;  /* 0x00210000d920783b */ /* 0x000fe40000004200 */
[----:B------:R3:W-:Y:S01]  /*3b10*/  MUFU.EX2 R251, R3 ;  /* 0x0000000300fb7308 */ /* 0x0007e20000000800 */
[----:B-1----:R-:W-:-:S07]  /*3b20*/  FMNMX.FTZ R4, R5, R7, !PT ;  /* 0x0000000705047209 */ /* 0x002fce0007810000 */
[----:B------:R1:W-:Y:S01]  /*3b30*/  MUFU.EX2 R252, R8 ;  /* 0x0000000800fc7308 */ /* 0x0003e20000000800 */
[----:B------:R-:W-:Y:S01]  /*3b40*/  F2FP.PACK_AB R7, R182, R14 ;  /* 0x0000000eb607723e */ /* 0x000fe200000000ff */
[----:B------:R-:W4:Y:S01]  /*3b50*/  SHFL.BFLY PT, R5, R4, 0x1, 0x1f ;  /* 0x0c201f0004057f89 */ /* 0x000f2200000e0000 */
[----:B---3--:R-:W-:-:S05]  /*3b60*/  FFMA.FTZ R3, R36, c[0x0][0x2d0], -R0 ;  /* 0x0000b40024037a23 */ /* 0x008fca0000010800 */
[----:B------:R3:W-:Y:S01]  /*3b70*/  MUFU.EX2 R247, R3 ;  /* 0x0000000300f77308 */ /* 0x0007e20000000800 */
[----:B-1----:R-:W-:-:S07]  /*3b80*/  FFMA.FTZ R8, R38, c[0x0][0x2d0], -R0 ;  /* 0x0000b40026087a23 */ /* 0x002fce0000010800 */
[----:B------:R-:W1:Y:S01]  /*3b90*/  MUFU.EX2 R180, R8 ;  /* 0x0000000800b47308 */ /* 0x000e620000000800 */
[----:B----4-:R-:W-:Y:S02]  /*3ba0*/  FMNMX.FTZ R104, R4, R5, !PT ;  /* 0x0000000504687209 */ /* 0x010fe40007810000 */
[----:B------:R-:W-:Y:S02]  /*3bb0*/  F2FP.PACK_AB R4, R15, R192 ;  /* 0x000000c00f04723e */ /* 0x000fe400000000ff */
[C---:B------:R-:W-:Y:S01]  /*3bc0*/  FSETP.NEU.FTZ.AND P0, PT, R104.reuse, -INF , PT ;  /* 0xff8000006800780b */ /* 0x040fe20003f1d000 */
[----:B---3--:R-:W-:Y:S01]  /*3bd0*/  FMUL.FTZ R3, R104, c[0x0][0x2d0] ;  /* 0x0000b40068037a20 */ /* 0x008fe20000410000 */
[----:B--2---:R-:W-:Y:S02]  /*3be0*/  F2FP.PACK_AB R5, R197, R196 ;  /* 0x000000c4c505723e */ /* 0x004fe400000000ff */
[----:B-1----:R-:W-:Y:S02]  /*3bf0*/  F2FP.PACK_AB R10, R180, R252 ;  /* 0x000000fcb40a723e */ /* 0x002fe400000000ff */
[----:B------:R-:W-:-:S02]  /*3c00*/  FSEL R3, R3, RZ, P0 ;  /* 0x000000ff03037208 */ /* 0x000fc40000000000 */
[----:B------:R-:W-:Y:S01]  /*3c10*/  PLOP3.LUT P0, PT, PT, PT, UP0, 0x40, 0x0 ;  /* 0x000000000000781c */ /* 0x000fe20003f0e808 */
[C---:B------:R-:W-:Y:S02]  /*3c20*/  HMMA.16816.F32 R124, R4.reuse, R28, RZ ;  /* 0x0000001c047c723c */ /* 0x040fe400000018ff */
[--C-:B------:R-:W-:Y:S02]  /*3c30*/  FFMA.FTZ R8, R39, c[0x0][0x2d0], -R3.reuse ;  /* 0x0000b40027087a23 */ /* 0x100fe40000010803 */
[----:B------:R-:W-:Y:S02]  /*3c40*/  LDSM.16.MT88.4 R36, [R218+0x2500] ;  /* 0x00250000da24783b */ /* 0x000fe40000004200 */
[----:B------:R1:W-:Y:S02]  /*3c50*/  MUFU.EX2 R244, R8 ;  /* 0x0000000800f47308 */ /* 0x0003e40000000800 */
[C---:B------:R-:W-:Y:S08]  /*3c60*/  HMMA.16816.F32 R120, R4.reuse, R24, RZ ;  /* 0x000000180478723c */ /* 0x040ff000000018ff */
[----:B------:R-:W-:Y:S01]  /*3c70*/  HMMA.16816.F32 R116, R4, R20, RZ ;  /* 0x000000140474723c */ /* 0x000fe200000018ff */
[----:B-1----:R-:W-:-:S07]  /*3c80*/  FFMA.FTZ R8, R44, c[0x0][0x2d0], -R3 ;  /* 0x0000b4002c087a23 */ /* 0x002fce0000010803 */
[C---:B------:R-:W-:Y:S01]  /*3c90*/  HMMA.16816.F32 R112, R4.reuse, R16, RZ ;  /* 0x000000100470723c */ /* 0x040fe200000018ff */
[----:B------:R1:W2:Y:S07]  /*3ca0*/  MUFU.EX2 R243, R8 ;  /* 0x0000000800f37308 */ /* 0x0002ae0000000800 */
[C---:B------:R-:W-:Y:S08]  /*3cb0*/  HMMA.16816.F32 R108, R4.reuse, R32, RZ ;  /* 0x00000020046c723c */ /* 0x040ff000000018ff */
[----:B------:R-:W-:Y:S01]  /*3cc0*/  HMMA.16816.F32 R96, R4, R40, RZ ;  /* 0x000000280460723c */ /* 0x000fe200000018ff */
[----:B-1----:R-:W-:Y:S01]  /*3cd0*/  FFMA.FTZ R8, R45, c[0x0][0x2d0], -R3 ;  /* 0x0000b4002d087a23 */ /* 0x002fe20000010803 */
[----:B--2---:R-:W-:-:S03]  /*3ce0*/  F2FP.PACK_AB R9, R243, R244 ;  /* 0x000000f4f309723e */ /* 0x004fc600000000ff */
[----:B------:R1:W-:Y:S03]  /*3cf0*/  MUFU.EX2 R246, R8 ;  /* 0x0000000800f67308 */ /* 0x0003e60000000800 */
[C---:B------:R-:W-:Y:S08]  /*3d00*/  HMMA.16816.F32 R92, R4.reuse, R30, RZ ;  /* 0x0000001e045c723c */ /* 0x040ff000000018ff */
[----:B------:R-:W-:Y:S01]  /*3d10*/  HMMA.16816.F32 R88, R4, R26, RZ ;  /* 0x0000001a0458723c */ /* 0x000fe200000018ff */
[----:B-1----:R-:W-:-:S07]  /*3d20*/  FFMA.FTZ R8, R46, c[0x0][0x2d0], -R3 ;  /* 0x0000b4002e087a23 */ /* 0x002fce0000010803 */
[C---:B------:R-:W-:Y:S01]  /*3d30*/  HMMA.16816.F32 R84, R4.reuse, R22, RZ ;  /* 0x000000160454723c */ /* 0x040fe200000018ff */
[----:B------:R1:W2:Y:S07]  /*3d40*/  MUFU.EX2 R250, R8 ;  /* 0x0000000800fa7308 */ /* 0x0002ae0000000800 */
[C---:B------:R-:W-:Y:S08]  /*3d50*/  HMMA.16816.F32 R80, R4.reuse, R18, RZ ;  /* 0x000000120450723c */ /* 0x040ff000000018ff */
[----:B------:R-:W-:Y:S01]  /*3d60*/  HMMA.16816.F32 R76, R4, R34, RZ ;  /* 0x00000022044c723c */ /* 0x000fe200000018ff */
[----:B-1----:R-:W-:-:S02]  /*3d70*/  F2FP.PACK_AB R8, R247, R251 ;  /* 0x000000fbf708723e */ /* 0x002fc400000000ff */
[----:B--2---:R-:W-:-:S05]  /*3d80*/  F2FP.PACK_AB R11, R250, R246 ;  /* 0x000000f6fa0b723e */ /* 0x004fca00000000ff */
[----:B------:R-:W-:Y:S07]  /*3d90*/  HMMA.16816.F32 R68, R4, R42, RZ ;  /* 0x0000002a0444723c */ /* 0x000fee00000018ff */
[--C-:B------:R-:W-:Y:S01]  /*3da0*/  FFMA.FTZ R4, R47, c[0x0][0x2d0], -R13.reuse ;  /* 0x0000b4002f047a23 */ /* 0x100fe2000001080d */
[C---:B------:R-:W-:Y:S03]  /*3db0*/  HMMA.16816.F32 R72, R8.reuse, R28, RZ ;  /* 0x0000001c0848723c */ /* 0x040fe600000018ff */
[----:B------:R1:W-:Y:S05]  /*3dc0*/  MUFU.EX2 R245, R4 ;  /* 0x0000000400f57308 */ /* 0x0003ea0000000800 */
[C---:B------:R-:W-:Y:S01]  /*3dd0*/  HMMA.16816.F32 R144, R8.reuse, R30, RZ ;  /* 0x0000001e0890723c */ /* 0x040fe200000018ff */
[----:B------:R-:W-:Y:S07]  /*3de0*/  LDSM.16.MT88.4 R28, [R218+0x1500] ;  /* 0x00150000da1c783b */ /* 0x000fee0000004200 */
[----:B------:R-:W-:Y:S01]  /*3df0*/  HMMA.16816.F32 R64, R8, R24, RZ ;  /* 0x000000180840723c */ /* 0x000fe200000018ff */
[----:B-1----:R-:W-:-:S04]  /*3e00*/  FFMA.FTZ R4, R48, c[0x0][0x2d0], -R13 ;  /* 0x0000b40030047a23 */ /* 0x002fc8000001080d */
[----:B------:R1:W-:Y:S03]  /*3e10*/  MUFU.EX2 R138, R4 ;  /* 0x00000004008a7308 */ /* 0x0003e60000000800 */
[C---:B------:R-:W-:Y:S01]  /*3e20*/  HMMA.16816.F32 R140, R8.reuse, R26, RZ ;  /* 0x0000001a088c723c */ /* 0x040fe200000018ff */
[----:B------:R-:W-:Y:S07]  /*3e30*/  LDSM.16.MT88.4 R24, [R217+0x500] ;  /* 0x00050000d918783b */ /* 0x000fee0000004200 */
[----:B------:R-:W-:Y:S01]  /*3e40*/  HMMA.16816.F32 R60, R8, R20, RZ ;  /* 0x00000014083c723c */ /* 0x000fe200000018ff */
[----:B-1----:R-:W-:-:S07]  /*3e50*/  FFMA.FTZ R4, R49, c[0x0][0x2d0], -R13 ;  /* 0x0000b40031047a23 */ /* 0x002fce000001080d */
[C---:B------:R-:W-:Y:S01]  /*3e60*/  HMMA.16816.F32 R132, R8.reuse, R22, RZ ;  /* 0x000000160884723c */ /* 0x040fe200000018ff */
[----:B------:R-:W-:Y:S01]  /*3e70*/  LDSM.16.MT88.4 R20, [R218+0x500] ;  /* 0x00050000da14783b */ /* 0x000fe20000004200 */
[----:B------:R1:W-:Y:S06]  /*3e80*/  MUFU.EX2 R249, R4 ;  /* 0x0000000400f97308 */ /* 0x0003ec0000000800 */
[C---:B------:R-:W-:Y:S08]  /*3e90*/  HMMA.16816.F32 R52, R8.reuse, R16, RZ ;  /* 0x000000100834723c */ /* 0x040ff000000018ff */
[----:B------:R-:W-:Y:S01]  /*3ea0*/  HMMA.16816.F32 R148, R8, R18, RZ ;  /* 0x000000120894723c */ /* 0x000fe200000018ff */
[----:B------:R-:W2:Y:S01]  /*3eb0*/  LDSM.16.MT88.4 R16, [R217+0x1500] ;  /* 0x00150000d910783b */ /* 0x000ea20000004200 */
[----:B-1----:R-:W-:-:S04]  /*3ec0*/  FFMA.FTZ R4, R50, c[0x0][0x2d0], -R13 ;  /* 0x0000b40032047a23 */ /* 0x002fc8000001080d */
[----:B------:R1:W3:Y:S02]  /*3ed0*/  MUFU.EX2 R248, R4 ;  /* 0x0000000400f87308 */ /* 0x0002e40000000800 */
[C---:B------:R-:W-:Y:S08]  /*3ee0*/  HMMA.16816.F32 R156, R8.reuse, R34, RZ ;  /* 0x00000022089c723c */ /* 0x040ff000000018ff */
[----:B------:R-:W-:Y:S01]  /*3ef0*/  HMMA.16816.F32 R44, R8, R40, RZ ;  /* 0x00000028082c723c */ /* 0x000fe200000018ff */
[----:B-1----:R-:W-:-:S07]  /*3f00*/  FFMA.FTZ R4, R51, c[0x0][0x2d0], -R12 ;  /* 0x0000b40033047a23 */ /* 0x002fce000001080c */
[C---:B------:R-:W-:Y:S01]  /*3f10*/  HMMA.16816.F32 R168, R8.reuse, R42, RZ ;  /* 0x0000002a08a8723c */ /* 0x040fe200000018ff */
[----:B---3--:R-:W-:Y:S01]  /*3f20*/  F2FP.PACK_AB R6, R248, R249 ;  /* 0x000000f9f806723e */ /* 0x008fe200000000ff */
[----:B------:R1:W-:Y:S06]  /*3f30*/  MUFU.EX2 R240, R4 ;  /* 0x0000000400f07308 */ /* 0x0003ec0000000800 */
[----:B------:R-:W-:Y:S01]  /*3f40*/  HMMA.16816.F32 R48, R8, R32, RZ ;  /* 0x000000200830723c */ /* 0x000fe200000018ff */
[----:B------:R-:W3:Y:S06]  /*3f50*/  LDSM.16.MT88.4 R32, [R217+0x2500] ;  /* 0x00250000d920783b */ /* 0x000eec0000004200 */
[----:B------:R-:W-:-:S02]  /*3f60*/  FFMA.FTZ R8, R102, c[0x0][0x2d0], -R0 ;  /* 0x0000b40066087a23 */ /* 0x000fc40000010800 */
[----:B-1----:R-:W-:Y:S02]  /*3f70*/  FFMA.FTZ R4, R57, c[0x0][0x2d0], -R12 ;  /* 0x0000b40039047a23 */ /* 0x002fe4000001080c */
[----:B------:R1:W-:Y:S01]  /*3f80*/  MUFU.EX2 R233, R8 ;  /* 0x0000000800e97308 */ /* 0x0003e20000000800 */
[----:B------:R-:W-:-:S07]  /*3f90*/  IMAD.MOV.U32 R57, RZ, RZ, R138 ;  /* 0x000000ffff397224 */ /* 0x000fce00078e008a */
[----:B------:R4:W5:Y:S01]  /*3fa0*/  MUFU.EX2 R5, R4 ;  /* 0x0000000400057308 */ /* 0x0009620000000800 */
[----:B-1----:R-:W-:-:S07]  /*3fb0*/  FFMA.FTZ R8, R106, c[0x0][0x2d0], -R0 ;  /* 0x0000b4006a087a23 */ /* 0x002fce0000010800 */
[----:B------:R1:W-:Y:S01]  /*3fc0*/  MUFU.EX2 R213, R8 ;  /* 0x0000000800d57308 */ /* 0x0003e20000000800 */
[----:B----4-:R-:W-:Y:S02]  /*3fd0*/  FFMA.FTZ R4, R58, c[0x0][0x2d0], -R12 ;  /* 0x0000b4003a047a23 */ /* 0x010fe4000001080c */
[----:B-----5:R-:W-:-:S05]  /*3fe0*/  IMAD.MOV.U32 R58, RZ, RZ, R5 ;  /* 0x000000ffff3a7224 */ /* 0x020fca00078e0005 */
[----:B------:R4:W-:Y:S01]  /*3ff0*/  MUFU.EX2 R242, R4 ;  /* 0x0000000400f27308 */ /* 0x0009e20000000800 */
[----:B------:R-:W-:Y:S01]  /*4000*/  F2FP.PACK_AB R5, R58, R240 ;  /* 0x000000f03a05723e */ /* 0x000fe200000000ff */
[----:B-1----:R-:W-:-:S06]  /*4010*/  FFMA.FTZ R8, R107, c[0x0][0x2d0], -R3 ;  /* 0x0000b4006b087a23 */ /* 0x002fcc0000010803 */
[----:B------:R1:W-:Y:S01]  /*4020*/  MUFU.EX2 R209, R8 ;  /* 0x0000000800d17308 */ /* 0x0003e20000000800 */
[----:B----4-:R-:W-:Y:S02]  /*4030*/  FFMA.FTZ R4, R59, c[0x0][0x2d0], -R12 ;  /* 0x0000b4003b047a23 */ /* 0x010fe4000001080c */
[----:B------:R-:W-:-:S05]  /*4040*/  IMAD.MOV.U32 R59, RZ, RZ, R137 ;  /* 0x000000ffff3b7224 */ /* 0x000fca00078e0089 */
[----:B------:R4:W5:Y:S01]  /*4050*/  MUFU.EX2 R241, R4 ;  /* 0x0000000400f17308 */ /* 0x0009620000000800 */
[----:B-1----:R-:W-:Y:S02]  /*4060*/  FFMA.FTZ R8, R128, c[0x0][0x2d0], -R3 ;  /* 0x0000b40080087a23 */ /* 0x002fe40000010803 */
[----:B------:R-:W-:-:S05]  /*4070*/  IMAD.MOV.U32 R128, RZ, RZ, R180 ;  /* 0x000000ffff807224 */ /* 0x000fca00078e00b4 */
[----:B------:R1:W-:Y:S01]  /*4080*/  MUFU.EX2 R191, R8 ;  /* 0x0000000800bf7308 */ /* 0x0003e20000000800 */
[----:B----4-:R-:W-:Y:S01]  /*4090*/  FFMA.FTZ R4, R100, c[0x0][0x2d0], -R0 ;  /* 0x0000b40064047a23 */ /* 0x010fe20000010800 */
[----:B-----5:R-:W-:Y:S01]  /*40a0*/  F2FP.PACK_AB R7, R241, R242 ;  /* 0x000000f2f107723e */ /* 0x020fe200000000ff */
[----:B------:R-:W-:-:S05]  /*40b0*/  IMAD.MOV.U32 R100, RZ, RZ, R136 ;  /* 0x000000ffff647224 */ /* 0x000fca00078e0088 */
[----:B------:R4:W-:Y:S01]  /*40c0*/  MUFU.EX2 R235, R4 ;  /* 0x0000000400eb7308 */ /* 0x0009e20000000800 */
[----:B-1----:R-:W-:Y:S02]  /*40d0*/  FFMA.FTZ R8, R129, c[0x0][0x2d0], -R3 ;  /* 0x0000b40081087a23 */ /* 0x002fe40000010803 */
[----:B------:R-:W-:-:S05]  /*40e0*/  IMAD.MOV.U32 R129, RZ, RZ, R14 ;  /* 0x000000ffff817224 */ /* 0x000fca00078e000e */
[----:B------:R1:W-:Y:S01]  /*40f0*/  MUFU.EX2 R208, R8 ;  /* 0x0000000800d07308 */ /* 0x0003e20000000800 */
[----:B------:R-:W-:Y:S02]  /*4100*/  FFMA.FTZ R14, R165, c[0x0][0x2d0], -R12 ;  /* 0x0000b400a50e7a23 */ /* 0x000fe4000001080c */
[----:B----4-:R-:W-:-:S05]  /*4110*/  FFMA.FTZ R4, R101, c[0x0][0x2d0], -R0 ;  /* 0x0000b40065047a23 */ /* 0x010fca0000010800 */
[----:B------:R4:W5:Y:S01]  /*4120*/  MUFU.EX2 R183, R4 ;  /* 0x0000000400b77308 */ /* 0x0009620000000800 */
[----:B-1----:R-:W-:-:S07]  /*4130*/  FFMA.FTZ R8, R130, c[0x0][0x2d0], -R3 ;  /* 0x0000b40082087a23 */ /* 0x002fce0000010803 */
[----:B------:R1:W-:Y:S01]  /*4140*/  MUFU.EX2 R180, R14 ;  /* 0x0000000e00b47308 */ /* 0x0003e20000000800 */
[----:B----4-:R-:W-:-:S07]  /*4150*/  F2FP.PACK_AB R4, R57, R245 ;  /* 0x000000f53904723e */ /* 0x010fce00000000ff */
[----:B------:R4:W4:Y:S01]  /*4160*/  MUFU.EX2 R206, R8 ;  /* 0x0000000800ce7308 */ /* 0x0009220000000800 */
[----:B--2---:R-:W-:Y:S01]  /*4170*/  HMMA.16816.F32 R160, R4, R16, R116 ;  /* 0x0000001004a0723c */ /* 0x004fe20000001874 */
[----:B-1----:R-:W-:-:S07]  /*4180*/  FFMA.FTZ R14, R166, c[0x0][0x2d0], -R12 ;  /* 0x0000b400a60e7a23 */ /* 0x002fce000001080c */
[----:B---3--:R-:W-:Y:S01]  /*4190*/  HMMA.16816.F32 R116, R4, R32, R108 ;  /* 0x000000200474723c */ /* 0x008fe2000000186c */
[----:B----4-:R-:W-:-:S04]  /*41a0*/  FFMA.FTZ R8, R131, c[0x0][0x2d0], -R13 ;  /* 0x0000b40083087a23 */ /* 0x010fc8000001080d */
[----:B------:R1:W-:Y:S03]  /*41b0*/  MUFU.EX2 R199, R8 ;  /* 0x0000000800c77308 */ /* 0x0003e60000000800 */
[C---:B------:R-:W-:Y:S08]  /*41c0*/  HMMA.16816.F32 R172, R4.reuse, R20, R120 ;  /* 0x0000001404ac723c */ /* 0x040ff00000001878 */
[----:B------:R-:W-:Y:S01]  /*41d0*/  HMMA.16816.F32 R108, R4, R36, R96 ;  /* 0x00000024046c723c */ /* 0x000fe20000001860 */
[----:B-1----:R-:W-:-:S07]  /*41e0*/  FFMA.FTZ R8, R154, c[0x0][0x2d0], -R13 ;  /* 0x0000b4009a087a23 */ /* 0x002fce000001080d */
[C---:B------:R-:W-:Y:S01]  /*41f0*/  HMMA.16816.F32 R176, R4.reuse, R24, R124 ;  /* 0x0000001804b0723c */ /* 0x040fe2000000187c */
[----:B------:R-:W-:Y:S01]  /*4200*/  IMAD.MOV.U32 R154, RZ, RZ, R192 ;  /* 0x000000ffff9a7224 */ /* 0x000fe200078e00c0 */
[----:B------:R1:W2:Y:S06]  /*4210*/  MUFU.EX2 R198, R8 ;  /* 0x0000000800c67308 */ /* 0x0002ac0000000800 */
[C---:B------:R-:W-:Y:S08]  /*4220*/  HMMA.16816.F32 R120, R4.reuse, R26, R92 ;  /* 0x0000001a0478723c */ /* 0x040ff0000000185c */
[----:B------:R-:W-:Y:S01]  /*4230*/  HMMA.16816.F32 R136, R4, R22, R88 ;  /* 0x000000160488723c */ /* 0x000fe20000001858 */
[----:B-1----:R-:W-:-:S02]  /*4240*/  FFMA.FTZ R8, R153, c[0x0][0x2d0], -R13 ;  /* 0x0000b40099087a23 */ /* 0x002fc4000001080d */
[----:B------:R-:W-:Y:S02]  /*4250*/  IMAD.MOV.U32 R153, RZ, RZ, R197 ;  /* 0x000000ffff997224 */ /* 0x000fe400078e00c5 */
[----:B------:R1:W-:Y:S03]  /*4260*/  MUFU.EX2 R197, R8 ;  /* 0x0000000800c57308 */ /* 0x0003e60000000800 */
[C---:B------:R-:W-:Y:S08]  /*4270*/  HMMA.16816.F32 R96, R4.reuse, R18, R84 ;  /* 0x000000120460723c */ /* 0x040ff00000001854 */
[----:B------:R-:W-:Y:S01]  /*4280*/  HMMA.16816.F32 R124, R4, R28, R112 ;  /* 0x0000001c047c723c */ /* 0x000fe20000001870 */
[----:B-1----:R-:W-:-:S07]  /*4290*/  FFMA.FTZ R8, R152, c[0x0][0x2d0], -R13 ;  /* 0x0000b40098087a23 */ /* 0x002fce000001080d */
[C---:B------:R-:W-:Y:S01]  /*42a0*/  HMMA.16816.F32 R92, R4.reuse, R30, R80 ;  /* 0x0000001e045c723c */ /* 0x040fe20000001850 */
[----:B------:R-:W-:Y:S02]  /*42b0*/  IMAD.MOV.U32 R152, RZ, RZ, R196 ;  /* 0x000000ffff987224 */ /* 0x000fe400078e00c4 */
[----:B------:R1:W-:Y:S05]  /*42c0*/  MUFU.EX2 R196, R8 ;  /* 0x0000000800c47308 */ /* 0x0003ea0000000800 */
[C---:B------:R-:W-:Y:S08]  /*42d0*/  HMMA.16816.F32 R88, R4.reuse, R34, R76 ;  /* 0x000000220458723c */ /* 0x040ff0000000184c */
[----:B------:R-:W-:Y:S01]  /*42e0*/  HMMA.16816.F32 R84, R4, R38, R68 ;  /* 0x000000260454723c */ /* 0x000fe20000001844 */
[----:B-1----:R-:W-:-:S02]  /*42f0*/  FFMA.FTZ R8, R155, c[0x0][0x2d0], -R12 ;  /* 0x0000b4009b087a23 */ /* 0x002fc4000001080c */
[----:B------:R-:W-:-:S04]  /*4300*/  IMAD.MOV.U32 R155, RZ, RZ, R100 ;  /* 0x000000ffff9b7224 */ /* 0x000fc800078e0064 */
[----:B-----5:R-:W-:Y:S02]  /*4310*/  F2FP.PACK_AB R4, R183, R235 ;  /* 0x000000ebb704723e */ /* 0x020fe400000000ff */
[----:B------:R-:W-:Y:S02]  /*4320*/  F2FP.PACK_AB R5, R191, R209 ;  /* 0x000000d1bf05723e */ /* 0x000fe400000000ff */
[----:B------:R-:W-:Y:S02]  /*4330*/  F2FP.PACK_AB R6, R213, R233 ;  /* 0x000000e9d506723e */ /* 0x000fe400000000ff */
[----:B------:R-:W-:-:S07]  /*4340*/  F2FP.PACK_AB R7, R206, R208 ;  /* 0x000000d0ce07723e */ /* 0x000fce00000000ff */
[C---:B------:R-:W-:Y:S08]  /*4350*/  HMMA.16816.F32 R76, R4.reuse, R20, R64 ;  /* 0x00000014044c723c */ /* 0x040ff00000001840 */
[C---:B------:R-:W-:Y:S08]  /*4360*/  HMMA.16816.F32 R64, R4.reuse, R32, R48 ;  /* 0x000000200440723c */ /* 0x040ff00000001830 */
[C---:B------:R-:W-:Y:S01]  /*4370*/  HMMA.16816.F32 R48, R4.reuse, R22, R140 ;  /* 0x000000160430723c */ /* 0x040fe2000000188c */
[----:B------:R-:W1:Y:S06]  /*4380*/  LDSM.16.MT88.4 R20, [R217+0x1900] ;  /* 0x00190000d914783b */ /* 0x000e6c0000004200 */
[----:B------:R-:W-:Y:S01]  /*4390*/  IMAD.MOV.U32 R141, RZ, RZ, R181 ;  /* 0x000000ffff8d7224 */ /* 0x000fe200078e00b5 */
[----:B------:R-:W-:Y:S01]  /*43a0*/  HMMA.16816.F32 R80, R4, R24, R72 ;  /* 0x000000180450723c */ /* 0x000fe20000001848 */
[----:B------:R3:W-:Y:S01]  /*43b0*/  MUFU.EX2 R181, R14 ;  /* 0x0000000e00b57308 */ /* 0x0007e20000000800 */
[----:B------:R-:W-:-:S02]  /*43c0*/  IMAD.MOV.U32 R143, RZ, RZ, R183 ;  /* 0x000000ffff8f7224 */ /* 0x000fc400078e00b7 */
[----:B------:R-:W-:-:S04]  /*43d0*/  IMAD.MOV.U32 R142, RZ, RZ, R182 ;  /* 0x000000ffff8e7224 */ /* 0x000fc800078e00b6 */
[C---:B------:R-:W-:Y:S01]  /*43e0*/  HMMA.16816.F32 R72, R4.reuse, R16, R60 ;  /* 0x000000100448723c */ /* 0x040fe2000000183c */
[----:B------:R4:W-:Y:S07]  /*43f0*/  MUFU.EX2 R183, R8 ;  /* 0x0000000800b77308 */ /* 0x0009ee0000000800 */
[----:B------:R-:W-:Y:S01]  /*4400*/  HMMA.16816.F32 R68, R4, R28, R52 ;  /* 0x0000001c0444723c */ /* 0x000fe20000001834 */
[----:B---3--:R-:W-:-:S04]  /*4410*/  FFMA.FTZ R14, R167, c[0x0][0x2d0], -R0 ;  /* 0x0000b400a70e7a23 */ /* 0x008fc80000010800 */
[----:B------:R3:W-:Y:S03]  /*4420*/  MUFU.EX2 R106, R14 ;  /* 0x0000000e006a7308 */ /* 0x0007e60000000800 */
[----:B------:R-:W-:Y:S01]  /*4430*/  HMMA.16816.F32 R192, R4, R36, R44 ;  /* 0x0000002404c0723c */ /* 0x000fe2000000182c */
[----:B----4-:R-:W-:-:S04]  /*4440*/  FFMA.FTZ R8, R164, c[0x0][0x2d0], -R12 ;  /* 0x0000b400a4087a23 */ /* 0x010fc8000001080c */
[----:B------:R4:W5:Y:S03]  /*4450*/  MUFU.EX2 R182, R8 ;  /* 0x0000000800b67308 */ /* 0x0009660000000800 */
[----:B------:R-:W-:Y:S01]  /*4460*/  HMMA.16816.F32 R40, R4, R30, R148 ;  /* 0x0000001e0428723c */ /* 0x000fe20000001894 */
[----:B------:R-:W-:Y:S01]  /*4470*/  LDSM.16.MT88.4 R28, [R217+0x2900] ;  /* 0x00290000d91c783b */ /* 0x000fe20000004200 */
[----:B---3--:R-:W-:-:S06]  /*4480*/  FFMA.FTZ R14, R184, c[0x0][0x2d0], -R0 ;  /* 0x0000b400b80e7a23 */ /* 0x008fcc0000010800 */
[C---:B------:R-:W-:Y:S01]  /*4490*/  HMMA.16816.F32 R60, R4.reuse, R26, R144 ;  /* 0x0000001a043c723c */ /* 0x040fe20000001890 */
[----:B------:R3:W1:Y:S01]  /*44a0*/  MUFU.EX2 R101, R14 ;  /* 0x0000000e00657308 */ /* 0x0006620000000800 */
[----:B------:R-:W-:Y:S04]  /*44b0*/  LDSM.16.MT88.4 R24, [R218+0x1900] ;  /* 0x00190000da18783b */ /* 0x000fe80000004200 */
[----:B----4-:R-:W-:Y:S01]  /*44c0*/  LDSM.16.MT88.4 R8, [R218+0x900] ;  /* 0x00090000da08783b */ /* 0x010fe20000004200 */
[----:B------:R-:W-:Y:S01]  /*44d0*/  IMAD.MOV.U32 R145, RZ, RZ, R57 ;  /* 0x000000ffff917224 */ /* 0x000fe200078e0039 */
[----:B------:R-:W-:Y:S01]  /*44e0*/  HMMA.16816.F32 R44, R4, R18, R132 ;  /* 0x00000012042c723c */ /* 0x000fe20000001884 */
[----:B------:R-:W-:Y:S01]  /*44f0*/  IMAD.MOV.U32 R147, RZ, RZ, R59 ;  /* 0x000000ffff937224 */ /* 0x000fe200078e003b */
[----:B------:R-:W4:Y:S01]  /*4500*/  LDSM.16.MT88.4 R16, [R217+0x900] ;  /* 0x00090000d910783b */ /* 0x000f220000004200 */
[----:B------:R-:W-:-:S02]  /*4510*/  IMAD.MOV.U32 R146, RZ, RZ, R58 ;  /* 0x000000ffff927224 */ /* 0x000fc400078e003a */
[----:B------:R-:W-:-:S03]  /*4520*/  IMAD.MOV.U32 R144, RZ, RZ, R191 ;  /* 0x000000ffff907224 */ /* 0x000fc600078e00bf */
[C---:B------:R-:W-:Y:S01]  /*4530*/  HMMA.16816.F32 R52, R4.reuse, R34, R156 ;  /* 0x000000220434723c */ /* 0x040fe2000000189c */
[----:B---3--:R-:W-:Y:S01]  /*4540*/  FFMA.FTZ R14, R186, c[0x0][0x2d0], -R0 ;  /* 0x0000b400ba0e7a23 */ /* 0x008fe20000010800 */
[----:B------:R-:W3:Y:S03]  /*4550*/  LDSM.16.MT88.4 R32, [R218+0x2900] ;  /* 0x00290000da20783b */ /* 0x000ee60000004200 */
[----:B------:R1:W-:Y:S01]  /*4560*/  MUFU.EX2 R102, R14 ;  /* 0x0000000e00667308 */ /* 0x0003e20000000800 */
[----:B------:R-:W3:Y:S02]  /*4570*/  LDSM.16.MT88.4 R156, [R217+0x1d00] ;  /* 0x001d0000d99c783b */ /* 0x000ee40000004200 */
[----:B------:R-:W-:Y:S07]  /*4580*/  HMMA.16816.F32 R36, R4, R38, R168 ;  /* 0x000000260424723c */ /* 0x000fee00000018a8 */
[----:B--2---:R-:W-:-:S02]  /*4590*/  F2FP.PACK_AB R4, R198, R199 ;  /* 0x000000c7c604723e */ /* 0x004fc400000000ff */
[----:B-----5:R-:W-:Y:S02]  /*45a0*/  F2FP.PACK_AB R5, R182, R183 ;  /* 0x000000b7b605723e */ /* 0x020fe400000000ff */
[----:B------:R-:W-:Y:S01]  /*45b0*/  F2FP.PACK_AB R6, R196, R197 ;  /* 0x000000c5c406723e */ /* 0x000fe200000000ff */
[----:B-1----:R-:W-:Y:S01]  /*45c0*/  FFMA.FTZ R14, R185, c[0x0][0x2d0], -R0 ;  /* 0x0000b400b90e7a23 */ /* 0x002fe20000010800 */
[----:B------:R-:W-:-:S03]  /*45d0*/  F2FP.PACK_AB R7, R181, R180 ;  /* 0x000000b4b507723e */ /* 0x000fc600000000ff */
[----:B------:R1:W-:Y:S04]  /*45e0*/  MUFU.EX2 R107, R14 ;  /* 0x0000000e006b7308 */ /* 0x0003e80000000800 */
[C---:B------:R-:W-:Y:S08]  /*45f0*/  HMMA.16816.F32 R148, R4.reuse, R20, R160 ;  /* 0x000000140494723c */ /* 0x040ff000000018a0 */
[----:B----4-:R-:W-:Y:S01]  /*4600*/  HMMA.16816.F32 R112, R4, R16, R176 ;  /* 0x000000100470723c */ /* 0x010fe200000018b0 */
[----:B-1----:R-:W-:-:S04]  /*4610*/  FFMA.FTZ R14, R189, c[0x0][0x2d0], -R3 ;  /* 0x0000b400bd0e7a23 */ /* 0x002fc80000010803 */
[----:B------:R1:W-:Y:S03]  /*4620*/  MUFU.EX2 R57, R14 ;  /* 0x0000000e00397308 */ /* 0x0003e60000000800 */
[C---:B------:R-:W-:Y:S01]  /*4630*/  HMMA.16816.F32 R132, R4.reuse, R8, R172 ;  /* 0x000000080484723c */ /* 0x040fe200000018ac */
[----:B------:R-:W-:Y:S07]  /*4640*/  LDSM.16.MT88.4 R172, [R218+0x1d00] ;  /* 0x001d0000daac783b */ /* 0x000fee0000004200 */
[----:B------:R-:W-:Y:S01]  /*4650*/  HMMA.16816.F32 R164, R4, R24, R124 ;  /* 0x0000001804a4723c */ /* 0x000fe2000000187c */
[----:B------:R-:W2:Y:S01]  /*4660*/  LDSM.16.MT88.4 R124, [R217+0xd00] ;  /* 0x000d0000d97c783b */ /* 0x000ea20000004200 */
[----:B-1----:R-:W-:-:S06]  /*4670*/  FFMA.FTZ R14, R187, c[0x0][0x2d0], -R3 ;  /* 0x0000b400bb0e7a23 */ /* 0x002fcc0000010803 */
[C---:B------:R-:W-:Y:S01]  /*4680*/  HMMA.16816.F32 R120, R4.reuse, R18, R120 ;  /* 0x000000120478723c */ /* 0x040fe20000001878 */
[----:B------:R1:W4:Y:S07]  /*4690*/  MUFU.EX2 R100, R14 ;  /* 0x0000000e00647308 */ /* 0x00032e0000000800 */
[C---:B------:R-:W-:Y:S08]  /*46a0*/  HMMA.16816.F32 R184, R4.reuse, R28, R116 ;  /* 0x0000001c04b8723c */ /* 0x040ff00000001874 */
[----:B------:R-:W-:Y:S01]  /*46b0*/  HMMA.16816.F32 R136, R4, R10, R136 ;  /* 0x0000000a0488723c */ /* 0x000fe20000001888 */
[----:B-1----:R-:W-:-:S04]  /*46c0*/  FFMA.FTZ R14, R190, c[0x0][0x2d0], -R3 ;  /* 0x0000b400be0e7a23 */ /* 0x002fc80000010803 */
[----:B------:R1:W-:Y:S03]  /*46d0*/  MUFU.EX2 R59, R14 ;  /* 0x0000000e003b7308 */ /* 0x0003e60000000800 */
[C---:B------:R-:W-:Y:S08]  /*46e0*/  HMMA.16816.F32 R96, R4.reuse, R22, R96 ;  /* 0x000000160460723c */ /* 0x040ff00000001860 */
[----:B------:R-:W-:Y:S01]  /*46f0*/  HMMA.16816.F32 R168, R4, R26, R92 ;  /* 0x0000001a04a8723c */ /* 0x000fe2000000185c */
[----:B-1----:R-:W-:-:S07]  /*4700*/  FFMA.FTZ R14, R188, c[0x0][0x2d0], -R3 ;  /* 0x0000b400bc0e7a23 */ /* 0x002fce0000010803 */
[C---:B------:R-:W-:Y:S01]  /*4710*/  HMMA.16816.F32 R88, R4.reuse, R30, R88 ;  /* 0x0000001e0458723c */ /* 0x040fe20000001858 */
[----:B------:R1:W5:Y:S07]  /*4720*/  MUFU.EX2 R58, R14 ;  /* 0x0000000e003a7308 */ /* 0x00036e0000000800 */
[C---:B---3--:R-:W-:Y:S08]  /*4730*/  HMMA.16816.F32 R188, R4.reuse, R32, R108 ;  /* 0x0000002004bc723c */ /* 0x048ff0000000186c */
[----:B------:R-:W-:Y:S01]  /*4740*/  HMMA.16816.F32 R116, R4, R34, R84 ;  /* 0x000000220474723c */ /* 0x000fe20000001854 */
[----:B-1----:R-:W-:-:S06]  /*4750*/  IMAD.MOV.U32 R14, RZ, RZ, R129 ;  /* 0x000000ffff0e7224 */ /* 0x002fcc00078e0081 */
[----:B------:R-:W-:Y:S02]  /*4760*/  F2FP.PACK_AB R4, R101, R106 ;  /* 0x0000006a6504723e */ /* 0x000fe400000000ff */
[----:B----4-:R-:W-:Y:S02]  /*4770*/  F2FP.PACK_AB R5, R100, R57 ;  /* 0x000000396405723e */ /* 0x010fe400000000ff */
[----:B------:R-:W-:Y:S02]  /*4780*/  F2FP.PACK_AB R6, R107, R102 ;  /* 0x000000666b06723e */ /* 0x000fe400000000ff */
[----:B-----5:R-:W-:-:S07]  /*4790*/  F2FP.PACK_AB R7, R58, R59 ;  /* 0x0000003b3a07723e */ /* 0x020fce00000000ff */
[C---:B------:R-:W-:Y:S01]  /*47a0*/  HMMA.16816.F32 R176, R4.reuse, R16, R80 ;  /* 0x0000001004b0723c */ /* 0x040fe20000001850 */
[----:B------:R-:W-:Y:S06]  /*47b0*/  LDSM.16.MT88.4 R80, [R217+0x2d00] ;  /* 0x002d0000d950783b */ /* 0x000fec0000004200 */
[----:B------:R-:W-:Y:S01]  /*47c0*/  IMAD.MOV.U32 R16, RZ, RZ, R128 ;  /* 0x000000ffff107224 */ /* 0x000fe200078e0080 */
[C---:B------:R-:W-:Y:S07]  /*47d0*/  HMMA.16816.F32 R108, R4.reuse, R10, R48 ;  /* 0x0000000a046c723c */ /* 0x040fee0000001830 */
[----:B------:R-:W-:Y:S01]  /*47e0*/  IMAD.MOV.U32 R50, RZ, RZ, R145 ;  /* 0x000000ffff327224 */ /* 0x000fe200078e0091 */
[----:B------:R-:W-:Y:S01]  /*47f0*/  HMMA.16816.F32 R128, R4, R8, R76 ;  /* 0x000000080480723c */ /* 0x000fe2000000184c */
[----:B------:R-:W-:-:S06]  /*4800*/  IMAD.MOV.U32 R51, RZ, RZ, R146 ;  /* 0x000000ffff337224 */ /* 0x000fcc00078e0092 */
[----:B------:R-:W-:Y:S01]  /*4810*/  FFMA.FTZ R8, R200, c[0x0][0x2d0], -R13 ;  /* 0x0000b400c8087a23 */ /* 0x000fe2000001080d */
[C---:B------:R-:W-:Y:S01]  /*4820*/  HMMA.16816.F32 R160, R4.reuse, R18, R60 ;  /* 0x0000001204a0723c */ /* 0x040fe2000000183c */
[----:B------:R-:W-:Y:S02]  /*4830*/  IMAD.MOV.U32 R76, RZ, RZ, R144 ;  /* 0x000000ffff4c7224 */ /* 0x000fe400078e0090 */
[----:B------:R1:W-:Y:S01]  /*4840*/  MUFU.EX2 R49, R8 ;  /* 0x0000000800317308 */ /* 0x0003e20000000800 */
[----:B------:R-:W-:Y:S02]  /*4850*/  IMAD.MOV.U32 R200, RZ, RZ, R147 ;  /* 0x000000ffffc87224 */ /* 0x000fe400078e0093 */
[----:B------:R-:W-:Y:S02]  /*4860*/  IMAD.MOV.U32 R79, RZ, RZ, R141 ;  /* 0x000000ffff4f7224 */ /* 0x000fe400078e008d */
[----:B------:R-:W-:Y:S01]  /*4870*/  HMMA.16816.F32 R60, R4, R22, R44 ;  /* 0x00000016043c723c */ /* 0x000fe2000000182c */
[----:B------:R-:W-:-:S02]  /*4880*/  IMAD.MOV.U32 R78, RZ, RZ, R142 ;  /* 0x000000ffff4e7224 */ /* 0x000fc400078e008e */
[----:B------:R-:W-:Y:S02]  /*4890*/  IMAD.MOV.U32 R77, RZ, RZ, R143 ;  /* 0x000000ffff4d7224 */ /* 0x000fe400078e008f */
[----:B------:R-:W3:Y:S02]  /*48a0*/  LDSM.16.MT88.4 R140, [R218+0xd00] ;  /* 0x000d0000da8c783b */ /* 0x000ee40000004200 */
[----:B------:R-:W-:Y:S01]  /*48b0*/  IMAD.MOV.U32 R45, RZ, RZ, R16 ;  /* 0x000000ffff2d7224 */ /* 0x000fe200078e0010 */
[----:B------:R-:W-:Y:S01]  /*48c0*/  HMMA.16816.F32 R68, R4, R24, R68 ;  /* 0x000000180444723c */ /* 0x000fe20000001844 */
[----:B------:R-:W-:Y:S02]  /*48d0*/  IMAD.MOV.U32 R47, RZ, RZ, R78 ;  /* 0x000000ffff2f7224 */ /* 0x000fe400078e004e */
[----:B-1----:R-:W-:Y:S02]  /*48e0*/  FFMA.FTZ R8, R201, c[0x0][0x2d0], -R13 ;  /* 0x0000b400c9087a23 */ /* 0x002fe4000001080d */
[----:B------:R-:W-:-:S02]  /*48f0*/  IMAD.MOV.U32 R46, RZ, RZ, R79 ;  /* 0x000000ffff2e7224 */ /* 0x000fc400078e004f */
[----:B------:R1:W4:Y:S01]  /*4900*/  MUFU.EX2 R48, R8 ;  /* 0x0000000800307308 */ /* 0x0003220000000800 */
[----:B------:R-:W-:Y:S01]  /*4910*/  HMMA.16816.F32 R144, R4, R20, R72 ;  /* 0x000000140490723c */ /* 0x000fe20000001848 */
[----:B------:R-:W-:-:S07]  /*4920*/  IMAD.MOV.U32 R201, RZ, RZ, R77 ;  /* 0x000000ffffc97224 */ /* 0x000fce00078e004d */
[----:B------:R-:W-:Y:S01]  /*4930*/  HMMA.16816.F32 R40, R4, R26, R40 ;  /* 0x0000001a0428723c */ /* 0x000fe20000001828 */
[----:B-1----:R-:W-:-:S07]  /*4940*/  FFMA.FTZ R8, R202, c[0x0][0x2d0], -R13 ;  /* 0x0000b400ca087a23 */ /* 0x002fce000001080d */
[C---:B------:R-:W-:Y:S01]  /*4950*/  HMMA.16816.F32 R64, R4.reuse, R28, R64 ;  /* 0x0000001c0440723c */ /* 0x040fe20000001840 */
[----:B------:R-:W-:Y:S01]  /*4960*/  IMAD.MOV.U32 R202, RZ, RZ, R14 ;  /* 0x000000ffffca7224 */ /* 0x000fe200078e000e */
[----:B----4-:R-:W-:Y:S01]  /*4970*/  F2FP.PACK_AB R92, R48, R49 ;  /* 0x00000031305c723e */ /* 0x010fe200000000ff */
[----:B------:R1:W-:Y:S01]  /*4980*/  MUFU.EX2 R44, R8 ;  /* 0x00000008002c7308 */ /* 0x0003e20000000800 */
[----:B------:R-:W-:Y:S02]  /*4990*/  IMAD.MOV.U32 R27, RZ, RZ, R152 ;  /* 0x000000ffff1b7224 */ /* 0x000fe400078e0098 */
[----:B------:R-:W-:Y:S02]  /*49a0*/  IMAD.MOV.U32 R26, RZ, RZ, R153 ;  /* 0x000000ffff1a7224 */ /* 0x000fe400078e0099 */
[----:B------:R-:W-:Y:S01]  /*49b0*/  HMMA.16816.F32 R52, R4, R30, R52 ;  /* 0x0000001e0434723c */ /* 0x000fe20000001834 */
[----:B------:R-:W-:-:S07]  /*49c0*/  IMAD.MOV.U32 R29, RZ, RZ, R15 ;  /* 0x000000ffff1d7224 */ /* 0x000fce00078e000f */
[C---:B------:R-:W-:Y:S01]  /*49d0*/  HMMA.16816.F32 R84, R4.reuse, R32, R192 ;  /* 0x000000200454723c */ /* 0x040fe200000018c0 */
[----:B-1----:R-:W-:Y:S02]  /*49e0*/  FFMA.FTZ R8, R203, c[0x0][0x2d0], -R13 ;  /* 0x0000b400cb087a23 */ /* 0x002fe4000001080d */
[----:B------:R-:W-:Y:S02]  /*49f0*/  IMAD.MOV.U32 R203, RZ, RZ, R155 ;  /* 0x000000ffffcb7224 */ /* 0x000fe400078e009b */
[----:B------:R1:W4:Y:S03]  /*4a00*/  MUFU.EX2 R25, R8 ;  /* 0x0000000800197308 */ /* 0x0003260000000800 */
[----:B------:R-:W-:Y:S07]  /*4a10*/  HMMA.16816.F32 R36, R4, R34, R36 ;  /* 0x000000220424723c */ /* 0x000fee0000001824 */
[----:B------:R-:W-:-:S02]  /*4a20*/  FFMA.FTZ R4, R212, c[0x0][0x2d0], -R0 ;  /* 0x0000b400d4047a23 */ /* 0x000fc40000010800 */
[----:B------:R-:W-:Y:S02]  /*4a30*/  FADD.FTZ R5, R244, R243 ;  /* 0x000000f3f4057221 */ /* 0x000fe40000010000 */
[----:B------:R5:W-:Y:S01]  /*4a40*/  MUFU.EX2 R18, R4 ;  /* 0x0000000400127308 */ /* 0x000be20000000800 */
[----:B-1----:R-:W-:Y:S01]  /*4a50*/  FFMA.FTZ R8, R211, c[0x0][0x2d0], -R12 ;  /* 0x0000b400d3087a23 */ /* 0x002fe2000001080c */
[----:B----4-:R-:W-:Y:S01]  /*4a60*/  F2FP.PACK_AB R94, R25, R44 ;  /* 0x0000002c195e723e */ /* 0x010fe200000000ff */
[----:B------:R-:W-:-:S05]  /*4a70*/  IMAD.MOV.U32 R211, RZ, RZ, R154 ;  /* 0x000000ffffd37224 */ /* 0x000fca00078e009a */
[----:B------:R1:W-:Y:S01]  /*4a80*/  MUFU.EX2 R24, R8 ;  /* 0x0000000800187308 */ /* 0x0003e20000000800 */
[----:B-----5:R-:W-:-:S04]  /*4a90*/  FADD.FTZ R4, R211, R29 ;  /* 0x0000001dd3047221 */ /* 0x020fc80000010000 */
[----:B------:R-:W-:Y:S02]  /*4aa0*/  FADD.FTZ R7, R203, R4 ;  /* 0x00000004cb077221 */ /* 0x000fe40000010000 */
[----:B-1----:R-:W-:-:S04]  /*4ab0*/  FFMA.FTZ R8, R205, c[0x0][0x2d0], -R12 ;  /* 0x0000b400cd087a23 */ /* 0x002fc8000001080c */
[----:B------:R1:W4:Y:S02]  /*4ac0*/  MUFU.EX2 R23, R8 ;  /* 0x0000000800177308 */ /* 0x0003240000000800 */
[----:B-1----:R-:W-:Y:S01]  /*4ad0*/  FFMA.FTZ R8, R204, c[0x0][0x2d0], -R12 ;  /* 0x0000b400cc087a23 */ /* 0x002fe2000001080c */
[----:B----4-:R-:W-:-:S05]  /*4ae0*/  F2FP.PACK_AB R93, R23, R24 ;  /* 0x00000018175d723e */ /* 0x010fca00000000ff */
[----:B------:R1:W-:Y:S02]  /*4af0*/  MUFU.EX2 R21, R8 ;  /* 0x0000000800157308 */ /* 0x0003e40000000800 */
[----:B-1----:R-:W-:Y:S02]  /*4b00*/  FFMA.FTZ R8, R210, c[0x0][0x2d0], -R12 ;  /* 0x0000b400d2087a23 */ /* 0x002fe4000001080c */
[----:B------:R-:W-:-:S04]  /*4b10*/  FADD.FTZ R12, R246, R5 ;  /* 0x00000005f60c7221 */ /* 0x000fc80000010000 */
[----:B------:R1:W4:Y:S01]  /*4b20*/  MUFU.EX2 R22, R8 ;  /* 0x0000000800167308 */ /* 0x0003220000000800 */
[----:B------:R-:W-:Y:S02]  /*4b30*/  FADD.FTZ R4, R250, R12 ;  /* 0x0000000cfa047221 */ /* 0x000fe40000010000 */
[----:B-1----:R-:W-:Y:S01]  /*4b40*/  FFMA.FTZ R8, R239, c[0x0][0x2d0], -R0 ;  /* 0x0000b400ef087a23 */ /* 0x002fe20000010800 */
[----:B----4-:R-:W-:-:S04]  /*4b50*/  F2FP.PACK_AB R95, R22, R21 ;  /* 0x00000015165f723e */ /* 0x010fc800000000ff */
[----:B------:R1:W-:Y:S03]  /*4b60*/  MUFU.EX2 R20, R8 ;  /* 0x0000000800147308 */ /* 0x0003e60000000800 */
[C---:B------:R-:W-:Y:S08]  /*4b70*/  HMMA.16816.F32 R152, R92.reuse, R158, R96 ;  /* 0x0000009e5c98723c */ /* 0x040ff00000001860 */
[----:B--2---:R-:W-:Y:S01]  /*4b80*/  HMMA.16816.F32 R112, R92, R124, R112 ;  /* 0x0000007c5c70723c */ /* 0x004fe20000001870 */
[----:B-1----:R-:W-:-:S02]  /*4b90*/  FFMA.FTZ R8, R207, c[0x0][0x2d0], -R0 ;  /* 0x0000b400cf087a23 */ /* 0x002fc40000010800 */
[----:B------:R-:W-:Y:S02]  /*4ba0*/  FFMA.FTZ R0, R214, c[0x0][0x2d0], -R0 ;  /* 0x0000b400d6007a23 */ /* 0x000fe40000010800 */
[----:B------:R1:W2:Y:S03]  /*4bb0*/  MUFU.EX2 R19, R8 ;  /* 0x0000000800137308 */ /* 0x0002a60000000800 */
[C---:B------:R-:W-:Y:S05]  /*4bc0*/  HMMA.16816.F32 R120, R92.reuse, R126, R120 ;  /* 0x0000007e5c78723c */ /* 0x040fea0000001878 */
[----:B------:R4:W5:Y:S03]  /*4bd0*/  MUFU.EX2 R17, R0 ;  /* 0x0000000000117308 */ /* 0x0009660000000800 */
[----:B---3--:R-:W-:Y:S01]  /*4be0*/  HMMA.16816.F32 R132, R92, R140, R132 ;  /* 0x0000008c5c84723c */ /* 0x008fe20000001884 */
[----:B-1----:R-:W1:Y:S01]  /*4bf0*/  LDSM.16.MT88.4 R8, [R218+0x2d00] ;  /* 0x002d0000da08783b */ /* 0x002e620000004200 */
[----:B--2---:R-:W-:-:S06]  /*4c00*/  F2FP.PACK_AB R96, R19, R20 ;  /* 0x000000141360723e */ /* 0x004fcc00000000ff */
[----:B------:R-:W-:Y:S01]  /*4c10*/  HMMA.16816.F32 R136, R92, R142, R136 ;  /* 0x0000008e5c88723c */ /* 0x000fe20000001888 */
[----:B----4-:R-:W-:Y:S01]  /*4c20*/  FFMA.FTZ R0, R200, c[0x0][0x2d0], -R3 ;  /* 0x0000b400c8007a23 */ /* 0x010fe20000010803 */
[----:B-----5:R-:W-:Y:S01]  /*4c30*/  F2FP.PACK_AB R98, R17, R18 ;  /* 0x000000121162723e */ /* 0x020fe200000000ff */
[----:B------:R-:W-:-:S05]  /*4c40*/  IMAD.MOV.U32 R200, RZ, RZ, R76 ;  /* 0x000000ffffc87224 */ /* 0x000fca00078e004c */
[C---:B------:R-:W-:Y:S01]  /*4c50*/  HMMA.16816.F32 R148, R92.reuse, R156, R148 ;  /* 0x0000009c5c94723c */ /* 0x040fe20000001894 */
[----:B------:R2:W-:Y:S07]  /*4c60*/  MUFU.EX2 R13, R0 ;  /* 0x00000000000d7308 */ /* 0x0005ee0000000800 */
[C---:B------:R-:W-:Y:S08]  /*4c70*/  HMMA.16816.F32 R76, R92.reuse, R82, R88 ;  /* 0x000000525c4c723c */ /* 0x040ff00000001858 */
[----:B------:R-:W-:Y:S01]  /*4c80*/  HMMA.16816.F32 R164, R92, R172, R164 ;  /* 0x000000ac5ca4723c */ /* 0x000fe200000018a4 */
[----:B--2---:R-:W-:-:S04]  /*4c90*/  FFMA.FTZ R0, R215, c[0x0][0x2d0], -R3 ;  /* 0x0000b400d7007a23 */ /* 0x004fc80000010803 */
[----:B------:R2:W3:Y:S03]  /*4ca0*/  MUFU.EX2 R14, R0 ;  /* 0x00000000000e7308 */ /* 0x0004e60000000800 */
[C---:B------:R-:W-:Y:S08]  /*4cb0*/  HMMA.16816.F32 R168, R92.reuse, R174, R168 ;  /* 0x000000ae5ca8723c */ /* 0x040ff000000018a8 */
[----:B------:R-:W-:Y:S01]  /*4cc0*/  HMMA.16816.F32 R72, R92, R80, R184 ;  /* 0x000000505c48723c */ /* 0x000fe200000018b8 */
[--C-:B--2---:R-:W-:Y:S01]  /*4cd0*/  FFMA.FTZ R0, R234, c[0x0][0x2d0], -R3.reuse ;  /* 0x0000b400ea007a23 */ /* 0x104fe20000010803 */
[----:B---3--:R-:W-:Y:S01]  /*4ce0*/  F2FP.PACK_AB R97, R14, R13 ;  /* 0x0000000d0e61723e */ /* 0x008fe200000000ff */
[----:B------:R-:W-:-:S05]  /*4cf0*/  FFMA.FTZ R3, R237, c[0x0][0x2d0], -R3 ;  /* 0x0000b400ed037a23 */ /* 0x000fca0000010803 */
[C---:B-1----:R-:W-:Y:S01]  /*4d00*/  HMMA.16816.F32 R88, R92.reuse, R8, R188 ;  /* 0x000000085c58723c */ /* 0x042fe200000018bc */
[----:B------:R1:W-:Y:S07]  /*4d10*/  MUFU.EX2 R15, R0 ;  /* 0x00000000000f7308 */ /* 0x0003ee0000000800 */
[----:B------:R-:W-:Y:S01]  /*4d20*/  HMMA.16816.F32 R92, R92, R10, R116 ;  /* 0x0000000a5c5c723c */ /* 0x000fe20000001874 */
[----:B------:R2:W3:Y:S01]  /*4d30*/  MUFU.EX2 R16, R3 ;  /* 0x0000000300107308 */ /* 0x0004e20000000800 */
[----:B-1----:R-:W-:-:S04]  /*4d40*/  FADD.FTZ R0, R251, R247 ;  /* 0x000000f7fb007221 */ /* 0x002fc80000010000 */
[----:B------:R-:W-:Y:S02]  /*4d50*/  FADD.FTZ R0, R252, R0 ;  /* 0x00000000fc007221 */ /* 0x000fe40000010000 */
[----:B--2---:R-:W-:Y:S01]  /*4d60*/  FADD.FTZ R3, R27, R26 ;  /* 0x0000001a1b037221 */ /* 0x004fe20000010000 */
[----:B---3--:R-:W-:Y:S01]  /*4d70*/  F2FP.PACK_AB R99, R16, R15 ;  /* 0x0000000f1063723e */ /* 0x008fe200000000ff */
[----:B------:R-:W-:Y:S02]  /*4d80*/  FADD.FTZ R5, R45, R0 ;  /* 0x000000002d057221 */ /* 0x000fe40000010000 */
[----:B------:R-:W-:Y:S02]  /*4d90*/  FADD.FTZ R6, R202, R3 ;  /* 0x00000003ca067221 */ /* 0x000fe40000010000 */
[----:B------:R-:W-:Y:S02]  /*4da0*/  FADD.FTZ R3, R46, R7 ;  /* 0x000000072e037221 */ /* 0x000fe40000010000 */
[----:B------:R-:W-:Y:S01]  /*4db0*/  FADD.FTZ R0, R47, R6 ;  /* 0x000000062f007221 */ /* 0x000fe20000010000 */
[----:B------:R-:W-:Y:S01]  /*4dc0*/  HMMA.16816.F32 R116, R96, R124, R176 ;  /* 0x0000007c6074723c */ /* 0x000fe200000018b0 */
[----:B------:R-:W-:-:S02]  /*4dd0*/  FADD.FTZ R7, R235, R5 ;  /* 0x00000005eb077221 */ /* 0x000fc40000010000 */
[----:B------:R-:W-:Y:S02]  /*4de0*/  FADD.FTZ R5, R240, R0 ;  /* 0x00000000f0057221 */ /* 0x000fe40000010000 */
[----:B------:R-:W-:Y:S02]  /*4df0*/  FADD.FTZ R0, R201, R7 ;  /* 0x00000007c9007221 */ /* 0x000fe40000010000 */
[----:B------:R-:W-:Y:S01]  /*4e00*/  FADD.FTZ R6, R209, R4 ;  /* 0x00000004d1067221 */ /* 0x000fe20000010000 */
[----:B------:R-:W-:Y:S01]  /*4e10*/  HMMA.16816.F32 R124, R96, R126, R160 ;  /* 0x0000007e607c723c */ /* 0x000fe200000018a0 */
[----:B------:R-:W-:Y:S02]  /*4e20*/  FADD.FTZ R4, R245, R3 ;  /* 0x00000003f5047221 */ /* 0x000fe40000010000 */
[----:B------:R-:W-:Y:S02]  /*4e30*/  FADD.FTZ R0, R233, R0 ;  /* 0x00000000e9007221 */ /* 0x000fe40000010000 */
[----:B------:R-:W-:-:S02]  /*4e40*/  FADD.FTZ R3, R200, R6 ;  /* 0x00000006c8037221 */ /* 0x000fc40000010000 */
[----:B------:R-:W-:Y:S01]  /*4e50*/  FADD.FTZ R5, R51, R5 ;  /* 0x0000000533057221 */ /* 0x000fe20000010000 */
[C---:B------:R-:W-:Y:S01]  /*4e60*/  HMMA.16816.F32 R160, R96.reuse, R172, R68 ;  /* 0x000000ac60a0723c */ /* 0x040fe20000001844 */
        /* <DEDUP_REMOVED lines=44> */
[----:B------:R1:W-:Y:S01]  /*5130*/  STL [R1+0x14], R0 ;  /* 0x0000140001007387 */ /* 0x0003e20000100800 */
[----:B------:R-:W-:Y:S01]  /*5140*/  FADD.FTZ R4, R44, R4 ;  /* 0x000000042c047221 */ /* 0x000fe20000010000 */
[----:B------:R-:W-:Y:S01]  /*5150*/  HMMA.16816.F32 R96, R96, R10, R36 ;  /* 0x0000000a6060723c */ /* 0x000fe20000001824 */
[----:B------:R-:W-:Y:S02]  /*5160*/  FADD.FTZ R6, R16, R3 ;  /* 0x0000000310067221 */ /* 0x000fe40000010000 */
[----:B------:R-:W-:-:S03]  /*5170*/  FADD.FTZ R3, R25, R4 ;  /* 0x0000000419037221 */ /* 0x000fc60000010000 */
[----:B------:R2:W-:Y:S01]  /*5180*/  STL [R1+0x18], R6 ;  /* 0x0000180601007387 */ /* 0x0005e20000100800 */
[----:B-1----:R-:W-:-:S05]  /*5190*/  FADD.FTZ R0, R22, R5 ;  /* 0x0000000516007221 */ /* 0x002fca0000010000 */
[----:B------:R2:W-:Y:S04]  /*51a0*/  STL [R1+0x20], R0 ;  /* 0x0000200001007387 */ /* 0x0005e80000100800 */
[----:B------:R2:W-:Y:S01]  /*51b0*/  STL [R1+0x1c], R3 ;  /* 0x00001c0301007387 */ /* 0x0005e20000100800 */
[----:B------:R-:W-:Y:S05]  /*51c0*/  @P0 BRA `(.L_x_2) ;  /* 0x0000437000000947 */ /* 0x000fea0003800000 */
[C---:B------:R-:W-:Y:S01]  /*51d0*/  IADD3 R50, R56.reuse, 0x20, RZ ;  /* 0x0000002038327810 */ /* 0x040fe20007ffe0ff */
[----:B------:R-:W-:Y:S01]  /*51e0*/  IMAD.MOV.U32 R107, RZ, RZ, R2 ;  /* 0x000000ffff6b7224 */ /* 0x000fe200078e0002 */
[----:B------:R-:W-:Y:S01]  /*51f0*/  IADD3 R51, R56, 0x40, RZ ;  /* 0x0000004038337810 */ /* 0x000fe20007ffe0ff */
[----:B------:R-:W-:Y:S01]  /*5200*/  IMAD.MOV.U32 R100, RZ, RZ, R104 ;  /* 0x000000ffff647224 */ /* 0x000fe200078e0068 */
[----:B--2---:R-:W-:Y:S01]  /*5210*/  SHF.R.S32.HI R0, RZ, 0x1f, R50 ;  /* 0x0000001fff007819 */ /* 0x004fe20000011432 */
[----:B------:R-:W-:Y:S01]  /*5220*/  IMAD.MOV.U32 R3, RZ, RZ, R105 ;  /* 0x000000ffff037224 */ /* 0x000fe200078e0069 */
[----:B------:R-:W-:Y:S01]  /*5230*/  SHF.R.S32.HI R4, RZ, 0x1f, R51 ;  /* 0x0000001fff047819 */ /* 0x000fe20000011433 */
[----:B------:R-:W-:Y:S01]  /*5240*/  IMAD.MOV.U32 R106, RZ, RZ, R103 ;  /* 0x000000ffff6a7224 */ /* 0x000fe200078e0067 */
[----:B------:R-:W-:Y:S01]  /*5250*/  LEA.HI R0, R0, R50, RZ, 0x3 ;  /* 0x0000003200007211 */ /* 0x000fe200078f18ff */
[----:B------:R-:W-:Y:S01]  /*5260*/  IMAD.WIDE R234, R56, 0x2, RZ ;  /* 0x0000000238ea7825 */ /* 0x000fe200078e02ff */
[----:B------:R-:W-:Y:S01]  /*5270*/  LEA.HI R4, R4, R51, RZ, 0x3 ;  /* 0x0000003304047211 */ /* 0x000fe200078f18ff */
[----:B------:R-:W-:Y:S01]  /*5280*/  UIADD3 UR7, UR7, -0x2, URZ ;  /* 0xfffffffe07077890 */ /* 0x000fe2000fffe03f */
[----:B------:R-:W-:-:S02]  /*5290*/  LOP3.LUT R0, R0, 0xfffffff8, RZ, 0xc0, !PT ;  /* 0xfffffff800007812 */ /* 0x000fc400078ec0ff */
[----:B------:R-:W-:Y:S02]  /*52a0*/  LOP3.LUT R2, R4, 0xfffffff8, RZ, 0xc0, !PT ;  /* 0xfffffff804027812 */ /* 0x000fe400078ec0ff */
[----:B------:R-:W-:Y:S02]  /*52b0*/  SHF.R.S32.HI R4, RZ, 0x1f, R0 ;  /* 0x0000001fff047819 */ /* 0x000fe40000011400 */
[----:B------:R-:W-:Y:S02]  /*52c0*/  SHF.R.S32.HI R5, RZ, 0x1f, R2 ;  /* 0x0000001fff057819 */ /* 0x000fe40000011402 */
[----:B------:R-:W2:Y:S01]  /*52d0*/  LDL R51, [R1+0x38] ;  /* 0x0000380001337983 */ /* 0x000ea20000100800 */
[C---:B------:R-:W-:Y:S01]  /*52e0*/  SHF.L.U64.HI R7, R0.reuse, 0x1, R4 ;  /* 0x0000000100077819 */ /* 0x040fe20000010204 */
[----:B------:R-:W-:Y:S01]  /*52f0*/  IMAD.SHL.U32 R6, R0, 0x2, RZ ;  /* 0x0000000200067824 */ /* 0x000fe200078e00ff */
[C---:B------:R-:W-:Y:S01]  /*5300*/  SHF.L.U64.HI R4, R2.reuse, 0x1, R5 ;  /* 0x0000000102047819 */ /* 0x040fe20000010205 */
[----:B------:R-:W-:Y:S01]  /*5310*/  IMAD.SHL.U32 R2, R2, 0x2, RZ ;  /* 0x0000000202027824 */ /* 0x000fe200078e00ff */
[----:B------:R-:W-:Y:S01]  /*5320*/  SEL R0, RZ, 0x10, P3 ;  /* 0x00000010ff007807 */ /* 0x000fe20001800000 */
[----:B------:R-:W-:Y:S01]  /*5330*/  STL [R1], R7 ;  /* 0x0000000701007387 */ /* 0x000fe20000100800 */
[----:B------:R-:W-:-:S02]  /*5340*/  SEL R5, RZ, 0x10, P5 ;  /* 0x00000010ff057807 */ /* 0x000fc40002800000 */
[----:B------:R-:W-:Y:S01]  /*5350*/  ISETP.NE.U32.AND P1, PT, R0, RZ, PT ;  /* 0x000000ff0000720c */ /* 0x000fe20003f25070 */
[----:B------:R1:W-:Y:S01]  /*5360*/  STL [R1+0x4], R6 ;  /* 0x0000040601007387 */ /* 0x0003e20000100800 */
[----:B------:R-:W-:-:S03]  /*5370*/  ISETP.NE.U32.AND P6, PT, R5, RZ, PT ;  /* 0x000000ff0500720c */ /* 0x000fc60003fc5070 */
[----:B------:R3:W-:Y:S04]  /*5380*/  STL [R1+0x8], R4 ;  /* 0x0000080401007387 */ /* 0x0007e80000100800 */
[----:B------:R4:W-:Y:S04]  /*5390*/  STL [R1+0xc], R2 ;  /* 0x00000c0201007387 */ /* 0x0009e80000100800 */
[----:B------:R5:W-:Y:S01]  /*53a0*/  STL [R1+0x4c], R0 ;  /* 0x00004c0001007387 */ /* 0x000be20000100800 */
[----:B-1----:R-:W-:Y:S02]  /*53b0*/  SEL R6, RZ, 0x10, P4 ;  /* 0x00000010ff067807 */ /* 0x002fe40002000000 */
[----:B---3--:R-:W-:-:S03]  /*53c0*/  IADD3 R4, -R0, 0x10, RZ ;  /* 0x0000001000047810 */ /* 0x008fc60007ffe1ff */
[----:B------:R1:W-:Y:S01]  /*53d0*/  STL [R1+0x48], R6 ;  /* 0x0000480601007387 */ /* 0x0003e20000100800 */
[C---:B------:R-:W-:Y:S02]  /*53e0*/  ISETP.NE.U32.AND P0, PT, R6.reuse, RZ, PT ;  /* 0x000000ff0600720c */ /* 0x040fe40003f05070 */
[----:B----4-:R-:W-:Y:S02]  /*53f0*/  IADD3 R2, -R6, 0x10, RZ ;  /* 0x0000001006027810 */ /* 0x010fe40007ffe1ff */
[----:B------:R-:W-:Y:S02]  /*5400*/  LOP3.LUT R4, R4, 0xf, RZ, 0xc0, !PT ;  /* 0x0000000f04047812 */ /* 0x000fe400078ec0ff */
[----:B-----5:R-:W-:Y:S02]  /*5410*/  IADD3 R0, -R5, 0x10, RZ ;  /* 0x0000001005007810 */ /* 0x020fe40007ffe1ff */
[----:B------:R-:W-:Y:S01]  /*5420*/  LOP3.LUT R2, R2, 0xf, RZ, 0xc0, !PT ;  /* 0x0000000f02027812 */ /* 0x000fe200078ec0ff */
[----:B------:R1:W-:Y:S01]  /*5430*/  STL [R1+0x34], R4 ;  /* 0x0000340401007387 */ /* 0x0003e20000100800 */
[----:B------:R-:W-:-:S05]  /*5440*/  LOP3.LUT R0, R0, 0xf, RZ, 0xc0, !PT ;  /* 0x0000000f00007812 */ /* 0x000fca00078ec0ff */
[----:B------:R1:W-:Y:S04]  /*5450*/  STL [R1+0x2c], R0 ;  /* 0x00002c0001007387 */ /* 0x0003e80000100800 */
[----:B------:R1:W-:Y:S01]  /*5460*/  STL [R1+0x30], R2 ;  /* 0x0000300201007387 */ /* 0x0003e20000100800 */
[----:B--2---:R-:W-:Y:S01]  /*5470*/  IMAD.SHL.U32 R233, R51, 0x2, RZ ;  /* 0x0000000233e97824 */ /* 0x004fe200078e00ff */
[----:B-1----:R-:W-:Y:S05]  /*5480*/  BRA `(.L_x_3) ;  /* 0x000003a000007947 */ /* 0x002fea0003800000 */
.L_x_5:
[----:B------:R-:W2:Y:S01]  /*5490*/  LDL R2, [R1+0x4] ;  /* 0x0000040001027983 */ /* 0x000ea20000100800 */
[----:B------:R-:W-:Y:S01]  /*54a0*/  IMAD.MOV.U32 R236, RZ, RZ, RZ ;  /* 0x000000ffffec7224 */ /* 0x000fe200078e00ff */
[----:B------:R-:W-:Y:S01]  /*54b0*/  PLOP3.LUT P0, PT, PT, PT, UP1, 0x80, 0x0 ;  /* 0x000000000000781c */ /* 0x000fe20003f0f018 */
[----:B------:R-:W-:Y:S01]  /*54c0*/  ULEA UR4, UR7, UR10, 0x6 ;  /* 0x0000000a07047291 */ /* 0x000fe2000f8e303f */
[----:B------:R-:W3:Y:S04]  /*54d0*/  LDL R104, [R1+0x10] ;  /* 0x0000100001687983 */ /* 0x000ee80000100800 */
[----:B------:R-:W4:Y:S04]  /*54e0*/  LDL R103, [R1+0xc] ;  /* 0x00000c0001677983 */ /* 0x000f280000100800 */
[----:B------:R-:W5:Y:S01]  /*54f0*/  LDL R102, [R1] ;  /* 0x0000000001667983 */ /* 0x000f620000100800 */
[----:B--2---:R-:W-:Y:S02]  /*5500*/  IMAD.MOV.U32 R105, RZ, RZ, R2 ;  /* 0x000000ffff697224 */ /* 0x004fe400078e0002 */
[----:B------:R-:W-:Y:S05]  /*5510*/  IMAD.U32 R2, RZ, RZ, UR4 ;  /* 0x00000004ff027e24 */ /* 0x000fea000f8e00ff */
[----:B---3--:R-:W-:Y:S05]  /*5520*/  IADD3 R2, R2, -0x40, R104 ;  /* 0xffffffc002027810 */ /* 0x008fea0007ffe068 */
[----:B------:R-:W-:Y:S01]  /*5530*/  @P0 IMAD.HI.U32 R4, R2, c[0x0][0x2bc], RZ ;  /* 0x0000af0002040a27 */ /* 0x000fe200078e00ff */
[----:B------:R-:W-:Y:S03]  /*5540*/  PLOP3.LUT P0, PT, PT, PT, UP1, 0x80, 0x0 ;  /* 0x000000000000781c */ /* 0x000fe60003f0f018 */
[----:B------:R-:W-:Y:S10]  /*5550*/  IMAD.MOV.U32 R0, RZ, RZ, R2 ;  /* 0x000000ffff007224 */ /* 0x000ff400078e0002 */
[----:B------:R-:W-:Y:S04]  /*5560*/  @P0 SHF.R.U32.HI R0, RZ, c[0x0][0x2c0], R4 ;  /* 0x0000b000ff000a19 */ /* 0x000fe80000011604 */
[C---:B------:R-:W-:Y:S04]  /*5570*/  @!P2 IADD3 R5, P0, R0.reuse, UR12, RZ ;  /* 0x0000000c0005ac10 */ /* 0x040fe8000ff1e0ff */
[----:B------:R-:W-:Y:S01]  /*5580*/  @!P2 LEA.HI.X.SX32 R6, R0, UR11, 0x1, P0 ;  /* 0x0000000b0006ac11 */ /* 0x000fe200080f0eff */
[----:B------:R-:W-:Y:S01]  /*5590*/  IMAD.MOV R0, RZ, RZ, -R0 ;  /* 0x000000ffff007224 */ /* 0x000fe200078e0a00 */
[C---:B------:R-:W-:Y:S03]  /*55a0*/  @!P2 LEA R4, P0, R5.reuse, c[0x0][0x2a0], 0x2 ;  /* 0x0000a8000504aa11 */ /* 0x040fe600078010ff */
[----:B------:R-:W-:Y:S01]  /*55b0*/  IMAD R238, R0, c[0x0][0x2b8], R2 ;  /* 0x0000ae0000ee7a24 */ /* 0x000fe200078e0202 */
[----:B------:R-:W-:Y:S04]  /*55c0*/  @!P2 LEA.HI.X R5, R5, c[0x0][0x2a4], R6, 0x2, P0 ;  /* 0x0000a9000505aa11 */ /* 0x000fe800000f1406 */
[----:B------:R-:W-:Y:S01]  /*55d0*/  SHF.R.S32.HI R0, RZ, 0x1f, R238 ;  /* 0x0000001fff007819 */ /* 0x000fe200000114ee */
[----:B------:R1:W2:Y:S04]  /*55e0*/  @!P2 LDG.E R236, [R4.64] ;  /* 0x0000000e04eca981 */ /* 0x0002a8000c1e1900 */
[----:B------:R-:W-:Y:S04]  /*55f0*/  IMAD R0, R0, c[0x0][0x1e0], RZ ;  /* 0x0000780000007a24 */ /* 0x000fe800078e02ff */
[C---:B------:R-:W-:Y:S02]  /*5600*/  IMAD R0, R238.reuse, c[0x0][0x1e4], R0 ;  /* 0x00007900ee007a24 */ /* 0x040fe400078e0200 */
[----:B-1----:R-:W-:Y:S04]  /*5610*/  IMAD.WIDE.U32 R4, R238, c[0x0][0x1e0], RZ ;  /* 0x00007800ee047a25 */ /* 0x002fe800078e00ff */
[----:B------:R-:W-:Y:S01]  /*5620*/  IMAD.IADD R5, R5, 0x1, R0 ;  /* 0x0000000105057824 */ /* 0x000fe200078e0200 */
[----:B--2---:R-:W-:Y:S03]  /*5630*/  SHF.R.S32.HI R2, RZ, 0x1f, R236 ;  /* 0x0000001fff027819 */ /* 0x004fe600000114ec */
[----:B------:R-:W-:Y:S04]  /*5640*/  IMAD.WIDE.U32 R4, R236, c[0x0][0x1f0], R4 ;  /* 0x00007c00ec047a25 */ /* 0x000fe800078e0004 */
[----:B------:R-:W-:Y:S01]  /*5650*/  IMAD R2, R2, c[0x0][0x1f0], RZ ;  /* 0x00007c0002027a24 */ /* 0x000fe200078e02ff */
[----:B------:R-:W-:Y:S03]  /*5660*/  IADD3 R0, P0, R4, UR18, RZ ;  /* 0x0000001204007c10 */ /* 0x000fe6000ff1e0ff */
[----:B------:R-:W-:Y:S05]  /*5670*/  IMAD R2, R236, c[0x0][0x1f4], R2 ;  /* 0x00007d00ec027a24 */ /* 0x000fea00078e0202 */
[----:B------:R-:W-:Y:S02]  /*5680*/  IADD3.X R4, R5, UR16, R2, P0, !PT ;  /* 0x0000001005047c10 */ /* 0x000fe400087fe402 */
[C---:B------:R-:W-:Y:S04]  /*5690*/  LEA R5, P0, R0.reuse, c[0x0][0x1c8], 0x1 ;  /* 0x0000720000057a11 */ /* 0x040fe800078008ff */
[----:B------:R-:W-:Y:S02]  /*56a0*/  LEA.HI.X R4, R0, c[0x0][0x1cc], R4, 0x1, P0 ;  /* 0x0000730000047a11 */ /* 0x000fe400000f0c04 */
[----:B------:R-:W1:Y:S04]  /*56b0*/  SHFL.IDX PT, R0, R5, RZ, 0x1c1f ;  /* 0x001c1fff05007589 */ /* 0x000e6800000e0000 */
[----:B------:R-:W2:Y:S01]  /*56c0*/  SHFL.IDX PT, R2, R4, RZ, 0x1c1f ;  /* 0x001c1fff04027589 */ /* 0x000ea200000e0000 */
[----:B-1----:R-:W-:Y:S05]  /*56d0*/  IADD3 R14, P0, R234, R0, RZ ;  /* 0x00000000ea0e7210 */ /* 0x002fea0007f1e0ff */
[C---:B--2---:R-:W-:Y:S01]  /*56e0*/  IMAD.X R15, R235.reuse, 0x1, R2, P0 ;  /* 0x00000001eb0f7824 */ /* 0x044fe200000e0602 */
[----:B------:R-:W-:Y:S04]  /*56f0*/  IADD3 R12, P0, R0, R105, RZ ;  /* 0x00000069000c7210 */ /* 0x000fe80007f1e0ff */
[----:B------:R-:W-:Y:S01]  /*5700*/  @!PT LDS RZ, [RZ] ;  /* 0x00000000fffff984 */ /* 0x000fe20000000800 */
[----:B------:R1:W-:Y:S01]  /*5710*/  LDGSTS.E.BYPASS.LTC128B.128 [R233+0x3100], [R14.64], !P3 ;  /* 0x031000000ee97fae */ /* 0x0003e2000d901d4e */
[----:B-----5:R-:W-:Y:S01]  /*5720*/  IMAD.X R13, R2, 0x1, R102, P0 ;  /* 0x00000001020d7824 */ /* 0x020fe200000e0666 */
[----:B----4-:R-:W-:Y:S02]  /*5730*/  IADD3 R10, P0, R0, R103, RZ ;  /* 0x00000067000a7210 */ /* 0x010fe40007f1e0ff */
[----:B------:R-:W2:Y:S03]  /*5740*/  SHFL.IDX PT, R0, R5, 0x1, 0x1c1f ;  /* 0x003c1f0005007f89 */ /* 0x000ea600000e0000 */
[--C-:B------:R-:W-:Y:S01]  /*5750*/  IMAD.X R11, R2, 0x1, R101.reuse, P0 ;  /* 0x00000001020b7824 */ /* 0x100fe200000e0665 */
[----:B------:R1:W-:Y:S04]  /*5760*/  LDGSTS.E.BYPASS.LTC128B.128 [R233+0x4100], [R12.64], !P4 ;  /* 0x041000000ce97fae */ /* 0x0003e8000e101d4e */
[----:B------:R-:W3:Y:S04]  /*5770*/  SHFL.IDX PT, R2, R4, 0x1, 0x1c1f ;  /* 0x003c1f0004027f89 */ /* 0x000ee800000e0000 */
[----:B------:R1:W-:Y:S01]  /*5780*/  LDGSTS.E.BYPASS.LTC128B.128 [R233+0x5100], [R10.64], !P5 ;  /* 0x051000000ae97fae */ /* 0x0003e2000e901d4e */
[----:B--2---:R-:W-:Y:S05]  /*5790*/  IADD3 R8, P0, R234, R0, RZ ;  /* 0x00000000ea087210 */ /* 0x004fea0007f1e0ff */
[----:B---3--:R-:W-:Y:S01]  /*57a0*/  IMAD.X R9, R235, 0x1, R2, P0 ;  /* 0x00000001eb097824 */ /* 0x008fe200000e0602 */
[----:B------:R-:W-:Y:S04]  /*57b0*/  IADD3 R6, P0, R0, R105, RZ ;  /* 0x0000006900067210 */ /* 0x000fe80007f1e0ff */
[----:B------:R1:W-:Y:S01]  /*57c0*/  LDGSTS.E.BYPASS.LTC128B.128 [R233+0x3900], [R8.64], !P3 ;  /* 0x0390000008e97fae */ /* 0x0003e2000d901d4e */
[----:B------:R-:W-:Y:S01]  /*57d0*/  IMAD.X R7, R2, 0x1, R102, P0 ;  /* 0x0000000102077824 */ /* 0x000fe200000e0666 */
[----:B------:R-:W-:Y:S04]  /*57e0*/  IADD3 R4, P0, R0, R103, RZ ;  /* 0x0000006700047210 */ /* 0x000fe80007f1e0ff */
[----:B------:R1:W-:Y:S01]  /*57f0*/  LDGSTS.E.BYPASS.LTC128B.128 [R233+0x4900], [R6.64], !P4 ;  /* 0x0490000006e97fae */ /* 0x0003e2000e101d4e */
[----:B------:R-:W-:Y:S05]  /*5800*/  IMAD.X R5, R2, 0x1, R101, P0 ;  /* 0x0000000102057824 */ /* 0x000fea00000e0665 */
[----:B------:R1:W-:Y:S01]  /*5810*/  LDGSTS.E.BYPASS.LTC128B.128 [R233+0x5900], [R4.64], !P5 ;  /* 0x0590000004e97fae */ /* 0x0003e2000e901d4e */
[----:B------:R-:W-:-:S05]  /*5820*/  BRA `(.L_x_4) ;  /* 0x000013d000007947 */ /* 0x000fca0003800000 */
.L_x_3:
[----:B------:R-:W2:Y:S01]  /*5830*/  LDL R11, [R1+0x34] ;  /* 0x00003400010b7983 */ /* 0x000ea20000100800 */
[----:B------:R-:W-:Y:S01]  /*5840*/  SHF.R.S32.HI R0, RZ, 0x1f, R238 ;  /* 0x0000001fff007819 */ /* 0x000fe200000114ee */
[----:B------:R-:W-:Y:S01]  /*5850*/  IMAD.WIDE.U32 R4, R238, c[0x0][0x208], RZ ;  /* 0x00008200ee047a25 */ /* 0x000fe200078e00ff */
[----:B------:R-:W-:Y:S01]  /*5860*/  SHF.R.S32.HI R2, RZ, 0x1f, R236 ;  /* 0x0000001fff027819 */ /* 0x000fe200000114ec */
[----:B------:R-:W3:Y:S01]  /*5870*/  LDL R10, [R1+0x30] ;  /* 0x00003000010a7983 */ /* 0x000ee20000100800 */
[----:B------:R-:W-:Y:S04]  /*5880*/  DEPBAR.LE SB0, 0x0 ;  /* 0x000080000000791a */ /* 0x000fe80000000000 */
[----:B------:R-:W3:Y:S01]  /*5890*/  LDL R8, [R1+0x4] ;  /* 0x0000040001087983 */ /* 0x000ee20000100800 */
[----:B------:R-:W-:Y:S01]  /*58a0*/  IMAD R0, R0, c[0x0][0x208], RZ ;  /* 0x0000820000007a24 */ /* 0x000fe200078e02ff */
[----:B------:R-:W-:Y:S01]  /*58b0*/  UISETP.GE.AND UP0, UPT, UR7, 0x1, UPT ;  /* 0x000000010700788c */ /* 0x000fe2000bf06270 */
[----:B------:R-:W-:Y:S01]  /*58c0*/  IMAD R2, R2, c[0x0][0x218], RZ ;  /* 0x0000860002027a24 */ /* 0x000fe200078e02ff */
[----:B------:R-:W4:Y:S01]  /*58d0*/  LDL R9, [R1+0x2c] ;  /* 0x00002c0001097983 */ /* 0x000f220000100800 */
[----:B------:R-:W-:Y:S02]  /*58e0*/  IMAD R0, R238, c[0x0][0x20c], R0 ;  /* 0x00008300ee007a24 */ /* 0x000fe400078e0200 */
[C---:B------:R-:W-:Y:S01]  /*58f0*/  IMAD R2, R236.reuse, c[0x0][0x21c], R2 ;  /* 0x00008700ec027a24 */ /* 0x040fe200078e0202 */
[----:B------:R-:W5:Y:S02]  /*5900*/  LDL R7, [R1] ;  /* 0x0000000001077983 */ /* 0x000f640000100800 */
[----:B------:R-:W-:Y:S02]  /*5910*/  IADD3 R5, R5, R0, RZ ;  /* 0x0000000005057210 */ /* 0x000fe40007ffe0ff */
[----:B------:R-:W4:Y:S03]  /*5920*/  LDL R6, [R1+0xc] ;  /* 0x00000c0001067983 */ /* 0x000f260000100800 */
[----:B------:R-:W-:Y:S01]  /*5930*/  IMAD.WIDE.U32 R4, R236, c[0x0][0x218], R4 ;  /* 0x00008600ec047a25 */ /* 0x000fe200078e0004 */
[----:B------:R-:W4:Y:S04]  /*5940*/  LDL R101, [R1+0x8] ;  /* 0x0000080001657983 */ /* 0x000f280000100800 */
[----:B------:R-:W4:Y:S04]  /*5950*/  LDL R201, [R1+0x4c] ;  /* 0x00004c0001c97983 */ /* 0x000f280000100800 */
[----:B------:R-:W-:Y:S01]  /*5960*/  BAR.SYNC.DEFER_BLOCKING 0x0 ;  /* 0x0000000000007b1d */ /* 0x000fe20000010000 */
[----:B------:R-:W-:Y:S04]  /*5970*/  IADD3 R0, P0, R4, UR20, RZ ;  /* 0x0000001404007c10 */ /* 0x000fe8000ff1e0ff */
[----:B------:R-:W-:Y:S02]  /*5980*/  IADD3.X R4, R5, UR5, R2, P0, !PT ;  /* 0x0000000505047c10 */ /* 0x000fe400087fe402 */
[C---:B------:R-:W-:Y:S04]  /*5990*/  LEA R5, P0, R0.reuse, c[0x0][0x1f8], 0x1 ;  /* 0x00007e0000057a11 */ /* 0x040fe800078008ff */
[----:B------:R-:W-:Y:S01]  /*59a0*/  LEA.HI.X R4, R0, c[0x0][0x1fc], R4, 0x1, P0 ;  /* 0x00007f0000047a11 */ /* 0x000fe200000f0c04 */
[----:B------:R-:W-:Y:S08]  /*59b0*/  LDSM.16.M88.4 R64, [R219+0x6100] ;  /* 0x00610000db40783b */ /* 0x000ff00000000200 */
[----:B------:R-:W4:Y:S04]  /*59c0*/  LDL R200, [R1+0x48] ;  /* 0x0000480001c87983 */ /* 0x000f280000100800 */
[----:B------:R-:W2:Y:S08]  /*59d0*/  SHFL.IDX PT, R0, R5, 0x1, 0x1c1f ;  /* 0x003c1f0005007f89 */ /* 0x000eb000000e0000 */
[----:B------:R-:W1:Y:S08]  /*59e0*/  SHFL.IDX PT, R2, R4, 0x1, 0x1c1f ;  /* 0x003c1f0004027f89 */ /* 0x000e7000000e0000 */
[----:B------:R-:W-:Y:S08]  /*59f0*/  LDSM.16.M88.4 R16, [R216+0x3100] ;  /* 0x00310000d810783b */ /* 0x000ff00000000200 */
[----:B------:R-:W-:Y:S08]  /*5a00*/  LDSM.16.M88.4 R60, [R219+0x7100] ;  /* 0x00710000db3c783b */ /* 0x000ff00000000200 */
[----:B------:R-:W-:Y:S08]  /*5a10*/  LDSM.16.M88.4 R32, [R216+0x3500] ;  /* 0x00350000d820783b */ /* 0x000ff00000000200 */
[----:B------:R-:W-:Y:S08]  /*5a20*/  LDSM.16.M88.4 R48, [R216+0x3900] ;  /* 0x00390000d830783b */ /* 0x000ff00000000200 */
[----:B------:R-:W-:Y:S08]  /*5a30*/  LDSM.16.M88.4 R108, [R216+0x3d00] ;  /* 0x003d0000d86c783b */ /* 0x000ff00000000200 */
[----:B------:R-:W-:Y:S08]  /*5a40*/  LDSM.16.M88.4 R176, [R220+0x6100] ;  /* 0x00610000dcb0783b */ /* 0x000ff00000000200 */
[----:B------:R-:W-:Y:S08]  /*5a50*/  LDSM.16.M88.4 R180, [R221] ;  /* 0x00000000ddb4783b */ /* 0x000ff00000000200 */
[----:B------:R-:W-:Y:S08]  /*5a60*/  LDSM.16.M88.4 R184, [R220+0x7100] ;  /* 0x00710000dcb8783b */ /* 0x000ff00000000200 */
[----:B------:R-:W-:Y:S01]  /*5a70*/  LDSM.16.M88.4 R188, [R232] ;  /* 0x00000000e8bc783b */ /* 0x000fe20000000200 */
[----:B--2---:R-:W-:Y:S04]  /*5a80*/  IADD3 R194, P1, P0, R11, R0, R234 ;  /* 0x000000000bc27210 */ /* 0x004fe8000783e0ea */
[----:B-1----:R-:W-:Y:S02]  /*5a90*/  IADD3.X R195, RZ, R2, R235, P1, P0 ;  /* 0x00000002ffc37210 */ /* 0x002fe40000fe04eb */
[----:B---3--:R-:W-:Y:S04]  /*5aa0*/  IADD3 R198, P1, P0, R10, R0, R8 ;  /* 0x000000000ac67210 */ /* 0x008fe8000783e008 */
[----:B-----5:R-:W-:Y:S02]  /*5ab0*/  IADD3.X R199, RZ, R2, R7, P1, P0 ;  /* 0x00000002ffc77210 */ /* 0x020fe40000fe0407 */
[----:B----4-:R-:W-:Y:S02]  /*5ac0*/  IADD3 R196, P1, P0, R9, R0, R6 ;  /* 0x0000000009c47210 */ /* 0x010fe4000783e006 */
[----:B------:R-:W1:Y:S02]  /*5ad0*/  SHFL.IDX PT, R0, R5, RZ, 0x1c1f ;  /* 0x001c1fff05007589 */ /* 0x000e6400000e0000 */
[----:B------:R-:W-:Y:S06]  /*5ae0*/  IADD3.X R197, RZ, R2, R101, P1, P0 ;  /* 0x00000002ffc57210 */ /* 0x000fec0000fe0465 */
[----:B------:R-:W2:Y:S01]  /*5af0*/  SHFL.IDX PT, R2, R4, RZ, 0x1c1f ;  /* 0x001c1fff04027589 */ /* 0x000ea200000e0000 */
[----:B-1----:R-:W-:Y:S04]  /*5b00*/  IADD3 R102, P0, R234, R0, RZ ;  /* 0x00000000ea667210 */ /* 0x002fe80007f1e0ff */
[----:B--2---:R-:W-:Y:S02]  /*5b10*/  IADD3.X R103, R235, R2, RZ, P0, !PT ;  /* 0x00000002eb677210 */ /* 0x004fe400007fe4ff */
[----:B------:R-:W-:Y:S04]  /*5b20*/  IADD3 R192, P0, R0, R8, RZ ;  /* 0x0000000800c07210 */ /* 0x000fe80007f1e0ff */
[----:B------:R-:W-:Y:S02]  /*5b30*/  IADD3.X R193, R2, R7, RZ, P0, !PT ;  /* 0x0000000702c17210 */ /* 0x000fe400007fe4ff */
[----:B------:R-:W-:Y:S02]  /*5b40*/  IADD3 R104, P0, R0, R6, RZ ;  /* 0x0000000600687210 */ /* 0x000fe40007f1e0ff */
[-C--:B------:R-:W-:Y:S03]  /*5b50*/  HMMA.16816.F32 R4, R64, R16.reuse, RZ ;  /* 0x000000104004723c */ /* 0x080fe600000018ff */
[----:B------:R-:W-:Y:S02]  /*5b60*/  IADD3.X R105, R2, R101, RZ, P0, !PT ;  /* 0x0000006502697210 */ /* 0x000fe400007fe4ff */
[----:B------:R-:W-:Y:S02]  /*5b70*/  ISETP.NE.U32.AND P0, PT, R201, RZ, PT ;  /* 0x000000ffc900720c */ /* 0x000fe40003f05070 */
[----:B------:R-:W-:Y:S01]  /*5b80*/  ISETP.NE.U32.AND P1, PT, R200, RZ, PT ;  /* 0x000000ffc800720c */ /* 0x000fe20003f25070 */
[C---:B------:R-:W-:Y:S08]  /*5b90*/  HMMA.16816.F32 R8, R60.reuse, R16, RZ ;  /* 0x000000103c08723c */ /* 0x040ff000000018ff */
[-C--:B------:R-:W-:Y:S08]  /*5ba0*/  HMMA.16816.F32 R12, R60, R18.reuse, RZ ;  /* 0x000000123c0c723c */ /* 0x080ff000000018ff */
        /* <DEDUP_REMOVED lines=12> */
[----:B------:R-:W-:Y:S01]  /*5c70*/  HMMA.16816.F32 R64, R64, R110, RZ ;  /* 0x0000006e4040723c */ /* 0x000fe200000018ff */
[----:B------:R-:W1:Y:S07]  /*5c80*/  LDSM.16.M88.4 R108, [R231] ;  /* 0x00000000e76c783b */ /* 0x000e6e0000000200 */
[-C--:B------:R-:W-:Y:S08]  /*5c90*/  HMMA.16816.F32 R4, R176, R180.reuse, R4 ;  /* 0x000000b4b004723c */ /* 0x080ff00000001804 */
[C---:B------:R-:W-:Y:S08]  /*5ca0*/  HMMA.16816.F32 R8, R184.reuse, R180, R8 ;  /* 0x000000b4b808723c */ /* 0x040ff00000001808 */
[-C--:B------:R-:W-:Y:S08]  /*5cb0*/  HMMA.16816.F32 R12, R184, R182.reuse, R12 ;  /* 0x000000b6b80c723c */ /* 0x080ff0000000180c */
[C---:B------:R-:W-:Y:S01]  /*5cc0*/  HMMA.16816.F32 R16, R176.reuse, R182, R16 ;  /* 0x000000b6b010723c */ /* 0x040fe20000001810 */
[----:B------:R-:W2:Y:S07]  /*5cd0*/  LDSM.16.M88.4 R180, [R230] ;  /* 0x00000000e6b4783b */ /* 0x000eae0000000200 */
[-C--:B------:R-:W-:Y:S01]  /*5ce0*/  HMMA.16816.F32 R20, R176, R188.reuse, R20 ;  /* 0x000000bcb014723c */ /* 0x080fe20000001814 */
[----:B------:R-:W-:Y:S01]  /*5cf0*/  @!PT LDS RZ, [RZ] ;  /* 0x00000000fffff984 */ /* 0x000fe20000000800 */
[----:B------:R-:W-:Y:S01]  /*5d00*/  @!PT LDS RZ, [RZ] ;  /* 0x00000000fffff984 */ /* 0x000fe20000000800 */
[----:B------:R-:W-:Y:S01]  /*5d10*/  @!PT LDS RZ, [RZ] ;  /* 0x00000000fffff984 */ /* 0x000fe20000000800 */
[----:B------:R3:W-:Y:S07]  /*5d20*/  LDGSTS.E.BYPASS.LTC128B.128 [R233+0x100], [R102.64], !P3 ;  /* 0x0010000066e97fae */ /* 0x0007ee000d901d4e */
[C---:B------:R-:W-:Y:S01]  /*5d30*/  HMMA.16816.F32 R24, R184.reuse, R188, R24 ;  /* 0x000000bcb818723c */ /* 0x040fe20000001818 */
[----:B------:R4:W-:Y:S07]  /*5d40*/  LDGSTS.E.BYPASS.LTC128B.128 [R233+0x1100], [R192.64], !P4 ;  /* 0x01100000c0e97fae */ /* 0x0009ee000e101d4e */
[-C--:B------:R-:W-:Y:S01]  /*5d50*/  HMMA.16816.F32 R28, R184, R190.reuse, R28 ;  /* 0x000000beb81c723c */ /* 0x080fe2000000181c */
[----:B------:R3:W-:Y:S07]  /*5d60*/  LDGSTS.E.BYPASS.LTC128B.128 [R233+0x2100], [R104.64], !P5 ;  /* 0x0210000068e97fae */ /* 0x0007ee000e901d4e */
[C---:B------:R-:W-:Y:S01]  /*5d70*/  HMMA.16816.F32 R32, R176.reuse, R190, R32 ;  /* 0x000000beb020723c */ /* 0x040fe20000001820 */
[----:B------:R4:W-:Y:S01]  /*5d80*/  LDGSTS.E.BYPASS.LTC128B.128.ZFILL [R233+0x900], [R194.64], P0 ;  /* 0x00900000c2e97fae */ /* 0x0009e20008141d4e */
[----:B------:R-:W-:Y:S06]  /*5d90*/  PLOP3.LUT P0, PT, PT, PT, UP0, 0x80, 0x0 ;  /* 0x000000000000781c */ /* 0x000fec0003f0f008 */
[-C--:B-1----:R-:W-:Y:S01]  /*5da0*/  HMMA.16816.F32 R36, R176, R108.reuse, R36 ;  /* 0x0000006cb024723c */ /* 0x082fe20000001824 */
[----:B------:R1:W-:Y:S07]  /*5db0*/  LDGSTS.E.BYPASS.LTC128B.128.ZFILL [R233+0x1900], [R198.64], P1 ;  /* 0x01900000c6e97fae */ /* 0x0003ee0008941d4e */
[C---:B------:R-:W-:Y:S01]  /*5dc0*/  HMMA.16816.F32 R40, R184.reuse, R108, R40 ;  /* 0x0000006cb828723c */ /* 0x040fe20000001828 */
[----:B------:R1:W-:Y:S07]  /*5dd0*/  LDGSTS.E.BYPASS.LTC128B.128.ZFILL [R233+0x2900], [R196.64], P6 ;  /* 0x02900000c4e97fae */ /* 0x0003ee000b141d4e */
[-C--:B------:R-:W-:Y:S01]  /*5de0*/  HMMA.16816.F32 R44, R184, R110.reuse, R44 ;  /* 0x0000006eb82c723c */ /* 0x080fe2000000182c */
[----:B------:R-:W-:Y:S07]  /*5df0*/  LDSM.16.M88.4 R200, [R219+0x9100] ;  /* 0x00910000dbc8783b */ /* 0x000fee0000000200 */
[C---:B------:R-:W-:Y:S01]  /*5e00*/  HMMA.16816.F32 R48, R176.reuse, R110, R48 ;  /* 0x0000006eb030723c */ /* 0x040fe20000001830 */
[----:B----4-:R-:W-:Y:S07]  /*5e10*/  LDSM.16.M88.4 R192, [R219+0x8100] ;  /* 0x00810000dbc0783b */ /* 0x010fee0000000200 */
[-C--:B--2---:R-:W-:Y:S01]  /*5e20*/  HMMA.16816.F32 R52, R176, R180.reuse, R52 ;  /* 0x000000b4b034723c */ /* 0x084fe20000001834 */
[----:B------:R-:W0:Y:S07]  /*5e30*/  LDGDEPBAR ;  /* 0x00000000000079af */ /* 0x000e2e0000000000 */
[C---:B------:R-:W-:Y:S01]  /*5e40*/  HMMA.16816.F32 R56, R184.reuse, R180, R56 ;  /* 0x000000b4b838723c */ /* 0x040fe20000001838 */
[----:B-1----:R-:W1:Y:S07]  /*5e50*/  LDSM.16.M88.4 R196, [R216+0x4100] ;  /* 0x00410000d8c4783b */ /* 0x002e6e0000000200 */
[-C--:B------:R-:W-:Y:S01]  /*5e60*/  HMMA.16816.F32 R60, R184, R182.reuse, R60 ;  /* 0x000000b6b83c723c */ /* 0x080fe2000000183c */
[----:B------:R-:W2:Y:S07]  /*5e70*/  LDSM.16.M88.4 R188, [R216+0x4500] ;  /* 0x00450000d8bc783b */ /* 0x000eae0000000200 */
[----:B------:R-:W-:Y:S01]  /*5e80*/  HMMA.16816.F32 R64, R176, R182, R64 ;  /* 0x000000b6b040723c */ /* 0x000fe20000001840 */
[----:B------:R-:W4:Y:S08]  /*5e90*/  LDSM.16.M88.4 R108, [R216+0x4900] ;  /* 0x00490000d86c783b */ /* 0x000f300000000200 */
[----:B------:R-:W5:Y:S08]  /*5ea0*/  LDSM.16.M88.4 R184, [R216+0x4d00] ;  /* 0x004d0000d8b8783b */ /* 0x000f700000000200 */
[----:B------:R-:W-:Y:S08]  /*5eb0*/  LDSM.16.M88.4 R204, [R220+0x8100] ;  /* 0x00810000dccc783b */ /* 0x000ff00000000200 */
[----:B------:R-:W3:Y:S01]  /*5ec0*/  LDSM.16.M88.4 R208, [R229] ;  /* 0x00000000e5d0783b */ /* 0x000ee20000000200 */
[-C--:B-1----:R-:W-:Y:S07]  /*5ed0*/  HMMA.16816.F32 R4, R192, R196.reuse, R4 ;  /* 0x000000c4c004723c */ /* 0x082fee0000001804 */
[----:B------:R-:W1:Y:S01]  /*5ee0*/  LDSM.16.M88.4 R212, [R220+0x9100] ;  /* 0x00910000dcd4783b */ /* 0x000e620000000200 */
[C---:B------:R-:W-:Y:S07]  /*5ef0*/  HMMA.16816.F32 R8, R200.reuse, R196, R8 ;  /* 0x000000c4c808723c */ /* 0x040fee0000001808 */
[----:B------:R-:W1:Y:S01]  /*5f00*/  LDSM.16.M88.4 R176, [R228] ;  /* 0x00000000e4b0783b */ /* 0x000e620000000200 */
[-C--:B------:R-:W-:Y:S07]  /*5f10*/  HMMA.16816.F32 R12, R200, R198.reuse, R12 ;  /* 0x000000c6c80c723c */ /* 0x080fee000000180c */
[----:B------:R-:W1:Y:S01]  /*5f20*/  LDSM.16.M88.4 R180, [R227] ;  /* 0x00000000e3b4783b */ /* 0x000e620000000200 */
[C---:B------:R-:W-:Y:S07]  /*5f30*/  HMMA.16816.F32 R16, R192.reuse, R198, R16 ;  /* 0x000000c6c010723c */ /* 0x040fee0000001810 */
[----:B------:R-:W-:Y:S01]  /*5f40*/  LDSM.16.M88.4 R196, [R216+0x5900] ;  /* 0x00590000d8c4783b */ /* 0x000fe20000000200 */
[-C--:B--2---:R-:W-:Y:S08]  /*5f50*/  HMMA.16816.F32 R20, R192, R188.reuse, R20 ;  /* 0x000000bcc014723c */ /* 0x084ff00000001814 */
[C---:B------:R-:W-:Y:S08]  /*5f60*/  HMMA.16816.F32 R24, R200.reuse, R188, R24 ;  /* 0x000000bcc818723c */ /* 0x040ff00000001818 */
[-C--:B------:R-:W-:Y:S08]  /*5f70*/  HMMA.16816.F32 R28, R200, R190.reuse, R28 ;  /* 0x000000bec81c723c */ /* 0x080ff0000000181c */
[C---:B------:R-:W-:Y:S01]  /*5f80*/  HMMA.16816.F32 R32, R192.reuse, R190, R32 ;  /* 0x000000bec020723c */ /* 0x040fe20000001820 */
[----:B------:R-:W-:Y:S07]  /*5f90*/  LDSM.16.M88.4 R188, [R216+0x5100] ;  /* 0x00510000d8bc783b */ /* 0x000fee0000000200 */
[-C--:B----4-:R-:W-:Y:S08]  /*5fa0*/  HMMA.16816.F32 R36, R192, R108.reuse, R36 ;  /* 0x0000006cc024723c */ /* 0x090ff00000001824 */
[C---:B------:R-:W-:Y:S08]  /*5fb0*/  HMMA.16816.F32 R40, R200.reuse, R108, R40 ;  /* 0x0000006cc828723c */ /* 0x040ff00000001828 */
[-C--:B------:R-:W-:Y:S08]  /*5fc0*/  HMMA.16816.F32 R44, R200, R110.reuse, R44 ;  /* 0x0000006ec82c723c */ /* 0x080ff0000000182c */
[C---:B------:R-:W-:Y:S01]  /*5fd0*/  HMMA.16816.F32 R48, R192.reuse, R110, R48 ;  /* 0x0000006ec030723c */ /* 0x040fe20000001830 */
[----:B------:R-:W2:Y:S07]  /*5fe0*/  LDSM.16.M88.4 R108, [R226] ;  /* 0x00000000e26c783b */ /* 0x000eae0000000200 */
[-C--:B-----5:R-:W-:Y:S08]  /*5ff0*/  HMMA.16816.F32 R52, R192, R184.reuse, R52 ;  /* 0x000000b8c034723c */ /* 0x0a0ff00000001834 */
[C---:B------:R-:W-:Y:S08]  /*6000*/  HMMA.16816.F32 R56, R200.reuse, R184, R56 ;  /* 0x000000b8c838723c */ /* 0x040ff00000001838 */
[-C--:B------:R-:W-:Y:S01]  /*6010*/  HMMA.16816.F32 R60, R200, R186.reuse, R60 ;  /* 0x000000bac83c723c */ /* 0x080fe2000000183c */
[----:B------:R-:W-:Y:S07]  /*6020*/  LDSM.16.M88.4 R200, [R216+0x5d00] ;  /* 0x005d0000d8c8783b */ /* 0x000fee0000000200 */
[----:B------:R-:W-:Y:S01]  /*6030*/  HMMA.16816.F32 R64, R192, R186, R64 ;  /* 0x000000bac040723c */ /* 0x000fe20000001840 */
[----:B------:R-:W4:Y:S07]  /*6040*/  LDSM.16.M88.4 R184, [R219+0xa100] ;  /* 0x00a10000dbb8783b */ /* 0x000f2e0000000200 */
[-C--:B---3--:R-:W-:Y:S01]  /*6050*/  HMMA.16816.F32 R4, R204, R208.reuse, R4 ;  /* 0x000000d0cc04723c */ /* 0x088fe20000001804 */
[----:B------:R-:W3:Y:S07]  /*6060*/  LDSM.16.M88.4 R192, [R219+0xb100] ;  /* 0x00b10000dbc0783b */ /* 0x000eee0000000200 */
[C---:B-1----:R-:W-:Y:S08]  /*6070*/  HMMA.16816.F32 R8, R212.reuse, R208, R8 ;  /* 0x000000d0d408723c */ /* 0x042ff00000001808 */
[-C--:B------:R-:W-:Y:S08]  /*6080*/  HMMA.16816.F32 R12, R212, R210.reuse, R12 ;  /* 0x000000d2d40c723c */ /* 0x080ff0000000180c */
[C---:B------:R-:W-:Y:S01]  /*6090*/  HMMA.16816.F32 R16, R204.reuse, R210, R16 ;  /* 0x000000d2cc10723c */ /* 0x040fe20000001810 */
[----:B------:R-:W-:Y:S07]  /*60a0*/  LDSM.16.M88.4 R208, [R225] ;  /* 0x00000000e1d0783b */ /* 0x000fee0000000200 */
[-C--:B------:R-:W-:Y:S08]  /*60b0*/  HMMA.16816.F32 R20, R204, R176.reuse, R20 ;  /* 0x000000b0cc14723c */ /* 0x080ff00000001814 */
[C---:B------:R-:W-:Y:S08]  /*60c0*/  HMMA.16816.F32 R24, R212.reuse, R176, R24 ;  /* 0x000000b0d418723c */ /* 0x040ff00000001818 */
[-C--:B------:R-:W-:Y:S08]  /*60d0*/  HMMA.16816.F32 R28, R212, R178.reuse, R28 ;  /* 0x000000b2d41c723c */ /* 0x080ff0000000181c */
[C---:B------:R-:W-:Y:S01]  /*60e0*/  HMMA.16816.F32 R32, R204.reuse, R178, R32 ;  /* 0x000000b2cc20723c */ /* 0x040fe20000001820 */
[----:B------:R-:W1:Y:S07]  /*60f0*/  LDSM.16.M88.4 R176, [R216+0x5500] ;  /* 0x00550000d8b0783b */ /* 0x000e6e0000000200 */
[-C--:B------:R-:W-:Y:S08]  /*6100*/  HMMA.16816.F32 R36, R204, R180.reuse, R36 ;  /* 0x000000b4cc24723c */ /* 0x080ff00000001824 */
[C---:B------:R-:W-:Y:S08]  /*6110*/  HMMA.16816.F32 R40, R212.reuse, R180, R40 ;  /* 0x000000b4d428723c */ /* 0x040ff00000001828 */
[-C--:B------:R-:W-:Y:S08]  /*6120*/  HMMA.16816.F32 R44, R212, R182.reuse, R44 ;  /* 0x000000b6d42c723c */ /* 0x080ff0000000182c */
[C---:B------:R-:W-:Y:S01]  /*6130*/  HMMA.16816.F32 R48, R204.reuse, R182, R48 ;  /* 0x000000b6cc30723c */ /* 0x040fe20000001830 */
[----:B------:R-:W5:Y:S07]  /*6140*/  LDSM.16.M88.4 R180, [R220+0xa100] ;  /* 0x00a10000dcb4783b */ /* 0x000f6e0000000200 */
[-C--:B--2---:R-:W-:Y:S08]  /*6150*/  HMMA.16816.F32 R52, R204, R108.reuse, R52 ;  /* 0x0000006ccc34723c */ /* 0x084ff00000001834 */
[C---:B------:R-:W-:Y:S08]  /*6160*/  HMMA.16816.F32 R56, R212.reuse, R108, R56 ;  /* 0x0000006cd438723c */ /* 0x040ff00000001838 */
[-C--:B------:R-:W-:Y:S08]  /*6170*/  HMMA.16816.F32 R60, R212, R110.reuse, R60 ;  /* 0x0000006ed43c723c */ /* 0x080ff0000000183c */
[----:B------:R-:W-:Y:S01]  /*6180*/  HMMA.16816.F32 R64, R204, R110, R64 ;  /* 0x0000006ecc40723c */ /* 0x000fe20000001840 */
[----:B------:R-:W2:Y:S07]  /*6190*/  LDSM.16.M88.4 R108, [R220+0xb100] ;  /* 0x00b10000dc6c783b */ /* 0x000eae0000000200 */
[-C--:B----4-:R-:W-:Y:S08]  /*61a0*/  HMMA.16816.F32 R4, R184, R188.reuse, R4 ;  /* 0x000000bcb804723c */ /* 0x090ff00000001804 */
[C---:B---3--:R-:W-:Y:S08]  /*61b0*/  HMMA.16816.F32 R8, R192.reuse, R188, R8 ;  /* 0x000000bcc008723c */ /* 0x048ff00000001808 */
[-C--:B------:R-:W-:Y:S08]  /*61c0*/  HMMA.16816.F32 R12, R192, R190.reuse, R12 ;  /* 0x000000bec00c723c */ /* 0x080ff0000000180c */
[C---:B------:R-:W-:Y:S08]  /*61d0*/  HMMA.16816.F32 R16, R184.reuse, R190, R16 ;  /* 0x000000beb810723c */ /* 0x040ff00000001810 */
[-C--:B-1----:R-:W-:Y:S08]  /*61e0*/  HMMA.16816.F32 R20, R184, R176.reuse, R20 ;  /* 0x000000b0b814723c */ /* 0x082ff00000001814 */
[C---:B------:R-:W-:Y:S08]  /*61f0*/  HMMA.16816.F32 R24, R192.reuse, R176, R24 ;  /* 0x000000b0c018723c */ /* 0x040ff00000001818 */
[-C--:B------:R-:W-:Y:S08]  /*6200*/  HMMA.16816.F32 R28, R192, R178.reuse, R28 ;  /* 0x000000b2c01c723c */ /* 0x080ff0000000181c */
        /* <DEDUP_REMOVED lines=8> */
[----:B------:R-:W-:Y:S08]  /*6290*/  HMMA.16816.F32 R64, R184, R202, R64 ;  /* 0x000000cab840723c */ /* 0x000ff00000001840 */
[-C--:B-----5:R-:W-:Y:S08]  /*62a0*/  HMMA.16816.F32 R4, R180, R208.reuse, R4 ;  /* 0x000000d0b404723c */ /* 0x0a0ff00000001804 */
[C---:B--2---:R-:W-:Y:S08]  /*62b0*/  HMMA.16816.F32 R8, R108.reuse, R208, R8 ;  /* 0x000000d06c08723c */ /* 0x044ff00000001808 */
[-C--:B------:R-:W-:Y:S08]  /*62c0*/  HMMA.16816.F32 R12, R108, R210.reuse, R12 ;  /* 0x000000d26c0c723c */ /* 0x080ff0000000180c */
[----:B------:R-:W-:Y:S01]  /*62d0*/  FMUL.FTZ R4, R4, c[0x0][0x320] ;  /* 0x0000c80004047a20 */ /* 0x000fe20000410000 */
[C---:B------:R-:W-:Y:S03]  /*62e0*/  HMMA.16816.F32 R16, R180.reuse, R210, R16 ;  /* 0x000000d2b410723c */ /* 0x040fe60000001810 */
[----:B------:R-:W1:Y:S01]  /*62f0*/  MUFU.TANH R177, R4 ;  /* 0x0000000400b17308 */ /* 0x000e620000002400 */
[----:B------:R-:W-:Y:S02]  /*6300*/  FMUL.FTZ R5, R5, c[0x0][0x320] ;  /* 0x0000c80005057a20 */ /* 0x000fe40000410000 */
[----:B------:R-:W-:Y:S02]  /*6310*/  FMUL.FTZ R6, R6, c[0x0][0x320] ;  /* 0x0000c80006067a20 */ /* 0x000fe40000410000 */
[----:B------:R-:W-:Y:S04]  /*6320*/  FMUL.FTZ R7, R7, c[0x0][0x320] ;  /* 0x0000c80007077a20 */ /* 0x000fe80000410000 */
[----:B------:R-:W-:Y:S01]  /*6330*/  FMUL.FTZ R8, R8, c[0x0][0x320] ;  /* 0x0000c80008087a20 */ /* 0x000fe20000410000 */
[----:B------:R-:W2:Y:S01]  /*6340*/  MUFU.TANH R186, R5 ;  /* 0x0000000500ba7308 */ /* 0x000ea20000002400 */
[----:B------:R-:W-:Y:S02]  /*6350*/  FMUL.FTZ R9, R9, c[0x0][0x320] ;  /* 0x0000c80009097a20 */ /* 0x000fe40000410000 */
[----:B------:R-:W-:Y:S02]  /*6360*/  FMUL.FTZ R10, R10, c[0x0][0x320] ;  /* 0x0000c8000a0a7a20 */ /* 0x000fe40000410000 */
[----:B------:R-:W-:Y:S02]  /*6370*/  FMUL.FTZ R11, R11, c[0x0][0x320] ;  /* 0x0000c8000b0b7a20 */ /* 0x000fe40000410000 */
[----:B------:R-:W-:Y:S02]  /*6380*/  FMUL.FTZ R12, R12, c[0x0][0x320] ;  /* 0x0000c8000c0c7a20 */ /* 0x000fe40000410000 */
[----:B------:R-:W-:Y:S01]  /*6390*/  FMUL.FTZ R13, R13, c[0x0][0x320] ;  /* 0x0000c8000d0d7a20 */ /* 0x000fe20000410000 */
[----:B------:R-:W3:Y:S01]  /*63a0*/  MUFU.TANH R178, R6 ;  /* 0x0000000600b27308 */ /* 0x000ee20000002400 */
[----:B------:R-:W-:Y:S02]  /*63b0*/  FMUL.FTZ R16, R16, c[0x0][0x320] ;  /* 0x0000c80010107a20 */ /* 0x000fe40000410000 */
[----:B------:R-:W-:Y:S02]  /*63c0*/  FMUL.FTZ R14, R14, c[0x0][0x320] ;  /* 0x0000c8000e0e7a20 */ /* 0x000fe40000410000 */
[----:B------:R-:W-:Y:S05]  /*63d0*/  FMUL.FTZ R15, R15, c[0x0][0x320] ;  /* 0x0000c8000f0f7a20 */ /* 0x000fea0000410000 */
[----:B------:R4:W1:Y:S10]  /*63e0*/  MUFU.TANH R188, R7 ;  /* 0x0000000700bc7308 */ /* 0x0008740000002400 */
[----:B------:R-:W1:Y:S10]  /*63f0*/  MUFU.TANH R187, R8 ;  /* 0x0000000800bb7308 */ /* 0x000e740000002400 */
[----:B------:R-:W1:Y:S01]  /*6400*/  MUFU.TANH R191, R9 ;  /* 0x0000000900bf7308 */ /* 0x000e620000002400 */
[----:B----4-:R-:W4:Y:S09]  /*6410*/  LDSM.16.M88.4 R4, [R224] ;  /* 0x00000000e004783b */ /* 0x010f320000000200 */
[----:B------:R-:W1:Y:S10]  /*6420*/  MUFU.TANH R185, R10 ;  /* 0x0000000a00b97308 */ /* 0x000e740000002400 */
[----:B------:R5:W1:Y:S10]  /*6430*/  MUFU.TANH R192, R11 ;  /* 0x0000000b00c07308 */ /* 0x000a740000002400 */
[----:B------:R1:W1:Y:S10]  /*6440*/  MUFU.TANH R176, R16 ;  /* 0x0000001000b07308 */ /* 0x0002740000002400 */
[----:B------:R2:W2:Y:S01]  /*6450*/  MUFU.TANH R184, R12 ;  /* 0x0000000c00b87308 */ /* 0x0004a20000002400 */
[----:B-----5:R-:W5:Y:S01]  /*6460*/  LDSM.16.M88.4 R8, [R223] ;  /* 0x00000000df08783b */ /* 0x020f620000000200 */
[-C--:B----4-:R-:W-:Y:S08]  /*6470*/  HMMA.16816.F32 R20, R180, R4.reuse, R20 ;  /* 0x00000004b414723c */ /* 0x090ff00000001814 */
[----:B------:R4:W2:Y:S01]  /*6480*/  MUFU.TANH R179, R13 ;  /* 0x0000000d00b37308 */ /* 0x0008a20000002400 */
[C---:B------:R-:W-:Y:S04]  /*6490*/  HMMA.16816.F32 R24, R108.reuse, R4, R24 ;  /* 0x000000046c18723c */ /* 0x040fe80000001818 */
[----:B-1----:R-:W-:Y:S02]  /*64a0*/  FMUL.FTZ R16, R17, c[0x0][0x320] ;  /* 0x0000c80011107a20 */ /* 0x002fe40000410000 */
[----:B------:R-:W-:Y:S03]  /*64b0*/  FMUL.FTZ R17, R18, c[0x0][0x320] ;  /* 0x0000c80012117a20 */ /* 0x000fe60000410000 */
[----:B------:R4:W1:Y:S01]  /*64c0*/  MUFU.TANH R190, R14 ;  /* 0x0000000e00be7308 */ /* 0x0008620000002400 */
[-C--:B------:R-:W-:Y:S03]  /*64d0*/  HMMA.16816.F32 R28, R108, R6.reuse, R28 ;  /* 0x000000066c1c723c */ /* 0x080fe6000000181c */
[----:B------:R-:W-:Y:S05]  /*64e0*/  FMUL.FTZ R18, R19, c[0x0][0x320] ;  /* 0x0000c80013127a20 */ /* 0x000fea0000410000 */
[C---:B------:R-:W-:Y:S01]  /*64f0*/  HMMA.16816.F32 R32, R180.reuse, R6, R32 ;  /* 0x00000006b420723c */ /* 0x040fe20000001820 */
[----:B------:R4:W1:Y:S01]  /*6500*/  MUFU.TANH R189, R15 ;  /* 0x0000000f00bd7308 */ /* 0x0008620000002400 */
[----:B------:R-:W1:Y:S01]  /*6510*/  LDSM.16.M88.4 R4, [R222] ;  /* 0x00000000de04783b */ /* 0x000e620000000200 */
[----:B------:R-:W-:Y:S04]  /*6520*/  DEPBAR.LE SB0, 0x0 ;  /* 0x000080000000791a */ /* 0x000fe80000000000 */
[----:B------:R-:W-:Y:S02]  /*6530*/  FMUL.FTZ R20, R20, c[0x0][0x320] ;  /* 0x0000c80014147a20 */ /* 0x000fe40000410000 */
[----:B------:R-:W-:Y:S02]  /*6540*/  FMUL.FTZ R21, R21, c[0x0][0x320] ;  /* 0x0000c80015157a20 */ /* 0x000fe40000410000 */
[----:B------:R-:W1:Y:S01]  /*6550*/  MUFU.TANH R16, R16 ;  /* 0x0000001000107308 */ /* 0x000e620000002400 */
[----:B------:R-:W-:Y:S01]  /*6560*/  BAR.SYNC.DEFER_BLOCKING 0x0 ;  /* 0x0000000000007b1d */ /* 0x000fe20000010000 */
[----:B------:R-:W-:Y:S01]  /*6570*/  FMUL.FTZ R22, R22, c[0x0][0x320] ;  /* 0x0000c80016167a20 */ /* 0x000fe20000410000 */
[-C--:B-----5:R-:W-:Y:S05]  /*6580*/  HMMA.16816.F32 R36, R180, R8.reuse, R36 ;  /* 0x00000008b424723c */ /* 0x0a0fea0000001824 */
[----:B------:R-:W-:Y:S02]  /*6590*/  FMUL.FTZ R23, R23, c[0x0][0x320] ;  /* 0x0000c80017177a20 */ /* 0x000fe40000410000 */
[----:B------:R-:W1:Y:S01]  /*65a0*/  MUFU.TANH R17, R17 ;  /* 0x0000001100117308 */ /* 0x000e620000002400 */
[----:B------:R-:W-:Y:S01]  /*65b0*/  FMUL.FTZ R24, R24, c[0x0][0x320] ;  /* 0x0000c80018187a20 */ /* 0x000fe20000410000 */
[C---:B------:R-:W-:Y:S04]  /*65c0*/  HMMA.16816.F32 R40, R108.reuse, R8, R40 ;  /* 0x000000086c28723c */ /* 0x040fe80000001828 */
[----:B------:R-:W-:Y:S02]  /*65d0*/  FMUL.FTZ R25, R25, c[0x0][0x320] ;  /* 0x0000c80019197a20 */ /* 0x000fe40000410000 */
[----:B------:R-:W-:Y:S02]  /*65e0*/  FMUL.FTZ R26, R26, c[0x0][0x320] ;  /* 0x0000c8001a1a7a20 */ /* 0x000fe40000410000 */
[----:B------:R-:W2:Y:S01]  /*65f0*/  MUFU.TANH R18, R18 ;  /* 0x0000001200127308 */ /* 0x000ea20000002400 */
[-C--:B------:R-:W-:Y:S03]  /*6600*/  HMMA.16816.F32 R44, R108, R10.reuse, R44 ;  /* 0x0000000a6c2c723c */ /* 0x080fe6000000182c */
[----:B------:R-:W-:Y:S02]  /*6610*/  FMUL.FTZ R27, R27, c[0x0][0x320] ;  /* 0x0000c8001b1b7a20 */ /* 0x000fe40000410000 */
[----:B------:R-:W-:Y:S02]  /*6620*/  FMUL.FTZ R28, R28, c[0x0][0x320] ;  /* 0x0000c8001c1c7a20 */ /* 0x000fe40000410000 */
[----:B------:R-:W-:Y:S01]  /*6630*/  FMUL.FTZ R29, R29, c[0x0][0x320] ;  /* 0x0000c8001d1d7a20 */ /* 0x000fe20000410000 */
[C---:B------:R-:W-:Y:S01]  /*6640*/  HMMA.16816.F32 R48, R180.reuse, R10, R48 ;  /* 0x0000000ab430723c */ /* 0x040fe20000001830 */
[----:B------:R4:W2:Y:S03]  /*6650*/  MUFU.TANH R193, R20 ;  /* 0x0000001400c17308 */ /* 0x0008a60000002400 */
[----:B------:R-:W-:Y:S02]  /*6660*/  FMUL.FTZ R30, R30, c[0x0][0x320] ;  /* 0x0000c8001e1e7a20 */ /* 0x000fe40000410000 */
[----:B------:R-:W-:Y:S02]  /*6670*/  FMUL.FTZ R31, R31, c[0x0][0x320] ;  /* 0x0000c8001f1f7a20 */ /* 0x000fe40000410000 */
[-C--:B-1----:R-:W-:Y:S03]  /*6680*/  HMMA.16816.F32 R52, R180, R4.reuse, R52 ;  /* 0x00000004b434723c */ /* 0x082fe60000001834 */
[----:B------:R4:W1:Y:S01]  /*6690*/  MUFU.TANH R194, R21 ;  /* 0x0000001500c27308 */ /* 0x0008620000002400 */
[----:B------:R-:W-:Y:S02]  /*66a0*/  FMUL.FTZ R32, R32, c[0x0][0x320] ;  /* 0x0000c80020207a20 */ /* 0x000fe40000410000 */
[----:B------:R-:W-:Y:S02]  /*66b0*/  FMUL.FTZ R33, R33, c[0x0][0x320] ;  /* 0x0000c80021217a20 */ /* 0x000fe40000410000 */
[C---:B------:R-:W-:Y:S04]  /*66c0*/  HMMA.16816.F32 R56, R108.reuse, R4, R56 ;  /* 0x000000046c38723c */ /* 0x040fe80000001838 */
[----:B------:R-:W-:Y:S01]  /*66d0*/  FMUL.FTZ R46, R46, c[0x0][0x320] ;  /* 0x0000c8002e2e7a20 */ /* 0x000fe20000410000 */
[----:B------:R4:W1:Y:S01]  /*66e0*/  MUFU.TANH R197, R22 ;  /* 0x0000001600c57308 */ /* 0x0008620000002400 */
[----:B------:R-:W-:Y:S02]  /*66f0*/  FMUL.FTZ R47, R47, c[0x0][0x320] ;  /* 0x0000c8002f2f7a20 */ /* 0x000fe40000410000 */
[-C--:B------:R-:W-:Y:S04]  /*6700*/  HMMA.16816.F32 R60, R108, R6.reuse, R60 ;  /* 0x000000066c3c723c */ /* 0x080fe8000000183c */
[----:B------:R-:W-:Y:S02]  /*6710*/  FMUL.FTZ R50, R50, c[0x0][0x320] ;  /* 0x0000c80032327a20 */ /* 0x000fe40000410000 */
[----:B------:R-:W-:Y:S01]  /*6720*/  FMUL.FTZ R51, R51, c[0x0][0x320] ;  /* 0x0000c80033337a20 */ /* 0x000fe20000410000 */
[----:B------:R4:W1:Y:S01]  /*6730*/  MUFU.TANH R199, R23 ;  /* 0x0000001700c77308 */ /* 0x0008620000002400 */
[----:B------:R-:W-:Y:S04]  /*6740*/  HMMA.16816.F32 R64, R180, R6, R64 ;  /* 0x00000006b440723c */ /* 0x000fe80000001840 */
[----:B------:R-:W-:Y:S02]  /*6750*/  FMUL.FTZ R34, R34, c[0x0][0x320] ;  /* 0x0000c80022227a20 */ /* 0x000fe40000410000 */
[----:B------:R-:W-:Y:S02]  /*6760*/  FMUL.FTZ R35, R35, c[0x0][0x320] ;  /* 0x0000c80023237a20 */ /* 0x000fe40000410000 */
[----:B------:R-:W-:Y:S01]  /*6770*/  FMUL.FTZ R36, R36, c[0x0][0x320] ;  /* 0x0000c80024247a20 */ /* 0x000fe20000410000 */
[----:B------:R4:W1:Y:S03]  /*6780*/  MUFU.TANH R202, R24 ;  /* 0x0000001800ca7308 */ /* 0x0008660000002400 */
[----:B------:R-:W-:Y:S02]  /*6790*/  FMUL.FTZ R37, R37, c[0x0][0x320] ;  /* 0x0000c80025257a20 */ /* 0x000fe40000410000 */
[----:B------:R-:W-:Y:S02]  /*67a0*/  FMUL.FTZ R38, R38, c[0x0][0x320] ;  /* 0x0000c80026267a20 */ /* 0x000fe40000410000 */
[----:B------:R-:W-:Y:S02]  /*67b0*/  FMUL.FTZ R39, R39, c[0x0][0x320] ;  /* 0x0000c80027277a20 */ /* 0x000fe40000410000 */
[----:B------:R-:W-:Y:S01]  /*67c0*/  FMUL.FTZ R40, R40, c[0x0][0x320] ;  /* 0x0000c80028287a20 */ /* 0x000fe20000410000 */
[----:B------:R4:W1:Y:S01]  /*67d0*/  MUFU.TANH R201, R25 ;  /* 0x0000001900c97308 */ /* 0x0008620000002400 */
[----:B------:R-:W-:Y:S02]  /*67e0*/  FMUL.FTZ R41, R41, c[0x0][0x320] ;  /* 0x0000c80029297a20 */ /* 0x000fe40000410000 */
        /* <DEDUP_REMOVED lines=25> */
[----:B------:R-:W-:Y:S05]  /*6980*/  FMUL.FTZ R67, R67, c[0x0][0x320] ;  /* 0x0000c80043437a20 */ /* 0x000fea0000410000 */
[----:B------:R4:W1:Y:S10]  /*6990*/  MUFU.TANH R207, R30 ;  /* 0x0000001e00cf7308 */ /* 0x0008740000002400 */
        /* <DEDUP_REMOVED lines=36> */
[----:B------:R4:W1:Y:S02]  /*6be0*/  MUFU.TANH R183, R67 ;  /* 0x0000004300b77308 */ /* 0x0008640000002400 */
[----:B-1234-:R-:W-:-:S05]  /*6bf0*/  @P0 BRA `(.L_x_5) ;  /* 0xffffe89000000947 */ /* 0x01efca000383ffff */
.L_x_4:
[----:B------:R-:W-:Y:S01]  /*6c00*/  FMNMX.FTZ R105, R177, R3, !PT ;  /* 0x00000003b1697209 */ /* 0x000fe20007810000 */
[----:B------:R-:W-:Y:S01]  /*6c10*/  LDSM.16.MT88.4 R20, [R217+0x100] ;  /* 0x00010000d914783b */ /* 0x000fe20000004200 */
[----:B------:R-:W-:Y:S01]  /*6c20*/  FMNMX.FTZ R0, R178, R100, !PT ;  /* 0x00000064b2007209 */ /* 0x000fe20007810000 */
[----:B------:R-:W-:Y:S01]  /*6c30*/  UIADD3 UR4, UR7, -0x1, URZ ;  /* 0xffffffff07047890 */ /* 0x000fe2000fffe03f */
[----:B------:R-:W-:Y:S02]  /*6c40*/  FMNMX.FTZ R105, R186, R105, !PT ;  /* 0x00000069ba697209 */ /* 0x000fe40007810000 */
[----:B------:R-:W-:Y:S02]  /*6c50*/  FMNMX.FTZ R0, R188, R0, !PT ;  /* 0x00000000bc007209 */ /* 0x000fe40007810000 */
[----:B------:R-:W-:Y:S01]  /*6c60*/  FMNMX.FTZ R105, R176, R105, !PT ;  /* 0x00000069b0697209 */ /* 0x000fe20007810000 */
[----:B------:R-:W-:Y:S01]  /*6c70*/  LDSM.16.MT88.4 R36, [R218+0x100] ;  /* 0x00010000da24783b */ /* 0x000fe20000004200 */
[----:B------:R-:W-:Y:S02]  /*6c80*/  FMNMX.FTZ R0, R17, R0, !PT ;  /* 0x0000000011007209 */ /* 0x000fe40007810000 */
        /* <DEDUP_REMOVED lines=8> */
[----:B------:R-:W-:Y:S01]  /*6d10*/  STL [R1+0x54], R216 ;  /* 0x000054d801007387 */ /* 0x000fe20000100800 */
[----:B------:R-:W-:Y:S02]  /*6d20*/  FMNMX.FTZ R0, R199, R0, !PT ;  /* 0x00000000c7007209 */ /* 0x000fe40007810000 */
[----:B------:R-:W-:Y:S01]  /*6d30*/  FMNMX.FTZ R105, R195, R105, !PT ;  /* 0x00000069c3697209 */ /* 0x000fe20007810000 */
[----:B------:R-:W0:Y:S01]  /*6d40*/  LDGDEPBAR ;  /* 0x00000000000079af */ /* 0x000e220000000000 */
[----:B------:R-:W-:Y:S02]  /*6d50*/  FMNMX.FTZ R2, R191, R2, !PT ;  /* 0x00000002bf027209 */ /* 0x000fe40007810000 */
        /* <DEDUP_REMOVED lines=22> */
[----:B------:R-:W-:Y:S01]  /*6ec0*/  FMNMX.FTZ R0, R250, R0, !PT ;  /* 0x00000000fa007209 */ /* 0x000fe20007810000 */
[----:B-1----:R-:W-:Y:S01]  /*6ed0*/  SHFL.BFLY PT, R5, R105, 0x2, 0x1f ;  /* 0x0c401f0069057f89 */ /* 0x002fe200000e0000 */
[----:B------:R-:W-:Y:S02]  /*6ee0*/  FMNMX.FTZ R2, R240, R2, !PT ;  /* 0x00000002f0027209 */ /* 0x000fe40007810000 */
[----:B------:R-:W-:Y:S02]  /*6ef0*/  FMNMX.FTZ R0, R182, R0, !PT ;  /* 0x00000000b6007209 */ /* 0x000fe40007810000 */
[----:B------:R-:W-:Y:S02]  /*6f00*/  FMNMX.FTZ R2, R243, R2, !PT ;  /* 0x00000002f3027209 */ /* 0x000fe40007810000 */
[----:B------:R-:W-:Y:S02]  /*6f10*/  FMNMX.FTZ R0, R183, R0, !PT ;  /* 0x00000000b7007209 */ /* 0x000fe40007810000 */
[----:B------:R-:W-:Y:S02]  /*6f20*/  FMNMX.FTZ R2, R244, R2, !PT ;  /* 0x00000002f4027209 */ /* 0x000fe40007810000 */
[----:B------:R-:W-:Y:S01]  /*6f30*/  FMNMX.FTZ R4, R185, R107, !PT ;  /* 0x0000006bb9047209 */ /* 0x000fe20007810000 */
[----:B------:R-:W-:Y:S01]  /*6f40*/  SHFL.BFLY PT, R104, R0, 0x2, 0x1f ;  /* 0x0c401f0000687f89 */ /* 0x000fe200000e0000 */
        /* <DEDUP_REMOVED lines=8> */
[----:B------:R-:W-:Y:S01]  /*6fd0*/  ISETP.LT.AND P0, PT, RZ, UR7, PT ;  /* 0x00000007ff007c0c */ /* 0x000fe2000bf01270 */
[----:B------:R-:W1:Y:S01]  /*6fe0*/  SHFL.BFLY PT, R103, R2, 0x2, 0x1f ;  /* 0x0c401f0002677f89 */ /* 0x000e6200000e0000 */
[----:B------:R-:W-:Y:S01]  /*6ff0*/  FMNMX.FTZ R4, R204, R4, !PT ;  /* 0x00000004cc047209 */ /* 0x000fe20007810000 */
[----:B------:R-:W-:Y:S01]  /*7000*/  UMOV UR7, UR4 ;  /* 0x0000000400077c82 */ /* 0x000fe20008000000 */
[----:B-1----:R-:W-:Y:S02]  /*7010*/  FMNMX.FTZ R103, R2, R103, !PT ;  /* 0x0000006702677209 */ /* 0x002fe40007810000 */
[----:B------:R-:W-:Y:S02]  /*7020*/  FMNMX.FTZ R105, R105, R5, !PT ;  /* 0x0000000569697209 */ /* 0x000fe40007810000 */
[----:B------:R-:W-:Y:S01]  /*7030*/  FMNMX.FTZ R104, R0, R104, !PT ;  /* 0x0000006800687209 */ /* 0x000fe20007810000 */
[----:B------:R-:W1:Y:S01]  /*7040*/  SHFL.BFLY PT, R6, R103, 0x1, 0x1f ;  /* 0x0c201f0067067f89 */ /* 0x000e6200000e0000 */
[----:B------:R-:W-:Y:S04]  /*7050*/  FMNMX.FTZ R0, R207, R4, !PT ;  /* 0x00000004cf007209 */ /* 0x000fe80007810000 */
[----:B------:R-:W-:Y:S03]  /*7060*/  FMNMX.FTZ R0, R208, R0, !PT ;  /* 0x00000000d0007209 */ /* 0x000fe60007810000 */
[----:B------:R-:W2:Y:S01]  /*7070*/  SHFL.BFLY PT, R5, R105, 0x1, 0x1f ;  /* 0x0c201f0069057f89 */ /* 0x000ea200000e0000 */
[----:B------:R-:W-:Y:S04]  /*7080*/  FMNMX.FTZ R0, R241, R0, !PT ;  /* 0x00000000f1007209 */ /* 0x000fe80007810000 */
[----:B------:R-:W-:Y:S03]  /*7090*/  FMNMX.FTZ R0, R242, R0, !PT ;  /* 0x00000000f2007209 */ /* 0x000fe60007810000 */
[----:B------:R-:W3:Y:S01]  /*70a0*/  SHFL.BFLY PT, R4, R104, 0x1, 0x1f ;  /* 0x0c201f0068047f89 */ /* 0x000ee200000e0000 */
[----:B------:R-:W-:Y:S04]  /*70b0*/  FMNMX.FTZ R0, R245, R0, !PT ;  /* 0x00000000f5007209 */ /* 0x000fe80007810000 */
[----:B------:R-:W-:Y:S02]  /*70c0*/  FMNMX.FTZ R2, R246, R0, !PT ;  /* 0x00000000f6027209 */ /* 0x000fe40007810000 */
[----:B-1----:R-:W-:Y:S02]  /*70d0*/  FMNMX.FTZ R103, R103, R6, !PT ;  /* 0x0000000667677209 */ /* 0x002fe40007810000 */
[----:B--2---:R-:W-:Y:S05]  /*70e0*/  FMNMX.FTZ R105, R105, R5, !PT ;  /* 0x0000000569697209 */ /* 0x004fea0007810000 */
[----:B------:R-:W-:Y:S01]  /*70f0*/  FADD.FTZ R0, -R105, R3 ;  /* 0x0000000369007221 */ /* 0x000fe20000010100 */
[----:B------:R-:W-:Y:S01]  /*7100*/  FMNMX.FTZ R3, R51, R2, !PT ;  /* 0x0000000233037209 */ /* 0x000fe20007810000 */
[----:B------:R-:W-:Y:S01]  /*7110*/  FMUL.FTZ R111, R105, c[0x0][0x2d0] ;  /* 0x0000b400696f7a20 */ /* 0x000fe20000410000 */
[----:B---3--:R-:W-:Y:S01]  /*7120*/  FMNMX.FTZ R104, R104, R4, !PT ;  /* 0x0000000468687209 */ /* 0x008fe20007810000 */
[----:B------:R-:W-:Y:S01]  /*7130*/  FMUL.FTZ R2, R0, c[0x0][0x2d0] ;  /* 0x0000b40000027a20 */ /* 0x000fe20000410000 */
[----:B------:R-:W-:Y:S01]  /*7140*/  FMNMX.FTZ R0, R50, R3, !PT ;  /* 0x0000000332007209 */ /* 0x000fe20007810000 */
[--C-:B------:R-:W-:Y:S02]  /*7150*/  FFMA.FTZ R4, R177, c[0x0][0x2d0], -R111.reuse ;  /* 0x0000b400b1047a23 */ /* 0x100fe4000001086f */
[----:B------:R1:W2:Y:S01]  /*7160*/  MUFU.EX2 R102, R2 ;  /* 0x0000000200667308 */ /* 0x0002a20000000800 */
[----:B------:R-:W-:Y:S01]  /*7170*/  FMNMX.FTZ R0, R108, R0, !PT ;  /* 0x000000006c007209 */ /* 0x000fe20007810000 */
[----:B------:R-:W-:Y:S02]  /*7180*/  FMUL.FTZ R110, R104, c[0x0][0x2d0] ;  /* 0x0000b400686e7a20 */ /* 0x000fe40000410000 */
[--C-:B------:R-:W-:Y:S01]  /*7190*/  FFMA.FTZ R40, R194, c[0x0][0x2d0], -R111.reuse ;  /* 0x0000b400c2287a23 */ /* 0x100fe2000001086f */
[----:B------:R-:W-:Y:S01]  /*71a0*/  FMNMX.FTZ R0, R109, R0, !PT ;  /* 0x000000006d007209 */ /* 0x000fe20007810000 */
[--C-:B------:R-:W-:Y:S02]  /*71b0*/  FFMA.FTZ R60, R198, c[0x0][0x2d0], -R110.reuse ;  /* 0x0000b400c63c7a23 */ /* 0x100fe4000001086e */
[----:B------:R-:W-:Y:S02]  /*71c0*/  FFMA.FTZ R64, R200, c[0x0][0x2d0], -R110 ;  /* 0x0000b400c8407a23 */ /* 0x000fe4000001086e */
[----:B------:R-:W3:Y:S01]  /*71d0*/  SHFL.BFLY PT, R3, R0, 0x2, 0x1f ;  /* 0x0c401f0000037f89 */ /* 0x000ee200000e0000 */
[----:B------:R-:W-:Y:S10]  /*71e0*/  MUFU.EX2 R177, R4 ;  /* 0x0000000400b17308 */ /* 0x000ff40000000800 */
[----:B------:R-:W-:Y:S01]  /*71f0*/  MUFU.EX2 R56, R40 ;  /* 0x0000002800387308 */ /* 0x000fe20000000800 */
[----:B-1----:R-:W-:Y:S02]  /*7200*/  FADD.FTZ R2, -R104, R100 ;  /* 0x0000006468027221 */ /* 0x002fe40000010100 */
[----:B--2---:R-:W-:Y:S02]  /*7210*/  FMUL.FTZ R33, R102, R141 ;  /* 0x0000008d66217220 */ /* 0x004fe40000410000 */
[----:B------:R-:W-:Y:S02]  /*7220*/  FMUL.FTZ R2, R2, c[0x0][0x2d0] ;  /* 0x0000b40002027a20 */ /* 0x000fe40000410000 */
[C---:B------:R-:W-:Y:S03]  /*7230*/  FMUL.FTZ R32, R102.reuse, R140 ;  /* 0x0000008c66207220 */ /* 0x040fe60000410000 */
[----:B------:R1:W-:Y:S01]  /*7240*/  MUFU.EX2 R216, R64 ;  /* 0x0000004000d87308 */ /* 0x0003e20000000800 */
[----:B------:R-:W-:Y:S01]  /*7250*/  FMUL.FTZ R65, R102, R173 ;  /* 0x000000ad66417220 */ /* 0x000fe20000410000 */
[----:B---3--:R-:W-:Y:S01]  /*7260*/  FMNMX.FTZ R0, R0, R3, !PT ;  /* 0x0000000300007209 */ /* 0x008fe20007810000 */
[--C-:B------:R-:W-:Y:S02]  /*7270*/  FFMA.FTZ R3, R16, c[0x0][0x2d0], -R111.reuse ;  /* 0x0000b40010037a23 */ /* 0x100fe4000001086f */
[C---:B------:R-:W-:Y:S02]  /*7280*/  FMUL.FTZ R16, R102.reuse, R124 ;  /* 0x0000007c66107220 */ /* 0x040fe40000410000 */
[C---:B------:R-:W-:Y:S03]  /*7290*/  FMUL.FTZ R68, R102.reuse, R68 ;  /* 0x0000004466447220 */ /* 0x040fe60000410000 */
[----:B------:R2:W-:Y:S01]  /*72a0*/  MUFU.EX2 R7, R3 ;  /* 0x0000000300077308 */ /* 0x0005e20000000800 */
[C---:B------:R-:W-:Y:S02]  /*72b0*/  FMUL.FTZ R69, R102.reuse, R69 ;  /* 0x0000004566457220 */ /* 0x040fe40000410000 */
[C---:B------:R-:W-:Y:S02]  /*72c0*/  FMUL.FTZ R80, R102.reuse, R80 ;  /* 0x0000005066507220 */ /* 0x040fe40000410000 */
[C---:B------:R-:W-:Y:S02]  /*72d0*/  FMUL.FTZ R81, R102.reuse, R81 ;  /* 0x0000005166517220 */ /* 0x040fe40000410000 */
[C---:B------:R-:W-:Y:S02]  /*72e0*/  FMUL.FTZ R84, R102.reuse, R84 ;  /* 0x0000005466547220 */ /* 0x040fe40000410000 */
[C---:B------:R-:W-:Y:S01]  /*72f0*/  FMUL.FTZ R85, R102.reuse, R85 ;  /* 0x0000005566557220 */ /* 0x040fe20000410000 */
[----:B------:R3:W4:Y:S01]  /*7300*/  MUFU.EX2 R101, R2 ;  /* 0x0000000200657308 */ /* 0x0007220000000800 */
[C---:B------:R-:W-:Y:S02]  /*7310*/  FMUL.FTZ R96, R102.reuse, R96 ;  /* 0x0000006066607220 */ /* 0x040fe40000410000 */
[C---:B------:R-:W-:Y:S02]  /*7320*/  FMUL.FTZ R97, R102.reuse, R97 ;  /* 0x0000006166617220 */ /* 0x040fe40000410000 */
[----:B-1----:R-:W-:Y:S02]  /*7330*/  FMUL.FTZ R64, R102, R172 ;  /* 0x000000ac66407220 */ /* 0x002fe40000410000 */
[----:B--2---:R-:W-:Y:S04]  /*7340*/  FFMA.FTZ R3, R178, c[0x0][0x2d0], -R110 ;  /* 0x0000b400b2037a23 */ /* 0x004fe8000001086e */
[----:B------:R1:W-:Y:S01]  /*7350*/  MUFU.EX2 R4, R3 ;  /* 0x0000000300047308 */ /* 0x0003e20000000800 */
[----:B---3--:R-:W-:Y:S02]  /*7360*/  FADD.FTZ R2, -R103, R106 ;  /* 0x0000006a67027221 */ /* 0x008fe40000010100 */
[C---:B----4-:R-:W-:Y:S02]  /*7370*/  FMUL.FTZ R19, R101.reuse, R127 ;  /* 0x0000007f65137220 */ /* 0x050fe40000410000 */
[----:B------:R-:W-:Y:S02]  /*7380*/  FMUL.FTZ R2, R2, c[0x0][0x2d0] ;  /* 0x0000b40002027a20 */ /* 0x000fe40000410000 */
[C---:B------:R-:W-:Y:S03]  /*7390*/  FMUL.FTZ R34, R101.reuse, R142 ;  /* 0x0000008e65227220 */ /* 0x040fe60000410000 */
[----:B------:R2:W3:Y:S01]  /*73a0*/  MUFU.EX2 R100, R2 ;  /* 0x0000000200647308 */ /* 0x0004e20000000800 */
[C---:B------:R-:W-:Y:S02]  /*73b0*/  FMUL.FTZ R35, R101.reuse, R143 ;  /* 0x0000008f65237220 */ /* 0x040fe40000410000 */
[C---:B------:R-:W-:Y:S02]  /*73c0*/  FMUL.FTZ R66, R101.reuse, R174 ;  /* 0x000000ae65427220 */ /* 0x040fe40000410000 */
[C---:B------:R-:W-:Y:S02]  /*73d0*/  FMUL.FTZ R67, R101.reuse, R175 ;  /* 0x000000af65437220 */ /* 0x040fe40000410000 */
[C---:B------:R-:W-:Y:S01]  /*73e0*/  FMUL.FTZ R70, R101.reuse, R70 ;  /* 0x0000004665467220 */ /* 0x040fe20000410000 */
[----:B------:R-:W-:Y:S01]  /*73f0*/  LDSM.16.MT88.4 R172, [R218+0x1d00] ;  /* 0x001d0000daac783b */ /* 0x000fe20000004200 */
[C---:B------:R-:W-:Y:S02]  /*7400*/  FMUL.FTZ R71, R101.reuse, R71 ;  /* 0x0000004765477220 */ /* 0x040fe40000410000 */
[--C-:B-1----:R-:W-:Y:S01]  /*7410*/  FFMA.FTZ R3, R188, c[0x0][0x2d0], -R110.reuse ;  /* 0x0000b400bc037a23 */ /* 0x102fe2000001086e */
[----:B------:R-:W-:Y:S01]  /*7420*/  MOV R188, R51 ;  /* 0x0000003300bc7202 */ /* 0x000fe20000000f00 */
[C---:B------:R-:W-:Y:S02]  /*7430*/  FMUL.FTZ R51, R101.reuse, R159 ;  /* 0x0000009f65337220 */ /* 0x040fe40000410000 */
[----:B------:R1:W4:Y:S01]  /*7440*/  MUFU.EX2 R43, R3 ;  /* 0x00000003002b7308 */ /* 0x0003220000000800 */
[C---:B------:R-:W-:Y:S02]  /*7450*/  FMUL.FTZ R82, R101.reuse, R82 ;  /* 0x0000005265527220 */ /* 0x040fe40000410000 */
[C---:B------:R-:W-:Y:S02]  /*7460*/  FMUL.FTZ R83, R101.reuse, R83 ;  /* 0x0000005365537220 */ /* 0x040fe40000410000 */
[C---:B------:R-:W-:Y:S02]  /*7470*/  FMUL.FTZ R86, R101.reuse, R86 ;  /* 0x0000005665567220 */ /* 0x040fe40000410000 */
[----:B------:R-:W-:Y:S02]  /*7480*/  FMUL.FTZ R87, R101, R87 ;  /* 0x0000005765577220 */ /* 0x000fe40000410000 */
[--C-:B--2---:R-:W-:Y:S02]  /*7490*/  FFMA.FTZ R2, R186, c[0x0][0x2d0], -R111.reuse ;  /* 0x0000b400ba027a23 */ /* 0x104fe4000001086f */
[C---:B---3--:R-:W-:Y:S02]  /*74a0*/  FMUL.FTZ R9, R100.reuse, R113 ;  /* 0x0000007164097220 */ /* 0x048fe40000410000 */
[----:B------:R2:W-:Y:S01]  /*74b0*/  MUFU.EX2 R186, R2 ;  /* 0x0000000200ba7308 */ /* 0x0005e20000000800 */
[C---:B------:R-:W-:Y:S02]  /*74c0*/  FMUL.FTZ R12, R100.reuse, R120 ;  /* 0x00000078640c7220 */ /* 0x040fe40000410000 */
[C---:B------:R-:W-:Y:S02]  /*74d0*/  FMUL.FTZ R13, R100.reuse, R121 ;  /* 0x00000079640d7220 */ /* 0x040fe40000410000 */
[C---:B------:R-:W-:Y:S02]  /*74e0*/  FMUL.FTZ R24, R100.reuse, R132 ;  /* 0x0000008464187220 */ /* 0x040fe40000410000 */
[C---:B------:R-:W-:Y:S02]  /*74f0*/  FMUL.FTZ R25, R100.reuse, R133 ;  /* 0x0000008564197220 */ /* 0x040fe40000410000 */
[----:B------:R-:W-:Y:S02]  /*7500*/  FMUL.FTZ R28, R100, R136 ;  /* 0x00000088641c7220 */ /* 0x000fe40000410000 */
[----:B-1----:R-:W-:Y:S01]  /*7510*/  FFMA.FTZ R3, R17, c[0x0][0x2d0], -R110 ;  /* 0x0000b40011037a23 */ /* 0x002fe2000001086e */
[----:B----4-:R-:W-:Y:S01]  /*7520*/  MOV R133, R43 ;  /* 0x0000002b00857202 */ /* 0x010fe20000000f00 */
[----:B------:R-:W-:Y:S02]  /*7530*/  FMUL.FTZ R17, R102, R125 ;  /* 0x0000007d66117220 */ /* 0x000fe40000410000 */
[----:B------:R1:W3:Y:S01]  /*7540*/  MUFU.EX2 R49, R3 ;  /* 0x0000000300317308 */ /* 0x0002e20000000800 */
[C---:B------:R-:W-:Y:S02]  /*7550*/  FMUL.FTZ R29, R100.reuse, R137 ;  /* 0x00000089641d7220 */ /* 0x040fe40000410000 */
[C---:B------:R-:W-:Y:S02]  /*7560*/  FMUL.FTZ R40, R100.reuse, R148 ;  /* 0x0000009464287220 */ /* 0x040fe40000410000 */
[C---:B------:R-:W-:Y:S02]  /*7570*/  FMUL.FTZ R57, R100.reuse, R165 ;  /* 0x000000a564397220 */ /* 0x040fe40000410000 */
[----:B------:R-:W-:Y:S02]  /*7580*/  FMUL.FTZ R61, R100, R169 ;  /* 0x000000a9643d7220 */ /* 0x000fe40000410000 */
[----:B--2---:R-:W-:Y:S02]  /*7590*/  FFMA.FTZ R2, R176, c[0x0][0x2d0], -R111 ;  /* 0x0000b400b0027a23 */ /* 0x004fe4000001086f */
[----:B------:R-:W-:Y:S02]  /*75a0*/  FMUL.FTZ R176, R103, c[0x0][0x2d0] ;  /* 0x0000b40067b07a20 */ /* 0x000fe40000410000 */
[----:B------:R2:W4:Y:S01]  /*75b0*/  MUFU.EX2 R8, R2 ;  /* 0x0000000200087308 */ /* 0x0005220000000800 */
[----:B------:R-:W-:Y:S02]  /*75c0*/  FMUL.FTZ R72, R100, R72 ;  /* 0x0000004864487220 */ /* 0x000fe40000410000 */
[--C-:B------:R-:W-:Y:S02]  /*75d0*/  FFMA.FTZ R106, R202, c[0x0][0x2d0], -R176.reuse ;  /* 0x0000b400ca6a7a23 */ /* 0x100fe400000108b0 */
[C---:B------:R-:W-:Y:S02]  /*75e0*/  FMUL.FTZ R73, R100.reuse, R73 ;  /* 0x0000004964497220 */ /* 0x040fe40000410000 */
[C---:B------:R-:W-:Y:S02]  /*75f0*/  FMUL.FTZ R76, R100.reuse, R76 ;  /* 0x0000004c644c7220 */ /* 0x040fe40000410000 */
[C---:B------:R-:W-:Y:S02]  /*7600*/  FMUL.FTZ R77, R100.reuse, R77 ;  /* 0x0000004d644d7220 */ /* 0x040fe40000410000 */
[--C-:B-1----:R-:W-:Y:S01]  /*7610*/  FFMA.FTZ R3, R187, c[0x0][0x2d0], -R176.reuse ;  /* 0x0000b400bb037a23 */ /* 0x102fe200000108b0 */
[----:B------:R-:W-:Y:S01]  /*7620*/  MOV R187, R4 ;  /* 0x0000000400bb7202 */ /* 0x000fe20000000f00 */
[C---:B------:R-:W-:Y:S01]  /*7630*/  FMUL.FTZ R88, R100.reuse, R88 ;  /* 0x0000005864587220 */ /* 0x040fe20000410000 */
[----:B---3--:R-:W-:Y:S01]  /*7640*/  MOV R136, R49 ;  /* 0x0000003100887202 */ /* 0x008fe20000000f00 */
[----:B------:R1:W-:Y:S01]  /*7650*/  MUFU.EX2 R44, R3 ;  /* 0x00000003002c7308 */ /* 0x0003e20000000800 */
[C---:B------:R-:W-:Y:S02]  /*7660*/  FMUL.FTZ R89, R100.reuse, R89 ;  /* 0x0000005964597220 */ /* 0x040fe40000410000 */
[C---:B------:R-:W-:Y:S02]  /*7670*/  FMUL.FTZ R92, R100.reuse, R92 ;  /* 0x0000005c645c7220 */ /* 0x040fe40000410000 */
[C---:B------:R-:W-:Y:S02]  /*7680*/  FMUL.FTZ R93, R100.reuse, R93 ;  /* 0x0000005d645d7220 */ /* 0x040fe40000410000 */
[C---:B------:R-:W-:Y:S01]  /*7690*/  FMUL.FTZ R98, R101.reuse, R98 ;  /* 0x0000006265627220 */ /* 0x040fe20000410000 */
[----:B--2---:R-:W2:Y:S01]  /*76a0*/  SHFL.BFLY PT, R2, R0, 0x1, 0x1f ;  /* 0x0c201f0000027f89 */ /* 0x004ea200000e0000 */
[----:B----4-:R-:W-:Y:S01]  /*76b0*/  MOV R178, R8 ;  /* 0x0000000800b27202 */ /* 0x010fe20000000f00 */
[----:B------:R-:W-:Y:S02]  /*76c0*/  FMUL.FTZ R8, R100, R112 ;  /* 0x0000007064087220 */ /* 0x000fe40000410000 */
[----:B------:R-:W-:Y:S02]  /*76d0*/  FMUL.FTZ R99, R101, R99 ;  /* 0x0000006365637220 */ /* 0x000fe40000410000 */
[----:B-1----:R-:W-:Y:S04]  /*76e0*/  FFMA.FTZ R3, R191, c[0x0][0x2d0], -R176 ;  /* 0x0000b400bf037a23 */ /* 0x002fe800000108b0 */
[----:B------:R1:W3:Y:S01]  /*76f0*/  MUFU.EX2 R48, R3 ;  /* 0x0000000300307308 */ /* 0x0002e20000000800 */
[----:B--2---:R-:W-:Y:S01]  /*7700*/  FMNMX.FTZ R2, R0, R2, !PT ;  /* 0x0000000200027209 */ /* 0x004fe20007810000 */
[----:B------:R-:W-:Y:S02]  /*7710*/  FFMA.FTZ R0, R18, c[0x0][0x2d0], -R110 ;  /* 0x0000b40012007a23 */ /* 0x000fe4000001086e */
[----:B------:R-:W-:Y:S06]  /*7720*/  FMUL.FTZ R18, R101, R126 ;  /* 0x0000007e65127220 */ /* 0x000fec0000410000 */
[----:B------:R2:W4:Y:S01]  /*7730*/  MUFU.EX2 R45, R0 ;  /* 0x00000000002d7308 */ /* 0x0005220000000800 */
[----:B------:R-:W-:Y:S01]  /*7740*/  LDSM.16.MT88.4 R124, [R217+0x2100] ;  /* 0x00210000d97c783b */ /* 0x000fe20000004200 */
[----:B-1----:R-:W-:Y:S01]  /*7750*/  FFMA.FTZ R3, R184, c[0x0][0x2d0], -R176 ;  /* 0x0000b400b8037a23 */ /* 0x002fe200000108b0 */
[----:B---3--:R-:W-:Y:S02]  /*7760*/  F2FP.PACK_AB R112, R48, R44 ;  /* 0x0000002c3070723e */ /* 0x008fe400000000ff */
[----:B------:R-:W-:Y:S05]  /*7770*/  MOV R137, R48 ;  /* 0x0000003000897202 */ /* 0x000fea0000000f00 */
[----:B------:R1:W-:Y:S01]  /*7780*/  MUFU.EX2 R184, R3 ;  /* 0x0000000300b87308 */ /* 0x0003e20000000800 */
[----:B------:R-:W-:Y:S02]  /*7790*/  FFMA.FTZ R48, R199, c[0x0][0x2d0], -R110 ;  /* 0x0000b400c7307a23 */ /* 0x000fe4000001086e */
[----:B--2---:R-:W-:Y:S01]  /*77a0*/  FADD.FTZ R0, -R2, R107 ;  /* 0x0000006b02007221 */ /* 0x004fe20000010100 */
[----:B------:R-:W-:Y:S01]  /*77b0*/  MOV R107, R50 ;  /* 0x00000032006b7202 */ /* 0x000fe20000000f00 */
[----:B------:R-:W-:Y:S02]  /*77c0*/  FMUL.FTZ R50, R101, R158 ;  /* 0x0000009e65327220 */ /* 0x000fe40000410000 */
[----:B------:R-:W-:Y:S01]  /*77d0*/  FMUL.FTZ R0, R0, c[0x0][0x2d0] ;  /* 0x0000b40000007a20 */ /* 0x000fe20000410000 */
[----:B------:R-:W-:Y:S01]  /*77e0*/  MOV R143, R107 ;  /* 0x0000006b008f7202 */ /* 0x000fe20000000f00 */
[----:B------:R-:W-:Y:S04]  /*77f0*/  FFMA.FTZ R107, R210, c[0x0][0x2d0], -R111 ;  /* 0x0000b400d26b7a23 */ /* 0x000fe8000001086f */
[----:B------:R-:W2:Y:S01]  /*7800*/  MUFU.EX2 R0, R0 ;  /* 0x0000000000007308 */ /* 0x000ea20000000800 */
[----:B-1----:R-:W-:Y:S01]  /*7810*/  FFMA.FTZ R3, R179, c[0x0][0x2d0], -R176 ;  /* 0x0000b400b3037a23 */ /* 0x002fe200000108b0 */
[----:B------:R-:W-:Y:S01]  /*7820*/  MOV R179, R7 ;  /* 0x0000000700b37202 */ /* 0x000fe20000000f00 */
[----:B------:R-:W-:Y:S01]  /*7830*/  FMUL.FTZ R7, R101, R119 ;  /* 0x0000007765077220 */ /* 0x000fe20000410000 */
[----:B----4-:R-:W-:Y:S06]  /*7840*/  F2FP.PACK_AB R119, R45, R49 ;  /* 0x000000312d77723e */ /* 0x010fec00000000ff */
[----:B------:R1:W-:Y:S01]  /*7850*/  MUFU.EX2 R5, R3 ;  /* 0x0000000300057308 */ /* 0x0003e20000000800 */
[----:B------:R-:W-:Y:S02]  /*7860*/  FMUL.FTZ R49, R102, R157 ;  /* 0x0000009d66317220 */ /* 0x000fe40000410000 */
[C---:B--2---:R-:W-:Y:S02]  /*7870*/  FMUL.FTZ R10, R0.reuse, R114 ;  /* 0x00000072000a7220 */ /* 0x044fe40000410000 */
[C---:B------:R-:W-:Y:S02]  /*7880*/  FMUL.FTZ R11, R0.reuse, R115 ;  /* 0x00000073000b7220 */ /* 0x040fe40000410000 */
[C---:B------:R-:W-:Y:S02]  /*7890*/  FMUL.FTZ R14, R0.reuse, R122 ;  /* 0x0000007a000e7220 */ /* 0x040fe40000410000 */
[C---:B------:R-:W-:Y:S02]  /*78a0*/  FMUL.FTZ R15, R0.reuse, R123 ;  /* 0x0000007b000f7220 */ /* 0x040fe40000410000 */
[C---:B------:R-:W-:Y:S01]  /*78b0*/  FMUL.FTZ R26, R0.reuse, R134 ;  /* 0x00000086001a7220 */ /* 0x040fe20000410000 */
[----:B------:R-:W-:Y:S01]  /*78c0*/  MOV R134, R44 ;  /* 0x0000002c00867202 */ /* 0x000fe20000000f00 */
[----:B------:R-:W-:Y:S01]  /*78d0*/  FMUL.FTZ R27, R0, R135 ;  /* 0x00000087001b7220 */ /* 0x000fe20000410000 */
[----:B------:R-:W2:Y:S01]  /*78e0*/  LDSM.16.MT88.4 R120, [R218+0x1100] ;  /* 0x00110000da78783b */ /* 0x000ea20000004200 */
[----:B-1----:R-:W-:Y:S01]  /*78f0*/  FMUL.FTZ R3, R2, c[0x0][0x2d0] ;  /* 0x0000b40002037a20 */ /* 0x002fe20000410000 */
[----:B------:R-:W-:Y:S01]  /*7900*/  MOV R135, R45 ;  /* 0x0000002d00877202 */ /* 0x000fe20000000f00 */
[C---:B------:R-:W-:Y:S01]  /*7910*/  FMUL.FTZ R30, R0.reuse, R138 ;  /* 0x0000008a001e7220 */ /* 0x040fe20000410000 */
[----:B------:R-:W-:Y:S01]  /*7920*/  MOV R138, R46 ;  /* 0x0000002e008a7202 */ /* 0x000fe20000000f00 */
[--C-:B------:R-:W-:Y:S01]  /*7930*/  FFMA.FTZ R4, R185, c[0x0][0x2d0], -R3.reuse ;  /* 0x0000b400b9047a23 */ /* 0x100fe20000010803 */
[----:B------:R-:W-:Y:S01]  /*7940*/  MOV R185, R47 ;  /* 0x0000002f00b97202 */ /* 0x000fe20000000f00 */
[C---:B------:R-:W-:Y:S01]  /*7950*/  FMUL.FTZ R31, R0.reuse, R139 ;  /* 0x0000008b001f7220 */ /* 0x040fe20000410000 */
[----:B------:R-:W-:Y:S01]  /*7960*/  MOV R159, R138 ;  /* 0x0000008a009f7202 */ /* 0x000fe20000000f00 */
[----:B------:R1:W3:Y:S01]  /*7970*/  MUFU.EX2 R6, R4 ;  /* 0x0000000400067308 */ /* 0x0002e20000000800 */
[----:B------:R-:W-:Y:S01]  /*7980*/  FFMA.FTZ R44, R197, c[0x0][0x2d0], -R110 ;  /* 0x0000b400c52c7a23 */ /* 0x000fe2000001086e */
[----:B------:R-:W-:Y:S01]  /*7990*/  MOV R138, R137 ;  /* 0x00000089008a7202 */ /* 0x000fe20000000f00 */
[----:B------:R-:W-:Y:S01]  /*79a0*/  FMUL.FTZ R46, R0, R154 ;  /* 0x0000009a002e7220 */ /* 0x000fe20000410000 */
[----:B------:R-:W-:Y:S01]  /*79b0*/  MOV R137, R136 ;  /* 0x0000008800897202 */ /* 0x000fe20000000f00 */
[----:B------:R-:W-:Y:S01]  /*79c0*/  FMUL.FTZ R45, R100, R153 ;  /* 0x00000099642d7220 */ /* 0x000fe20000410000 */
[----:B------:R-:W-:Y:S01]  /*79d0*/  MOV R136, R187 ;  /* 0x000000bb00887202 */ /* 0x000fe20000000f00 */
[C---:B------:R-:W-:Y:S02]  /*79e0*/  FMUL.FTZ R47, R0.reuse, R155 ;  /* 0x0000009b002f7220 */ /* 0x040fe40000410000 */
[C---:B------:R-:W-:Y:S01]  /*79f0*/  FMUL.FTZ R58, R0.reuse, R166 ;  /* 0x000000a6003a7220 */ /* 0x040fe20000410000 */
[----:B------:R4:W-:Y:S01]  /*7a00*/  MUFU.EX2 R155, R60 ;  /* 0x0000003c009b7308 */ /* 0x0009e20000000800 */
[C---:B------:R-:W-:Y:S02]  /*7a10*/  FMUL.FTZ R59, R0.reuse, R167 ;  /* 0x000000a7003b7220 */ /* 0x040fe40000410000 */
[C---:B------:R-:W-:Y:S02]  /*7a20*/  FMUL.FTZ R62, R0.reuse, R170 ;  /* 0x000000aa003e7220 */ /* 0x040fe40000410000 */
[C---:B------:R-:W-:Y:S02]  /*7a30*/  FMUL.FTZ R63, R0.reuse, R171 ;  /* 0x000000ab003f7220 */ /* 0x040fe40000410000 */
[C---:B------:R-:W-:Y:S02]  /*7a40*/  FMUL.FTZ R74, R0.reuse, R74 ;  /* 0x0000004a004a7220 */ /* 0x040fe40000410000 */
[C---:B------:R-:W-:Y:S02]  /*7a50*/  FMUL.FTZ R75, R0.reuse, R75 ;  /* 0x0000004b004b7220 */ /* 0x040fe40000410000 */
[C---:B------:R-:W-:Y:S02]  /*7a60*/  FMUL.FTZ R78, R0.reuse, R78 ;  /* 0x0000004e004e7220 */ /* 0x040fe40000410000 */
[----:B------:R-:W-:Y:S02]  /*7a70*/  FMUL.FTZ R79, R0, R79 ;  /* 0x0000004f004f7220 */ /* 0x000fe40000410000 */
[--C-:B-1----:R-:W-:Y:S01]  /*7a80*/  FFMA.FTZ R4, R192, c[0x0][0x2d0], -R3.reuse ;  /* 0x0000b400c0047a23 */ /* 0x102fe20000010803 */
[----:B---3--:R-:W-:Y:S01]  /*7a90*/  MOV R192, R6 ;  /* 0x0000000600c07202 */ /* 0x008fe20000000f00 */
[----:B------:R-:W-:Y:S01]  /*7aa0*/  FMUL.FTZ R6, R101, R118 ;  /* 0x0000007665067220 */ /* 0x000fe20000410000 */
[----:B------:R-:W-:Y:S01]  /*7ab0*/  F2FP.PACK_AB R118, R179, R178 ;  /* 0x000000b2b376723e */ /* 0x000fe200000000ff */
[----:B------:R1:W3:Y:S01]  /*7ac0*/  MUFU.EX2 R42, R4 ;  /* 0x00000004002a7308 */ /* 0x0002e20000000800 */
[C---:B------:R-:W-:Y:S01]  /*7ad0*/  FMUL.FTZ R90, R0.reuse, R90 ;  /* 0x0000005a005a7220 */ /* 0x040fe20000410000 */
[----:B------:R-:W-:Y:S01]  /*7ae0*/  MOV R141, R192 ;  /* 0x000000c0008d7202 */ /* 0x000fe20000000f00 */
[----:B------:R-:W-:Y:S02]  /*7af0*/  FMUL.FTZ R91, R0, R91 ;  /* 0x0000005b005b7220 */ /* 0x000fe40000410000 */
[----:B----4-:R-:W-:Y:S02]  /*7b00*/  FMUL.FTZ R60, R100, R168 ;  /* 0x000000a8643c7220 */ /* 0x010fe40000410000 */
[C---:B------:R-:W-:Y:S02]  /*7b10*/  FMUL.FTZ R94, R0.reuse, R94 ;  /* 0x0000005e005e7220 */ /* 0x040fe40000410000 */
[----:B------:R-:W-:Y:S02]  /*7b20*/  FMUL.FTZ R95, R0, R95 ;  /* 0x0000005f005f7220 */ /* 0x000fe40000410000 */
[--C-:B------:R-:W-:Y:S02]  /*7b30*/  FFMA.FTZ R108, R108, c[0x0][0x2d0], -R3.reuse ;  /* 0x0000b4006c6c7a23 */ /* 0x100fe40000010803 */
[--C-:B-1----:R-:W-:Y:S01]  /*7b40*/  FFMA.FTZ R4, R190, c[0x0][0x2d0], -R3.reuse ;  /* 0x0000b400be047a23 */ /* 0x102fe20000010803 */
[----:B---3--:R-:W-:Y:S02]  /*7b50*/  F2FP.PACK_AB R113, R42, R192 ;  /* 0x000000c02a71723e */ /* 0x008fe400000000ff */
[----:B------:R-:W-:Y:S01]  /*7b60*/  MOV R132, R42 ;  /* 0x0000002a00847202 */ /* 0x000fe20000000f00 */
[----:B------:R1:W-:Y:S01]  /*7b70*/  MUFU.EX2 R191, R4 ;  /* 0x0000000400bf7308 */ /* 0x0003e20000000800 */
[----:B------:R-:W-:Y:S09]  /*7b80*/  FMUL.FTZ R42, R0, R150 ;  /* 0x00000096002a7220 */ /* 0x000ff20000410000 */
[----:B------:R3:W-:Y:S01]  /*7b90*/  MUFU.EX2 R150, R48 ;  /* 0x0000003000967308 */ /* 0x0007e20000000800 */
[----:B-1----:R-:W-:Y:S01]  /*7ba0*/  FFMA.FTZ R4, R189, c[0x0][0x2d0], -R3 ;  /* 0x0000b400bd047a23 */ /* 0x002fe20000010803 */
[----:B------:R-:W-:Y:S01]  /*7bb0*/  MOV R189, R5 ;  /* 0x0000000500bd7202 */ /* 0x000fe20000000f00 */
[----:B------:R-:W-:Y:S01]  /*7bc0*/  FMUL.FTZ R5, R102, R117 ;  /* 0x0000007566057220 */ /* 0x000fe20000410000 */
[----:B------:R-:W-:Y:S06]  /*7bd0*/  F2FP.PACK_AB R117, R43, R187 ;  /* 0x000000bb2b75723e */ /* 0x000fec00000000ff */
[----:B------:R1:W4:Y:S01]  /*7be0*/  MUFU.EX2 R190, R4 ;  /* 0x0000000400be7308 */ /* 0x0003220000000800 */
[----:B------:R-:W-:Y:S01]  /*7bf0*/  F2FP.PACK_AB R114, R189, R184 ;  /* 0x000000b8bd72723e */ /* 0x000fe200000000ff */
[----:B------:R-:W-:Y:S01]  /*7c00*/  FMUL.FTZ R43, R0, R151 ;  /* 0x00000097002b7220 */ /* 0x000fe20000410000 */
[----:B------:R-:W-:Y:S01]  /*7c10*/  MOV R187, R188 ;  /* 0x000000bc00bb7202 */ /* 0x000fe20000000f00 */
[C---:B---3--:R-:W-:Y:S02]  /*7c20*/  FMUL.FTZ R48, R102.reuse, R156 ;  /* 0x0000009c66307220 */ /* 0x048fe40000410000 */
[----:B-1----:R-:W-:Y:S01]  /*7c30*/  FMUL.FTZ R4, R102, R116 ;  /* 0x0000007466047220 */ /* 0x002fe20000410000 */
[----:B------:R-:W-:Y:S02]  /*7c40*/  F2FP.PACK_AB R116, R186, R177 ;  /* 0x000000b1ba74723e */ /* 0x000fe400000000ff */
[----:B----4-:R-:W-:Y:S02]  /*7c50*/  F2FP.PACK_AB R115, R190, R191 ;  /* 0x000000bfbe73723e */ /* 0x010fe400000000ff */
[----:B------:R-:W-:Y:S03]  /*7c60*/  MOV R142, R190 ;  /* 0x000000be008e7202 */ /* 0x000fe60000000f00 */
[-C--:B------:R-:W-:Y:S08]  /*7c70*/  HMMA.16816.F32 R4, R116, R20.reuse, R4 ;  /* 0x000000147404723c */ /* 0x080ff00000001804 */
[C---:B------:R-:W-:Y:S07]  /*7c80*/  HMMA.16816.F32 R8, R112.reuse, R20, R8 ;  /* 0x000000147008723c */ /* 0x040fee0000001808 */
[C---:B------:R-:W-:Y:S01]  /*7c90*/  FMUL.FTZ R20, R102.reuse, R128 ;  /* 0x0000008066147220 */ /* 0x040fe20000410000 */
[-C--:B------:R-:W-:Y:S01]  /*7ca0*/  HMMA.16816.F32 R12, R112, R22.reuse, R12 ;  /* 0x00000016700c723c */ /* 0x080fe2000000180c */
[C---:B------:R-:W-:Y:S07]  /*7cb0*/  FMUL.FTZ R21, R102.reuse, R129 ;  /* 0x0000008166157220 */ /* 0x040fee0000410000 */
[C---:B------:R-:W-:Y:S07]  /*7cc0*/  HMMA.16816.F32 R16, R116.reuse, R22, R16 ;  /* 0x000000167410723c */ /* 0x040fee0000001810 */
[C---:B------:R-:W-:Y:S02]  /*7cd0*/  FMUL.FTZ R22, R101.reuse, R130 ;  /* 0x0000008265167220 */ /* 0x040fe40000410000 */
[----:B------:R-:W-:Y:S02]  /*7ce0*/  FMUL.FTZ R23, R101, R131 ;  /* 0x0000008365177220 */ /* 0x000fe40000410000 */
[----:B------:R-:W-:Y:S05]  /*7cf0*/  LDSM.16.MT88.4 R128, [R218+0x500] ;  /* 0x00050000da80783b */ /* 0x000fea0000004200 */
[-C--:B------:R-:W-:Y:S08]  /*7d00*/  HMMA.16816.F32 R20, R116, R36.reuse, R20 ;  /* 0x000000247414723c */ /* 0x080ff00000001814 */
[C---:B------:R-:W-:Y:S07]  /*7d10*/  HMMA.16816.F32 R24, R112.reuse, R36, R24 ;  /* 0x000000247018723c */ /* 0x040fee0000001818 */
[----:B------:R-:W-:Y:S01]  /*7d20*/  FMUL.FTZ R37, R102, R145 ;  /* 0x0000009166257220 */ /* 0x000fe20000410000 */
[-C--:B------:R-:W-:Y:S01]  /*7d30*/  HMMA.16816.F32 R28, R112, R38.reuse, R28 ;  /* 0x00000026701c723c */ /* 0x080fe2000000181c */
[----:B------:R1:W-:Y:S03]  /*7d40*/  MUFU.EX2 R145, R44 ;  /* 0x0000002c00917308 */ /* 0x0003e60000000800 */
[--C-:B------:R-:W-:Y:S04]  /*7d50*/  FFMA.FTZ R36, R193, c[0x0][0x2d0], -R111.reuse ;  /* 0x0000b400c1247a23 */ /* 0x100fe8000001086f */
[C---:B------:R-:W-:Y:S03]  /*7d60*/  HMMA.16816.F32 R32, R116.reuse, R38, R32 ;  /* 0x000000267420723c */ /* 0x040fe60000001820 */
[----:B------:R3:W4:Y:S04]  /*7d70*/  MUFU.EX2 R41, R36 ;  /* 0x0000002400297308 */ /* 0x0007280000000800 */
[C---:B------:R-:W-:Y:S02]  /*7d80*/  FMUL.FTZ R39, R101.reuse, R147 ;  /* 0x0000009365277220 */ /* 0x040fe40000410000 */
[----:B------:R-:W-:Y:S04]  /*7d90*/  FMUL.FTZ R38, R101, R146 ;  /* 0x0000009265267220 */ /* 0x000fe80000410000 */
[----:B------:R2:W-:Y:S01]  /*7da0*/  MUFU.EX2 R147, R106 ;  /* 0x0000006a00937308 */ /* 0x0005e20000000800 */
[----:B-1----:R-:W-:Y:S02]  /*7db0*/  FMUL.FTZ R44, R100, R152 ;  /* 0x00000098642c7220 */ /* 0x002fe40000410000 */
[----:B---3--:R-:W-:Y:S01]  /*7dc0*/  FMUL.FTZ R36, R102, R144 ;  /* 0x0000009066247220 */ /* 0x008fe20000410000 */
[----:B----4-:R-:W-:Y:S01]  /*7dd0*/  MOV R144, R41 ;  /* 0x0000002900907202 */ /* 0x010fe20000000f00 */
[----:B------:R-:W-:Y:S01]  /*7de0*/  FMUL.FTZ R41, R100, R149 ;  /* 0x0000009564297220 */ /* 0x000fe20000410000 */
[----:B------:R-:W-:Y:S01]  /*7df0*/  MOV R149, R56 ;  /* 0x0000003800957202 */ /* 0x000fe20000000f00 */
[--C-:B------:R-:W-:Y:S03]  /*7e00*/  FFMA.FTZ R56, R195, c[0x0][0x2d0], -R111.reuse ;  /* 0x0000b400c3387a23 */ /* 0x100fe6000001086f */
[-C--:B------:R-:W-:Y:S01]  /*7e10*/  HMMA.16816.F32 R36, R116, R52.reuse, R36 ;  /* 0x000000347424723c */ /* 0x080fe20000001824 */
[----:B------:R1:W-:Y:S01]  /*7e20*/  MUFU.EX2 R158, R56 ;  /* 0x00000038009e7308 */ /* 0x0003e20000000800 */
[--C-:B--2---:R-:W-:Y:S06]  /*7e30*/  FFMA.FTZ R106, R201, c[0x0][0x2d0], -R176.reuse ;  /* 0x0000b400c96a7a23 */ /* 0x104fec00000108b0 */
[C---:B------:R-:W-:Y:S03]  /*7e40*/  HMMA.16816.F32 R40, R112.reuse, R52, R40 ;  /* 0x000000347028723c */ /* 0x040fe60000001828 */
[----:B------:R2:W-:Y:S04]  /*7e50*/  MUFU.EX2 R151, R106 ;  /* 0x0000006a00977308 */ /* 0x0005e80000000800 */
[----:B------:R-:W-:Y:S01]  /*7e60*/  FFMA.FTZ R52, R196, c[0x0][0x2d0], -R111 ;  /* 0x0000b400c4347a23 */ /* 0x000fe2000001086f */
[-C--:B------:R-:W-:Y:S01]  /*7e70*/  HMMA.16816.F32 R44, R112, R54.reuse, R44 ;  /* 0x00000036702c723c */ /* 0x080fe2000000182c */
[----:B------:R-:W-:Y:S04]  /*7e80*/  FMUL.FTZ R53, R102, R161 ;  /* 0x000000a166357220 */ /* 0x000fe80000410000 */
[----:B------:R3:W4:Y:S03]  /*7e90*/  MUFU.EX2 R153, R52 ;  /* 0x0000003400997308 */ /* 0x0007260000000800 */
[C---:B------:R-:W-:Y:S01]  /*7ea0*/  HMMA.16816.F32 R48, R116.reuse, R54, R48 ;  /* 0x000000367430723c */ /* 0x040fe20000001830 */
[----:B-1----:R-:W-:Y:S06]  /*7eb0*/  FMUL.FTZ R56, R100, R164 ;  /* 0x000000a464387220 */ /* 0x002fec0000410000 */
[C---:B------:R-:W-:Y:S02]  /*7ec0*/  FMUL.FTZ R54, R101.reuse, R162 ;  /* 0x000000a265367220 */ /* 0x040fe40000410000 */
[----:B------:R-:W-:Y:S03]  /*7ed0*/  FMUL.FTZ R55, R101, R163 ;  /* 0x000000a365377220 */ /* 0x000fe60000410000 */
[--C-:B--2---:R-:W-:Y:S04]  /*7ee0*/  FFMA.FTZ R106, R203, c[0x0][0x2d0], -R3.reuse ;  /* 0x0000b400cb6a7a23 */ /* 0x104fe80000010803 */
[----:B------:R1:W-:Y:S01]  /*7ef0*/  MUFU.EX2 R148, R106 ;  /* 0x0000006a00947308 */ /* 0x0003e20000000800 */
[----:B---3--:R-:W-:Y:S07]  /*7f00*/  FMUL.FTZ R52, R102, R160 ;  /* 0x000000a066347220 */ /* 0x008fee0000410000 */
[-C--:B------:R-:W-:Y:S08]  /*7f10*/  HMMA.16816.F32 R52, R116, R120.reuse, R52 ;  /* 0x000000787434723c */ /* 0x080ff00000001834 */
[C---:B------:R-:W-:Y:S01]  /*7f20*/  HMMA.16816.F32 R56, R112.reuse, R120, R56 ;  /* 0x000000787038723c */ /* 0x040fe20000001838 */
[--C-:B-1----:R-:W-:Y:S07]  /*7f30*/  FFMA.FTZ R106, R204, c[0x0][0x2d0], -R3.reuse ;  /* 0x0000b400cc6a7a23 */ /* 0x102fee0000010803 */
[-C--:B------:R-:W-:Y:S01]  /*7f40*/  HMMA.16816.F32 R60, R112, R122.reuse, R60 ;  /* 0x0000007a703c723c */ /* 0x080fe2000000183c */
[----:B------:R1:W-:Y:S07]  /*7f50*/  MUFU.EX2 R152, R106 ;  /* 0x0000006a00987308 */ /* 0x0003ee0000000800 */
[C---:B------:R-:W-:Y:S01]  /*7f60*/  HMMA.16816.F32 R64, R116.reuse, R122, R64 ;  /* 0x0000007a7440723c */ /* 0x040fe20000001840 */
[----:B------:R-:W2:Y:S07]  /*7f70*/  LDSM.16.MT88.4 R120, [R218+0x2100] ;  /* 0x00210000da78783b */ /* 0x000eae0000004200 */
[-C--:B------:R-:W-:Y:S08]  /*7f80*/  HMMA.16816.F32 R68, R116, R124.reuse, R68 ;  /* 0x0000007c7444723c */ /* 0x080ff00000001844 */
[C---:B------:R-:W-:Y:S01]  /*7f90*/  HMMA.16816.F32 R72, R112.reuse, R124, R72 ;  /* 0x0000007c7048723c */ /* 0x040fe20000001848 */
[--C-:B-1----:R-:W-:Y:S04]  /*7fa0*/  FFMA.FTZ R106, R205, c[0x0][0x2d0], -R176.reuse ;  /* 0x0000b400cd6a7a23 */ /* 0x102fe800000108b0 */
[----:B------:R1:W-:Y:S03]  /*7fb0*/  MUFU.EX2 R156, R106 ;  /* 0x0000006a009c7308 */ /* 0x0003e60000000800 */
[-C--:B------:R-:W-:Y:S08]  /*7fc0*/  HMMA.16816.F32 R76, R112, R126.reuse, R76 ;  /* 0x0000007e704c723c */ /* 0x080ff0000000184c */
[C---:B------:R-:W-:Y:S01]  /*7fd0*/  HMMA.16816.F32 R80, R116.reuse, R126, R80 ;  /* 0x0000007e7450723c */ /* 0x040fe20000001850 */
[----:B------:R-:W3:Y:S07]  /*7fe0*/  LDSM.16.MT88.4 R124, [R217+0x500] ;  /* 0x00050000d97c783b */ /* 0x000eee0000004200 */
[-C--:B--2---:R-:W-:Y:S01]  /*7ff0*/  HMMA.16816.F32 R84, R116, R120.reuse, R84 ;  /* 0x000000787454723c */ /* 0x084fe20000001854 */
[--C-:B-1----:R-:W-:Y:S07]  /*8000*/  FFMA.FTZ R106, R206, c[0x0][0x2d0], -R176.reuse ;  /* 0x0000b400ce6a7a23 */ /* 0x102fee00000108b0 */
[C---:B------:R-:W-:Y:S01]  /*8010*/  HMMA.16816.F32 R88, R112.reuse, R120, R88 ;  /* 0x000000787058723c */ /* 0x040fe20000001858 */
[----:B------:R1:W2:Y:S07]  /*8020*/  MUFU.EX2 R154, R106 ;  /* 0x0000006a009a7308 */ /* 0x0002ae0000000800 */
[-C--:B------:R-:W-:Y:S07]  /*8030*/  HMMA.16816.F32 R92, R112, R122.reuse, R92 ;  /* 0x0000007a705c723c */ /* 0x080fee000000185c */
[----:B----4-:R-:W-:Y:S01]  /*8040*/  F2FP.PACK_AB R114, R158, R153 ;  /* 0x000000999e72723e */ /* 0x010fe200000000ff */
[----:B------:R-:W-:Y:S01]  /*8050*/  HMMA.16816.F32 R96, R116, R122, R96 ;  /* 0x0000007a7460723c */ /* 0x000fe20000001860 */
[----:B------:R-:W-:Y:S01]  /*8060*/  F2FP.PACK_AB R115, R216, R155 ;  /* 0x0000009bd873723e */ /* 0x000fe200000000ff */
[----:B------:R-:W4:Y:S02]  /*8070*/  LDSM.16.MT88.4 R120, [R217+0x1500] ;  /* 0x00150000d978783b */ /* 0x000f240000004200 */
[----:B------:R-:W-:Y:S02]  /*8080*/  F2FP.PACK_AB R112, R149, R144 ;  /* 0x000000909570723e */ /* 0x000fe400000000ff */
[----:B------:R-:W-:Y:S02]  /*8090*/  F2FP.PACK_AB R113, R150, R145 ;  /* 0x000000919671723e */ /* 0x000fe400000000ff */
[----:B------:R-:W-:Y:S01]  /*80a0*/  F2FP.PACK_AB R116, R151, R147 ;  /* 0x000000939774723e */ /* 0x000fe200000000ff */
[--C-:B-1----:R-:W-:Y:S03]  /*80b0*/  FFMA.FTZ R106, R207, c[0x0][0x2d0], -R3.reuse ;  /* 0x0000b400cf6a7a23 */ /* 0x102fe60000010803 */
[----:B--2---:R-:W-:Y:S01]  /*80c0*/  F2FP.PACK_AB R118, R154, R156 ;  /* 0x0000009c9a76723e */ /* 0x004fe200000000ff */
[-C--:B---3--:R-:W-:Y:S01]  /*80d0*/  HMMA.16816.F32 R4, R112, R124.reuse, R4 ;  /* 0x0000007c7004723c */ /* 0x088fe20000001804 */
[----:B------:R1:W-:Y:S01]  /*80e0*/  MUFU.EX2 R157, R106 ;  /* 0x0000006a009d7308 */ /* 0x0003e20000000800 */
[----:B------:R-:W-:Y:S01]  /*80f0*/  F2FP.PACK_AB R117, R152, R148 ;  /* 0x000000949875723e */ /* 0x000fe200000000ff */
[----:B-1----:R-:W-:Y:S08]  /*8100*/  FFMA.FTZ R106, R208, c[0x0][0x2d0], -R3 ;  /* 0x0000b400d06a7a23 */ /* 0x002ff00000010803 */
[----:B------:R1:W-:Y:S10]  /*8110*/  MUFU.EX2 R208, R107 ;  /* 0x0000006b00d07308 */ /* 0x0003f40000000800 */
[----:B------:R2:W3:Y:S01]  /*8120*/  MUFU.EX2 R146, R106 ;  /* 0x0000006a00927308 */ /* 0x0004e20000000800 */
[----:B-1----:R-:W-:Y:S01]  /*8130*/  FFMA.FTZ R107, R240, c[0x0][0x2d0], -R176 ;  /* 0x0000b400f06b7a23 */ /* 0x002fe200000108b0 */
[----:B------:R-:W-:Y:S08]  /*8140*/  MOV R240, R156 ;  /* 0x0000009c00f07202 */ /* 0x000ff00000000f00 */
[----:B------:R1:W-:Y:S01]  /*8150*/  MUFU.EX2 R204, R107 ;  /* 0x0000006b00cc7308 */ /* 0x0003e20000000800 */
[--C-:B--2---:R-:W-:Y:S01]  /*8160*/  FFMA.FTZ R106, R213, c[0x0][0x2d0], -R111.reuse ;  /* 0x0000b400d56a7a23 */ /* 0x104fe2000001086f */
[----:B---3--:R-:W-:Y:S02]  /*8170*/  F2FP.PACK_AB R119, R146, R157 ;  /* 0x0000009d9277723e */ /* 0x008fe400000000ff */
[----:B------:R-:W-:Y:S06]  /*8180*/  MOV R210, R146 ;  /* 0x0000009200d27202 */ /* 0x000fec0000000f00 */
[----:B------:R2:W-:Y:S01]  /*8190*/  MUFU.EX2 R139, R106 ;  /* 0x0000006a008b7308 */ /* 0x0005e20000000800 */
[----:B------:R-:W-:Y:S02]  /*81a0*/  MOV R146, R136 ;  /* 0x0000008800927202 */ /* 0x000fe40000000f00 */
[----:B------:R-:W-:Y:S01]  /*81b0*/  MOV R136, R134 ;  /* 0x0000008600887202 */ /* 0x000fe20000000f00 */
[C---:B------:R-:W-:Y:S01]  /*81c0*/  HMMA.16816.F32 R8, R116.reuse, R124, R8 ;  /* 0x0000007c7408723c */ /* 0x040fe20000001808 */
[----:B------:R-:W-:Y:S02]  /*81d0*/  MOV R134, R132 ;  /* 0x0000008400867202 */ /* 0x000fe40000000f00 */
[----:B------:R-:W-:Y:S05]  /*81e0*/  MOV R132, R177 ;  /* 0x000000b100847202 */ /* 0x000fea0000000f00 */
[-C--:B------:R-:W-:Y:S01]  /*81f0*/  HMMA.16816.F32 R12, R116, R126.reuse, R12 ;  /* 0x0000007e740c723c */ /* 0x080fe2000000180c */
[--C-:B-1----:R-:W-:Y:S07]  /*8200*/  FFMA.FTZ R107, R183, c[0x0][0x2d0], -R110.reuse ;  /* 0x0000b400b76b7a23 */ /* 0x102fee000001086e */
[C---:B------:R-:W-:Y:S01]  /*8210*/  HMMA.16816.F32 R16, R112.reuse, R126, R16 ;  /* 0x0000007e7010723c */ /* 0x040fe20000001810 */
[----:B------:R-:W1:Y:S01]  /*8220*/  LDSM.16.MT88.4 R124, [R218+0x1500] ;  /* 0x00150000da7c783b */ /* 0x000e620000004200 */
[----:B------:R-:W-:Y:S02]  /*8230*/  MUFU.EX2 R190, R107 ;  /* 0x0000006b00be7308 */ /* 0x000fe40000000800 */
[--C-:B--2---:R-:W-:Y:S04]  /*8240*/  FFMA.FTZ R106, R214, c[0x0][0x2d0], -R111.reuse ;  /* 0x0000b400d66a7a23 */ /* 0x104fe8000001086f */
[-C--:B------:R-:W-:Y:S04]  /*8250*/  HMMA.16816.F32 R20, R112, R128.reuse, R20 ;  /* 0x000000807014723c */ /* 0x080fe80000001814 */
[----:B------:R2:W3:Y:S04]  /*8260*/  MUFU.EX2 R140, R106 ;  /* 0x0000006a008c7308 */ /* 0x0004e80000000800 */
[C---:B------:R-:W-:Y:S06]  /*8270*/  HMMA.16816.F32 R24, R116.reuse, R128, R24 ;  /* 0x000000807418723c */ /* 0x040fec0000001818 */
[----:B------:R-:W-:Y:S02]  /*8280*/  MUFU.EX2 R107, R108 ;  /* 0x0000006c006b7308 */ /* 0x000fe40000000800 */
[-C--:B------:R-:W-:Y:S08]  /*8290*/  HMMA.16816.F32 R28, R116, R130.reuse, R28 ;  /* 0x00000082741c723c */ /* 0x080ff0000000181c */
[C---:B------:R-:W-:Y:S01]  /*82a0*/  HMMA.16816.F32 R32, R112.reuse, R130, R32 ;  /* 0x000000827020723c */ /* 0x040fe20000001820 */
[----:B------:R-:W1:Y:S03]  /*82b0*/  LDSM.16.MT88.4 R128, [R217+0x2500] ;  /* 0x00250000d980783b */ /* 0x000e660000004200 */
[--C-:B--2---:R-:W-:Y:S01]  /*82c0*/  FFMA.FTZ R106, R215, c[0x0][0x2d0], -R110.reuse ;  /* 0x0000b400d76a7a23 */ /* 0x104fe2000001086e */
[----:B---3--:R-:W-:Y:S02]  /*82d0*/  MOV R215, R140 ;  /* 0x0000008c00d77202 */ /* 0x008fe40000000f00 */
[----:B------:R-:W-:Y:S01]  /*82e0*/  MOV R140, R191 ;  /* 0x000000bf008c7202 */ /* 0x000fe20000000f00 */
[-C--:B----4-:R-:W-:Y:S01]  /*82f0*/  HMMA.16816.F32 R36, R112, R120.reuse, R36 ;  /* 0x000000787024723c */ /* 0x090fe20000001824 */
[----:B------:R2:W-:Y:S07]  /*8300*/  MUFU.EX2 R214, R106 ;  /* 0x0000006a00d67308 */ /* 0x0005ee0000000800 */
[C---:B------:R-:W-:Y:S08]  /*8310*/  HMMA.16816.F32 R40, R116.reuse, R120, R40 ;  /* 0x000000787428723c */ /* 0x040ff00000001828 */
[-C--:B------:R-:W-:Y:S08]  /*8320*/  HMMA.16816.F32 R44, R116, R122.reuse, R44 ;  /* 0x0000007a742c723c */ /* 0x080ff0000000182c */
[C---:B------:R-:W-:Y:S01]  /*8330*/  HMMA.16816.F32 R48, R112.reuse, R122, R48 ;  /* 0x0000007a7030723c */ /* 0x040fe20000001830 */
[--C-:B--2---:R-:W-:Y:S01]  /*8340*/  FFMA.FTZ R106, R237, c[0x0][0x2d0], -R110.reuse ;  /* 0x0000b400ed6a7a23 */ /* 0x104fe2000001086e */
[----:B------:R-:W2:Y:S02]  /*8350*/  LDSM.16.MT88.4 R120, [R218+0x2500] ;  /* 0x00250000da78783b */ /* 0x000ea40000004200 */
[----:B------:R-:W-:Y:S01]  /*8360*/  MOV R237, R139 ;  /* 0x0000008b00ed7202 */ /* 0x000fe20000000f00 */
[----:B------:R3:W4:Y:S01]  /*8370*/  MUFU.EX2 R213, R106 ;  /* 0x0000006a00d57308 */ /* 0x0007220000000800 */
[----:B------:R-:W-:Y:S02]  /*8380*/  MOV R139, R189 ;  /* 0x000000bd008b7202 */ /* 0x000fe40000000f00 */
[-C--:B-1----:R-:W-:Y:S08]  /*8390*/  HMMA.16816.F32 R52, R112, R124.reuse, R52 ;  /* 0x0000007c7034723c */ /* 0x082ff00000001834 */
[C---:B------:R-:W-:Y:S08]  /*83a0*/  HMMA.16816.F32 R56, R116.reuse, R124, R56 ;  /* 0x0000007c7438723c */ /* 0x040ff00000001838 */
[-C--:B------:R-:W-:Y:S01]  /*83b0*/  HMMA.16816.F32 R60, R116, R126.reuse, R60 ;  /* 0x0000007e743c723c */ /* 0x080fe2000000183c */
[----:B---3--:R-:W-:Y:S07]  /*83c0*/  FFMA.FTZ R106, R209, c[0x0][0x2d0], -R111 ;  /* 0x0000b400d16a7a23 */ /* 0x008fee000001086f */
[C---:B------:R-:W-:Y:S01]  /*83d0*/  HMMA.16816.F32 R64, R112.reuse, R126, R64 ;  /* 0x0000007e7040723c */ /* 0x040fe20000001840 */
[----:B------:R1:W3:Y:S01]  /*83e0*/  MUFU.EX2 R209, R106 ;  /* 0x0000006a00d17308 */ /* 0x0002e20000000800 */
[----:B------:R-:W3:Y:S06]  /*83f0*/  LDSM.16.MT88.4 R124, [R217+0x900] ;  /* 0x00090000d97c783b */ /* 0x000eec0000004200 */
[-C--:B------:R-:W-:Y:S08]  /*8400*/  HMMA.16816.F32 R68, R112, R128.reuse, R68 ;  /* 0x000000807044723c */ /* 0x080ff00000001844 */
[C---:B------:R-:W-:Y:S08]  /*8410*/  HMMA.16816.F32 R72, R116.reuse, R128, R72 ;  /* 0x000000807448723c */ /* 0x040ff00000001848 */
[-C--:B------:R-:W-:Y:S01]  /*8420*/  HMMA.16816.F32 R76, R116, R130.reuse, R76 ;  /* 0x00000082744c723c */ /* 0x080fe2000000184c */
[--C-:B-1----:R-:W-:Y:S03]  /*8430*/  FFMA.FTZ R106, R211, c[0x0][0x2d0], -R110.reuse ;  /* 0x0000b400d36a7a23 */ /* 0x102fe6000001086e */
[----:B------:R-:W-:Y:S01]  /*8440*/  MOV R211, R154 ;  /* 0x0000009a00d37202 */ /* 0x000fe20000000f00 */
[----:B------:R1:W-:Y:S03]  /*8450*/  MUFU.EX2 R207, R106 ;  /* 0x0000006a00cf7308 */ /* 0x0003e60000000800 */
[C---:B------:R-:W-:Y:S01]  /*8460*/  HMMA.16816.F32 R80, R112.reuse, R130, R80 ;  /* 0x000000827050723c */ /* 0x040fe20000001850 */
[----:B------:R-:W3:Y:S07]  /*8470*/  LDSM.16.MT88.4 R128, [R218+0x900] ;  /* 0x00090000da80783b */ /* 0x000eee0000004200 */
[-C--:B--2---:R-:W-:Y:S08]  /*8480*/  HMMA.16816.F32 R84, R112, R120.reuse, R84 ;  /* 0x000000787054723c */ /* 0x084ff00000001854 */
[C---:B------:R-:W-:Y:S01]  /*8490*/  HMMA.16816.F32 R88, R116.reuse, R120, R88 ;  /* 0x000000787458723c */ /* 0x040fe20000001858 */
[----:B-1----:R-:W-:Y:S03]  /*84a0*/  FFMA.FTZ R106, R212, c[0x0][0x2d0], -R110 ;  /* 0x0000b400d46a7a23 */ /* 0x002fe6000001086e */
[----:B------:R-:W-:Y:S04]  /*84b0*/  MOV R212, R158 ;  /* 0x0000009e00d47202 */ /* 0x000fe80000000f00 */
[-C--:B------:R-:W-:Y:S01]  /*84c0*/  HMMA.16816.F32 R92, R116, R122.reuse, R92 ;  /* 0x0000007a745c723c */ /* 0x080fe2000000185c */
[----:B------:R1:W2:Y:S07]  /*84d0*/  MUFU.EX2 R206, R106 ;  /* 0x0000006a00ce7308 */ /* 0x0002ae0000000800 */
[----:B------:R-:W-:Y:S01]  /*84e0*/  HMMA.16816.F32 R96, R112, R122, R96 ;  /* 0x0000007a7060723c */ /* 0x000fe20000001860 */
[----:B------:R-:W2:Y:S06]  /*84f0*/  LDSM.16.MT88.4 R120, [R217+0x1900] ;  /* 0x00190000d978783b */ /* 0x000eac0000004200 */
[----:B------:R-:W-:Y:S02]  /*8500*/  F2FP.PACK_AB R112, R215, R237 ;  /* 0x000000edd770723e */ /* 0x000fe400000000ff */
[----:B----4-:R-:W-:Y:S03]  /*8510*/  F2FP.PACK_AB R113, R213, R214 ;  /* 0x000000d6d571723e */ /* 0x010fe600000000ff */
[----:B---3--:R-:W-:Y:S01]  /*8520*/  F2FP.PACK_AB R114, R208, R209 ;  /* 0x000000d1d072723e */ /* 0x008fe200000000ff */
[--C-:B-1----:R-:W-:Y:S01]  /*8530*/  FFMA.FTZ R106, R239, c[0x0][0x2d0], -R176.reuse ;  /* 0x0000b400ef6a7a23 */ /* 0x102fe200000108b0 */
[----:B--2---:R-:W-:Y:S02]  /*8540*/  F2FP.PACK_AB R115, R206, R207 ;  /* 0x000000cfce73723e */ /* 0x004fe400000000ff */
[----:B------:R-:W-:Y:S01]  /*8550*/  MOV R239, R157 ;  /* 0x0000009d00ef7202 */ /* 0x000fe20000000f00 */
[----:B------:R1:W2:Y:S04]  /*8560*/  MUFU.EX2 R205, R106 ;  /* 0x0000006a00cd7308 */ /* 0x0002a80000000800 */
[-C--:B------:R-:W-:Y:S01]  /*8570*/  HMMA.16816.F32 R4, R112, R124.reuse, R4 ;  /* 0x0000007c7004723c */ /* 0x080fe20000001804 */
[--C-:B-1----:R-:W-:Y:S01]  /*8580*/  FFMA.FTZ R106, R241, c[0x0][0x2d0], -R3.reuse ;  /* 0x0000b400f16a7a23 */ /* 0x102fe20000010803 */
[----:B--2---:R-:W-:Y:S02]  /*8590*/  F2FP.PACK_AB R116, R204, R205 ;  /* 0x000000cdcc74723e */ /* 0x004fe400000000ff */
[----:B------:R-:W-:Y:S02]  /*85a0*/  MOV R241, R155 ;  /* 0x0000009b00f17202 */ /* 0x000fe40000000f00 */
[----:B------:R1:W-:Y:S02]  /*85b0*/  MUFU.EX2 R202, R106 ;  /* 0x0000006a00ca7308 */ /* 0x0003e40000000800 */
[--C-:B-1----:R-:W-:Y:S01]  /*85c0*/  FFMA.FTZ R106, R242, c[0x0][0x2d0], -R3.reuse ;  /* 0x0000b400f26a7a23 */ /* 0x102fe20000010803 */
[----:B------:R-:W-:Y:S07]  /*85d0*/  MOV R242, R153 ;  /* 0x0000009900f27202 */ /* 0x000fee0000000f00 */
[----:B------:R1:W2:Y:S02]  /*85e0*/  MUFU.EX2 R203, R106 ;  /* 0x0000006a00cb7308 */ /* 0x0002a40000000800 */
[--C-:B-1----:R-:W-:Y:S01]  /*85f0*/  FFMA.FTZ R106, R243, c[0x0][0x2d0], -R176.reuse ;  /* 0x0000b400f36a7a23 */ /* 0x102fe200000108b0 */
[----:B--2---:R-:W-:Y:S02]  /*8600*/  F2FP.PACK_AB R117, R203, R202 ;  /* 0x000000cacb75723e */ /* 0x004fe400000000ff */
[----:B------:R-:W-:Y:S05]  /*8610*/  MOV R243, R152 ;  /* 0x0000009800f37202 */ /* 0x000fea0000000f00 */
[----:B------:R1:W-:Y:S02]  /*8620*/  MUFU.EX2 R200, R106 ;  /* 0x0000006a00c87308 */ /* 0x0003e40000000800 */
[----:B-1----:R-:W-:Y:S01]  /*8630*/  FFMA.FTZ R106, R244, c[0x0][0x2d0], -R176 ;  /* 0x0000b400f46a7a23 */ /* 0x002fe200000108b0 */
        /* <DEDUP_REMOVED lines=12> */
[----:B------:R1:W-:Y:S01]  /*8700*/  MUFU.EX2 R197, R106 ;  /* 0x0000006a00c57308 */ /* 0x0003e20000000800 */
[C---:B------:R-:W-:Y:S08]  /*8710*/  HMMA.16816.F32 R8, R116.reuse, R124, R8 ;  /* 0x0000007c7408723c */ /* 0x040ff00000001808 */
[-C--:B------:R-:W-:Y:S08]  /*8720*/  HMMA.16816.F32 R12, R116, R126.reuse, R12 ;  /* 0x0000007e740c723c */ /* 0x080ff0000000180c */
[C---:B------:R-:W-:Y:S01]  /*8730*/  HMMA.16816.F32 R16, R112.reuse, R126, R16 ;  /* 0x0000007e7010723c */ /* 0x040fe20000001810 */
[----:B------:R-:W2:Y:S03]  /*8740*/  LDSM.16.MT88.4 R124, [R218+0x1900] ;  /* 0x00190000da7c783b */ /* 0x000ea60000004200 */
[--C-:B-1----:R-:W-:Y:S01]  /*8750*/  FFMA.FTZ R106, R248, c[0x0][0x2d0], -R111.reuse ;  /* 0x0000b400f86a7a23 */ /* 0x102fe2000001086f */
[----:B------:R-:W-:Y:S02]  /*8760*/  MOV R248, R147 ;  /* 0x0000009300f87202 */ /* 0x000fe40000000f00 */
[----:B------:R-:W-:Y:S01]  /*8770*/  MOV R147, R184 ;  /* 0x000000b800937202 */ /* 0x000fe20000000f00 */
[-C--:B------:R-:W-:Y:S01]  /*8780*/  HMMA.16816.F32 R20, R112, R128.reuse, R20 ;  /* 0x000000807014723c */ /* 0x080fe20000001814 */
[----:B------:R1:W3:Y:S07]  /*8790*/  MUFU.EX2 R196, R106 ;  /* 0x0000006a00c47308 */ /* 0x0002ee0000000800 */
[C---:B------:R-:W-:Y:S08]  /*87a0*/  HMMA.16816.F32 R24, R116.reuse, R128, R24 ;  /* 0x000000807418723c */ /* 0x040ff00000001818 */
[-C--:B------:R-:W-:Y:S08]  /*87b0*/  HMMA.16816.F32 R28, R116, R130.reuse, R28 ;  /* 0x00000082741c723c */ /* 0x080ff0000000181c */
[C---:B------:R-:W-:Y:S01]  /*87c0*/  HMMA.16816.F32 R32, R112.reuse, R130, R32 ;  /* 0x000000827020723c */ /* 0x040fe20000001820 */
[--C-:B-1----:R-:W-:Y:S01]  /*87d0*/  FFMA.FTZ R106, R249, c[0x0][0x2d0], -R110.reuse ;  /* 0x0000b400f96a7a23 */ /* 0x102fe2000001086e */
[----:B------:R-:W1:Y:S02]  /*87e0*/  LDSM.16.MT88.4 R128, [R217+0x2900] ;  /* 0x00290000d980783b */ /* 0x000e640000004200 */
[----:B---3--:R-:W-:Y:S01]  /*87f0*/  F2FP.PACK_AB R108, R196, R197 ;  /* 0x000000c5c46c723e */ /* 0x008fe200000000ff */
[----:B------:R3:W-:Y:S01]  /*8800*/  MUFU.EX2 R194, R106 ;  /* 0x0000006a00c27308 */ /* 0x0007e20000000800 */
[----:B------:R-:W-:Y:S02]  /*8810*/  MOV R249, R145 ;  /* 0x0000009100f97202 */ /* 0x000fe40000000f00 */
[-C--:B------:R-:W-:Y:S01]  /*8820*/  HMMA.16816.F32 R36, R112, R120.reuse, R36 ;  /* 0x000000787024723c */ /* 0x080fe20000001824 */
[----:B------:R-:W-:Y:S07]  /*8830*/  MOV R145, R140 ;  /* 0x0000008c00917202 */ /* 0x000fee0000000f00 */
[C---:B------:R-:W-:Y:S08]  /*8840*/  HMMA.16816.F32 R40, R116.reuse, R120, R40 ;  /* 0x000000787428723c */ /* 0x040ff00000001828 */
[-C--:B------:R-:W-:Y:S01]  /*8850*/  HMMA.16816.F32 R44, R116, R122.reuse, R44 ;  /* 0x0000007a742c723c */ /* 0x080fe2000000182c */
[--C-:B---3--:R-:W-:Y:S03]  /*8860*/  FFMA.FTZ R106, R250, c[0x0][0x2d0], -R110.reuse ;  /* 0x0000b400fa6a7a23 */ /* 0x108fe6000001086e */
[----:B------:R-:W-:Y:S04]  /*8870*/  MOV R250, R144 ;  /* 0x0000009000fa7202 */ /* 0x000fe80000000f00 */
[C---:B------:R-:W-:Y:S01]  /*8880*/  HMMA.16816.F32 R48, R112.reuse, R122, R48 ;  /* 0x0000007a7030723c */ /* 0x040fe20000001830 */
[----:B------:R3:W-:Y:S01]  /*8890*/  MUFU.EX2 R195, R106 ;  /* 0x0000006a00c37308 */ /* 0x0007e20000000800 */
[----:B------:R-:W4:Y:S02]  /*88a0*/  LDSM.16.MT88.4 R120, [R218+0x2900] ;  /* 0x00290000da78783b */ /* 0x000f240000004200 */
[----:B------:R-:W-:Y:S04]  /*88b0*/  MOV R144, R141 ;  /* 0x0000008d00907202 */ /* 0x000fe80000000f00 */
[-C--:B--2---:R-:W-:Y:S08]  /*88c0*/  HMMA.16816.F32 R52, R112, R124.reuse, R52 ;  /* 0x0000007c7034723c */ /* 0x084ff00000001834 */
[C---:B------:R-:W-:Y:S08]  /*88d0*/  HMMA.16816.F32 R56, R116.reuse, R124, R56 ;  /* 0x0000007c7438723c */ /* 0x040ff00000001838 */
[-C--:B------:R-:W-:Y:S01]  /*88e0*/  HMMA.16816.F32 R60, R116, R126.reuse, R60 ;  /* 0x0000007e743c723c */ /* 0x080fe2000000183c */
[--C-:B---3--:R-:W-:Y:S04]  /*88f0*/  FFMA.FTZ R106, R180, c[0x0][0x2d0], -R111.reuse ;  /* 0x0000b400b46a7a23 */ /* 0x108fe8000001086f */
[----:B------:R2:W-:Y:S03]  /*8900*/  MUFU.EX2 R192, R106 ;  /* 0x0000006a00c07308 */ /* 0x0005e60000000800 */
[C---:B------:R-:W-:Y:S01]  /*8910*/  HMMA.16816.F32 R64, R112.reuse, R126, R64 ;  /* 0x0000007e7040723c */ /* 0x040fe20000001840 */
[----:B------:R-:W3:Y:S07]  /*8920*/  LDSM.16.MT88.4 R124, [R217+0xd00] ;  /* 0x000d0000d97c783b */ /* 0x000eee0000004200 */
[-C--:B-1----:R-:W-:Y:S08]  /*8930*/  HMMA.16816.F32 R68, R112, R128.reuse, R68 ;  /* 0x000000807044723c */ /* 0x082ff00000001844 */
[C---:B------:R-:W-:Y:S01]  /*8940*/  HMMA.16816.F32 R72, R116.reuse, R128, R72 ;  /* 0x000000807448723c */ /* 0x040fe20000001848 */
[----:B--2---:R-:W-:Y:S07]  /*8950*/  FFMA.FTZ R106, R181, c[0x0][0x2d0], -R111 ;  /* 0x0000b400b56a7a23 */ /* 0x004fee000001086f */
[-C--:B------:R-:W-:Y:S01]  /*8960*/  HMMA.16816.F32 R76, R116, R130.reuse, R76 ;  /* 0x00000082744c723c */ /* 0x080fe2000000184c */
[----:B------:R1:W2:Y:S07]  /*8970*/  MUFU.EX2 R193, R106 ;  /* 0x0000006a00c17308 */ /* 0x0002ae0000000800 */
[C---:B------:R-:W-:Y:S08]  /*8980*/  HMMA.16816.F32 R80, R112.reuse, R130, R80 ;  /* 0x000000827050723c */ /* 0x040ff00000001850 */
[-C--:B----4-:R-:W-:Y:S08]  /*8990*/  HMMA.16816.F32 R84, R112, R120.reuse, R84 ;  /* 0x000000787054723c */ /* 0x090ff00000001854 */
[C---:B------:R-:W-:Y:S01]  /*89a0*/  HMMA.16816.F32 R88, R116.reuse, R120, R88 ;  /* 0x000000787458723c */ /* 0x040fe20000001858 */
[----:B-1----:R-:W-:Y:S02]  /*89b0*/  FFMA.FTZ R106, R182, c[0x0][0x2d0], -R110 ;  /* 0x0000b400b66a7a23 */ /* 0x002fe4000001086e */
[----:B------:R-:W-:Y:S01]  /*89c0*/  LDSM.16.MT88.4 R180, [R217+0x2d00] ;  /* 0x002d0000d9b4783b */ /* 0x000fe20000004200 */
[----:B--2---:R-:W-:Y:S01]  /*89d0*/  F2FP.PACK_AB R110, R193, R192 ;  /* 0x000000c0c16e723e */ /* 0x004fe200000000ff */
[----:B------:R1:W2:Y:S03]  /*89e0*/  MUFU.EX2 R191, R106 ;  /* 0x0000006a00bf7308 */ /* 0x0002a60000000800 */
[-C--:B------:R-:W-:Y:S08]  /*89f0*/  HMMA.16816.F32 R92, R116, R122.reuse, R92 ;  /* 0x0000007a745c723c */ /* 0x080ff0000000185c */
[----:B------:R-:W-:Y:S01]  /*8a00*/  HMMA.16816.F32 R96, R112, R122, R96 ;  /* 0x0000007a7060723c */ /* 0x000fe20000001860 */
[--C-:B-1----:R-:W-:Y:S03]  /*8a10*/  FFMA.FTZ R106, R251, c[0x0][0x2d0], -R176.reuse ;  /* 0x0000b400fb6a7a23 */ /* 0x102fe600000108b0 */
[----:B--2---:R-:W-:Y:S01]  /*8a20*/  F2FP.PACK_AB R111, R190, R191 ;  /* 0x000000bfbe6f723e */ /* 0x004fe200000000ff */
[----:B------:R1:W-:Y:S02]  /*8a30*/  MUFU.EX2 R189, R106 ;  /* 0x0000006a00bd7308 */ /* 0x0003e40000000800 */
[--C-:B-1----:R-:W-:Y:S08]  /*8a40*/  FFMA.FTZ R106, R252, c[0x0][0x2d0], -R176.reuse ;  /* 0x0000b400fc6a7a23 */ /* 0x102ff000000108b0 */
[----:B------:R1:W-:Y:S02]  /*8a50*/  MUFU.EX2 R188, R106 ;  /* 0x0000006a00bc7308 */ /* 0x0003e40000000800 */
[--C-:B-1----:R-:W-:Y:S08]  /*8a60*/  FFMA.FTZ R106, R187, c[0x0][0x2d0], -R3.reuse ;  /* 0x0000b400bb6a7a23 */ /* 0x102ff00000010803 */
[----:B------:R1:W-:Y:S02]  /*8a70*/  MUFU.EX2 R187, R106 ;  /* 0x0000006a00bb7308 */ /* 0x0003e40000000800 */
[--C-:B-1----:R-:W-:Y:S01]  /*8a80*/  FFMA.FTZ R106, R143, c[0x0][0x2d0], -R3.reuse ;  /* 0x0000b4008f6a7a23 */ /* 0x102fe20000010803 */
[----:B------:R-:W-:Y:S01]  /*8a90*/  MOV R143, R142 ;  /* 0x0000008e008f7202 */ /* 0x000fe20000000f00 */
[----:B------:R-:W-:Y:S01]  /*8aa0*/  FFMA.FTZ R3, R109, c[0x0][0x2d0], -R3 ;  /* 0x0000b4006d037a23 */ /* 0x000fe20000010803 */
[----:B------:R-:W-:Y:S02]  /*8ab0*/  MOV R142, R139 ;  /* 0x0000008b008e7202 */ /* 0x000fe40000000f00 */
[----:B------:R-:W-:Y:S03]  /*8ac0*/  MOV R139, R186 ;  /* 0x000000ba008b7202 */ /* 0x000fe60000000f00 */
[----:B------:R1:W2:Y:S01]  /*8ad0*/  MUFU.EX2 R186, R106 ;  /* 0x0000006a00ba7308 */ /* 0x0002a20000000800 */
[----:B------:R-:W-:Y:S02]  /*8ae0*/  F2FP.PACK_AB R109, R195, R194 ;  /* 0x000000c2c36d723e */ /* 0x000fe400000000ff */
[----:B------:R-:W-:Y:S02]  /*8af0*/  MOV R251, R143 ;  /* 0x0000008f00fb7202 */ /* 0x000fe40000000f00 */
[----:B------:R-:W-:Y:S02]  /*8b00*/  MOV R252, R142 ;  /* 0x0000008e00fc7202 */ /* 0x000fe40000000f00 */
[----:B------:R-:W4:Y:S01]  /*8b10*/  LDSM.16.MT88.4 R140, [R218+0xd00] ;  /* 0x000d0000da8c783b */ /* 0x000f220000004200 */
[-C--:B---3--:R-:W-:Y:S07]  /*8b20*/  HMMA.16816.F32 R116, R108, R124.reuse, R4 ;  /* 0x0000007c6c74723c */ /* 0x088fee0000001804 */
[----:B------:R-:W-:Y:S02]  /*8b30*/  MOV R7, R179 ;  /* 0x000000b300077202 */ /* 0x000fe40000000f00 */
[----:B------:R-:W-:Y:S03]  /*8b40*/  MOV R5, R146 ;  /* 0x0000009200057202 */ /* 0x000fe60000000f00 */
[----:B------:R-:W-:Y:S02]  /*8b50*/  MOV R6, R145 ;  /* 0x0000009100067202 */ /* 0x000fe40000000f00 */
[----:B------:R-:W-:Y:S01]  /*8b60*/  MOV R4, R147 ;  /* 0x0000009300047202 */ /* 0x000fe20000000f00 */
[--C-:B-1----:R-:W-:Y:S01]  /*8b70*/  FFMA.FTZ R106, R185, c[0x0][0x2d0], -R176.reuse ;  /* 0x0000b400b96a7a23 */ /* 0x102fe200000108b0 */
[----:B--2---:R-:W-:Y:S03]  /*8b80*/  F2FP.PACK_AB R177, R186, R187 ;  /* 0x000000bbbab1723e */ /* 0x004fe600000000ff */
[----:B------:R1:W-:Y:S02]  /*8b90*/  MUFU.EX2 R185, R106 ;  /* 0x0000006a00b97308 */ /* 0x0003e40000000800 */
[----:B-1----:R-:W-:Y:S01]  /*8ba0*/  FFMA.FTZ R106, R159, c[0x0][0x2d0], -R176 ;  /* 0x0000b4009f6a7a23 */ /* 0x002fe200000108b0 */
[----:B------:R-:W-:Y:S01]  /*8bb0*/  F2FP.PACK_AB R176, R188, R189 ;  /* 0x000000bdbcb0723e */ /* 0x000fe200000000ff */
[----:B------:R-:W1:Y:S06]  /*8bc0*/  LDSM.16.MT88.4 R156, [R217+0x1d00] ;  /* 0x001d0000d99c783b */ /* 0x000e6c0000004200 */
[----:B------:R-:W-:Y:S10]  /*8bd0*/  MUFU.EX2 R184, R106 ;  /* 0x0000006a00b87308 */ /* 0x000ff40000000800 */
[----:B------:R2:W3:Y:S02]  /*8be0*/  MUFU.EX2 R106, R3 ;  /* 0x00000003006a7308 */ /* 0x0004e40000000800 */
[----:B--2---:R-:W-:Y:S02]  /*8bf0*/  MOV R3, R135 ;  /* 0x0000008700037202 */ /* 0x004fe40000000f00 */
[----:B---3--:R-:W-:Y:S02]  /*8c00*/  F2FP.PACK_AB R179, R106, R107 ;  /* 0x0000006b6ab3723e */ /* 0x008fe400000000ff */
[----:B------:R-:W-:Y:S02]  /*8c10*/  MOV R135, R133 ;  /* 0x0000008500877202 */ /* 0x000fe40000000f00 */
[----:B------:R-:W-:Y:S02]  /*8c20*/  MOV R133, R178 ;  /* 0x000000b200857202 */ /* 0x000fe40000000f00 */
[----:B------:R-:W-:Y:S07]  /*8c30*/  F2FP.PACK_AB R178, R184, R185 ;  /* 0x000000b9b8b2723e */ /* 0x000fee00000000ff */
[C---:B------:R-:W-:Y:S07]  /*8c40*/  HMMA.16816.F32 R112, R176.reuse, R124, R8 ;  /* 0x0000007cb070723c */ /* 0x040fee0000001808 */
[----:B------:R-:W-:Y:S01]  /*8c50*/  MOV R10, R137 ;  /* 0x00000089000a7202 */ /* 0x000fe20000000f00 */
[-C--:B------:R-:W-:Y:S01]  /*8c60*/  HMMA.16816.F32 R120, R176, R126.reuse, R12 ;  /* 0x0000007eb078723c */ /* 0x080fe2000000180c */
[----:B------:R-:W-:Y:S03]  /*8c70*/  MOV R11, R144 ;  /* 0x00000090000b7202 */ /* 0x000fe60000000f00 */
[----:B------:R-:W-:Y:S02]  /*8c80*/  MOV R9, R139 ;  /* 0x0000008b00097202 */ /* 0x000fe40000000f00 */
[----:B------:R-:W-:Y:S02]  /*8c90*/  MOV R8, R138 ;  /* 0x0000008a00087202 */ /* 0x000fe40000000f00 */
[C---:B------:R-:W-:Y:S01]  /*8ca0*/  HMMA.16816.F32 R124, R108.reuse, R126, R16 ;  /* 0x0000007e6c7c723c */ /* 0x040fe20000001810 */
[----:B------:R-:W2:Y:S03]  /*8cb0*/  LDL.LU R19, [R1+0x14] ;  /* 0x0000140001137983 */ /* 0x000ea60000300800 */
[----:B------:R-:W-:Y:S02]  /*8cc0*/  MOV R15, R133 ;  /* 0x00000085000f7202 */ /* 0x000fe40000000f00 */
[----:B------:R-:W-:Y:S02]  /*8cd0*/  MOV R13, R135 ;  /* 0x00000087000d7202 */ /* 0x000fe40000000f00 */
[-C--:B----4-:R-:W-:Y:S01]  /*8ce0*/  HMMA.16816.F32 R128, R108, R140.reuse, R20 ;  /* 0x0000008c6c80723c */ /* 0x090fe20000001814 */
[----:B------:R-:W-:Y:S03]  /*8cf0*/  MOV R18, R132 ;  /* 0x0000008400127202 */ /* 0x000fe60000000f00 */
[----:B------:R-:W-:Y:S02]  /*8d00*/  MOV R14, R134 ;  /* 0x00000086000e7202 */ /* 0x000fe40000000f00 */
[----:B------:R-:W-:Y:S02]  /*8d10*/  MOV R12, R136 ;  /* 0x00000088000c7202 */ /* 0x000fe40000000f00 */
[C---:B------:R-:W-:Y:S08]  /*8d20*/  HMMA.16816.F32 R132, R176.reuse, R140, R24 ;  /* 0x0000008cb084723c */ /* 0x040ff00000001818 */
        /* <DEDUP_REMOVED lines=13> */
[C---:B------:R-:W-:Y:S01]  /*8e00*/  HMMA.16816.F32 R80, R108.reuse, R182, R80 ;  /* 0x000000b66c50723c */ /* 0x040fe20000001850 */
[----:B--2---:R-:W-:Y:S03]  /*8e10*/  FFMA.FTZ R102, R102, R19, R18 ;  /* 0x0000001366667223 */ /* 0x004fe60000010012 */
[----:B------:R-:W-:Y:S02]  /*8e20*/  MOV R18, R5 ;  /* 0x0000000500127202 */ /* 0x000fe40000000f00 */
[----:B------:R-:W-:Y:S01]  /*8e30*/  MOV R5, R6 ;  /* 0x0000000600057202 */ /* 0x000fe20000000f00 */
[----:B------:R-:W-:Y:S01]  /*8e40*/  FADD.FTZ R9, R9, R102 ;  /* 0x0000006609097221 */ /* 0x000fe20000010000 */
[----:B------:R-:W-:Y:S04]  /*8e50*/  MOV R6, R7 ;  /* 0x0000000700067202 */ /* 0x000fe80000000f00 */
[----:B------:R-:W-:Y:S02]  /*8e60*/  MOV R7, R3 ;  /* 0x0000000300077202 */ /* 0x000fe40000000f00 */
        /* <DEDUP_REMOVED lines=16> */
[----:B------:R1:W5:Y:S01]  /*8f70*/  LDL.LU R216, [R1+0x54] ;  /* 0x0000540001d87983 */ /* 0x0003620000300800 */
[----:B------:R-:W-:Y:S02]  /*8f80*/  MOV R19, R12 ;  /* 0x0000000c00137202 */ /* 0x000fe40000000f00 */
[----:B------:R-:W-:Y:S01]  /*8f90*/  MOV R12, R13 ;  /* 0x0000000d000c7202 */ /* 0x000fe20000000f00 */
[----:B------:R-:W2:Y:S01]  /*8fa0*/  LDL.LU R17, [R1+0x18] ;  /* 0x0000180001117983 */ /* 0x000ea20000300800 */
[----:B------:R-:W-:Y:S02]  /*8fb0*/  MOV R13, R14 ;  /* 0x0000000e000d7202 */ /* 0x000fe40000000f00 */
[----:B------:R-:W-:Y:S01]  /*8fc0*/  MOV R14, R15 ;  /* 0x0000000f000e7202 */ /* 0x000fe20000000f00 */
[----:B------:R-:W3:Y:S01]  /*8fd0*/  LDL.LU R16, [R1+0x1c] ;  /* 0x00001c0001107983 */ /* 0x000ee20000300800 */
[----:B------:R-:W-:Y:S02]  /*8fe0*/  MOV R15, R10 ;  /* 0x0000000a000f7202 */ /* 0x000fe40000000f00 */
[----:B------:R-:W-:Y:S02]  /*8ff0*/  MOV R10, R4 ;  /* 0x00000004000a7202 */ /* 0x000fe40000000f00 */
[----:B------:R-:W4:Y:S01]  /*9000*/  LDL.LU R4, [R1+0x20] ;  /* 0x0000200001047983 */ /* 0x000f220000300800 */
[----:B--2---:R-:W-:Y:S01]  /*9010*/  FFMA.FTZ R101, R101, R17, R18 ;  /* 0x0000001165657223 */ /* 0x004fe20000010012 */
[----:B------:R-:W-:Y:S02]  /*9020*/  MOV R18, R13 ;  /* 0x0000000d00127202 */ /* 0x000fe40000000f00 */
[----:B------:R-:W-:Y:S01]  /*9030*/  MOV R13, R15 ;  /* 0x0000000f000d7202 */ /* 0x000fe20000000f00 */
[----:B---3--:R-:W-:Y:S01]  /*9040*/  FFMA.FTZ R100, R100, R16, R19 ;  /* 0x0000001064647223 */ /* 0x008fe20000010013 */
[----:B------:R-:W-:Y:S01]  /*9050*/  MOV R15, R5 ;  /* 0x00000005000f7202 */ /* 0x000fe20000000f00 */
[----:B------:R-:W-:Y:S01]  /*9060*/  FADD.FTZ R12, R12, R101 ;  /* 0x000000650c0c7221 */ /* 0x000fe20000010000 */
[----:B------:R-:W-:Y:S01]  /*9070*/  MOV R19, R14 ;  /* 0x0000000e00137202 */ /* 0x000fe20000000f00 */
[----:B------:R-:W-:Y:S01]  /*9080*/  FADD.FTZ R8, R8, R100 ;  /* 0x0000006408087221 */ /* 0x000fe20000010000 */
[----:B------:R-:W-:Y:S01]  /*9090*/  MOV R14, R10 ;  /* 0x0000000a000e7202 */ /* 0x000fe20000000f00 */
[----:B----4-:R-:W-:Y:S01]  /*90a0*/  FFMA.FTZ R0, R0, R4, R11 ;  /* 0x0000000400007223 */ /* 0x010fe2000001000b */
[----:B------:R-:W-:Y:S01]  /*90b0*/  MOV R10, R6 ;  /* 0x00000006000a7202 */ /* 0x000fe20000000f00 */
[----:B------:R-:W-:Y:S01]  /*90c0*/  FADD.FTZ R9, R19, R9 ;  /* 0x0000000913097221 */ /* 0x000fe20000010000 */
[----:B------:R-:W-:Y:S01]  /*90d0*/  MOV R11, R7 ;  /* 0x00000007000b7202 */ /* 0x000fe20000000f00 */
[----:B------:R-:W-:Y:S01]  /*90e0*/  FADD.FTZ R0, R18, R0 ;  /* 0x0000000012007221 */ /* 0x000fe20000010000 */
[----:B------:R-:W2:Y:S01]  /*90f0*/  LDSM.16.MT88.4 R4, [R218+0x2d00] ;  /* 0x002d0000da04783b */ /* 0x000ea20000004200 */
[----:B------:R-:W-:Y:S01]  /*9100*/  FADD.FTZ R12, R13, R12 ;  /* 0x0000000c0d0c7221 */ /* 0x000fe20000010000 */
[----:B------:R-:W-:Y:S01]  /*9110*/  MOV R100, R104 ;  /* 0x0000006800647202 */ /* 0x000fe20000000f00 */
[----:B------:R-:W-:Y:S02]  /*9120*/  FADD.FTZ R8, R14, R8 ;  /* 0x000000080e087221 */ /* 0x000fe40000010000 */
        /* <DEDUP_REMOVED lines=17> */
[----:B------:R-:W-:Y:S01]  /*9240*/  FADD.FTZ R0, R240, R10 ;  /* 0x0000000af0007221 */ /* 0x000fe20000010000 */
[-C--:B--2---:R-:W-:Y:S01]  /*9250*/  HMMA.16816.F32 R84, R108, R4.reuse, R84 ;  /* 0x000000046c54723c */ /* 0x084fe20000001854 */
[----:B------:R-:W-:Y:S02]  /*9260*/  FADD.FTZ R11, R212, R8 ;  /* 0x00000008d40b7221 */ /* 0x000fe40000010000 */
[----:B------:R-:W-:Y:S02]  /*9270*/  FADD.FTZ R10, R211, R3 ;  /* 0x00000003d30a7221 */ /* 0x000fe40000010000 */
[----:B------:R-:W-:Y:S02]  /*9280*/  FADD.FTZ R8, R237, R12 ;  /* 0x0000000ced087221 */ /* 0x000fe40000010000 */
[----:B------:R-:W-:Y:S01]  /*9290*/  FADD.FTZ R9, R210, R0 ;  /* 0x00000000d2097221 */ /* 0x000fe20000010000 */
[C---:B------:R-:W-:Y:S01]  /*92a0*/  HMMA.16816.F32 R88, R176.reuse, R4, R88 ;  /* 0x00000004b058723c */ /* 0x040fe20000001858 */
[----:B------:R-:W-:Y:S03]  /*92b0*/  FADD.FTZ R3, R214, R11 ;  /* 0x0000000bd6037221 */ /* 0x000fe60000010000 */
[----:B------:R-:W-:Y:S02]  /*92c0*/  FADD.FTZ R0, R205, R10 ;  /* 0x0000000acd007221 */ /* 0x000fe40000010000 */
[----:B------:R-:W-:Y:S02]  /*92d0*/  FADD.FTZ R11, R215, R8 ;  /* 0x00000008d70b7221 */ /* 0x000fe40000010000 */
[----:B------:R-:W-:Y:S01]  /*92e0*/  FADD.FTZ R12, R202, R9 ;  /* 0x00000009ca0c7221 */ /* 0x000fe20000010000 */
[-C--:B------:R-:W-:Y:S03]  /*92f0*/  HMMA.16816.F32 R92, R176, R6.reuse, R92 ;  /* 0x00000006b05c723c */ /* 0x080fe6000000185c */
[----:B------:R-:W-:Y:S02]  /*9300*/  FADD.FTZ R10, R213, R3 ;  /* 0x00000003d50a7221 */ /* 0x000fe40000010000 */
[----:B------:R-:W-:Y:S02]  /*9310*/  FADD.FTZ R9, R204, R0 ;  /* 0x00000000cc097221 */ /* 0x000fe40000010000 */
[----:B------:R-:W-:Y:S01]  /*9320*/  FADD.FTZ R3, R209, R11 ;  /* 0x0000000bd1037221 */ /* 0x000fe20000010000 */
[----:B------:R-:W-:Y:S01]  /*9330*/  HMMA.16816.F32 R96, R108, R6, R96 ;  /* 0x000000066c60723c */ /* 0x000fe20000001860 */
[----:B------:R-:W-:Y:S03]  /*9340*/  FADD.FTZ R8, R203, R12 ;  /* 0x0000000ccb087221 */ /* 0x000fe60000010000 */
[----:B------:R-:W-:Y:S02]  /*9350*/  FADD.FTZ R0, R207, R10 ;  /* 0x0000000acf007221 */ /* 0x000fe40000010000 */
[----:B------:R-:W-:Y:S02]  /*9360*/  FADD.FTZ R11, R200, R9 ;  /* 0x00000009c80b7221 */ /* 0x000fe40000010000 */
[----:B------:R-:W-:Y:S04]  /*9370*/  FADD.FTZ R9, R208, R3 ;  /* 0x00000003d0097221 */ /* 0x000fe80000010000 */
        /* <DEDUP_REMOVED lines=15> */
[----:B------:R-:W-:Y:S01]  /*9470*/  STL [R1+0x14], R5 ;  /* 0x0000140501007387 */ /* 0x000fe20000100800 */
[----:B------:R-:W-:Y:S02]  /*9480*/  FADD.FTZ R4, R190, R4 ;  /* 0x00000004be047221 */ /* 0x000fe40000010000 */
[----:B------:R-:W-:Y:S02]  /*9490*/  FADD.FTZ R0, R186, R8 ;  /* 0x00000008ba007221 */ /* 0x000fe40000010000 */
[----:B------:R-:W-:Y:S01]  /*94a0*/  FADD.FTZ R3, R184, R3 ;  /* 0x00000003b8037221 */ /* 0x000fe20000010000 */
[----:B------:R-:W-:Y:S01]  /*94b0*/  STL [R1+0x18], R4 ;  /* 0x0000180401007387 */ /* 0x000fe20000100800 */
[----:B------:R-:W-:Y:S01]  /*94c0*/  FADD.FTZ R0, R107, R0 ;  /* 0x000000006b007221 */ /* 0x000fe20000010000 */
[----:B------:R-:W-:Y:S02]  /*94d0*/  MOV R107, R2 ;  /* 0x00000002006b7202 */ /* 0x000fe40000000f00 */
[----:B------:R2:W-:Y:S01]  /*94e0*/  STL [R1+0x1c], R3 ;  /* 0x00001c0301007387 */ /* 0x0005e20000100800 */
[----:B------:R-:W-:Y:S01]  /*94f0*/  FADD.FTZ R0, R106, R0 ;  /* 0x000000006a007221 */ /* 0x000fe20000010000 */
[----:B------:R-:W-:Y:S04]  /*9500*/  MOV R106, R103 ;  /* 0x00000067006a7202 */ /* 0x000fe80000000f00 */
[----:B------:R1:W-:Y:S01]  /*9510*/  STL [R1+0x20], R0 ;  /* 0x0000200001007387 */ /* 0x0003e20000100800 */
[----:B--2---:R-:W-:Y:S01]  /*9520*/  MOV R3, R105 ;  /* 0x0000006900037202 */ /* 0x004fe20000000f00 */
[----:B-1---5:R-:W-:-:S05]  /*9530*/  @P0 BRA `(.L_x_3) ;  /* 0xffffc2f000000947 */ /* 0x022fca000383ffff */
.L_x_2:
[----:B--2---:R-:W2:Y:S01]  /*9540*/  LDL.LU R0, [R1+0x14] ;  /* 0x0000140001007983 */ /* 0x004ea20000300800 */
[----:B------:R-:W-:Y:S01]  /*9550*/  MOV R64, c[0x0][0x4e8] ;  /* 0x00013a0000407a02 */ /* 0x000fe20000000f00 */
[----:B------:R-:W1:Y:S01]  /*9560*/  S2UR UR7, SR_CTAID.Y ;  /* 0x00000000000779c3 */ /* 0x000e620000002600 */
[----:B------:R-:W-:Y:S01]  /*9570*/  ULDC.64 UR4, c[0x0][0x490] ;  /* 0x0001240000047ab9 */ /* 0x000fe20000000a00 */
[----:B------:R-:W3:Y:S04]  /*9580*/  LDL.LU R12, [R1+0x18] ;  /* 0x00001800010c7983 */ /* 0x000ee80000300800 */
[----:B------:R-:W4:Y:S04]  /*9590*/  LDL.LU R11, [R1+0x1c] ;  /* 0x00001c00010b7983 */ /* 0x000f280000300800 */
[----:B------:R-:W4:Y:S04]  /*95a0*/  LDL.LU R4, [R1+0x20] ;  /* 0x0000200001047983 */ /* 0x000f280000300800 */
[----:B------:R-:W4:Y:S04]  /*95b0*/  LDL.LU R10, [R1+0x44] ;  /* 0x00004400010a7983 */ /* 0x000f280000300800 */
[----:B------:R-:W4:Y:S04]  /*95c0*/  LDL.LU R5, [R1+0x50] ;  /* 0x0000500001057983 */ /* 0x000f280000300800 */
[----:B------:R-:W4:Y:S01]  /*95d0*/  LDL.LU R13, [R1+0x40] ;  /* 0x00004000010d7983 */ /* 0x000f220000300800 */
[----:B------:R-:W-:Y:S01]  /*95e0*/  ISETP.NE.AND P5, PT, R64, 0x1, PT ;  /* 0x000000014000780c */ /* 0x000fe20003fa5270 */
[----:B-1----:R-:W-:-:S02]  /*95f0*/  UIMAD.WIDE.U32 UR8, UR7, UR4, URZ ;  /* 0x00000004070872a5 */ /* 0x002fc4000f8e003f */
[----:B------:R-:W-:Y:S01]  /*9600*/  USHF.R.S32.HI UR6, URZ, 0x1f, UR7 ;  /* 0x0000001f3f067899 */ /* 0x000fe20008011407 */
[----:B------:R-:W-:Y:S01]  /*9610*/  MOV R66, 0xff800000 ;  /* 0xff80000000427802 */ /* 0x000fe20000000f00 */
[----:B------:R-:W4:Y:S02]  /*9620*/  LDL.LU R106, [R1+0x38] ;  /* 0x00003800016a7983 */ /* 0x000f240000300800 */
[----:B------:R-:W-:Y:S01]  /*9630*/  UIMAD UR4, UR6, UR4, URZ ;  /* 0x00000004060472a4 */ /* 0x000fe2000f8e023f */
[----:B------:R-:W-:Y:S01]  /*9640*/  MOV R65, 0xff800000 ;  /* 0xff80000000417802 */ /* 0x000fe20000000f00 */
[----:B------:R-:W4:Y:S02]  /*9650*/  LDL R102, [R1+0x3c] ;  /* 0x00003c0001667983 */ /* 0x000f240000100800 */
[----:B------:R-:W-:-:S04]  /*9660*/  UIMAD UR4, UR7, UR5, UR4 ;  /* 0x00000005070472a4 */ /* 0x000fc8000f8e0204 */
[----:B------:R-:W-:Y:S01]  /*9670*/  UIADD3 UR4, UR9, UR4, URZ ;  /* 0x0000000409047290 */ /* 0x000fe2000fffe03f */
[----:B------:R-:W-:Y:S06]  /*9680*/  BAR.SYNC.DEFER_BLOCKING 0x1, 0x80 ;  /* 0x0042000000007b1d */ /* 0x000fec0000010000 */
[----:B--2---:R-:W1:Y:S04]  /*9690*/  SHFL.BFLY PT, R6, R0, 0x2, 0x1f ;  /* 0x0c401f0000067f89 */ /* 0x004e6800000e0000 */
[----:B---3--:R-:W2:Y:S04]  /*96a0*/  SHFL.BFLY PT, R7, R12, 0x2, 0x1f ;  /* 0x0c401f000c077f89 */ /* 0x008ea800000e0000 */
[----:B----4-:R-:W3:Y:S04]  /*96b0*/  SHFL.BFLY PT, R8, R11, 0x2, 0x1f ;  /* 0x0c401f000b087f89 */ /* 0x010ee800000e0000 */
[----:B------:R-:W4:Y:S01]  /*96c0*/  SHFL.BFLY PT, R9, R4, 0x2, 0x1f ;  /* 0x0c401f0004097f89 */ /* 0x000f2200000e0000 */
[----:B-1----:R-:W-:-:S02]  /*96d0*/  FADD.FTZ R6, R6, R0 ;  /* 0x0000000006067221 */ /* 0x002fc40000010000 */
[----:B--2---:R-:W-:-:S03]  /*96e0*/  FADD.FTZ R7, R7, R12 ;  /* 0x0000000c07077221 */ /* 0x004fc60000010000 */
[----:B------:R-:W1:Y:S01]  /*96f0*/  SHFL.BFLY PT, R0, R6, 0x1, 0x1f ;  /* 0x0c201f0006007f89 */ /* 0x000e6200000e0000 */
[----:B---3--:R-:W-:-:S03]  /*9700*/  FADD.FTZ R8, R8, R11 ;  /* 0x0000000b08087221 */ /* 0x008fc60000010000 */
[----:B------:R-:W2:Y:S01]  /*9710*/  S2R R12, SR_TID.X ;  /* 0x00000000000c7919 */ /* 0x000ea20000002100 */
[----:B----4-:R-:W-:-:S03]  /*9720*/  FADD.FTZ R9, R9, R4 ;  /* 0x0000000409097221 */ /* 0x010fc60000010000 */
[----:B------:R-:W3:Y:S04]  /*9730*/  SHFL.BFLY PT, R3, R7, 0x1, 0x1f ;  /* 0x0c201f0007037f89 */ /* 0x000ee800000e0000 */
[----:B------:R-:W4:Y:S04]  /*9740*/  SHFL.BFLY PT, R4, R8, 0x1, 0x1f ;  /* 0x0c201f0008047f89 */ /* 0x000f2800000e0000 */
[----:B------:R-:W4:Y:S01]  /*9750*/  SHFL.BFLY PT, R11, R9, 0x1, 0x1f ;  /* 0x0c201f00090b7f89 */ /* 0x000f2200000e0000 */
[----:B-1----:R-:W-:Y:S01]  /*9760*/  FADD.FTZ R6, R6, R0 ;  /* 0x0000000006067221 */ /* 0x002fe20000010000 */
[----:B------:R-:W-:-:S02]  /*9770*/  SHF.R.S32.HI R0, RZ, 0x2, R10 ;  /* 0x00000002ff007819 */ /* 0x000fc4000001140a */
[----:B------:R-:W-:Y:S02]  /*9780*/  MOV R10, R13 ;  /* 0x0000000d000a7202 */ /* 0x000fe40000000f00 */
[----:B--2---:R-:W-:Y:S02]  /*9790*/  SHF.R.S32.HI R14, RZ, 0x1f, R12 ;  /* 0x0000001fff0e7819 */ /* 0x004fe4000001140c */
[----:B------:R-:W-:Y:S01]  /*97a0*/  LEA R63, R5, R0, 0x4 ;  /* 0x00000000053f7211 */ /* 0x000fe200078e20ff */
[----:B---3--:R-:W-:Y:S01]  /*97b0*/  FADD.FTZ R7, R7, R3 ;  /* 0x0000000307077221 */ /* 0x008fe20000010000 */
[----:B------:R-:W-:Y:S01]  /*97c0*/  LEA.HI R101, R14, R12, RZ, 0x5 ;  /* 0x0000000c0e657211 */ /* 0x000fe200078f28ff */
[----:B------:R-:W-:Y:S01]  /*97d0*/  @P5 IMAD.HI.U32 R3, R13, c[0x0][0x4ec], RZ ;  /* 0x00013b000d035a27 */ /* 0x000fe200078e00ff */
[----:B------:R-:W-:Y:S02]  /*97e0*/  FSETP.NE.FTZ.AND P3, PT, R6, RZ, PT ;  /* 0x000000ff0600720b */ /* 0x000fe40003f75000 */
[----:B------:R-:W-:Y:S01]  /*97f0*/  LOP3.LUT R5, R101, 0xffffffe0, RZ, 0xc0, !PT ;  /* 0xffffffe065057812 */ /* 0x000fe200078ec0ff */
[----:B----4-:R-:W-:Y:S01]  /*9800*/  FADD.FTZ R8, R8, R4 ;  /* 0x0000000408087221 */ /* 0x010fe20000010000 */
[----:B------:R-:W-:Y:S01]  /*9810*/  @P5 SHF.R.U32.HI R10, RZ, c[0x0][0x4f0], R3 ;  /* 0x00013c00ff0a5a19 */ /* 0x000fe20000011603 */
[----:B------:R-:W-:Y:S01]  /*9820*/  FADD.FTZ R9, R9, R11 ;  /* 0x0000000b09097221 */ /* 0x000fe20000010000 */
[----:B------:R-:W-:Y:S01]  /*9830*/  MOV R0, RZ ;  /* 0x000000ff00007202 */ /* 0x000fe20000000f00 */
[----:B------:R-:W-:Y:S01]  /*9840*/  IMAD.IADD R3, R12, 0x1, -R5 ;  /* 0x000000010c037824 */ /* 0x000fe200078e0a05 */
[----:B------:R-:W-:-:S02]  /*9850*/  FSETP.NE.FTZ.AND P1, PT, R8, RZ, PT ;  /* 0x000000ff0800720b */ /* 0x000fc40003f35000 */
[----:B------:R-:W-:Y:S02]  /*9860*/  FSETP.NE.FTZ.AND P0, PT, R9, RZ, PT ;  /* 0x000000ff0900720b */ /* 0x000fe40003f15000 */
[----:B------:R-:W-:Y:S01]  /*9870*/  LOP3.LUT P4, RZ, R3, 0x3, RZ, 0xc0, !PT ;  /* 0x0000000303ff7812 */ /* 0x000fe2000788c0ff */
[----:B------:R-:W-:Y:S01]  /*9880*/  IMAD.MOV.U32 R3, RZ, RZ, RZ ;  /* 0x000000ffff037224 */ /* 0x000fe200078e00ff */
[----:B------:R-:W1:Y:S01]  /*9890*/  @P3 MUFU.RCP R0, R6 ;  /* 0x0000000600003308 */ /* 0x000e620000001000 */
[----:B------:R-:W-:Y:S02]  /*98a0*/  FSETP.NE.FTZ.AND P2, PT, R7, RZ, PT ;  /* 0x000000ff0700720b */ /* 0x000fe40003f55000 */
[----:B------:R-:W-:Y:S02]  /*98b0*/  MOV R4, RZ ;  /* 0x000000ff00047202 */ /* 0x000fe40000000f00 */
[----:B------:R-:W-:Y:S02]  /*98c0*/  IADD3 R5, -R10, RZ, RZ ;  /* 0x000000ff0a057210 */ /* 0x000fe40007ffe1ff */
[----:B------:R-:W-:Y:S01]  /*98d0*/  LEA.HI R14, R14, R12, RZ, 0x2 ;  /* 0x0000000c0e0e7211 */ /* 0x000fe200078f10ff */
[----:B------:R-:W2:Y:S02]  /*98e0*/  @P1 MUFU.RCP R3, R8 ;  /* 0x0000000800031308 */ /* 0x000ea40000001000 */
[----:B------:R-:W-:Y:S01]  /*98f0*/  IMAD R100, R5, c[0x0][0x4e8], R13 ;  /* 0x00013a0005647a24 */ /* 0x000fe200078e020d */
[----:B------:R-:W-:Y:S01]  /*9900*/  LOP3.LUT R15, R14, 0xfffffffc, RZ, 0xc0, !PT ;  /* 0xfffffffc0e0f7812 */ /* 0x000fe200078ec0ff */
[----:B-1----:R-:W-:-:S02]  /*9910*/  FMUL.FTZ R117, R0, R117 ;  /* 0x0000007500757220 */ /* 0x002fc40000410000 */
[C---:B------:R-:W-:Y:S02]  /*9920*/  FMUL.FTZ R16, R0.reuse, R116 ;  /* 0x0000007400107220 */ /* 0x040fe40000410000 */
[C---:B------:R-:W-:Y:S02]  /*9930*/  FMUL.FTZ R125, R0.reuse, R125 ;  /* 0x0000007d007d7220 */ /* 0x040fe40000410000 */
[C---:B------:R-:W-:Y:S02]  /*9940*/  FMUL.FTZ R18, R0.reuse, R124 ;  /* 0x0000007c00127220 */ /* 0x040fe40000410000 */
[----:B--2---:R-:W-:Y:S02]  /*9950*/  FMUL.FTZ R56, R3, R76 ;  /* 0x0000004c03387220 */ /* 0x004fe40000410000 */
[C---:B------:R-:W-:Y:S01]  /*9960*/  FMUL.FTZ R129, R0.reuse, R129 ;  /* 0x0000008100817220 */ /* 0x040fe20000410000 */
[----:B------:R-:W1:Y:S01]  /*9970*/  S2R R76, SR_CTAID.X ;  /* 0x00000000004c7919 */ /* 0x000e620000002500 */
[----:B------:R-:W-:-:S02]  /*9980*/  FMUL.FTZ R43, R0, R128 ;  /* 0x00000080002b7220 */ /* 0x000fc40000410000 */
[C---:B------:R-:W-:Y:S02]  /*9990*/  FMUL.FTZ R141, R0.reuse, R141 ;  /* 0x0000008d008d7220 */ /* 0x040fe40000410000 */
[C---:B------:R-:W-:Y:S02]  /*99a0*/  FMUL.FTZ R39, R0.reuse, R140 ;  /* 0x0000008c00277220 */ /* 0x040fe40000410000 */
[C---:B------:R-:W-:Y:S02]  /*99b0*/  FMUL.FTZ R145, R0.reuse, R145 ;  /* 0x0000009100917220 */ /* 0x040fe40000410000 */
[C---:B------:R-:W-:Y:S02]  /*99c0*/  FMUL.FTZ R35, R0.reuse, R144 ;  /* 0x0000009000237220 */ /* 0x040fe40000410000 */
[C---:B------:R-:W-:Y:S02]  /*99d0*/  FMUL.FTZ R157, R0.reuse, R157 ;  /* 0x0000009d009d7220 */ /* 0x040fe40000410000 */
        /* <DEDUP_REMOVED lines=12> */
[----:B------:R-:W-:Y:S01]  /*9aa0*/  FMUL.FTZ R50, R0, R96 ;  /* 0x0000006000327220 */ /* 0x000fe20000410000 */
[----:B------:R-:W-:Y:S01]  /*9ab0*/  MOV R0, RZ ;  /* 0x000000ff00007202 */ /* 0x000fe20000000f00 */
[----:B------:R-:W2:Y:S01]  /*9ac0*/  @P3 MUFU.LG2 R6, R6 ;  /* 0x0000000600063308 */ /* 0x000ea20000000c00 */
[----:B------:R-:W-:-:S02]  /*9ad0*/  FMUL.FTZ R113, R3, R113 ;  /* 0x0000007103717220 */ /* 0x000fc40000410000 */
[C---:B------:R-:W-:Y:S02]  /*9ae0*/  FMUL.FTZ R20, R3.reuse, R112 ;  /* 0x0000007003147220 */ /* 0x040fe40000410000 */
[----:B------:R-:W-:-:S03]  /*9af0*/  FMUL.FTZ R121, R3, R121 ;  /* 0x0000007903797220 */ /* 0x000fc60000410000 */
[----:B------:R-:W-:Y:S01]  /*9b00*/  @P2 MUFU.RCP R4, R7 ;  /* 0x0000000700042308 */ /* 0x000fe20000001000 */
[C---:B------:R-:W-:Y:S02]  /*9b10*/  FMUL.FTZ R62, R3.reuse, R120 ;  /* 0x00000078033e7220 */ /* 0x040fe40000410000 */
[C---:B------:R-:W-:Y:S02]  /*9b20*/  FMUL.FTZ R133, R3.reuse, R133 ;  /* 0x0000008503857220 */ /* 0x040fe40000410000 */
[C---:B------:R-:W-:Y:S02]  /*9b30*/  FMUL.FTZ R41, R3.reuse, R132 ;  /* 0x0000008403297220 */ /* 0x040fe40000410000 */
[C---:B------:R-:W-:Y:S01]  /*9b40*/  FMUL.FTZ R137, R3.reuse, R137 ;  /* 0x0000008903897220 */ /* 0x040fe20000410000 */
[----:B------:R-:W3:Y:S01]  /*9b50*/  @P0 MUFU.RCP R0, R9 ;  /* 0x0000000900000308 */ /* 0x000ee20000001000 */
        /* <DEDUP_REMOVED lines=15> */
[----:B------:R-:W-:Y:S01]  /*9c50*/  FMUL.FTZ R48, R3, R92 ;  /* 0x0000005c03307220 */ /* 0x000fe20000410000 */
[----:B------:R-:W-:Y:S01]  /*9c60*/  @P3 MOV R3, 0x3f317218 ;  /* 0x3f31721800033802 */ /* 0x000fe20000000f00 */
[----:B------:R-:W4:Y:S01]  /*9c70*/  @P2 MUFU.LG2 R7, R7 ;  /* 0x0000000700072308 */ /* 0x000f220000000c00 */
[----:B--2---:R-:W-:Y:S01]  /*9c80*/  @P3 FMUL.FTZ R6, R6, 0.69314718246459960938 ;  /* 0x3f31721806063820 */ /* 0x004fe20000410000 */
[----:B------:R-:W-:Y:S02]  /*9c90*/  MOV R5, UR9 ;  /* 0x0000000900057c02 */ /* 0x000fe40008000f00 */
[----:B------:R-:W-:Y:S01]  /*9ca0*/  @P3 FMUL.FTZ R3, R3, c[0x0][0x2d0] ;  /* 0x0000b40003033a20 */ /* 0x000fe20000410000 */
[----:B------:R-:W-:Y:S01]  /*9cb0*/  MOV R68, 0xff800000 ;  /* 0xff80000000447802 */ /* 0x000fe20000000f00 */
[C---:B---3--:R-:W-:Y:S01]  /*9cc0*/  FMUL.FTZ R115, R0.reuse, R115 ;  /* 0x0000007300737220 */ /* 0x048fe20000410000 */
[----:B------:R-:W-:Y:S01]  /*9cd0*/  IADD3 R15, -R15, R12, RZ ;  /* 0x0000000c0f0f7210 */ /* 0x000fe20007ffe1ff */
        /* <DEDUP_REMOVED lines=22> */
[----:B------:R-:W-:Y:S01]  /*9e40*/  FMUL.FTZ R46, R0, R94 ;  /* 0x0000005e002e7220 */ /* 0x000fe20000410000 */
[----:B-1----:R-:W-:Y:S01]  /*9e50*/  LEA R0, R76, R63, 0x7 ;  /* 0x0000003f4c007211 */ /* 0x002fe200078e38ff */
[----:B------:R-:W-:Y:S02]  /*9e60*/  @P3 FFMA.FTZ R68, R3, R105, R6 ;  /* 0x0000006903443223 */ /* 0x000fe40000010006 */
[----:B------:R-:W1:Y:S01]  /*9e70*/  @P0 MUFU.LG2 R6, R9 ;  /* 0x0000000900060308 */ /* 0x000e620000000c00 */
[----:B------:R-:W-:Y:S01]  /*9e80*/  FMUL.FTZ R61, R4, R70 ;  /* 0x00000046043d7220 */ /* 0x000fe20000410000 */
[----:B------:R-:W-:Y:S01]  /*9e90*/  IADD3 R5, R0, 0x8, RZ ;  /* 0x0000000800057810 */ /* 0x000fe20007ffe0ff */
[----:B------:R-:W-:-:S02]  /*9ea0*/  IMAD R70, R64, c[0x0][0x388], RZ ;  /* 0x0000e20040467a24 */ /* 0x000fc400078e02ff */
        /* <DEDUP_REMOVED lines=22> */
[----:B------:R-:W-:Y:S01]  /*a010*/  FMUL.FTZ R49, R4, R98 ;  /* 0x0000006204317220 */ /* 0x000fe20000410000 */
[----:B------:R-:W2:Y:S01]  /*a020*/  @P1 MUFU.LG2 R8, R8 ;  /* 0x0000000800081308 */ /* 0x000ea20000000c00 */
[----:B------:R-:W-:Y:S01]  /*a030*/  IMAD.U32 R4, RZ, RZ, UR8 ;  /* 0x00000008ff047e24 */ /* 0x000fe2000f8e00ff */
[----:B------:R-:W-:-:S02]  /*a040*/  @P2 MOV R3, 0x3f317218 ;  /* 0x3f31721800032802 */ /* 0x000fc40000000f00 */
[-C--:B------:R-:W-:Y:S01]  /*a050*/  ISETP.GE.OR P6, PT, R5, R70.reuse, P4 ;  /* 0x000000460500720c */ /* 0x080fe200027c6670 */
[----:B------:R-:W-:Y:S01]  /*a060*/  IMAD.MOV.U32 R12, RZ, RZ, R4 ;  /* 0x000000ffff0c7224 */ /* 0x000fe200078e0004 */
[C---:B------:R-:W-:Y:S01]  /*a070*/  IADD3 R4, R0.reuse, 0x40, RZ ;  /* 0x0000004000047810 */ /* 0x040fe20007ffe0ff */
[----:B----4-:R-:W-:Y:S01]  /*a080*/  @P2 FMUL.FTZ R5, R7, 0.69314718246459960938 ;  /* 0x3f31721807052820 */ /* 0x010fe20000410000 */
[C---:B------:R-:W-:Y:S01]  /*a090*/  ISETP.GE.OR P3, PT, R0.reuse, R70, P4 ;  /* 0x000000460000720c */ /* 0x040fe20002766670 */
[----:B------:R-:W3:Y:S01]  /*a0a0*/  S2R R72, SR_CTAID.Z ;  /* 0x0000000000487919 */ /* 0x000ee20000002700 */
[----:B------:R-:W-:Y:S01]  /*a0b0*/  IADD3 R7, R0, 0x48, RZ ;  /* 0x0000004800077810 */ /* 0x000fe20007ffe0ff */
[----:B------:R-:W-:Y:S01]  /*a0c0*/  @P2 FMUL.FTZ R3, R3, c[0x0][0x2d0] ;  /* 0x0000b40003032a20 */ /* 0x000fe20000410000 */
[----:B------:R-:W-:Y:S01]  /*a0d0*/  @P0 MOV R0, 0x3f317218 ;  /* 0x3f31721800000802 */ /* 0x000fe20000000f00 */
[----:B-1----:R-:W-:Y:S02]  /*a0e0*/  @P0 FMUL.FTZ R6, R6, 0.69314718246459960938 ;  /* 0x3f31721806060820 */ /* 0x002fe40000410000 */
[----:B------:R-:W-:Y:S01]  /*a0f0*/  @P2 FFMA.FTZ R66, R3, R104, R5 ;  /* 0x0000006803422223 */ /* 0x000fe20000010005 */
[----:B------:R-:W-:Y:S01]  /*a100*/  @P1 MOV R3, 0x3f317218 ;  /* 0x3f31721800031802 */ /* 0x000fe20000000f00 */
[----:B------:R-:W-:-:S02]  /*a110*/  @P0 FMUL.FTZ R0, R0, c[0x0][0x2d0] ;  /* 0x0000b40000000a20 */ /* 0x000fc40000410000 */
[----:B------:R-:W-:Y:S01]  /*a120*/  IMAD.MOV.U32 R64, RZ, RZ, -0x800000 ;  /* 0xff800000ff407424 */ /* 0x000fe200078e00ff */
[----:B------:R-:W-:Y:S01]  /*a130*/  MOV R13, UR4 ;  /* 0x00000004000d7c02 */ /* 0x000fe20008000f00 */
[----:B------:R-:W-:Y:S01]  /*a140*/  @P0 FFMA.FTZ R64, R0, R2, R6 ;  /* 0x0000000200400223 */ /* 0x000fe20000010006 */
[----:B------:R-:W-:Y:S01]  /*a150*/  SHF.R.S32.HI R0, RZ, 0x2, R14 ;  /* 0x00000002ff007819 */ /* 0x000fe2000001140e */
[----:B------:R-:W-:Y:S01]  /*a160*/  ULDC.64 UR4, c[0x0][0x3e8] ;  /* 0x0000fa0000047ab9 */ /* 0x000fe20000000a00 */
[----:B------:R-:W-:Y:S01]  /*a170*/  P2R R67, PR, RZ, 0x40 ;  /* 0x00000040ff437803 */ /* 0x000fe20000000000 */
[----:B--2---:R-:W-:Y:S01]  /*a180*/  @P1 FMUL.FTZ R8, R8, 0.69314718246459960938 ;  /* 0x3f31721808081820 */ /* 0x004fe20000410000 */
[-C--:B------:R-:W-:Y:S01]  /*a190*/  ISETP.GE.OR P6, PT, R4, R70.reuse, P4 ;  /* 0x000000460400720c */ /* 0x080fe200027c6670 */
[----:B------:R-:W-:Y:S01]  /*a1a0*/  @P1 FMUL.FTZ R3, R3, c[0x0][0x2d0] ;  /* 0x0000b40003031a20 */ /* 0x000fe20000410000 */
[----:B------:R-:W-:Y:S01]  /*a1b0*/  UIMAD UR6, UR6, UR4, URZ ;  /* 0x00000004060672a4 */ /* 0x000fe2000f8e023f */
[----:B------:R-:W-:-:S02]  /*a1c0*/  ISETP.GE.OR P4, PT, R7, R70, P4 ;  /* 0x000000460700720c */ /* 0x000fc40002786670 */
[----:B------:R-:W-:Y:S01]  /*a1d0*/  LEA.HI R2, R15, R15, RZ, 0x1 ;  /* 0x0000000f0f027211 */ /* 0x000fe200078f08ff */
[----:B------:R-:W-:Y:S01]  /*a1e0*/  @P1 FFMA.FTZ R65, R3, R103, R8 ;  /* 0x0000006703411223 */ /* 0x000fe20000010008 */
[----:B------:R-:W-:Y:S01]  /*a1f0*/  SHF.R.S32.HI R7, RZ, 0x1f, R0 ;  /* 0x0000001fff077819 */ /* 0x000fe20000011400 */
[----:B------:R-:W-:Y:S01]  /*a200*/  UIMAD.WIDE.U32 UR8, UR7, UR4, URZ ;  /* 0x00000004070872a5 */ /* 0x000fe2000f8e003f */
[----:B------:R-:W-:Y:S01]  /*a210*/  SHF.R.S32.HI R3, RZ, 0x5, R101 ;  /* 0x00000005ff037819 */ /* 0x000fe20000011465 */
[----:B------:R-:W-:Y:S01]  /*a220*/  UIMAD UR5, UR7, UR5, UR6 ;  /* 0x00000005070572a4 */ /* 0x000fe2000f8e0206 */
[C---:B------:R-:W-:Y:S02]  /*a230*/  LOP3.LUT R6, R2.reuse, 0x1ffffffe, RZ, 0xc0, !PT ;  /* 0x1ffffffe02067812 */ /* 0x040fe400078ec0ff */
[----:B------:R-:W-:Y:S02]  /*a240*/  LEA.HI R7, R7, R0, RZ, 0x3 ;  /* 0x0000000007077211 */ /* 0x000fe400078f18ff */
[----:B------:R-:W-:Y:S01]  /*a250*/  SHF.L.U32 R2, R2, 0x5, RZ ;  /* 0x0000000502027819 */ /* 0x000fe200000006ff */
[----:B------:R-:W-:Y:S01]  /*a260*/  UIADD3 UR5, UR9, UR5, URZ ;  /* 0x0000000509057290 */ /* 0x000fe2000fffe03f */
[----:B------:R-:W-:-:S02]  /*a270*/  LEA R14, R3, R15, 0x8 ;  /* 0x0000000f030e7211 */ /* 0x000fc400078e40ff */
[----:B------:R-:W-:Y:S02]  /*a280*/  IADD3 R3, R15, -R6, RZ ;  /* 0x800000060f037210 */ /* 0x000fe40007ffe0ff */
[----:B------:R-:W-:Y:S02]  /*a290*/  LOP3.LUT R6, R7, 0xfffffff8, RZ, 0xc0, !PT ;  /* 0xfffffff807067812 */ /* 0x000fe400078ec0ff */
[----:B------:R-:W-:Y:S02]  /*a2a0*/  LOP3.LUT R2, R2, 0xffffffc0, RZ, 0xc0, !PT ;  /* 0xffffffc002027812 */ /* 0x000fe400078ec0ff */
[----:B---3--:R-:W-:Y:S02]  /*a2b0*/  SHF.R.S32.HI R8, RZ, 0x1f, R72 ;  /* 0x0000001fff087819 */ /* 0x008fe40000011448 */
[----:B------:R-:W-:Y:S02]  /*a2c0*/  MOV R4, UR8 ;  /* 0x0000000800047c02 */ /* 0x000fe40008000f00 */
[----:B------:R-:W-:Y:S01]  /*a2d0*/  MOV R5, UR9 ;  /* 0x0000000900057c02 */ /* 0x000fe20008000f00 */
[----:B------:R-:W-:Y:S01]  /*a2e0*/  IMAD.U32 R5, RZ, RZ, UR5 ;  /* 0x00000005ff057e24 */ /* 0x000fe2000f8e00ff */
[----:B------:R-:W-:Y:S01]  /*a2f0*/  IADD3 R7, R0, -R6, RZ ;  /* 0x8000000600077210 */ /* 0x000fe20007ffe0ff */
[----:B------:R-:W-:-:S02]  /*a300*/  IMAD R0, R3, 0x8, R2 ;  /* 0x0000000803007824 */ /* 0x000fc400078e0202 */
[----:B------:R-:W-:Y:S02]  /*a310*/  IMAD R9, R8, c[0x0][0x3f0], RZ ;  /* 0x0000fc0008097a24 */ /* 0x000fe400078e02ff */
[----:B------:R-:W-:Y:S01]  /*a320*/  IMAD.WIDE.U32 R2, R72, c[0x0][0x3f0], R4 ;  /* 0x0000fc0048027a25 */ /* 0x000fe200078e0004 */
[----:B------:R-:W-:-:S03]  /*a330*/  IADD3 R5, R63, R0, RZ ;  /* 0x000000003f057210 */ /* 0x000fc60007ffe0ff */
[----:B------:R-:W-:Y:S01]  /*a340*/  IMAD R6, R72, c[0x0][0x3f4], R9 ;  /* 0x0000fd0048067a24 */ /* 0x000fe200078e0209 */
[----:B------:R-:W-:Y:S02]  /*a350*/  LEA.HI R0, R7, R7, RZ, 0x1 ;  /* 0x0000000707007211 */ /* 0x000fe400078f08ff */
[----:B------:R-:W-:Y:S01]  /*a360*/  SHF.R.S32.HI R4, RZ, 0x1f, R10 ;  /* 0x0000001fff047819 */ /* 0x000fe2000001140a */
[----:B------:R-:W-:Y:S01]  /*a370*/  IMAD R8, R8, c[0x0][0x498], RZ ;  /* 0x0001260008087a24 */ /* 0x000fe200078e02ff */
[----:B------:R-:W-:Y:S02]  /*a380*/  LEA R9, R76, R5, 0x7 ;  /* 0x000000054c097211 */ /* 0x000fe400078e38ff */
[----:B------:R-:W-:Y:S02]  /*a390*/  IADD3 R3, R3, R6, RZ ;  /* 0x0000000603037210 */ /* 0x000fe40007ffe0ff */
[----:B------:R-:W-:Y:S01]  /*a3a0*/  LOP3.LUT R6, R0, 0x3fffffe, RZ, 0xc0, !PT ;  /* 0x03fffffe00067812 */ /* 0x000fe200078ec0ff */
[----:B------:R-:W-:Y:S01]  /*a3b0*/  IMAD R4, R4, c[0x0][0x3e0], RZ ;  /* 0x0000f80004047a24 */ /* 0x000fe200078e02ff */
[----:B------:R-:W-:Y:S01]  /*a3c0*/  SHF.R.S32.HI R0, RZ, 0x1, R0 ;  /* 0x00000001ff007819 */ /* 0x000fe20000011400 */
[----:B------:R-:W-:Y:S01]  /*a3d0*/  IMAD R63, R72, c[0x0][0x49c], R8 ;  /* 0x00012700483f7a24 */ /* 0x000fe200078e0208 */
[----:B------:R-:W-:Y:S01]  /*a3e0*/  IADD3 R8, R7, -R6, RZ ;  /* 0x8000000607087210 */ /* 0x000fe20007ffe0ff */
[----:B------:R-:W-:Y:S01]  /*a3f0*/  @P5 IMAD.HI.U32 R5, R9, c[0x0][0x4ec], RZ ;  /* 0x00013b0009055a27 */ /* 0x000fe200078e00ff */
[----:B------:R-:W-:-:S03]  /*a400*/  SHF.L.U32 R6, R0, 0x6, RZ ;  /* 0x0000000600067819 */ /* 0x000fc600000006ff */
[C---:B------:R-:W-:Y:S02]  /*a410*/  IMAD R7, R10.reuse, c[0x0][0x3e4], R4 ;  /* 0x0000f9000a077a24 */ /* 0x040fe400078e0204 */
[----:B------:R-:W-:Y:S01]  /*a420*/  IMAD.MOV.U32 R4, RZ, RZ, R9 ;  /* 0x000000ffff047224 */ /* 0x000fe200078e0009 */
[----:B------:R-:W-:Y:S01]  /*a430*/  @P5 SHF.R.U32.HI R4, RZ, c[0x0][0x4f0], R5 ;  /* 0x00013c00ff045a19 */ /* 0x000fe20000011605 */
[----:B------:R-:W-:Y:S01]  /*a440*/  IMAD.WIDE.U32 R2, R10, c[0x0][0x3e0], R2 ;  /* 0x0000f8000a027a25 */ /* 0x000fe200078e0002 */
[----:B------:R-:W-:Y:S02]  /*a450*/  LOP3.LUT R5, R6, 0xc0, RZ, 0xc0, !PT ;  /* 0x000000c006057812 */ /* 0x000fe400078ec0ff */
[----:B------:R-:W-:Y:S02]  /*a460*/  LEA R10, R8, R14, 0x4 ;  /* 0x0000000e080a7211 */ /* 0x000fe400078e20ff */
[C---:B------:R-:W-:Y:S02]  /*a470*/  LOP3.LUT P1, RZ, R0.reuse, 0x2, RZ, 0xc0, !PT ;  /* 0x0000000200ff7812 */ /* 0x040fe4000782c0ff */
[----:B------:R-:W-:-:S02]  /*a480*/  LOP3.LUT R8, R0, 0x1, RZ, 0xc0, !PT ;  /* 0x0000000100087812 */ /* 0x000fc400078ec0ff */
[----:B------:R-:W-:Y:S02]  /*a490*/  IADD3 R6, -R4, RZ, RZ ;  /* 0x000000ff04067210 */ /* 0x000fe40007ffe1ff */
[----:B------:R-:W-:Y:S01]  /*a4a0*/  LEA.HI R0, R5, R5, RZ, 0x1d ;  /* 0x0000000505007211 */ /* 0x000fe200078fe8ff */
[----:B------:R-:W-:Y:S01]  /*a4b0*/  IMAD.WIDE.U32 R12, R72, c[0x0][0x498], R12 ;  /* 0x00012600480c7a25 */ /* 0x000fe200078e000c */
[----:B------:R-:W-:Y:S02]  /*a4c0*/  IADD3 R3, R3, R7, RZ ;  /* 0x0000000703037210 */ /* 0x000fe40007ffe0ff */
[----:B------:R-:W-:Y:S01]  /*a4d0*/  SHF.R.S32.HI R5, RZ, 0x1f, R100 ;  /* 0x0000001fff057819 */ /* 0x000fe20000011464 */
[----:B------:R-:W-:Y:S01]  /*a4e0*/  IMAD R6, R6, c[0x0][0x4e8], R9 ;  /* 0x00013a0006067a24 */ /* 0x000fe200078e0209 */
[----:B------:R-:W-:Y:S01]  /*a4f0*/  ISETP.NE.U32.AND P2, PT, R8, 0x1, PT ;  /* 0x000000010800780c */ /* 0x000fe20003f45070 */
[----:B------:R-:W-:Y:S01]  /*a500*/  IMAD.U32 R0, R10, 0x2, R0 ;  /* 0x000000020a007824 */ /* 0x000fe200078e0000 */
[----:B------:R-:W-:Y:S01]  /*a510*/  SHF.R.S32.HI R7, RZ, 0x1f, R4 ;  /* 0x0000001fff077819 */ /* 0x000fe20000011404 */
[----:B------:R-:W-:Y:S01]  /*a520*/  IMAD R5, R5, c[0x0][0x3d8], RZ ;  /* 0x0000f60005057a24 */ /* 0x000fe200078e02ff */
[----:B------:R-:W-:Y:S01]  /*a530*/  IADD3 R4, P0, R4, R12, RZ ;  /* 0x0000000c04047210 */ /* 0x000fe20007f1e0ff */
[----:B------:R-:W-:Y:S01]  /*a540*/  IMAD.WIDE.U32 R14, R100, c[0x0][0x3d8], R2 ;  /* 0x0000f600640e7a25 */ /* 0x000fe200078e0002 */
[----:B------:R-:W-:-:S02]  /*a550*/  SHF.R.S32.HI R3, RZ, 0x1f, R6 ;  /* 0x0000001fff037819 */ /* 0x000fc40000011406 */
[----:B------:R-:W-:Y:S02]  /*a560*/  SHF.L.U32 R0, R0, 0x1, RZ ;  /* 0x0000000100007819 */ /* 0x000fe400000006ff */
[----:B------:R-:W-:Y:S01]  /*a570*/  ISETP.NE.AND P5, PT, R67, RZ, PT ;  /* 0x000000ff4300720c */ /* 0x000fe20003fa5270 */
[----:B------:R-:W-:Y:S01]  /*a580*/  IMAD R67, R100, c[0x0][0x3dc], R5 ;  /* 0x0000f70064437a24 */ /* 0x000fe200078e0205 */
[----:B------:R-:W-:Y:S01]  /*a590*/  IADD3.X R5, R7, R13, R63, P0, !PT ;  /* 0x0000000d07057210 */ /* 0x000fe200007fe43f */
[----:B------:R-:W-:Y:S01]  /*a5a0*/  IMAD R3, R3, c[0x0][0x488], RZ ;  /* 0x0001220003037a24 */ /* 0x000fe200078e02ff */
[C---:B------:R-:W-:Y:S02]  /*a5b0*/  IADD3 R7, R0.reuse, 0x80, RZ ;  /* 0x0000008000077810 */ /* 0x040fe40007ffe0ff */
[----:B------:R-:W-:Y:S01]  /*a5c0*/  IADD3 R2, R0, 0x70, RZ ;  /* 0x0000007000027810 */ /* 0x000fe20007ffe0ff */
[----:B------:R-:W-:Y:S01]  /*a5d0*/  IMAD.WIDE.U32 R4, R6, c[0x0][0x488], R4 ;  /* 0x0001220006047a25 */ /* 0x000fe200078e0004 */
[----:B------:R-:W-:-:S02]  /*a5e0*/  @P2 IADD3 R2, R7, 0x10, RZ ;  /* 0x0000001007022810 */ /* 0x000fc40007ffe0ff */
[----:B------:R-:W-:Y:S01]  /*a5f0*/  MOV R7, 0x20 ;  /* 0x0000002000077802 */ /* 0x000fe20000000f00 */
[----:B------:R-:W-:Y:S01]  /*a600*/  IMAD R3, R6, c[0x0][0x48c], R3 ;  /* 0x0001230006037a24 */ /* 0x000fe200078e0203 */
[----:B------:R-:W-:Y:S02]  /*a610*/  F2FP.PACK_AB R16, R117, R16 ;  /* 0x000000107510723e */ /* 0x000fe400000000ff */
[----:B------:R-:W-:Y:S02]  /*a620*/  F2FP.PACK_AB R11, R119, R11 ;  /* 0x0000000b770b723e */ /* 0x000fe400000000ff */
[----:B------:R-:W-:Y:S02]  /*a630*/  SEL R7, R7, 0xffffffe0, !P1 ;  /* 0xffffffe007077807 */ /* 0x000fe40004800000 */
[----:B------:R-:W-:Y:S02]  /*a640*/  LEA R6, P0, R4, c[0x0][0x450], 0x2 ;  /* 0x0001140004067a11 */ /* 0x000fe400078010ff */
[----:B------:R-:W-:-:S02]  /*a650*/  IADD3 R5, R5, R3, RZ ;  /* 0x0000000305057210 */ /* 0x000fc40007ffe0ff */
[----:B------:R-:W-:Y:S02]  /*a660*/  F2FP.PACK_AB R18, R125, R18 ;  /* 0x000000127d12723e */ /* 0x000fe400000000ff */
[----:B------:R-:W-:Y:S02]  /*a670*/  F2FP.PACK_AB R17, R127, R17 ;  /* 0x000000117f11723e */ /* 0x000fe400000000ff */
[----:B------:R-:W-:Y:S02]  /*a680*/  F2FP.PACK_AB R20, R113, R20 ;  /* 0x000000147114723e */ /* 0x000fe400000000ff */
[----:B------:R-:W-:Y:S02]  /*a690*/  F2FP.PACK_AB R19, R115, R19 ;  /* 0x000000137313723e */ /* 0x000fe400000000ff */
[----:B------:R-:W-:Y:S02]  /*a6a0*/  F2FP.PACK_AB R62, R121, R62 ;  /* 0x0000003e793e723e */ /* 0x000fe400000000ff */
[----:B------:R-:W-:Y:S01]  /*a6b0*/  F2FP.PACK_AB R44, R123, R44 ;  /* 0x0000002c7b2c723e */ /* 0x000fe200000000ff */
[----:B------:R-:W-:Y:S01]  /*a6c0*/  STS [R0+0x80], R16 ;  /* 0x0000801000007388 */ /* 0x000fe20000000800 */
[----:B------:R-:W-:-:S02]  /*a6d0*/  F2FP.PACK_AB R43, R129, R43 ;  /* 0x0000002b812b723e */ /* 0x000fc400000000ff */
[----:B------:R-:W-:Y:S01]  /*a6e0*/  F2FP.PACK_AB R42, R131, R42 ;  /* 0x0000002a832a723e */ /* 0x000fe200000000ff */
[----:B------:R-:W-:Y:S01]  /*a6f0*/  STS [R0+0x280], R11 ;  /* 0x0002800b00007388 */ /* 0x000fe20000000800 */
[----:B------:R-:W-:Y:S02]  /*a700*/  IADD3 R3, R0, R7, RZ ;  /* 0x0000000700037210 */ /* 0x000fe40007ffe0ff */
[----:B------:R-:W-:Y:S01]  /*a710*/  LEA.HI.X R5, R4, c[0x0][0x454], R5, 0x2, P0 ;  /* 0x0001150004057a11 */ /* 0x000fe200000f1405 */
[----:B------:R-:W-:Y:S01]  /*a720*/  IMAD.IADD R4, R7, 0x1, R2 ;  /* 0x0000000107047824 */ /* 0x000fe200078e0202 */
[----:B------:R-:W-:Y:S01]  /*a730*/  F2FP.PACK_AB R39, R141, R39 ;  /* 0x000000278d27723e */ /* 0x000fe200000000ff */
[----:B------:R-:W-:Y:S01]  /*a740*/  STS [R2], R18 ;  /* 0x0000001202007388 */ /* 0x000fe20000000800 */
[----:B------:R-:W-:Y:S02]  /*a750*/  F2FP.PACK_AB R38, R143, R38 ;  /* 0x000000268f26723e */ /* 0x000fe400000000ff */
[----:B------:R-:W-:Y:S01]  /*a760*/  F2FP.PACK_AB R41, R133, R41 ;  /* 0x000000298529723e */ /* 0x000fe200000000ff */
[----:B------:R-:W-:Y:S01]  /*a770*/  STS [R2+0x200], R17 ;  /* 0x0002001102007388 */ /* 0x000fe20000000800 */
[----:B------:R-:W-:-:S02]  /*a780*/  F2FP.PACK_AB R40, R135, R40 ;  /* 0x000000288728723e */ /* 0x000fc400000000ff */
[----:B------:R-:W-:Y:S01]  /*a790*/  F2FP.PACK_AB R37, R137, R37 ;  /* 0x000000258925723e */ /* 0x000fe200000000ff */
[----:B------:R-:W-:Y:S01]  /*a7a0*/  STS [R0+0x1080], R20 ;  /* 0x0010801400007388 */ /* 0x000fe20000000800 */
[----:B------:R-:W-:Y:S02]  /*a7b0*/  F2FP.PACK_AB R36, R139, R36 ;  /* 0x000000248b24723e */ /* 0x000fe400000000ff */
[----:B------:R-:W-:Y:S01]  /*a7c0*/  F2FP.PACK_AB R35, R145, R35 ;  /* 0x000000239123723e */ /* 0x000fe200000000ff */
[----:B------:R-:W-:Y:S01]  /*a7d0*/  STS [R0+0x1280], R19 ;  /* 0x0012801300007388 */ /* 0x000fe20000000800 */
[----:B------:R-:W-:Y:S02]  /*a7e0*/  F2FP.PACK_AB R34, R147, R34 ;  /* 0x000000229322723e */ /* 0x000fe400000000ff */
[----:B------:R-:W-:Y:S01]  /*a7f0*/  F2FP.PACK_AB R31, R157, R31 ;  /* 0x0000001f9d1f723e */ /* 0x000fe200000000ff */
[----:B------:R-:W-:Y:S01]  /*a800*/  STS [R2+0x1000], R62 ;  /* 0x0010003e02007388 */ /* 0x000fe20000000800 */
[----:B------:R-:W-:-:S03]  /*a810*/  F2FP.PACK_AB R30, R159, R30 ;  /* 0x0000001e9f1e723e */ /* 0x000fc600000000ff */
[----:B------:R-:W-:Y:S01]  /*a820*/  STS [R2+0x1200], R44 ;  /* 0x0012002c02007388 */ /* 0x000fe20000000800 */
[----:B------:R-:W-:Y:S02]  /*a830*/  F2FP.PACK_AB R33, R149, R33 ;  /* 0x000000219521723e */ /* 0x000fe400000000ff */
[----:B------:R-:W-:Y:S01]  /*a840*/  F2FP.PACK_AB R32, R151, R32 ;  /* 0x000000209720723e */ /* 0x000fe200000000ff */
[----:B------:R-:W-:Y:S01]  /*a850*/  STS [R3+0x80], R43 ;  /* 0x0000802b03007388 */ /* 0x000fe20000000800 */
[----:B------:R-:W-:-:S03]  /*a860*/  F2FP.PACK_AB R29, R153, R29 ;  /* 0x0000001d991d723e */ /* 0x000fc600000000ff */
[----:B------:R-:W-:Y:S01]  /*a870*/  STS [R3+0x280], R42 ;  /* 0x0002802a03007388 */ /* 0x000fe20000000800 */
[----:B------:R-:W-:-:S03]  /*a880*/  F2FP.PACK_AB R28, R155, R28 ;  /* 0x0000001c9b1c723e */ /* 0x000fc600000000ff */
[----:B------:R-:W-:Y:S01]  /*a890*/  STS [R4], R39 ;  /* 0x0000002704007388 */ /* 0x000fe20000000800 */
[----:B------:R-:W-:-:S03]  /*a8a0*/  F2FP.PACK_AB R27, R161, R27 ;  /* 0x0000001ba11b723e */ /* 0x000fc600000000ff */
[----:B------:R-:W-:Y:S01]  /*a8b0*/  STS [R4+0x200], R38 ;  /* 0x0002002604007388 */ /* 0x000fe20000000800 */
        /* <DEDUP_REMOVED lines=23> */
[----:B------:R-:W-:Y:S04]  /*aa30*/  STS [R2+0x3200], R28 ;  /* 0x0032001c02007388 */ /* 0x000fe80000000800 */
        /* <DEDUP_REMOVED lines=9> */
[----:B------:R1:W-:Y:S04]  /*aad0*/  STS [R0+0x4280], R61 ;  /* 0x0042803d00007388 */ /* 0x0003e80000000800 */
[----:B------:R-:W-:Y:S04]  /*aae0*/  STS [R2+0x4000], R58 ;  /* 0x0040003a02007388 */ /* 0x000fe80000000800 */
[----:B------:R-:W-:Y:S04]  /*aaf0*/  STS [R2+0x4200], R57 ;  /* 0x0042003902007388 */ /* 0x000fe80000000800 */
[----:B------:R2:W-:Y:S04]  /*ab00*/  STS [R0+0x5080], R60 ;  /* 0x0050803c00007388 */ /* 0x0005e80000000800 */
[----:B-1----:R1:W5:Y:S04]  /*ab10*/  LDL R61, [R1+0x24] ;  /* 0x00002400013d7983 */ /* 0x0023680000100800 */
[----:B--2---:R1:W5:Y:S01]  /*ab20*/  LDL R60, [R1+0x28] ;  /* 0x00002800013c7983 */ /* 0x0043620000100800 */
[----:B------:R-:W-:-:S02]  /*ab30*/  F2FP.PACK_AB R59, R75, R59 ;  /* 0x0000003b4b3b723e */ /* 0x000fc400000000ff */
[----:B------:R-:W-:Y:S02]  /*ab40*/  F2FP.PACK_AB R56, R77, R56 ;  /* 0x000000384d38723e */ /* 0x000fe400000000ff */
[----:B------:R-:W-:Y:S02]  /*ab50*/  F2FP.PACK_AB R55, R79, R55 ;  /* 0x000000374f37723e */ /* 0x000fe400000000ff */
[----:B------:R-:W-:Y:S02]  /*ab60*/  F2FP.PACK_AB R54, R85, R54 ;  /* 0x000000365536723e */ /* 0x000fe400000000ff */
[----:B------:R-:W-:Y:S02]  /*ab70*/  F2FP.PACK_AB R53, R87, R53 ;  /* 0x000000355735723e */ /* 0x000fe400000000ff */
[----:B------:R-:W-:Y:S02]  /*ab80*/  F2FP.PACK_AB R50, R97, R50 ;  /* 0x000000326132723e */ /* 0x000fe400000000ff */
[----:B------:R-:W-:Y:S01]  /*ab90*/  F2FP.PACK_AB R49, R99, R49 ;  /* 0x000000316331723e */ /* 0x000fe200000000ff */
[----:B------:R2:W-:Y:S01]  /*aba0*/  STS [R0+0x5280], R59 ;  /* 0x0052803b00007388 */ /* 0x0005e20000000800 */
[----:B------:R-:W-:-:S02]  /*abb0*/  F2FP.PACK_AB R52, R89, R52 ;  /* 0x000000345934723e */ /* 0x000fc400000000ff */
[----:B------:R-:W-:Y:S01]  /*abc0*/  F2FP.PACK_AB R51, R91, R51 ;  /* 0x000000335b33723e */ /* 0x000fe200000000ff */
[----:B------:R-:W-:Y:S01]  /*abd0*/  STS [R2+0x5000], R56 ;  /* 0x0050003802007388 */ /* 0x000fe20000000800 */
[----:B------:R-:W-:Y:S02]  /*abe0*/  F2FP.PACK_AB R48, R93, R48 ;  /* 0x000000305d30723e */ /* 0x000fe400000000ff */
[----:B------:R-:W-:Y:S01]  /*abf0*/  F2FP.PACK_AB R46, R95, R46 ;  /* 0x0000002e5f2e723e */ /* 0x000fe200000000ff */
        /* <DEDUP_REMOVED lines=9> */
[----:B------:R-:W-:Y:S04]  /*ac90*/  SHFL.IDX PT, R10, R6, RZ, 0x1c1f ;  /* 0x001c1fff060a7589 */ /* 0x000fe800000e0000 */
[----:B------:R-:W3:Y:S04]  /*aca0*/  SHFL.IDX PT, R11, R5, RZ, 0x1c1f ;  /* 0x001c1fff050b7589 */ /* 0x000ee800000e0000 */
[----:B------:R-:W-:Y:S06]  /*acb0*/  BAR.SYNC.DEFER_BLOCKING 0x1, 0x80 ;  /* 0x0042000000007b1d */ /* 0x000fec0000010000 */
[----:B------:R-:W-:Y:S04]  /*acc0*/  SHFL.IDX PT, R8, R6, 0x1, 0x1c1f ;  /* 0x003c1f0006087f89 */ /* 0x000fe800000e0000 */
[----:B------:R-:W4:Y:S04]  /*acd0*/  SHFL.IDX PT, R9, R5, 0x1, 0x1c1f ;  /* 0x003c1f0005097f89 */ /* 0x000f2800000e0000 */
[----:B------:R-:W-:Y:S04]  /*ace0*/  SHFL.IDX PT, R12, R6, 0x2, 0x1c1f ;  /* 0x005c1f00060c7f89 */ /* 0x000fe800000e0000 */
[----:B------:R-:W1:Y:S04]  /*acf0*/  SHFL.IDX PT, R13, R5, 0x2, 0x1c1f ;  /* 0x005c1f00050d7f89 */ /* 0x000e6800000e0000 */
[----:B------:R-:W-:Y:S04]  /*ad00*/  SHFL.IDX PT, R6, R6, 0x3, 0x1c1f ;  /* 0x007c1f0006067f89 */ /* 0x000fe800000e0000 */
[----:B------:R1:W1:Y:S01]  /*ad10*/  SHFL.IDX PT, R7, R5, 0x3, 0x1c1f ;  /* 0x007c1f0005077f89 */ /* 0x00026200000e0000 */
[----:B--2---:R-:W-:-:S03]  /*ad20*/  SHF.L.U32 R0, R106, 0x1, RZ ;  /* 0x000000016a007819 */ /* 0x004fc600000006ff */
[----:B---3--:R-:W-:Y:S04]  /*ad30*/  @!P3 ST.E [R10.64], R68 ;  /* 0x000000440a00b985 */ /* 0x008fe8000c10190e */
[----:B----4-:R-:W-:Y:S04]  /*ad40*/  @!P5 ST.E [R8.64], R66 ;  /* 0x000000420800d985 */ /* 0x010fe8000c10190e */
[----:B-1----:R1:W-:Y:S04]  /*ad50*/  @!P6 ST.E [R12.64], R65 ;  /* 0x000000410c00e985 */ /* 0x0023e8000c10190e */
[----:B------:R-:W2:Y:S04]  /*ad60*/  S2R R5, SR_TID.X ;  /* 0x0000000000057919 */ /* 0x000ea80000002100 */
[----:B------:R3:W-:Y:S04]  /*ad70*/  @!P4 ST.E [R6.64], R64 ;  /* 0x000000400600c985 */ /* 0x0007e8000c10190e */
[----:B------:R3:W4:Y:S04]  /*ad80*/  LDS.128 R32, [R0+0x880] ;  /* 0x0008800000207984 */ /* 0x0007280000000c00 */
[----:B------:R3:W3:Y:S04]  /*ad90*/  LDS.128 R44, [R0+0x1080] ;  /* 0x00108000002c7984 */ /* 0x0006e80000000c00 */
[----:B------:R1:W3:Y:S04]  /*ada0*/  LDS.128 R52, [R0+0x1880] ;  /* 0x0018800000347984 */ /* 0x0002e80000000c00 */
[----:B------:R1:W3:Y:S04]  /*adb0*/  LDS.128 R28, [R0+0x2880] ;  /* 0x00288000001c7984 */ /* 0x0002e80000000c00 */
[----:B------:R3:W3:Y:S04]  /*adc0*/  LDS.128 R40, [R0+0x3080] ;  /* 0x0030800000287984 */ /* 0x0006e80000000c00 */
[----:B------:R3:W3:Y:S04]  /*add0*/  LDS.128 R48, [R0+0x3880] ;  /* 0x0038800000307984 */ /* 0x0006e80000000c00 */
[----:B------:R3:W3:Y:S04]  /*ade0*/  LDS.128 R24, [R0+0x4880] ;  /* 0x0048800000187984 */ /* 0x0006e80000000c00 */
[----:B------:R3:W3:Y:S04]  /*adf0*/  LDS.128 R36, [R0+0x5080] ;  /* 0x0050800000247984 */ /* 0x0006e80000000c00 */
[----:B------:R3:W3:Y:S01]  /*ae00*/  LDS.128 R56, [R0+0x5880] ;  /* 0x0058800000387984 */ /* 0x0006e20000000c00 */
[----:B------:R-:W-:-:S02]  /*ae10*/  IADD3 R2, R15, R67, RZ ;  /* 0x000000430f027210 */ /* 0x000fc40007ffe0ff */
[C---:B-1----:R-:W-:Y:S02]  /*ae20*/  LEA R13, P0, R14.reuse, c[0x0][0x380], 0x1 ;  /* 0x0000e0000e0d7a11 */ /* 0x042fe400078008ff */
[----:B--2---:R-:W-:Y:S02]  /*ae30*/  SHF.R.S32.HI R4, RZ, 0x1f, R5 ;  /* 0x0000001fff047819 */ /* 0x004fe40000011405 */
[----:B------:R-:W-:Y:S02]  /*ae40*/  LEA.HI.X R14, R14, c[0x0][0x384], R2, 0x1, P0 ;  /* 0x0000e1000e0e7a11 */ /* 0x000fe400000f0c02 */
[----:B------:R-:W-:Y:S02]  /*ae50*/  ISETP.GE.AND P0, PT, R102, R70, PT ;  /* 0x000000466600720c */ /* 0x000fe40003f06270 */
[----:B------:R-:W-:-:S04]  /*ae60*/  LEA.HI R4, R4, R5, RZ, 0x2 ;  /* 0x0000000504047211 */ /* 0x000fc800078f10ff */
[----:B------:R-:W-:Y:S01]  /*ae70*/  LOP3.LUT R4, R4, 0xfffffffc, RZ, 0xc0, !PT ;  /* 0xfffffffc04047812 */ /* 0x000fe200078ec0ff */
[----:B------:R1:W2:Y:S01]  /*ae80*/  SHFL.IDX PT, R2, R13, RZ, 0x1c1f ;  /* 0x001c1fff0d027589 */ /* 0x0002a200000e0000 */
[----:B------:R-:W-:Y:S02]  /*ae90*/  BSSY B0, `(.L_x_6) ;  /* 0x0000017000007945 */ /* 0x000fe40003800000 */
[----:B------:R-:W-:Y:S01]  /*aea0*/  IADD3 R4, -R4, R5, RZ ;  /* 0x0000000504047210 */ /* 0x000fe20007ffe1ff */
[----:B------:R1:W1:Y:S03]  /*aeb0*/  SHFL.IDX PT, R3, R14, RZ, 0x1c1f ;  /* 0x001c1fff0e037589 */ /* 0x00026600000e0000 */
[----:B------:R-:W-:Y:S01]  /*aec0*/  SHF.L.U32 R12, R4, 0x3, RZ ;  /* 0x00000003040c7819 */ /* 0x000fe200000006ff */
[----:B------:R-:W-:Y:S05]  /*aed0*/  @P0 BRA `(.L_x_7) ;  /* 0x0000012000000947 */ /* 0x000fea0003800000 */
[----:B----4-:R-:W4:Y:S01]  /*aee0*/  LDS.128 R20, [R0+0x80] ;  /* 0x0000800000147984 */ /* 0x010f220000000c00 */
[----:B-----5:R-:W-:-:S02]  /*aef0*/  ISETP.GE.AND P1, PT, R61, c[0x0][0x3c8], PT ;  /* 0x0000f2003d007a0c */ /* 0x020fc40003f26270 */
[----:B------:R-:W-:Y:S01]  /*af00*/  ISETP.GE.AND P0, PT, R60, c[0x0][0x3c8], PT ;  /* 0x0000f2003c007a0c */ /* 0x000fe20003f06270 */
[----:B------:R-:W3:Y:S01]  /*af10*/  LDS.128 R16, [R0+0x2080] ;  /* 0x0020800000107984 */ /* 0x000ee20000000c00 */
[----:B------:R-:W-:-:S03]  /*af20*/  ISETP.GE.AND P2, PT, R12, c[0x0][0x3c8], PT ;  /* 0x0000f2000c007a0c */ /* 0x000fc60003f46270 */
[----:B------:R2:W1:Y:S06]  /*af30*/  LDS.128 R8, [R0+0x4080] ;  /* 0x0040800000087984 */ /* 0x00046c0000000c00 */
[----:B------:R-:W-:-:S04]  /*af40*/  @!P1 SHF.R.S32.HI R4, RZ, 0x1f, R61 ;  /* 0x0000001fff049819 */ /* 0x000fc8000001143d */
[----:B------:R-:W-:Y:S01]  /*af50*/  @!P1 LEA.HI R4, R4, R61, RZ, 0x3 ;  /* 0x0000003d04049211 */ /* 0x000fe200078f18ff */
[----:B-123--:R-:W-:-:S03]  /*af60*/  @!P2 IMAD.WIDE R6, R12, 0x2, R2 ;  /* 0x000000020c06a825 */ /* 0x00efc600078e0202 */
[----:B------:R-:W-:-:S05]  /*af70*/  @!P1 LOP3.LUT R4, R4, 0xfffffff8, RZ, 0xc0, !PT ;  /* 0xfffffff804049812 */ /* 0x000fca00078ec0ff */
[----:B------:R-:W-:Y:S01]  /*af80*/  @!P1 IMAD.WIDE R4, R4, 0x2, R2 ;  /* 0x0000000204049825 */ /* 0x000fe200078e0202 */
[----:B------:R-:W-:-:S04]  /*af90*/  @!P0 SHF.R.S32.HI R0, RZ, 0x1f, R60 ;  /* 0x0000001fff008819 */ /* 0x000fc8000001143c */
[----:B------:R-:W-:-:S04]  /*afa0*/  @!P0 LEA.HI R0, R0, R60, RZ, 0x3 ;  /* 0x0000003c00008211 */ /* 0x000fc800078f18ff */
[----:B------:R-:W-:Y:S01]  /*afb0*/  @!P0 LOP3.LUT R0, R0, 0xfffffff8, RZ, 0xc0, !PT ;  /* 0xfffffff800008812 */ /* 0x000fe200078ec0ff */
[----:B----4-:R1:W-:Y:S04]  /*afc0*/  @!P2 ST.E.128 [R6.64], R20 ;  /* 0x000000140600a985 */ /* 0x0103e8000c101d0e */
[----:B------:R-:W-:Y:S01]  /*afd0*/  @!P0 IMAD.WIDE R2, R0, 0x2, R2 ;  /* 0x0000000200028825 */ /* 0x000fe200078e0202 */
[----:B------:R1:W-:Y:S04]  /*afe0*/  @!P1 ST.E.128 [R4.64], R16 ;  /* 0x0000001004009985 */ /* 0x0003e8000c101d0e */
[----:B------:R1:W-:Y:S02]  /*aff0*/  @!P0 ST.E.128 [R2.64], R8 ;  /* 0x0000000802008985 */ /* 0x0003e4000c101d0e */
.L_x_7:
[----:B----4-:R-:W-:Y:S05]  /*b000*/  BSYNC B0 ;  /* 0x0000000000007941 */ /* 0x010fea0003800000 */
.L_x_6:
[----:B---3--:R-:W-:Y:S01]  /*b010*/  IADD3 R0, R102, 0x20, RZ ;  /* 0x0000002066007810 */ /* 0x008fe20007ffe0ff */
[----:B-1----:R1:W3:Y:S01]  /*b020*/  SHFL.IDX PT, R3, R14, 0x1, 0x1c1f ;  /* 0x003c1f000e037f89 */ /* 0x0022e200000e0000 */
[----:B------:R-:W-:Y:S02]  /*b030*/  BSSY B0, `(.L_x_8) ;  /* 0x0000013000007945 */ /* 0x000fe40003800000 */
[----:B------:R-:W-:Y:S01]  /*b040*/  ISETP.GE.AND P0, PT, R0, R70, PT ;  /* 0x000000460000720c */ /* 0x000fe20003f06270 */
[----:B--2---:R1:W2:-:S12]  /*b050*/  SHFL.IDX PT, R2, R13, 0x1, 0x1c1f ;  /* 0x003c1f000d027f89 */ /* 0x00429800000e0000 */
[----:B------:R-:W-:Y:S05]  /*b060*/  @P0 BRA `(.L_x_9) ;  /* 0x000000f000000947 */ /* 0x000fea0003800000 */
[----:B-----5:R-:W-:Y:S02]  /*b070*/  ISETP.GE.AND P1, PT, R61, c[0x0][0x3c8], PT ;  /* 0x0000f2003d007a0c */ /* 0x020fe40003f26270 */
[----:B------:R-:W-:Y:S02]  /*b080*/  ISETP.GE.AND P0, PT, R60, c[0x0][0x3c8], PT ;  /* 0x0000f2003c007a0c */ /* 0x000fe40003f06270 */
[----:B------:R-:W-:-:S09]  /*b090*/  ISETP.GE.AND P2, PT, R12, c[0x0][0x3c8], PT ;  /* 0x0000f2000c007a0c */ /* 0x000fd20003f46270 */
[----:B------:R-:W-:Y:S02]  /*b0a0*/  @!P1 SHF.R.S32.HI R4, RZ, 0x1f, R61 ;  /* 0x0000001fff049819 */ /* 0x000fe4000001143d */
[----:B------:R-:W-:Y:S02]  /*b0b0*/  @!P0 SHF.R.S32.HI R0, RZ, 0x1f, R60 ;  /* 0x0000001fff008819 */ /* 0x000fe4000001143c */
[----:B------:R-:W-:Y:S01]  /*b0c0*/  @!P1 LEA.HI R4, R4, R61, RZ, 0x3 ;  /* 0x0000003d04049211 */ /* 0x000fe200078f18ff */
[--C-:B--23--:R-:W-:Y:S01]  /*b0d0*/  @!P2 IMAD.WIDE R6, R12, 0x2, R2.reuse ;  /* 0x000000020c06a825 */ /* 0x10cfe200078e0202 */
[----:B------:R-:W-:Y:S02]  /*b0e0*/  @!P0 LEA.HI R0, R0, R60, RZ, 0x3 ;  /* 0x0000003c00008211 */ /* 0x000fe400078f18ff */
[----:B------:R-:W-:Y:S02]  /*b0f0*/  @!P1 LOP3.LUT R4, R4, 0xfffffff8, RZ, 0xc0, !PT ;  /* 0xfffffff804049812 */ /* 0x000fe400078ec0ff */
[----:B------:R-:W-:Y:S01]  /*b100*/  @!P0 LOP3.LUT R0, R0, 0xfffffff8, RZ, 0xc0, !PT ;  /* 0xfffffff800008812 */ /* 0x000fe200078ec0ff */
[----:B------:R2:W-:Y:S02]  /*b110*/  @!P2 ST.E.128 [R6.64], R32 ;  /* 0x000000200600a985 */ /* 0x0005e4000c101d0e */
[----:B------:R-:W-:-:S04]  /*b120*/  @!P1 IMAD.WIDE R4, R4, 0x2, R2 ;  /* 0x0000000204049825 */ /* 0x000fc800078e0202 */
[----:B------:R-:W-:Y:S01]  /*b130*/  @!P0 IMAD.WIDE R2, R0, 0x2, R2 ;  /* 0x0000000200028825 */ /* 0x000fe200078e0202 */
[----:B------:R2:W-:Y:S04]  /*b140*/  @!P1 ST.E.128 [R4.64], R28 ;  /* 0x0000001c04009985 */ /* 0x0005e8000c101d0e */
[----:B------:R2:W-:Y:S02]  /*b150*/  @!P0 ST.E.128 [R2.64], R24 ;  /* 0x0000001802008985 */ /* 0x0005e4000c101d0e */
.L_x_9:
[----:B------:R-:W-:Y:S05]  /*b160*/  BSYNC B0 ;  /* 0x0000000000007941 */ /* 0x000fea0003800000 */
.L_x_8:
[----:B------:R-:W-:Y:S01]  /*b170*/  IADD3 R0, R102, 0x40, RZ ;  /* 0x0000004066007810 */ /* 0x000fe20007ffe0ff */
[----:B--23--:R2:W3:Y:S01]  /*b180*/  SHFL.IDX PT, R3, R14, 0x2, 0x1c1f ;  /* 0x005c1f000e037f89 */ /* 0x00c4e200000e0000 */
[----:B------:R-:W-:Y:S02]  /*b190*/  BSSY B0, `(.L_x_10) ;  /* 0x0000013000007945 */ /* 0x000fe40003800000 */
[----:B------:R-:W-:Y:S01]  /*b1a0*/  ISETP.GE.AND P0, PT, R0, R70, PT ;  /* 0x000000460000720c */ /* 0x000fe20003f06270 */
[----:B------:R2:W4:-:S12]  /*b1b0*/  SHFL.IDX PT, R2, R13, 0x2, 0x1c1f ;  /* 0x005c1f000d027f89 */ /* 0x00051800000e0000 */
[----:B------:R-:W-:Y:S05]  /*b1c0*/  @P0 BRA `(.L_x_11) ;  /* 0x000000f000000947 */ /* 0x000fea0003800000 */
[----:B-----5:R-:W-:Y:S02]  /*b1d0*/  ISETP.GE.AND P1, PT, R61, c[0x0][0x3c8], PT ;  /* 0x0000f2003d007a0c */ /* 0x020fe40003f26270 */
[----:B------:R-:W-:Y:S02]  /*b1e0*/  ISETP.GE.AND P0, PT, R60, c[0x0][0x3c8], PT ;  /* 0x0000f2003c007a0c */ /* 0x000fe40003f06270 */
[----:B------:R-:W-:-:S09]  /*b1f0*/  ISETP.GE.AND P2, PT, R12, c[0x0][0x3c8], PT ;  /* 0x0000f2000c007a0c */ /* 0x000fd20003f46270 */
[----:B------:R-:W-:Y:S02]  /*b200*/  @!P1 SHF.R.S32.HI R4, RZ, 0x1f, R61 ;  /* 0x0000001fff049819 */ /* 0x000fe4000001143d */
[----:B------:R-:W-:Y:S02]  /*b210*/  @!P0 SHF.R.S32.HI R0, RZ, 0x1f, R60 ;  /* 0x0000001fff008819 */ /* 0x000fe4000001143c */
[----:B------:R-:W-:Y:S01]  /*b220*/  @!P1 LEA.HI R4, R4, R61, RZ, 0x3 ;  /* 0x0000003d04049211 */ /* 0x000fe200078f18ff */
[--C-:B---34-:R-:W-:Y:S01]  /*b230*/  @!P2 IMAD.WIDE R6, R12, 0x2, R2.reuse ;  /* 0x000000020c06a825 */ /* 0x118fe200078e0202 */
        /* <DEDUP_REMOVED lines=8> */
.L_x_11:
[----:B------:R-:W-:Y:S05]  /*b2c0*/  BSYNC B0 ;  /* 0x0000000000007941 */ /* 0x000fea0003800000 */
.L_x_10:
[----:B------:R-:W-:Y:S01]  /*b2d0*/  IADD3 R0, R102, 0x60, RZ ;  /* 0x0000006066007810 */ /* 0x000fe20007ffe0ff */
[----:B---3--:R3:W1:Y:S03]  /*b2e0*/  SHFL.IDX PT, R3, R14, 0x3, 0x1c1f ;  /* 0x007c1f000e037f89 */ /* 0x00866600000e0000 */
[----:B------:R-:W-:Y:S01]  /*b2f0*/  ISETP.GE.AND P0, PT, R0, R70, PT ;  /* 0x000000460000720c */ /* 0x000fe20003f06270 */
[----:B----4-:R3:W4:-:S12]  /*b300*/  SHFL.IDX PT, R2, R13, 0x3, 0x1c1f ;  /* 0x007c1f000d027f89 */ /* 0x01071800000e0000 */
[----:B------:R-:W-:Y:S05]  /*b310*/  @P0 EXIT ;  /* 0x000000000000094d */ /* 0x000fea0003800000 */
[----:B-----5:R-:W-:Y:S02]  /*b320*/  ISETP.GE.AND P0, PT, R61, c[0x0][0x3c8], PT ;  /* 0x0000f2003d007a0c */ /* 0x020fe40003f06270 */
[----:B------:R-:W-:-:S11]  /*b330*/  ISETP.GE.AND P1, PT, R12, c[0x0][0x3c8], PT ;  /* 0x0000f2000c007a0c */ /* 0x000fd60003f26270 */
[----:B------:R-:W-:Y:S02]  /*b340*/  @!P0 SHF.R.S32.HI R0, RZ, 0x1f, R61 ;  /* 0x0000001fff008819 */ /* 0x000fe4000001143d */
[----:B-1--4-:R-:W-:Y:S02]  /*b350*/  @!P1 IMAD.WIDE R6, R12, 0x2, R2 ;  /* 0x000000020c069825 */ /* 0x012fe400078e0202 */
[----:B------:R-:W-:-:S03]  /*b360*/  @!P0 LEA.HI R0, R0, R61, RZ, 0x3 ;  /* 0x0000003d00008211 */ /* 0x000fc600078f18ff */
[----:B------:R1:W-:Y:S01]  /*b370*/  @!P1 ST.E.128 [R6.64], R52 ;  /* 0x0000003406009985 */ /* 0x0003e2000c101d0e */
[----:B------:R-:W-:-:S05]  /*b380*/  @!P0 LOP3.LUT R0, R0, 0xfffffff8, RZ, 0xc0, !PT ;  /* 0xfffffff800008812 */ /* 0x000fca00078ec0ff */
[----:B------:R-:W-:-:S05]  /*b390*/  @!P0 IMAD.WIDE R4, R0, 0x2, R2 ;  /* 0x0000000200048825 */ /* 0x000fca00078e0202 */
[----:B------:R1:W-:Y:S01]  /*b3a0*/  @!P0 ST.E.128 [R4.64], R48 ;  /* 0x0000003004008985 */ /* 0x0003e2000c101d0e */
[----:B------:R-:W-:-:S13]  /*b3b0*/  ISETP.GE.AND P0, PT, R60, c[0x0][0x3c8], PT ;  /* 0x0000f2003c007a0c */ /* 0x000fda0003f06270 */
[----:B------:R-:W-:Y:S05]  /*b3c0*/  @P0 EXIT ;  /* 0x000000000000094d */ /* 0x000fea0003800000 */
[----:B------:R-:W-:-:S04]  /*b3d0*/  SHF.R.S32.HI R0, RZ, 0x1f, R60 ;  /* 0x0000001fff007819 */ /* 0x000fc8000001143c */
[----:B------:R-:W-:-:S04]  /*b3e0*/  LEA.HI R0, R0, R60, RZ, 0x3 ;  /* 0x0000003c00007211 */ /* 0x000fc800078f18ff */
[----:B------:R-:W-:-:S05]  /*b3f0*/  LOP3.LUT R0, R0, 0xfffffff8, RZ, 0xc0, !PT ;  /* 0xfffffff800007812 */ /* 0x000fca00078ec0ff */
[----:B------:R-:W-:-:S05]  /*b400*/  IMAD.WIDE R2, R0, 0x2, R2 ;  /* 0x0000000200027825 */ /* 0x000fca00078e0202 */
[----:B------:R-:W-:Y:S01]  /*b410*/  ST.E.128 [R2.64], R56 ;  /* 0x0000003802007985 */ /* 0x000fe2000c101d0e */
[----:B------:R-:W-:Y:S05]  /*b420*/  EXIT ;  /* 0x000000000000794d */ /* 0x000fea0003800000 */
.L_x_12:
[----:B------:R-:W-:-:S00]  /*b430*/  BRA `(.L_x_12) ;  /* 0xfffffff000007947 */ /* 0x000fc0000383ffff */
[----:B------:R-:W-:-:S00]  /*b440*/  NOP ;  /* 0x0000000000007918 */ /* 0x000fc00000000000 */
        /* <DEDUP_REMOVED lines=11> */
.L_x_1710:


//--------------------- .text._ZN7cutlass13device_kernelIN5flash19enable_sm80_to_sm89INS1_16FlashAttnFwdSm80INS1_25CollectiveMainloopFwdSm80ILi4ELi1ELb0EN4cute5tupleIJNS5_1CILi128EEENS7_ILi64EEENS7_ILi96EEEEEELi96ENS_6half_tEfNS_4arch4Sm80ELb0ELb0ELb1ELb1ELb1ELb0ELb1ELb0EEENS1_21CollectiveEpilogueFwdINS6_IJS8_SA_S9_EEENS6_IJNS7_ILi1EEESI_SI_EEESC_SE_Li128ELb1ELb1ELb0ELb0EEENS1_19SingleTileSchedulerILb1ELb0ELb1ELi128EEEEEEEEEvNT_6ParamsE --------------------------
	.section	.text._ZN7cutlass13device_kernelIN5flash19enable_sm80_to_sm89INS1_16FlashAttnFwdSm80INS1_25CollectiveMainloopFwdSm80ILi4ELi1ELb0EN4cute5tupleIJNS5_1CILi128EEENS7_ILi64EEENS7_ILi96EEEEEELi96ENS_6half_tEfNS_4arch4Sm80ELb0ELb0ELb1ELb1ELb1ELb0ELb1ELb0EEENS1_21CollectiveEpilogueFwdINS6_IJS8_SA_S9_EEENS6_IJNS7_ILi1EEESI_SI_EEESC_SE_Li128ELb1ELb1ELb0ELb0EEENS1_19SingleTileSchedulerILb1ELb0ELb1ELi128EEEEEEEEEvNT_6ParamsE,"ax",@progbits
	.sectioninfo	@"SHI_REGISTERS=255"
	.align	128
.text._ZN7cutlass13device_kernelIN5flash19enable_sm80_to_sm89INS1_16FlashAttnFwdSm80INS1_25CollectiveMainloopFwdSm80ILi4ELi1ELb0EN4cute5tupleIJNS5_1CILi128EEENS7_ILi64EEENS7_ILi96EEEEEELi96ENS_6half_tEfNS_4arch4Sm80ELb0ELb0ELb1ELb1ELb1ELb0ELb1ELb0EEENS1_21CollectiveEpilogueFwdINS6_IJS8_SA_S9_EEENS6_IJNS7_ILi1EEESI_SI_EEESC_SE_Li128ELb1ELb1ELb0ELb0EEENS1_19SingleTileSchedulerILb1ELb0ELb1ELi128EEEEEEEEEvNT_6ParamsE:
        .type           _ZN7cutlass13device_kernelIN5flash19enable_sm80_to_sm89INS1_16FlashAttnFwdSm80INS1_25CollectiveMainloopFwdSm80ILi4ELi1ELb0EN4cute5tupleIJNS5_1CILi128EEENS7_ILi64EEENS7_ILi96EEEEEELi96ENS_6half_tEfNS_4arch4Sm80ELb0ELb0ELb1ELb1ELb1ELb0ELb1ELb0EEENS1_21CollectiveEpilogueFwdINS6_IJS8_SA_S9_EEENS6_IJNS7_ILi1EEESI_SI_EEESC_SE_Li128ELb1ELb1ELb0ELb0EEENS1_19SingleTileSchedulerILb1ELb0ELb1ELi128EEEEEEEEEvNT_6ParamsE,@function
        .size           _ZN7cutlass13device_kernelIN5flash19enable_sm80_to_sm89INS1_16FlashAttnFwdSm80INS1_25CollectiveMainloopFwdSm80ILi4ELi1ELb0EN4cute5tupleIJNS5_1CILi128EEENS7_ILi64EEENS7_ILi96EEEEEELi96ENS_6half_tEfNS_4arch4Sm80ELb0ELb0ELb1ELb1ELb1ELb0ELb1ELb0EEENS1_21CollectiveEpilogueFwdINS6_IJS8_SA_S9_EEENS6_IJNS7_ILi1EEESI_SI_EEESC_SE_Li128ELb1ELb1ELb0ELb0EEENS1_19SingleTileSchedulerILb1ELb0ELb1ELi128EEEEEEEEEvNT_6ParamsE,(.L_x_1711 - _ZN7cutlass13device_kernelIN5flash19enable_sm80_to_sm89INS1_16FlashAttnFwdSm80INS1_25CollectiveMainloopFwdSm80ILi4ELi1ELb0EN4cute5tupleIJNS5_1CILi128EEENS7_ILi64EEENS7_ILi96EEEEEELi96ENS_6half_tEfNS_4arch4Sm80ELb0ELb0ELb1ELb1ELb1ELb0ELb1ELb0EEENS1_21CollectiveEpilogueFwdINS6_IJS8_SA_S9_EEENS6_IJNS7_ILi1EEESI_SI_EEESC_SE_Li128ELb1ELb1ELb0ELb0EEENS1_19SingleTileSchedulerILb1ELb0ELb1ELi128EEEEEEEEEvNT_6ParamsE)
        .other          _ZN7cutlass13device_kernelIN5flash19enable_sm80_to_sm89INS1_16FlashAttnFwdSm80INS1_25CollectiveMainloopFwdSm80ILi4ELi1ELb0EN4cute5tupleIJNS5_1CILi128EEENS7_ILi64EEENS7_ILi96EEEEEELi96ENS_6half_tEfNS_4arch4Sm80ELb0ELb0ELb1ELb1ELb1ELb0ELb1ELb0EEENS1_21CollectiveEpilogueFwdINS6_IJS8_SA_S9_EEENS6_IJNS7_ILi1EEESI_SI_EEESC_SE_Li128ELb1ELb1ELb0ELb0EEENS1_19SingleTileSchedulerILb1ELb0ELb1ELi128EEEEEEEEEvNT_6ParamsE,@"STO_CUDA_ENTRY STV_DEFAULT"
_ZN7cutlass13device_kernelIN5flash19enable_sm80_to_sm89INS1_16FlashAttnFwdSm80INS1_25CollectiveMainloopFwdSm80ILi4ELi1ELb0EN4cute5tupleIJNS5_1CILi128EEENS7_ILi64EEENS7_ILi96EEEEEELi96ENS_6half_tEfNS_4arch4Sm80ELb0ELb0ELb1ELb1ELb1ELb0ELb1ELb0EEENS1_21CollectiveEpilogueFwdINS6_IJS8_SA_S9_EEENS6_IJNS7_ILi1EEESI_SI_EEESC_SE_Li128ELb1ELb1ELb0ELb0EEENS1_19SingleTileSchedulerILb1ELb0ELb1ELi128EEEEEEEEEvNT_6ParamsE:
[----:B------:R-:W-:Y:S02]  /*0000*/  MOV R1, c[0x0][0x28] ;  /* 0x00000a0000017a02 */ /* 0x000fe40000000f00 */
[----:B------:R-:W1:Y:S01]  /*0010*/  S2R R163, SR_TID.X ;  /* 0x0000000000a37919 */ /* 0x000e620000002100 */
[----:B------:R-:W-:Y:S01]  /*0020*/  IMAD.MOV.U32 R9, RZ, RZ, 0x4 ;  /* 0x00000004ff097424 */ /* 0x000fe200078e00ff */
[----:B------:R-:W-:Y:S01]  /*0030*/  ULDC.64 UR6, c[0x0][0x118] ;  /* 0x0000460000067ab9 */ /* 0x000fe20000000a00 */
[----:B------:R-:W-:Y:S01]  /*0040*/  IADD3 R1, R1, -0x38, RZ ;  /* 0xffffffc801017810 */ /* 0x000fe20007ffe0ff */
[----:B------:R-:W2:Y:S04]  /*0050*/  S2R R5, SR_CTAID.Z ;  /* 0x0000000000057919 */ /* 0x000ea80000002700 */
[----:B------:R-:W3:Y:S01]  /*0060*/  S2R R48, SR_CTAID.X ;  /* 0x0000000000307919 */ /* 0x000ee20000002500 */
[----:B-1----:R-:W-:Y:S01]  /*0070*/  SHF.R.U32.HI R0, RZ, 0x5, R163 ;  /* 0x00000005ff007819 */ /* 0x002fe200000116a3 */
[----:B--2---:R-:W-:-:S05]  /*0080*/  IMAD.WIDE R2, R5, R9, c[0x0][0x568] ;  /* 0x00015a0005027625 */ /* 0x004fca00078e0209 */
[----:B------:R-:W1:Y:S02]  /*0090*/  SHFL.IDX PT, R0, R0, RZ, 0x1f ;  /* 0x00001fff00007589 */ /* 0x000e6400000e0000 */
[----:B-1----:R-:W-:-:S13]  /*00a0*/  ISETP.NE.AND P0, PT, R0, RZ, PT ;  /* 0x000000ff0000720c */ /* 0x002fda0003f05270 */
[----:B------:R-:W-:Y:S05]  /*00b0*/  @!P0 BRA `(.L_x_13) ;  /* 0x0000014000008947 */ /* 0x000fea0003800000 */
[----:B---3--:R-:W-:-:S04]  /*00c0*/  ISETP.NE.U32.AND P0, PT, RZ, c[0x0][0x568], PT ;  /* 0x00015a00ff007a0c */ /* 0x008fc80003f05070 */
[----:B------:R-:W-:-:S13]  /*00d0*/  ISETP.NE.AND.EX P0, PT, RZ, c[0x0][0x56c], PT, P0 ;  /* 0x00015b00ff007a0c */ /* 0x000fda0003f05300 */
[----:B------:R-:W-:Y:S05]  /*00e0*/  @!P0 BRA `(.L_x_14) ;  /* 0x0000002000008947 */ /* 0x000fea0003800000 */
[----:B------:R1:W5:Y:S01]  /*00f0*/  LDG.E R0, [R2.64] ;  /* 0x0000000602007981 */ /* 0x000362000c1e1900 */
[----:B------:R-:W-:Y:S05]  /*0100*/  BRA `(.L_x_15) ;  /* 0x0000009000007947 */ /* 0x000fea0003800000 */
.L_x_14:
[----:B------:R-:W-:-:S04]  /*0110*/  ISETP.NE.U32.AND P0, PT, RZ, c[0x0][0x560], PT ;  /* 0x00015800ff007a0c */ /* 0x000fc80003f05070 */
[----:B------:R-:W-:-:S13]  /*0120*/  ISETP.NE.AND.EX P0, PT, RZ, c[0x0][0x564], PT, P0 ;  /* 0x00015900ff007a0c */ /* 0x000fda0003f05300 */
[----:B------:R-:W-:Y:S05]  /*0130*/  @!P0 BRA `(.L_x_16) ;  /* 0x0000005000008947 */ /* 0x000fea0003800000 */
[----:B------:R-:W-:-:S05]  /*0140*/  IMAD.WIDE R2, R5, R9, c[0x0][0x560] ;  /* 0x0001580005027625 */ /* 0x000fca00078e0209 */
[----:B------:R-:W2:Y:S04]  /*0150*/  LDG.E R4, [R2.64] ;  /* 0x0000000602047981 */ /* 0x000ea8000c1e1900 */
[----:B------:R-:W2:Y:S02]  /*0160*/  LDG.E R0, [R2.64+0x4] ;  /* 0x0000040602007981 */ /* 0x000ea4000c1e1900 */
[----:B--2---:R-:W-:Y:S01]  /*0170*/  IADD3 R0, -R4, R0, RZ ;  /* 0x0000000004007210 */ /* 0x004fe20007ffe1ff */
[----:B------:R-:W-:Y:S05]  /*0180*/  BRA `(.L_x_15) ;  /* 0x0000001000007947 */ /* 0x000fea0003800000 */
.L_x_16:
[----:B------:R-:W-:-:S05]  /*0190*/  MOV R0, c[0x0][0x54c] ;  /* 0x0001530000007a02 */ /* 0x000fca0000000f00 */
.L_x_15:
[----:B-----5:R-:W-:Y:S01]  /*01a0*/  IMAD R0, R0, c[0x0][0x548], RZ ;  /* 0x0001520000007a24 */ /* 0x020fe200078e02ff */
[----:B-1----:R-:W-:-:S04]  /*01b0*/  SHF.L.U32 R2, R48, 0x7, RZ ;  /* 0x0000000730027819 */ /* 0x002fc800000006ff */
[----:B------:R-:W-:-:S04]  /*01c0*/  ISETP.GE.AND P0, PT, R2, R0, PT ;  /* 0x000000000200720c */ /* 0x000fc80003f06270 */
[----:B------:R-:W-:-:S05]  /*01d0*/  SEL R0, R5, 0xffffffff, !P0 ;  /* 0xffffffff05007807 */ /* 0x000fca0004000000 */
[----:B------:R1:W-:Y:S01]  /*01e0*/  STL [R1+0x2c], R0 ;  /* 0x00002c0001007387 */ /* 0x0003e20000100800 */
[----:B------:R-:W-:Y:S05]  /*01f0*/  BRA `(.L_x_17) ;  /* 0x0000013000007947 */ /* 0x000fea0003800000 */
.L_x_13:
[----:B---3--:R-:W-:-:S04]  /*0200*/  ISETP.NE.U32.AND P0, PT, RZ, c[0x0][0x568], PT ;  /* 0x00015a00ff007a0c */ /* 0x008fc80003f05070 */
[----:B------:R-:W-:-:S13]  /*0210*/  ISETP.NE.AND.EX P0, PT, RZ, c[0x0][0x56c], PT, P0 ;  /* 0x00015b00ff007a0c */ /* 0x000fda0003f05300 */
[----:B------:R-:W-:Y:S05]  /*0220*/  @!P0 BRA `(.L_x_18) ;  /* 0x0000002000008947 */ /* 0x000fea0003800000 */
[----:B------:R1:W5:Y:S01]  /*0230*/  LDG.E R0, [R2.64] ;  /* 0x0000000602007981 */ /* 0x000362000c1e1900 */
[----:B------:R-:W-:Y:S05]  /*0240*/  BRA `(.L_x_19) ;  /* 0x0000009000007947 */ /* 0x000fea0003800000 */
.L_x_18:
        /* <DEDUP_REMOVED lines=8> */
.L_x_20:
[----:B------:R-:W-:-:S05]  /*02d0*/  MOV R0, c[0x0][0x54c] ;  /* 0x0001530000007a02 */ /* 0x000fca0000000f00 */
.L_x_19:
[----:B-----5:R-:W-:Y:S01]  /*02e0*/  IMAD R0, R0, c[0x0][0x548], RZ ;  /* 0x0001520000007a24 */ /* 0x020fe200078e02ff */
[----:B-1----:R-:W-:-:S04]  /*02f0*/  SHF.L.U32 R2, R48, 0x7, RZ ;  /* 0x0000000730027819 */ /* 0x002fc800000006ff */
[----:B------:R-:W-:-:S04]  /*0300*/  ISETP.GE.AND P0, PT, R2, R0, PT ;  /* 0x000000000200720c */ /* 0x000fc80003f06270 */
[----:B------:R-:W-:-:S05]  /*0310*/  SEL R0, R5, 0xffffffff, !P0 ;  /* 0xffffffff05007807 */ /* 0x000fca0004000000 */
[----:B------:R1:W-:Y:S04]  /*0320*/  STL [R1+0x2c], R0 ;  /* 0x00002c0001007387 */ /* 0x0003e80000100800 */
.L_x_17:
[----:B------:R-:W2:Y:S02]  /*0330*/  LDL R56, [R1+0x2c] ;  /* 0x00002c0001387983 */ /* 0x000ea40000100800 */
[----:B--2---:R-:W-:-:S13]  /*0340*/  ISETP.GE.AND P0, PT, R56, RZ, PT ;  /* 0x000000ff3800720c */ /* 0x004fda0003f06270 */
[----:B------:R-:W-:Y:S05]  /*0350*/  @!P0 EXIT ;  /* 0x000000000000894d */ /* 0x000fea0003800000 */
[----:B------:R-:W-:Y:S01]  /*0360*/  ISETP.NE.U32.AND P0, PT, RZ, c[0x0][0x370], PT ;  /* 0x0000dc00ff007a0c */ /* 0x000fe20003f05070 */
[----:B------:R-:W-:Y:S01]  /*0370*/  IMAD.MOV.U32 R175, RZ, RZ, RZ ;  /* 0x000000ffffaf7224 */ /* 0x000fe200078e00ff */
[----:B------:R-:W-:Y:S01]  /*0380*/  ISETP.NE.U32.AND P2, PT, RZ, c[0x0][0x360], PT ;  /* 0x0000d800ff007a0c */ /* 0x000fe20003f45070 */
[----:B------:R-:W-:Y:S01]  /*0390*/  IMAD.MOV.U32 R13, RZ, RZ, c[0x0][0x168] ;  /* 0x00005a00ff0d7624 */ /* 0x000fe200078e00ff */
[----:B------:R-:W-:Y:S01]  /*03a0*/  ISETP.NE.AND.EX P1, PT, RZ, c[0x0][0x374], PT, P0 ;  /* 0x0000dd00ff007a0c */ /* 0x000fe20003f25300 */
[----:B------:R-:W-:Y:S01]  /*03b0*/  IMAD.MOV.U32 R8, RZ, RZ, RZ ;  /* 0x000000ffff087224 */ /* 0x000fe200078e00ff */
[----:B------:R-:W-:Y:S01]  /*03c0*/  ISETP.NE.AND.EX P0, PT, RZ, c[0x0][0x364], PT, P2 ;  /* 0x0000d900ff007a0c */ /* 0x000fe20003f05320 */
[----:B------:R-:W-:Y:S01]  /*03d0*/  IMAD.WIDE R4, R56, R9, c[0x0][0x348] ;  /* 0x0000d20038047625 */ /* 0x000fe200078e0209 */
[----:B------:R-:W-:-:S04]  /*03e0*/  ISETP.NE.U32.AND P3, PT, RZ, c[0x0][0x348], PT ;  /* 0x0000d200ff007a0c */ /* 0x000fc80003f65070 */
[----:B------:R-:W-:-:S05]  /*03f0*/  ISETP.NE.AND.EX P2, PT, RZ, c[0x0][0x34c], PT, P3 ;  /* 0x0000d300ff007a0c */ /* 0x000fca0003f45330 */
[----:B------:R-:W-:-:S04]  /*0400*/  @P1 IMAD.WIDE R6, R56, R9, c[0x0][0x370] ;  /* 0x0000dc0038061625 */ /* 0x000fc800078e0209 */
[----:B------:R-:W-:Y:S01]  /*0410*/  @P0 IMAD.WIDE R2, R56, R9, c[0x0][0x360] ;  /* 0x0000d80038020625 */ /* 0x000fe200078e0209 */
[----:B------:R-:W2:Y:S04]  /*0420*/  @P1 LDG.E R175, [R6.64] ;  /* 0x0000000606af1981 */ /* 0x000ea8000c1e1900 */
[----:B------:R3:W5:Y:S04]  /*0430*/  @P2 LDG.E R8, [R4.64] ;  /* 0x0000000604082981 */ /* 0x000768000c1e1900 */
[----:B------:R3:W5:Y:S01]  /*0440*/  @P0 LDG.E R13, [R2.64] ;  /* 0x00000006020d0981 */ /* 0x000762000c1e1900 */
[----:B------:R-:W-:-:S02]  /*0450*/  ULDC UR5, c[0x0][0x2ac] ;  /* 0x0000ab0000057ab9 */ /* 0x000fc40000000800 */
[----:B------:R-:W-:Y:S01]  /*0460*/  ULDC UR4, c[0x0][0x1d0] ;  /* 0x0000740000047ab9 */ /* 0x000fe20000000800 */
[----:B------:R-:W4:Y:S01]  /*0470*/  S2R R52, SR_CTAID.Y ;  /* 0x0000000000347919 */ /* 0x000f220000002600 */
[----:B------:R-:W-:-:S06]  /*0480*/  UIMAD UR4, UR5, UR4, URZ ;  /* 0x00000004050472a4 */ /* 0x000fcc000f8e023f */
[----:B-1----:R-:W-:Y:S01]  /*0490*/  IMAD.U32 R0, RZ, RZ, UR4 ;  /* 0x00000004ff007e24 */ /* 0x002fe2000f8e00ff */
[----:B----4-:R-:W-:Y:S01]  /*04a0*/  SHF.R.S32.HI R55, RZ, 0x1f, R52 ;  /* 0x0000001fff377819 */ /* 0x010fe20000011434 */
[----:B--2---:R3:W-:Y:S01]  /*04b0*/  STL [R1+0x18], R175 ;  /* 0x000018af01007387 */ /* 0x0047e20000100800 */
[----:B------:R-:W-:Y:S05]  /*04c0*/  @P0 BRA `(.L_x_21) ;  /* 0x0000004000000947 */ /* 0x000fea0003800000 */
[----:B------:R-:W-:Y:S05]  /*04d0*/  @!P2 BRA `(.L_x_21) ;  /* 0x000000300000a947 */ /* 0x000fea0003800000 */
[----:B---3--:R-:W2:Y:S04]  /*04e0*/  LDG.E R3, [R4.64] ;  /* 0x0000000604037981 */ /* 0x008ea8000c1e1900 */
[----:B------:R-:W2:Y:S02]  /*04f0*/  LDG.E R2, [R4.64+0x4] ;  /* 0x0000040604027981 */ /* 0x000ea4000c1e1900 */
[----:B--2--5:R-:W-:Y:S02]  /*0500*/  IADD3 R13, -R3, R2, RZ ;  /* 0x00000002030d7210 */ /* 0x024fe40007ffe1ff */
.L_x_21:
[----:B------:R-:W-:-:S04]  /*0510*/  ISETP.NE.U32.AND P0, PT, RZ, c[0x0][0x368], PT ;  /* 0x0000da00ff007a0c */ /* 0x000fc80003f05070 */
[----:B------:R-:W-:-:S13]  /*0520*/  ISETP.NE.AND.EX P0, PT, RZ, c[0x0][0x36c], PT, P0 ;  /* 0x0000db00ff007a0c */ /* 0x000fda0003f05300 */
[----:B------:R-:W-:Y:S05]  /*0530*/  @!P0 BRA `(.L_x_22) ;  /* 0x0000003000008947 */ /* 0x000fea0003800000 */
[----:B---3--:R-:W-:-:S05]  /*0540*/  IMAD.WIDE R2, R56, R9, c[0x0][0x368] ;  /* 0x0000da0038027625 */ /* 0x008fca00078e0209 */
[----:B------:R1:W5:Y:S01]  /*0550*/  LDG.E R0, [R2.64] ;  /* 0x0000000602007981 */ /* 0x000362000c1e1900 */
[----:B------:R-:W-:Y:S05]  /*0560*/  BRA `(.L_x_23) ;  /* 0x0000007000007947 */ /* 0x000fea0003800000 */
.L_x_22:
[----:B------:R-:W-:-:S04]  /*0570*/  ISETP.NE.U32.AND P0, PT, RZ, c[0x0][0x350], PT ;  /* 0x0000d400ff007a0c */ /* 0x000fc80003f05070 */
[----:B------:R-:W-:-:S13]  /*0580*/  ISETP.NE.AND.EX P0, PT, RZ, c[0x0][0x354], PT, P0 ;  /* 0x0000d500ff007a0c */ /* 0x000fda0003f05300 */
[----:B------:R-:W-:Y:S05]  /*0590*/  @!P0 BRA `(.L_x_23) ;  /* 0x0000004000008947 */ /* 0x000fea0003800000 */
[----:B---3--:R-:W-:-:S05]  /*05a0*/  IMAD.WIDE R2, R56, R9, c[0x0][0x350] ;  /* 0x0000d40038027625 */ /* 0x008fca00078e0209 */
[----:B------:R-:W2:Y:S04]  /*05b0*/  LDG.E R4, [R2.64] ;  /* 0x0000000602047981 */ /* 0x000ea8000c1e1900 */
[----:B------:R-:W2:Y:S02]  /*05c0*/  LDG.E R0, [R2.64+0x4] ;  /* 0x0000040602007981 */ /* 0x000ea4000c1e1900 */
[----:B--2---:R-:W-:-:S05]  /*05d0*/  IADD3 R0, -R4, R0, RZ ;  /* 0x0000000004007210 */ /* 0x004fca0007ffe1ff */
.L_x_23:
[----:B-----5:R-:W-:Y:S01]  /*05e0*/  IMAD.IADD R65, R0, 0x1, -R175 ;  /* 0x0000000100417824 */ /* 0x020fe200078e0aaf */
[----:B------:R-:W-:Y:S01]  /*05f0*/  PLOP3.LUT P4, PT, PT, PT, PT, 0x80, 0x0 ;  /* 0x000000000000781c */ /* 0x000fe20003f8f070 */
[----:B------:R-:W-:Y:S01]  /*0600*/  CS2R R94, SRZ ;  /* 0x00000000005e7805 */ /* 0x000fe2000001ff00 */
[----:B------:R-:W-:Y:S01]  /*0610*/  CS2R R92, SRZ ;  /* 0x00000000005c7805 */ /* 0x000fe2000001ff00 */
[----:B------:R-:W-:Y:S01]  /*0620*/  CS2R R98, SRZ ;  /* 0x0000000000627805 */ /* 0x000fe2000001ff00 */
[C---:B------:R-:W-:Y:S01]  /*0630*/  ISETP.GE.AND P0, PT, R65.reuse, 0x1, PT ;  /* 0x000000014100780c */ /* 0x040fe20003f06270 */
[----:B------:R-:W-:Y:S01]  /*0640*/  CS2R R96, SRZ ;  /* 0x0000000000607805 */ /* 0x000fe2000001ff00 */
[----:B------:R-:W-:Y:S01]  /*0650*/  IADD3 R0, R65, 0x3f, RZ ;  /* 0x0000003f41007810 */ /* 0x000fe20007ffe0ff */
[----:B------:R-:W-:Y:S01]  /*0660*/  IMAD.MOV.U32 R12, RZ, RZ, RZ ;  /* 0x000000ffff0c7224 */ /* 0x000fe200078e00ff */
[----:B------:R-:W-:Y:S01]  /*0670*/  MOV R90, RZ ;  /* 0x000000ff005a7202 */ /* 0x000fe20000000f00 */
[----:B------:R-:W-:Y:S01]  /*0680*/  CS2R R88, SRZ ;  /* 0x0000000000587805 */ /* 0x000fe2000001ff00 */
[----:B-1-3--:R-:W-:Y:S01]  /*0690*/  SHF.R.S32.HI R2, RZ, 0x1f, R0 ;  /* 0x0000001fff027819 */ /* 0x00afe20000011400 */
[----:B------:R-:W-:Y:S01]  /*06a0*/  CS2R R86, SRZ ;  /* 0x0000000000567805 */ /* 0x000fe2000001ff00 */
[----:B------:R-:W-:Y:S01]  /*06b0*/  CS2R R84, SRZ ;  /* 0x0000000000547805 */ /* 0x000fe2000001ff00 */
[----:B------:R-:W-:Y:S01]  /*06c0*/  CS2R R14, SRZ ;  /* 0x00000000000e7805 */ /* 0x000fe2000001ff00 */
[----:B------:R-:W-:Y:S01]  /*06d0*/  LEA.HI R29, R2, R0, RZ, 0x6 ;  /* 0x00000000021d7211 */ /* 0x000fe200078f30ff */
[----:B------:R-:W-:Y:S01]  /*06e0*/  IMAD.MOV.U32 R78, RZ, RZ, RZ ;  /* 0x000000ffff4e7224 */ /* 0x000fe200078e00ff */
[----:B------:R-:W-:Y:S01]  /*06f0*/  CS2R R16, SRZ ;  /* 0x0000000000107805 */ /* 0x000fe2000001ff00 */
[----:B------:R-:W-:Y:S01]  /*0700*/  IMAD.MOV.U32 R76, RZ, RZ, RZ ;  /* 0x000000ffff4c7224 */ /* 0x000fe200078e00ff */
[----:B------:R-:W-:Y:S01]  /*0710*/  MOV R82, RZ ;  /* 0x000000ff00527202 */ /* 0x000fe20000000f00 */
[----:B------:R-:W-:Y:S01]  /*0720*/  IMAD.MOV.U32 R80, RZ, RZ, RZ ;  /* 0x000000ffff507224 */ /* 0x000fe200078e00ff */
[----:B------:R-:W-:Y:S01]  /*0730*/  CS2R R18, SRZ ;  /* 0x0000000000127805 */ /* 0x000fe2000001ff00 */
[----:B------:R-:W-:Y:S01]  /*0740*/  IMAD.MOV.U32 R74, RZ, RZ, RZ ;  /* 0x000000ffff4a7224 */ /* 0x000fe200078e00ff */
[----:B------:R-:W-:Y:S01]  /*0750*/  MOV R72, RZ ;  /* 0x000000ff00487202 */ /* 0x000fe20000000f00 */
        /* <DEDUP_REMOVED lines=10> */
[----:B------:R-:W-:Y:S01]  /*0800*/  CS2R R26, SRZ ;  /* 0x00000000001a7805 */ /* 0x000fe2000001ff00 */
[----:B------:R-:W-:Y:S01]  /*0810*/  IMAD.MOV.U32 R164, RZ, RZ, RZ ;  /* 0x000000ffffa47224 */ /* 0x000fe200078e00ff */
[----:B------:R-:W-:Y:S01]  /*0820*/  MOV R162, RZ ;  /* 0x000000ff00a27202 */ /* 0x000fe20000000f00 */
[----:B------:R-:W-:Y:S01]  /*0830*/  IMAD.MOV.U32 R28, RZ, RZ, RZ ;  /* 0x000000ffff1c7224 */ /* 0x000fe200078e00ff */
[----:B------:R-:W-:Y:S01]  /*0840*/  MOV R160, RZ ;  /* 0x000000ff00a07202 */ /* 0x000fe20000000f00 */
[----:B------:R-:W-:Y:S01]  /*0850*/  CS2R R154, SRZ ;  /* 0x00000000009a7805 */ /* 0x000fe2000001ff00 */
[----:B------:R-:W-:Y:S01]  /*0860*/  CS2R R30, SRZ ;  /* 0x00000000001e7805 */ /* 0x000fe2000001ff00 */
[----:B------:R-:W-:Y:S01]  /*0870*/  IMAD.MOV.U32 R152, RZ, RZ, RZ ;  /* 0x000000ffff987224 */ /* 0x000fe200078e00ff */
[----:B------:R-:W-:Y:S01]  /*0880*/  MOV R158, RZ ;  /* 0x000000ff009e7202 */ /* 0x000fe20000000f00 */
[----:B------:R-:W-:Y:S01]  /*0890*/  CS2R R32, SRZ ;  /* 0x0000000000207805 */ /* 0x000fe2000001ff00 */
[----:B------:R-:W-:Y:S01]  /*08a0*/  IMAD.MOV.U32 R156, RZ, RZ, RZ ;  /* 0x000000ffff9c7224 */ /* 0x000fe200078e00ff */
[----:B------:R-:W-:Y:S01]  /*08b0*/  CS2R R150, SRZ ;  /* 0x0000000000967805 */ /* 0x000fe2000001ff00 */
        /* <DEDUP_REMOVED lines=18> */
[----:B------:R-:W-:Y:S01]  /*09e0*/  CS2R R42, SRZ ;  /* 0x00000000002a7805 */ /* 0x000fe2000001ff00 */
[----:B------:R-:W-:Y:S01]  /*09f0*/  MOV R126, RZ ;  /* 0x000000ff007e7202 */ /* 0x000fe20000000f00 */
[----:B------:R-:W-:Y:S01]  /*0a00*/  IMAD.MOV.U32 R124, RZ, RZ, RZ ;  /* 0x000000ffff7c7224 */ /* 0x000fe200078e00ff */
[----:B------:R-:W-:Y:S01]  /*0a10*/  CS2R R114, SRZ ;  /* 0x0000000000727805 */ /* 0x000fe2000001ff00 */
[----:B------:R-:W-:Y:S01]  /*0a20*/  MOV R112, RZ ;  /* 0x000000ff00707202 */ /* 0x000fe20000000f00 */
[----:B------:R-:W-:Y:S01]  /*0a30*/  CS2R R44, SRZ ;  /* 0x00000000002c7805 */ /* 0x000fe2000001ff00 */
[----:B------:R-:W-:Y:S01]  /*0a40*/  IMAD.MOV.U32 R118, RZ, RZ, RZ ;  /* 0x000000ffff767224 */ /* 0x000fe200078e00ff */
[----:B------:R-:W-:Y:S01]  /*0a50*/  MOV R116, RZ ;  /* 0x000000ff00747202 */ /* 0x000fe20000000f00 */
[----:B------:R-:W-:Y:S01]  /*0a60*/  IMAD.MOV.U32 R54, RZ, RZ, RZ ;  /* 0x000000ffff367224 */ /* 0x000fe200078e00ff */
[----:B------:R-:W-:Y:S01]  /*0a70*/  MOV R53, RZ ;  /* 0x000000ff00357202 */ /* 0x000fe20000000f00 */
[----:B------:R-:W-:Y:S01]  /*0a80*/  CS2R R50, SRZ ;  /* 0x0000000000327805 */ /* 0x000fe2000001ff00 */
[----:B------:R-:W-:Y:S05]  /*0a90*/  @!P0 BRA `(.L_x_24) ;  /* 0x000094a000008947 */ /* 0x000fea0003800000 */
[----:B------:R-:W-:-:S04]  /*0aa0*/  ISETP.NE.U32.AND P5, PT, RZ, c[0x0][0x340], PT ;  /* 0x0000d000ff007a0c */ /* 0x000fc80003fa5070 */
[----:B------:R-:W-:-:S13]  /*0ab0*/  ISETP.NE.AND.EX P5, PT, RZ, c[0x0][0x344], PT, P5 ;  /* 0x0000d100ff007a0c */ /* 0x000fda0003fa5350 */
[----:B------:R-:W-:-:S05]  /*0ac0*/  @P5 IMAD.WIDE R2, R56, R9, c[0x0][0x340] ;  /* 0x0000d00038025625 */ /* 0x000fca00078e0209 */
[----:B------:R1:W5:Y:S01]  /*0ad0*/  @P5 LDG.E R14, [R2.64] ;  /* 0x00000006020e5981 */ /* 0x000362000c1e1900 */
[----:B------:R-:W-:Y:S01]  /*0ae0*/  SHF.R.S32.HI R10, RZ, 0x1f, R163 ;  /* 0x0000001fff0a7819 */ /* 0x000fe200000114a3 */
[----:B------:R-:W-:Y:S01]  /*0af0*/  IMAD.MOV.U32 R6, RZ, RZ, c[0x0][0x2c4] ;  /* 0x0000b100ff067624 */ /* 0x000fe200078e00ff */
[----:B------:R-:W-:Y:S01]  /*0b00*/  SHF.R.S32.HI R0, RZ, 0x1f, R8 ;  /* 0x0000001fff007819 */ /* 0x000fe20000011408 */
[----:B------:R-:W-:Y:S01]  /*0b10*/  IMAD R13, R13, c[0x0][0x2c4], RZ ;  /* 0x0000b1000d0d7a24 */ /* 0x000fe200078e02ff */
[-C--:B------:R-:W-:Y:S01]  /*0b20*/  LEA.HI R5, R10, R163.reuse, RZ, 0x2 ;  /* 0x000000a30a057211 */ /* 0x080fe200078f10ff */
[----:B------:R-:W-:Y:S01]  /*0b30*/  BSSY B0, `(.L_x_25) ;  /* 0x000005e000007945 */ /* 0x000fe20003800000 */
[----:B------:R-:W-:Y:S01]  /*0b40*/  ISETP.NE.AND P0, PT, R6, 0x1, PT ;  /* 0x000000010600780c */ /* 0x000fe20003f05270 */
[----:B------:R-:W-:Y:S01]  /*0b50*/  IMAD R0, R0, c[0x0][0x178], RZ ;  /* 0x00005e0000007a24 */ /* 0x000fe200078e02ff */
[----:B------:R-:W-:Y:S02]  /*0b60*/  LOP3.LUT R4, R5, 0xfffffffc, RZ, 0xc0, !PT ;  /* 0xfffffffc05047812 */ /* 0x000fe400078ec0ff */
[----:B------:R-:W-:Y:S01]  /*0b70*/  SHF.R.S32.HI R17, RZ, 0x2, R5 ;  /* 0x00000002ff117819 */ /* 0x000fe20000011405 */
[----:B------:R-:W-:Y:S01]  /*0b80*/  IMAD R0, R8, c[0x0][0x17c], R0 ;  /* 0x00005f0008007a24 */ /* 0x000fe200078e0200 */
[-C--:B------:R-:W-:Y:S01]  /*0b90*/  LEA.HI R24, R10, R163.reuse, RZ, 0x3 ;  /* 0x000000a30a187211 */ /* 0x080fe200078f18ff */
[----:B------:R-:W-:Y:S01]  /*0ba0*/  IMAD.IADD R9, R163, 0x1, -R4 ;  /* 0x00000001a3097824 */ /* 0x000fe200078e0a04 */
[----:B------:R-:W-:Y:S01]  /*0bb0*/  SEL R4, R56, RZ, !P2 ;  /* 0x000000ff38047207 */ /* 0x000fe20005000000 */
[----:B------:R-:W-:Y:S01]  /*0bc0*/  IMAD R5, R55, c[0x0][0x1b8], RZ ;  /* 0x00006e0037057a24 */ /* 0x000fe200078e02ff */
[-C--:B------:R-:W-:Y:S01]  /*0bd0*/  LEA.HI R20, R10, R163.reuse, RZ, 0x4 ;  /* 0x000000a30a147211 */ /* 0x080fe200078f20ff */
[C---:B------:R-:W-:Y:S01]  /*0be0*/  IMAD R171, R9.reuse, 0x20, R17 ;  /* 0x0000002009ab7824 */ /* 0x040fe200078e0211 */
[----:B------:R-:W-:Y:S01]  /*0bf0*/  SHF.R.S32.HI R22, RZ, 0x3, R24 ;  /* 0x00000003ff167819 */ /* 0x000fe20000011418 */
[----:B------:R-:W-:Y:S01]  /*0c00*/  IMAD R5, R52, c[0x0][0x1bc], R5 ;  /* 0x00006f0034057a24 */ /* 0x000fe200078e0205 */
[----:B------:R-:W-:Y:S01]  /*0c10*/  SHF.R.S32.HI R174, RZ, 0x6, R29 ;  /* 0x00000006ffae7819 */ /* 0x000fe2000001141d */
[----:B------:R-:W-:Y:S01]  /*0c20*/  IMAD.SHL.U32 R64, R9, 0x8, RZ ;  /* 0x0000000809407824 */ /* 0x000fe200078e00ff */
[----:B------:R2:W-:Y:S01]  /*0c30*/  STL [R1+0x4], R171 ;  /* 0x000004ab01007387 */ /* 0x0005e20000100800 */
[----:B------:R-:W-:Y:S01]  /*0c40*/  IMAD R16, R48, 0x80, R17 ;  /* 0x0000008030107824 */ /* 0x000fe200078e0211 */
[----:B------:R-:W-:Y:S01]  /*0c50*/  LEA.HI R162, R10, R163, RZ, 0x5 ;  /* 0x000000a30aa27211 */ /* 0x000fe200078f28ff */
[----:B-1----:R-:W-:Y:S01]  /*0c60*/  IMAD.WIDE.U32 R2, R8, c[0x0][0x178], RZ ;  /* 0x00005e0008027a25 */ /* 0x002fe200078e00ff */
[----:B------:R2:W-:Y:S01]  /*0c70*/  STL [R1], R174 ;  /* 0x000000ae01007387 */ /* 0x0005e20000100800 */
[----:B------:R-:W-:-:S02]  /*0c80*/  IADD3 R19, R64, 0x20, RZ ;  /* 0x0000002040137810 */ /* 0x000fc40007ffe0ff */
[----:B------:R-:W-:Y:S01]  /*0c90*/  IMAD.IADD R3, R3, 0x1, R0 ;  /* 0x0000000103037824 */ /* 0x000fe200078e0200 */
[----:B------:R-:W-:Y:S01]  /*0ca0*/  SHF.R.S32.HI R0, RZ, 0x1f, R56 ;  /* 0x0000001fff007819 */ /* 0x000fe20000011438 */
[----:B------:R-:W-:Y:S01]  /*0cb0*/  IMAD R8, R48, 0x80, R171 ;  /* 0x0000008030087824 */ /* 0x000fe200078e02ab */
[----:B------:R-:W-:Y:S01]  /*0cc0*/  SHF.R.S32.HI R23, RZ, 0x5, R162 ;  /* 0x00000005ff177819 */ /* 0x000fe200000114a2 */
[----:B------:R-:W-:Y:S01]  /*0cd0*/  IMAD.WIDE.U32 R2, R52, c[0x0][0x1b8], R2 ;  /* 0x00006e0034027a25 */ /* 0x000fe200078e0002 */
[----:B------:R-:W-:Y:S02]  /*0ce0*/  SEL R6, R0, RZ, !P2 ;  /* 0x000000ff00067207 */ /* 0x000fe40005000000 */
[----:B------:R-:W-:Y:S01]  /*0cf0*/  IADD3 R49, R64, 0x40, RZ ;  /* 0x0000004040317810 */ /* 0x000fe20007ffe0ff */
[----:B------:R-:W-:Y:S01]  /*0d00*/  @P0 IMAD.HI.U32 R7, R8, c[0x0][0x2c8], RZ ;  /* 0x0000b20008070a27 */ /* 0x000fe200078e00ff */
[----:B------:R-:W-:Y:S02]  /*0d10*/  ISETP.GE.AND P4, PT, R64, c[0x0][0x198], PT ;  /* 0x0000660040007a0c */ /* 0x000fe40003f86270 */
[----:B------:R-:W-:Y:S01]  /*0d20*/  ISETP.GE.AND P3, PT, R19, c[0x0][0x198], PT ;  /* 0x0000660013007a0c */ /* 0x000fe20003f66270 */
[----:B------:R-:W-:Y:S01]  /*0d30*/  IMAD.IADD R3, R3, 0x1, R5 ;  /* 0x0000000103037824 */ /* 0x000fe200078e0205 */
[----:B------:R-:W-:Y:S01]  /*0d40*/  ISETP.GE.AND P2, PT, R49, c[0x0][0x198], PT ;  /* 0x0000660031007a0c */ /* 0x000fe20003f46270 */
[----:B------:R-:W-:Y:S01]  /*0d50*/  IMAD.MOV.U32 R0, RZ, RZ, R8 ;  /* 0x000000ffff007224 */ /* 0x000fe200078e0008 */
[----:B------:R-:W-:Y:S01]  /*0d60*/  @P0 SHF.R.U32.HI R0, RZ, c[0x0][0x2cc], R7 ;  /* 0x0000b300ff000a19 */ /* 0x000fe20000011607 */
[----:B------:R-:W-:-:S02]  /*0d70*/  IMAD R5, R6, c[0x0][0x1c0], RZ ;  /* 0x0000700006057a24 */ /* 0x000fc400078e02ff */
[----:B------:R-:W-:-:S04]  /*0d80*/  IMAD.WIDE.U32 R2, R4, c[0x0][0x1c0], R2 ;  /* 0x0000700004027a25 */ /* 0x000fc800078e0002 */
[----:B------:R-:W-:Y:S01]  /*0d90*/  IMAD R6, R4, c[0x0][0x1c4], R5 ;  /* 0x0000710004067a24 */ /* 0x000fe200078e0205 */
[--C-:B------:R-:W-:Y:S01]  /*0da0*/  SHF.R.S32.HI R5, RZ, 0x1f, R0.reuse ;  /* 0x0000001fff057819 */ /* 0x100fe20000011400 */
[----:B------:R-:W-:Y:S02]  /*0db0*/  IMAD.MOV R4, RZ, RZ, -R0 ;  /* 0x000000ffff047224 */ /* 0x000fe400078e0a00 */
[----:B------:R-:W-:Y:S01]  /*0dc0*/  IMAD.IADD R3, R3, 0x1, R6 ;  /* 0x0000000103037824 */ /* 0x000fe200078e0206 */
[----:B------:R-:W-:Y:S01]  /*0dd0*/  LOP3.LUT R6, R20, 0xfffffff0, RZ, 0xc0, !PT ;  /* 0xfffffff014067812 */ /* 0x000fe200078ec0ff */
[----:B------:R-:W-:Y:S02]  /*0de0*/  IMAD R5, R5, c[0x0][0x1b0], RZ ;  /* 0x00006c0005057a24 */ /* 0x000fe400078e02ff */
[----:B------:R-:W-:Y:S02]  /*0df0*/  IMAD R4, R4, c[0x0][0x2c4], R8 ;  /* 0x0000b10004047a24 */ /* 0x000fe400078e0208 */
[----:B------:R-:W-:-:S02]  /*0e00*/  IMAD R5, R0, c[0x0][0x1b4], R5 ;  /* 0x00006d0000057a24 */ /* 0x000fc400078e0205 */
[----:B------:R-:W-:Y:S01]  /*0e10*/  IMAD.WIDE.U32 R2, R0, c[0x0][0x1b0], R2 ;  /* 0x00006c0000027a25 */ /* 0x000fe200078e0002 */
[----:B------:R-:W-:-:S03]  /*0e20*/  SHF.R.S32.HI R0, RZ, 0x1f, R4 ;  /* 0x0000001fff007819 */ /* 0x000fc60000011404 */
[----:B------:R-:W-:Y:S02]  /*0e30*/  IMAD.IADD R3, R3, 0x1, R5 ;  /* 0x0000000103037824 */ /* 0x000fe400078e0205 */
[----:B------:R-:W-:Y:S02]  /*0e40*/  IMAD R0, R0, c[0x0][0x1a8], RZ ;  /* 0x00006a0000007a24 */ /* 0x000fe400078e02ff */
[----:B------:R-:W-:Y:S02]  /*0e50*/  IMAD.SHL.U32 R5, R22, 0x40, RZ ;  /* 0x0000004016057824 */ /* 0x000fe400078e00ff */
[----:B------:R-:W-:Y:S02]  /*0e60*/  IMAD.IADD R18, R163, 0x1, -R6 ;  /* 0x00000001a3127824 */ /* 0x000fe400078e0a06 */
[C---:B------:R-:W-:Y:S01]  /*0e70*/  IMAD R7, R4.reuse, c[0x0][0x1ac], R0 ;  /* 0x00006b0004077a24 */ /* 0x040fe200078e0200 */
[----:B------:R-:W-:Y:S01]  /*0e80*/  LOP3.LUT R0, R5, 0xc0, RZ, 0xc0, !PT ;  /* 0x000000c005007812 */ /* 0x000fe200078ec0ff */
[----:B------:R-:W-:Y:S01]  /*0e90*/  IMAD.WIDE.U32 R2, R4, c[0x0][0x1a8], R2 ;  /* 0x00006a0004027a25 */ /* 0x000fe200078e0002 */
[----:B------:R-:W-:-:S02]  /*0ea0*/  LEA.HI R15, R18, R18, RZ, 0x1 ;  /* 0x00000012120f7211 */ /* 0x000fc400078f08ff */
[----:B------:R-:W-:Y:S01]  /*0eb0*/  SHF.R.U32.HI R5, RZ, 0x3, R0 ;  /* 0x00000003ff057819 */ /* 0x000fe20000011600 */
[----:B------:R-:W-:Y:S01]  /*0ec0*/  IMAD.IADD R4, R3, 0x1, R7 ;  /* 0x0000000103047824 */ /* 0x000fe200078e0207 */
[----:B------:R-:W-:Y:S02]  /*0ed0*/  LOP3.LUT R0, R0, 0x18, R64, 0xf8, !PT ;  /* 0x0000001800007812 */ /* 0x000fe400078ef840 */
[--C-:B------:R-:W-:Y:S02]  /*0ee0*/  SHF.R.S32.HI R6, RZ, 0x1, R15.reuse ;  /* 0x00000001ff067819 */ /* 0x100fe4000001140f */
[----:B------:R-:W-:Y:S02]  /*0ef0*/  SHF.R.S32.HI R3, RZ, 0x1f, R15 ;  /* 0x0000001fff037819 */ /* 0x000fe4000001140f */
[----:B------:R-:W-:Y:S02]  /*0f00*/  LEA R12, P0, R2, c[0x0][0x160], 0x1 ;  /* 0x00005800020c7a11 */ /* 0x000fe400078008ff */
[----:B------:R-:W-:-:S02]  /*0f10*/  LOP3.LUT R5, R0, R5, RZ, 0x3c, !PT ;  /* 0x0000000500057212 */ /* 0x000fc400078e3cff */
[----:B------:R-:W-:Y:S02]  /*0f20*/  LEA.HI R0, R3, R6, RZ, 0x2 ;  /* 0x0000000603007211 */ /* 0x000fe400078f10ff */
[----:B------:R-:W-:Y:S02]  /*0f30*/  LEA.HI R7, R17, R17, RZ, 0x1 ;  /* 0x0000001111077211 */ /* 0x000fe400078f08ff */
[----:B------:R-:W-:Y:S02]  /*0f40*/  LEA.HI.X R11, R2, c[0x0][0x164], R4, 0x1, P0 ;  /* 0x00005900020b7a11 */ /* 0x000fe400000f0c04 */
[----:B------:R-:W-:Y:S01]  /*0f50*/  ISETP.GE.AND P0, PT, R16, R13, PT ;  /* 0x0000000d1000720c */ /* 0x000fe20003f06270 */
[----:B------:R2:W1:Y:S01]  /*0f60*/  SHFL.IDX PT, R2, R12, RZ, 0x1c1f ;  /* 0x001c1fff0c027589 */ /* 0x00046200000e0000 */
[----:B------:R-:W-:Y:S02]  /*0f70*/  LOP3.LUT R4, R0, 0xfffffffc, RZ, 0xc0, !PT ;  /* 0xfffffffc00047812 */ /* 0x000fe400078ec0ff */
[----:B------:R-:W-:Y:S01]  /*0f80*/  LOP3.LUT R0, R7, 0x7fffffe, RZ, 0xc0, !PT ;  /* 0x07fffffe07007812 */ /* 0x000fe200078ec0ff */
[----:B------:R2:W3:Y:S02]  /*0f90*/  SHFL.IDX PT, R3, R11, RZ, 0x1c1f ;  /* 0x001c1fff0b037589 */ /* 0x0004e400000e0000 */
[----:B------:R-:W-:-:S02]  /*0fa0*/  IMAD.IADD R21, R6, 0x1, -R4 ;  /* 0x0000000106157824 */ /* 0x000fc400078e0a04 */
[----:B------:R-:W-:Y:S02]  /*0fb0*/  IMAD.IADD R0, R17, 0x1, -R0 ;  /* 0x0000000111007824 */ /* 0x000fe400078e0a00 */
[----:B------:R-:W-:Y:S01]  /*0fc0*/  IMAD.MOV.U32 R4, RZ, RZ, 0x10 ;  /* 0x00000010ff047424 */ /* 0x000fe200078e00ff */
[----:B------:R-:W-:Y:S01]  /*0fd0*/  LOP3.LUT P1, RZ, R21, 0x2, RZ, 0xc0, !PT ;  /* 0x0000000215ff7812 */ /* 0x000fe2000782c0ff */
[----:B------:R-:W-:-:S03]  /*0fe0*/  IMAD R0, R23, 0x8, R0 ;  /* 0x0000000817007824 */ /* 0x000fc600078e0200 */
[----:B------:R-:W-:Y:S01]  /*0ff0*/  SEL R4, R4, 0xfffffff0, !P1 ;  /* 0xfffffff004047807 */ /* 0x000fe20004800000 */
[----:B------:R-:W-:Y:S02]  /*1000*/  IMAD.U32 R226, R0, 0x20, R5 ;  /* 0x0000002000e27824 */ /* 0x000fe400078e0005 */
[----:B------:R-:W-:Y:S01]  /*1010*/  @!P5 IMAD.MOV.U32 R14, RZ, RZ, R56 ;  /* 0x000000ffff0ed224 */ /* 0x000fe200078e0038 */
[----:B------:R-:W-:Y:S05]  /*1020*/  @P0 BRA `(.L_x_26) ;  /* 0x000000e000000947 */ /* 0x000fea0003800000 */
[----:B-123--:R-:W-:Y:S01]  /*1030*/  SHF.R.S32.HI R5, RZ, 0x1f, R19 ;  /* 0x0000001fff057819 */ /* 0x00efe20000011413 */
[----:B------:R-:W-:Y:S01]  /*1040*/  IMAD.WIDE R8, R64, 0x2, R2 ;  /* 0x0000000240087825 */ /* 0x000fe200078e0202 */
[----:B------:R-:W-:Y:S02]  /*1050*/  SHF.R.S32.HI R0, RZ, 0x1f, R49 ;  /* 0x0000001fff007819 */ /* 0x000fe40000011431 */
[----:B------:R-:W-:Y:S02]  /*1060*/  LEA.HI R5, R5, R19, RZ, 0x3 ;  /* 0x0000001305057211 */ /* 0x000fe400078f18ff */
[----:B------:R-:W-:-:S02]  /*1070*/  LEA.HI R0, R0, R49, RZ, 0x3 ;  /* 0x0000003100007211 */ /* 0x000fc400078f18ff */
[----:B------:R-:W-:Y:S02]  /*1080*/  LOP3.LUT R5, R5, 0xfffffff8, RZ, 0xc0, !PT ;  /* 0xfffffff805057812 */ /* 0x000fe400078ec0ff */
[----:B------:R-:W-:Y:S01]  /*1090*/  LOP3.LUT R10, R0, 0xfffffff8, RZ, 0xc0, !PT ;  /* 0xfffffff8000a7812 */ /* 0x000fe200078ec0ff */
[----:B------:R-:W-:Y:S02]  /*10a0*/  IMAD.SHL.U32 R0, R226, 0x2, RZ ;  /* 0x00000002e2007824 */ /* 0x000fe400078e00ff */
[----:B------:R-:W-:-:S03]  /*10b0*/  IMAD.WIDE R6, R5, 0x2, R2 ;  /* 0x0000000205067825 */ /* 0x000fc600078e0202 */
[----:B------:R-:W-:Y:S01]  /*10c0*/  @!PT LDS RZ, [RZ] ;  /* 0x00000000fffff984 */ /* 0x000fe20000000800 */
[----:B------:R1:W-:Y:S01]  /*10d0*/  LDGSTS.E.BYPASS.LTC128B.128 [R0+0x6100], [R8.64], !P4 ;  /* 0x0610000008007fae */ /* 0x0003e2000e101d46 */
[----:B------:R-:W-:-:S03]  /*10e0*/  IMAD.WIDE R2, R10, 0x2, R2 ;  /* 0x000000020a027825 */ /* 0x000fc600078e0202 */
[----:B------:R1:W-:Y:S04]  /*10f0*/  LDGSTS.E.BYPASS.LTC128B.128 [R0+0x8100], [R6.64], !P3 ;  /* 0x0810000006007fae */ /* 0x0003e8000d901d46 */
[----:B------:R1:W-:Y:S02]  /*1100*/  LDGSTS.E.BYPASS.LTC128B.128 [R0+0xa100], [R2.64], !P2 ;  /* 0x0a10000002007fae */ /* 0x0003e4000d101d46 */
.L_x_26:
[----:B-123--:R-:W-:Y:S05]  /*1110*/  BSYNC B0 ;  /* 0x0000000000007941 */ /* 0x00efea0003800000 */
.L_x_25:
[----:B------:R-:W-:Y:S01]  /*1120*/  IADD3 R0, R16, 0x20, RZ ;  /* 0x0000002010007810 */ /* 0x000fe20007ffe0ff */
[----:B------:R1:W2:Y:S01]  /*1130*/  SHFL.IDX PT, R3, R11, 0x1, 0x1c1f ;  /* 0x003c1f000b037f89 */ /* 0x0002a200000e0000 */
[----:B------:R-:W-:Y:S02]  /*1140*/  BSSY B0, `(.L_x_27) ;  /* 0x0000012000007945 */ /* 0x000fe40003800000 */
[----:B------:R-:W-:Y:S01]  /*1150*/  ISETP.GE.AND P0, PT, R0, R13, PT ;  /* 0x0000000d0000720c */ /* 0x000fe20003f06270 */
[----:B------:R1:W3:-:S12]  /*1160*/  SHFL.IDX PT, R2, R12, 0x1, 0x1c1f ;  /* 0x003c1f000c027f89 */ /* 0x0002d800000e0000 */
[----:B------:R-:W-:Y:S05]  /*1170*/  @P0 BRA `(.L_x_28) ;  /* 0x000000e000000947 */ /* 0x000fea0003800000 */
[----:B------:R-:W-:Y:S01]  /*1180*/  SHF.R.S32.HI R5, RZ, 0x1f, R19 ;  /* 0x0000001fff057819 */ /* 0x000fe20000011413 */
[----:B--23--:R-:W-:Y:S01]  /*1190*/  IMAD.WIDE R8, R64, 0x2, R2 ;  /* 0x0000000240087825 */ /* 0x00cfe200078e0202 */
[----:B------:R-:W-:Y:S02]  /*11a0*/  SHF.R.S32.HI R0, RZ, 0x1f, R49 ;  /* 0x0000001fff007819 */ /* 0x000fe40000011431 */
[----:B------:R-:W-:Y:S02]  /*11b0*/  LEA.HI R5, R5, R19, RZ, 0x3 ;  /* 0x0000001305057211 */ /* 0x000fe400078f18ff */
[----:B------:R-:W-:Y:S02]  /*11c0*/  LEA.HI R0, R0, R49, RZ, 0x3 ;  /* 0x0000003100007211 */ /* 0x000fe400078f18ff */
[----:B------:R-:W-:Y:S02]  /*11d0*/  LOP3.LUT R5, R5, 0xfffffff8, RZ, 0xc0, !PT ;  /* 0xfffffff805057812 */ /* 0x000fe400078ec0ff */
[----:B------:R-:W-:Y:S01]  /*11e0*/  LOP3.LUT R10, R0, 0xfffffff8, RZ, 0xc0, !PT ;  /* 0xfffffff8000a7812 */ /* 0x000fe200078ec0ff */
[----:B------:R-:W-:-:S02]  /*11f0*/  IMAD.SHL.U32 R0, R226, 0x2, RZ ;  /* 0x00000002e2007824 */ /* 0x000fc400078e00ff */
[----:B------:R-:W-:-:S03]  /*1200*/  IMAD.WIDE R6, R5, 0x2, R2 ;  /* 0x0000000205067825 */ /* 0x000fc600078e0202 */
[----:B------:R-:W-:Y:S01]  /*1210*/  @!PT LDS RZ, [RZ] ;  /* 0x00000000fffff984 */ /* 0x000fe20000000800 */
[----:B------:R2:W-:Y:S01]  /*1220*/  LDGSTS.E.BYPASS.LTC128B.128 [R0+0x6900], [R8.64], !P4 ;  /* 0x0690000008007fae */ /* 0x0005e2000e101d46 */
[----:B------:R-:W-:-:S03]  /*1230*/  IMAD.WIDE R2, R10, 0x2, R2 ;  /* 0x000000020a027825 */ /* 0x000fc600078e0202 */
[----:B------:R2:W-:Y:S04]  /*1240*/  LDGSTS.E.BYPASS.LTC128B.128 [R0+0x8900], [R6.64], !P3 ;  /* 0x0890000006007fae */ /* 0x0005e8000d901d46 */
[----:B------:R2:W-:Y:S02]  /*1250*/  LDGSTS.E.BYPASS.LTC128B.128 [R0+0xa900], [R2.64], !P2 ;  /* 0x0a90000002007fae */ /* 0x0005e4000d101d46 */
.L_x_28:
[----:B------:R-:W-:Y:S05]  /*1260*/  BSYNC B0 ;  /* 0x0000000000007941 */ /* 0x000fea0003800000 */
.L_x_27:
[----:B--2---:R-:W-:Y:S01]  /*1270*/  IADD3 R0, R16, 0x40, RZ ;  /* 0x0000004010007810 */ /* 0x004fe20007ffe0ff */
[----:B------:R2:W4:Y:S01]  /*1280*/  SHFL.IDX PT, R3, R11, 0x2, 0x1c1f ;  /* 0x005c1f000b037f89 */ /* 0x00052200000e0000 */
[----:B------:R-:W-:Y:S02]  /*1290*/  BSSY B0, `(.L_x_29) ;  /* 0x0000012000007945 */ /* 0x000fe40003800000 */
[----:B------:R-:W-:Y:S01]  /*12a0*/  ISETP.GE.AND P0, PT, R0, R13, PT ;  /* 0x0000000d0000720c */ /* 0x000fe20003f06270 */
[----:B---3--:R2:W3:-:S12]  /*12b0*/  SHFL.IDX PT, R2, R12, 0x2, 0x1c1f ;  /* 0x005c1f000c027f89 */ /* 0x0084d800000e0000 */
[----:B------:R-:W-:Y:S05]  /*12c0*/  @P0 BRA `(.L_x_30) ;  /* 0x000000e000000947 */ /* 0x000fea0003800000 */
[----:B------:R-:W-:Y:S01]  /*12d0*/  SHF.R.S32.HI R5, RZ, 0x1f, R19 ;  /* 0x0000001fff057819 */ /* 0x000fe20000011413 */
[----:B---34-:R-:W-:Y:S01]  /*12e0*/  IMAD.WIDE R8, R64, 0x2, R2 ;  /* 0x0000000240087825 */ /* 0x018fe200078e0202 */
        /* <DEDUP_REMOVED lines=12> */
.L_x_30:
[----:B------:R-:W-:Y:S05]  /*13b0*/  BSYNC B0 ;  /* 0x0000000000007941 */ /* 0x000fea0003800000 */
.L_x_29:
[----:B------:R-:W-:Y:S01]  /*13c0*/  MOV R176, c[0x0][0x2b8] ;  /* 0x0000ae0000b07a02 */ /* 0x000fe20000000f00 */
[----:B---3--:R-:W-:Y:S01]  /*13d0*/  SHFL.IDX PT, R2, R12, 0x3, 0x1c1f ;  /* 0x007c1f000c027f89 */ /* 0x008fe200000e0000 */
[----:B------:R-:W-:Y:S01]  /*13e0*/  LEA R0, R174, R171, 0x6 ;  /* 0x000000abae007211 */ /* 0x000fe200078e30ff */
[----:B-----5:R-:W-:Y:S01]  /*13f0*/  IMAD.WIDE.U32 R172, R14, c[0x0][0x2b0], RZ ;  /* 0x0000ac000eac7a25 */ /* 0x020fe200078e00ff */
[----:B------:R-:W-:Y:S01]  /*1400*/  ISETP.NE.AND P5, PT, R176, 0x1, PT ;  /* 0x00000001b000780c */ /* 0x000fe20003fa5270 */
[----:B----4-:R-:W3:Y:S01]  /*1410*/  SHFL.IDX PT, R3, R11, 0x3, 0x1c1f ;  /* 0x007c1f000b037f89 */ /* 0x010ee200000e0000 */
[----:B------:R-:W-:-:S02]  /*1420*/  IADD3 R0, R0, -0x40, RZ ;  /* 0xffffffc000007810 */ /* 0x000fc40007ffe0ff */
[----:B------:R-:W-:Y:S02]  /*1430*/  SHF.R.S32.HI R5, RZ, 0x1f, R14 ;  /* 0x0000001fff057819 */ /* 0x000fe4000001140e */
[----:B------:R-:W-:Y:S02]  /*1440*/  IADD3 R7, R16, 0x60, RZ ;  /* 0x0000006010077810 */ /* 0x000fe40007ffe0ff */
[----:B------:R-:W-:Y:S01]  /*1450*/  SHF.R.S32.HI R9, RZ, 0x1f, R49 ;  /* 0x0000001fff097819 */ /* 0x000fe20000011431 */
[----:B------:R-:W-:Y:S01]  /*1460*/  IMAD R5, R5, c[0x0][0x2b0], RZ ;  /* 0x0000ac0005057a24 */ /* 0x000fe200078e02ff */
[----:B------:R-:W-:Y:S02]  /*1470*/  IADD3 R10, R0, R175, RZ ;  /* 0x000000af000a7210 */ /* 0x000fe40007ffe0ff */
[----:B------:R-:W-:Y:S01]  /*1480*/  SHF.L.U32 R226, R226, 0x1, RZ ;  /* 0x00000001e2e27819 */ /* 0x000fe200000006ff */
[----:B------:R-:W-:Y:S01]  /*1490*/  IMAD R8, R14, c[0x0][0x2b4], R5 ;  /* 0x0000ad000e087a24 */ /* 0x000fe200078e0205 */
[----:B------:R-:W-:Y:S01]  /*14a0*/  ISETP.GE.AND P1, PT, R0, R65, PT ;  /* 0x000000410000720c */ /* 0x000fe20003f26270 */
[----:B------:R-:W-:Y:S01]  /*14b0*/  @P5 IMAD.HI.U32 R6, R10, c[0x0][0x2bc], RZ ;  /* 0x0000af000a065a27 */ /* 0x000fe200078e00ff */
[----:B------:R-:W-:Y:S01]  /*14c0*/  ISETP.GE.AND P0, PT, R7, R13, PT ;  /* 0x0000000d0700720c */ /* 0x000fe20003f06270 */
[----:B------:R-:W-:Y:S01]  /*14d0*/  STL.64 [R1+0x20], R172 ;  /* 0x000020ac01007387 */ /* 0x000fe20000100a00 */
[----:B------:R-:W-:Y:S01]  /*14e0*/  LEA.HI R9, R9, R49, RZ, 0x3 ;  /* 0x0000003109097211 */ /* 0x000fe200078f18ff */
[----:B------:R-:W-:Y:S01]  /*14f0*/  IMAD.MOV.U32 R0, RZ, RZ, R10 ;  /* 0x000000ffff007224 */ /* 0x000fe200078e000a */
[----:B------:R-:W-:-:S02]  /*1500*/  @P5 SHF.R.U32.HI R0, RZ, c[0x0][0x2c0], R6 ;  /* 0x0000b000ff005a19 */ /* 0x000fc40000011606 */
[----:B------:R-:W-:Y:S02]  /*1510*/  SHF.R.S32.HI R6, RZ, 0x1f, R19 ;  /* 0x0000001fff067819 */ /* 0x000fe40000011413 */
[----:B------:R-:W-:Y:S02]  /*1520*/  LOP3.LUT R183, R9, 0xfffffff8, RZ, 0xc0, !PT ;  /* 0xfffffff809b77812 */ /* 0x000fe400078ec0ff */
[----:B------:R-:W-:Y:S02]  /*1530*/  LEA.HI R5, R6, R19, RZ, 0x3 ;  /* 0x0000001306057211 */ /* 0x000fe400078f18ff */
[----:B------:R-:W-:Y:S01]  /*1540*/  IADD3 R170, R173, R8, RZ ;  /* 0x00000008adaa7210 */ /* 0x000fe20007ffe0ff */
[----:B---3--:R-:W-:Y:S01]  /*1550*/  @!P0 IMAD.WIDE R6, R64, 0x2, R2 ;  /* 0x0000000240068825 */ /* 0x008fe200078e0202 */
[----:B------:R-:W-:Y:S02]  /*1560*/  LOP3.LUT R184, R5, 0xfffffff8, RZ, 0xc0, !PT ;  /* 0xfffffff805b87812 */ /* 0x000fe400078ec0ff */
[----:B------:R-:W-:-:S02]  /*1570*/  ISETP.GT.OR P1, PT, R171, 0x3f, P1 ;  /* 0x0000003fab00780c */ /* 0x000fc40000f24670 */
[----:B------:R-:W-:Y:S01]  /*1580*/  MOV R227, RZ ;  /* 0x000000ff00e37202 */ /* 0x000fe20000000f00 */
[--C-:B------:R-:W-:Y:S01]  /*1590*/  @!P0 IMAD.WIDE R8, R184, 0x2, R2.reuse ;  /* 0x00000002b8088825 */ /* 0x100fe200078e0202 */
[----:B------:R-:W-:Y:S01]  /*15a0*/  @!PT LDS RZ, [RZ] ;  /* 0x00000000fffff984 */ /* 0x000fe20000000800 */
[----:B------:R3:W-:Y:S03]  /*15b0*/  @!P0 LDGSTS.E.BYPASS.LTC128B.128 [R226+0x7900], [R6.64], !P4 ;  /* 0x0790000006e28fae */ /* 0x0007e6000e101d46 */
[----:B------:R-:W-:Y:S01]  /*15c0*/  @!P0 IMAD.WIDE R2, R183, 0x2, R2 ;  /* 0x00000002b7028825 */ /* 0x000fe200078e0202 */
[----:B------:R4:W-:Y:S04]  /*15d0*/  @!P0 LDGSTS.E.BYPASS.LTC128B.128 [R226+0x9900], [R8.64], !P3 ;  /* 0x0990000008e28fae */ /* 0x0009e8000d901d46 */
[----:B------:R1:W-:Y:S01]  /*15e0*/  @!P0 LDGSTS.E.BYPASS.LTC128B.128 [R226+0xb900], [R2.64], !P2 ;  /* 0x0b90000002e28fae */ /* 0x0003e2000d101d46 */
[----:B------:R-:W-:-:S03]  /*15f0*/  @!P1 IADD3 R5, P5, R0, R172, RZ ;  /* 0x000000ac00059210 */ /* 0x000fc60007fbe0ff */
[----:B------:R-:W0:Y:S01]  /*1600*/  LDGDEPBAR ;  /* 0x00000000000079af */ /* 0x000e220000000000 */
[----:B------:R-:W-:Y:S01]  /*1610*/  IMAD.WIDE.U32 R168, R52, c[0x0][0x1e8], RZ ;  /* 0x00007a0034a87a25 */ /* 0x000fe200078e00ff */
[----:B------:R-:W-:Y:S02]  /*1620*/  SHF.R.S32.HI R14, RZ, 0x4, R20 ;  /* 0x00000004ff0e7819 */ /* 0x000fe40000011414 */
[----:B-12---:R-:W-:Y:S01]  /*1630*/  LOP3.LUT R12, R24, 0xfffffff8, RZ, 0xc0, !PT ;  /* 0xfffffff8180c7812 */ /* 0x006fe200078ec0ff */
[----:B------:R-:W-:Y:S01]  /*1640*/  STL [R1+0x28], R170 ;  /* 0x000028aa01007387 */ /* 0x000fe20000100800 */
[----:B---3--:R-:W-:Y:S02]  /*1650*/  @!P1 LEA.HI.X.SX32 R7, R0, R170, 0x1, P5 ;  /* 0x000000aa00079211 */ /* 0x008fe400028f0eff */
[----:B------:R-:W-:-:S04]  /*1660*/  @!P1 LEA R6, P4, R5, c[0x0][0x2a0], 0x2 ;  /* 0x0000a80005069a11 */ /* 0x000fc800078810ff */
[----:B------:R-:W-:Y:S01]  /*1670*/  @!P1 LEA.HI.X R7, R5, c[0x0][0x2a4], R7, 0x2, P4 ;  /* 0x0000a90005079a11 */ /* 0x000fe200020f1407 */
[----:B------:R-:W-:Y:S06]  /*1680*/  BAR.SYNC.DEFER_BLOCKING 0x0 ;  /* 0x0000000000007b1d */ /* 0x000fec0000010000 */
[----:B------:R-:W4:Y:S01]  /*1690*/  @!P1 LDG.E R227, [R6.64] ;  /* 0x0000000606e39981 */ /* 0x000f22000c1e1900 */
[----:B------:R-:W-:Y:S01]  /*16a0*/  IMAD.MOV R0, RZ, RZ, -R0 ;  /* 0x000000ffff007224 */ /* 0x000fe200078e0a00 */
[----:B------:R-:W-:Y:S01]  /*16b0*/  ISETP.GE.AND P6, PT, R64, c[0x0][0x1d4], PT ;  /* 0x0000750040007a0c */ /* 0x000fe20003fc6270 */
[----:B------:R-:W-:Y:S01]  /*16c0*/  IMAD.WIDE.U32 R24, R52, c[0x0][0x210], RZ ;  /* 0x0000840034187a25 */ /* 0x000fe200078e00ff */
[----:B------:R-:W-:-:S02]  /*16d0*/  ISETP.GE.AND P5, PT, R19, c[0x0][0x1d4], PT ;  /* 0x0000750013007a0c */ /* 0x000fc40003fa6270 */
[----:B------:R-:W-:Y:S01]  /*16e0*/  IADD3 R12, -R12, R163, RZ ;  /* 0x000000a30c0c7210 */ /* 0x000fe20007ffe1ff */
[----:B------:R-:W-:Y:S01]  /*16f0*/  IMAD R228, R0, c[0x0][0x2b8], R10 ;  /* 0x0000ae0000e47a24 */ /* 0x000fe200078e020a */
[----:B------:R-:W-:Y:S02]  /*1700*/  SHF.R.S32.HI R10, RZ, 0x1f, R18 ;  /* 0x0000001fff0a7819 */ /* 0x000fe40000011412 */
[----:B------:R-:W-:Y:S01]  /*1710*/  LEA.HI R13, R12, R12, RZ, 0x1 ;  /* 0x0000000c0c0d7211 */ /* 0x000fe200078f08ff */
[----:B------:R-:W-:Y:S01]  /*1720*/  IMAD.WIDE.U32 R2, R228, c[0x0][0x1e0], RZ ;  /* 0x00007800e4027a25 */ /* 0x000fe200078e00ff */
[----:B------:R-:W-:Y:S02]  /*1730*/  SHF.R.S32.HI R5, RZ, 0x1f, R228 ;  /* 0x0000001fff057819 */ /* 0x000fe400000114e4 */
[----:B------:R-:W-:Y:S02]  /*1740*/  ISETP.GE.AND P4, PT, R49, c[0x0][0x1d4], PT ;  /* 0x0000750031007a0c */ /* 0x000fe40003f86270 */
[----:B------:R-:W-:Y:S01]  /*1750*/  ISETP.GE.AND P2, PT, R64, c[0x0][0x1d4], PT ;  /* 0x0000750040007a0c */ /* 0x000fe20003f46270 */
[C---:B------:R-:W-:Y:S01]  /*1760*/  IMAD R0, R5.reuse, c[0x0][0x1e0], RZ ;  /* 0x0000780005007a24 */ /* 0x040fe200078e02ff */
[----:B------:R-:W-:Y:S01]  /*1770*/  SHF.R.S32.HI R166, RZ, 0x1f, R64 ;  /* 0x0000001fffa67819 */ /* 0x000fe20000011440 */
[----:B------:R-:W-:Y:S01]  /*1780*/  IMAD R5, R5, c[0x0][0x208], RZ ;  /* 0x0000820005057a24 */ /* 0x000fe200078e02ff */
[----:B------:R-:W-:Y:S01]  /*1790*/  SHF.R.S32.HI R165, RZ, 0x1f, R184 ;  /* 0x0000001fffa57819 */ /* 0x000fe200000114b8 */
[C---:B------:R-:W-:Y:S01]  /*17a0*/  IMAD R0, R228.reuse, c[0x0][0x1e4], R0 ;  /* 0x00007900e4007a24 */ /* 0x040fe200078e0200 */
[----:B------:R-:W-:Y:S01]  /*17b0*/  SHF.R.S32.HI R164, RZ, 0x1f, R183 ;  /* 0x0000001fffa47819 */ /* 0x000fe200000114b7 */
[----:B------:R-:W-:-:S03]  /*17c0*/  IMAD R5, R228, c[0x0][0x20c], R5 ;  /* 0x00008300e4057a24 */ /* 0x000fc600078e0205 */
[----:B------:R-:W-:Y:S01]  /*17d0*/  IADD3 R3, R3, R0, RZ ;  /* 0x0000000003037210 */ /* 0x000fe20007ffe0ff */
[----:B------:R-:W-:-:S04]  /*17e0*/  IMAD R0, R55, c[0x0][0x1e8], RZ ;  /* 0x00007a0037007a24 */ /* 0x000fc800078e02ff */
[----:B------:R-:W-:-:S05]  /*17f0*/  IMAD R0, R52, c[0x0][0x1ec], R0 ;  /* 0x00007b0034007a24 */ /* 0x000fca00078e0200 */
[----:B------:R-:W-:Y:S02]  /*1800*/  IADD3 R167, R169, R0, RZ ;  /* 0x00000000a9a77210 */ /* 0x000fe40007ffe0ff */
[----:B----4-:R-:W-:Y:S01]  /*1810*/  SHF.R.S32.HI R9, RZ, 0x1f, R227 ;  /* 0x0000001fff097819 */ /* 0x010fe200000114e3 */
[----:B------:R-:W-:-:S04]  /*1820*/  IMAD.WIDE.U32 R6, R227, c[0x0][0x1f0], R2 ;  /* 0x00007c00e3067a25 */ /* 0x000fc800078e0002 */
[----:B------:R-:W-:Y:S01]  /*1830*/  IMAD R8, R9, c[0x0][0x1f0], RZ ;  /* 0x00007c0009087a24 */ /* 0x000fe200078e02ff */
[----:B------:R-:W-:Y:S01]  /*1840*/  IADD3 R0, P0, R168, R6, RZ ;  /* 0x00000006a8007210 */ /* 0x000fe20007f1e0ff */
[----:B------:R-:W-:-:S04]  /*1850*/  IMAD.WIDE.U32 R2, R228, c[0x0][0x208], RZ ;  /* 0x00008200e4027a25 */ /* 0x000fc800078e00ff */
[----:B------:R-:W-:Y:S01]  /*1860*/  IMAD R8, R227, c[0x0][0x1f4], R8 ;  /* 0x00007d00e3087a24 */ /* 0x000fe200078e0208 */
[----:B------:R-:W-:Y:S02]  /*1870*/  IADD3 R3, R3, R5, RZ ;  /* 0x0000000503037210 */ /* 0x000fe40007ffe0ff */
[----:B------:R-:W-:Y:S02]  /*1880*/  LOP3.LUT R5, R15, 0x7fffffe, RZ, 0xc0, !PT ;  /* 0x07fffffe0f057812 */ /* 0x000fe400078ec0ff */
[----:B------:R-:W-:Y:S01]  /*1890*/  IADD3.X R6, R167, R7, R8, P0, !PT ;  /* 0x00000007a7067210 */ /* 0x000fe200007fe408 */
[----:B------:R-:W-:Y:S01]  /*18a0*/  IMAD.WIDE.U32 R2, R227, c[0x0][0x218], R2 ;  /* 0x00008600e3027a25 */ /* 0x000fe200078e0002 */
[----:B------:R-:W-:Y:S02]  /*18b0*/  LEA R16, P0, R0, c[0x0][0x1c8], 0x1 ;  /* 0x0000720000107a11 */ /* 0x000fe400078008ff */
[----:B------:R-:W-:Y:S02]  /*18c0*/  IADD3 R150, R18, -R5, RZ ;  /* 0x8000000512967210 */ /* 0x000fe40007ffe0ff */
[----:B------:R-:W-:-:S02]  /*18d0*/  LEA.HI.X R15, R0, c[0x0][0x1cc], R6, 0x1, P0 ;  /* 0x00007300000f7a11 */ /* 0x000fc400000f0c06 */
[----:B------:R-:W-:Y:S01]  /*18e0*/  LEA R0, R174, 0xffffffc0, 0x6 ;  /* 0xffffffc0ae007811 */ /* 0x000fe200078e30ff */
[----:B------:R-:W-:Y:S01]  /*18f0*/  SHFL.IDX PT, R6, R16, RZ, 0x1c1f ;  /* 0x001c1fff10067589 */ /* 0x000fe200000e0000 */
[----:B------:R-:W-:Y:S02]  /*1900*/  LEA.HI R8, R20, R14, RZ, 0x1 ;  /* 0x0000000e14087211 */ /* 0x000fe400078f08ff */
[----:B------:R-:W-:Y:S01]  /*1910*/  LEA.HI R20, R10, R18, RZ, 0x3 ;  /* 0x000000120a147211 */ /* 0x000fe200078f18ff */
[----:B------:R-:W1:Y:S01]  /*1920*/  SHFL.IDX PT, R7, R15, RZ, 0x1c1f ;  /* 0x001c1fff0f077589 */ /* 0x000e6200000e0000 */
[----:B------:R-:W-:Y:S01]  /*1930*/  IMAD.IADD R151, R65, 0x1, -R0 ;  /* 0x0000000141977824 */ /* 0x000fe200078e0a00 */
[----:B------:R-:W-:Y:S01]  /*1940*/  LOP3.LUT R8, R8, 0xfffffffe, RZ, 0xc0, !PT ;  /* 0xfffffffe08087812 */ /* 0x000fe200078ec0ff */
[----:B------:R-:W-:-:S03]  /*1950*/  IMAD R0, R55, c[0x0][0x210], RZ ;  /* 0x0000840037007a24 */ /* 0x000fc600078e02ff */
[----:B------:R-:W-:Y:S01]  /*1960*/  IADD3 R48, -R17, R151, RZ ;  /* 0x0000009711307210 */ /* 0x000fe20007ffe1ff */
[----:B------:R-:W-:Y:S01]  /*1970*/  IMAD R5, R52, c[0x0][0x214], R0 ;  /* 0x0000850034057a24 */ /* 0x000fe200078e0200 */
[----:B------:R-:W-:Y:S01]  /*1980*/  IADD3 R14, R14, -R8, RZ ;  /* 0x800000080e0e7210 */ /* 0x000fe20007ffe0ff */
[----:B------:R-:W-:Y:S01]  /*1990*/  IMAD R0, R9, c[0x0][0x218], RZ ;  /* 0x0000860009007a24 */ /* 0x000fe200078e02ff */
[----:B------:R-:W-:Y:S01]  /*19a0*/  ISETP.GE.AND P1, PT, R48, 0x1, PT ;  /* 0x000000013000780c */ /* 0x000fe20003f26270 */
[----:B------:R-:W-:Y:S01]  /*19b0*/  IMAD.IADD R11, R25, 0x1, R5 ;  /* 0x00000001190b7824 */ /* 0x000fe200078e0205 */
[----:B------:R-:W-:Y:S01]  /*19c0*/  IADD3 R5, P0, R24, R2, RZ ;  /* 0x0000000218057210 */ /* 0x000fe20007f1e0ff */
[----:B------:R-:W-:-:S05]  /*19d0*/  IMAD R0, R227, c[0x0][0x21c], R0 ;  /* 0x00008700e3007a24 */ /* 0x000fca00078e0200 */
[----:B------:R-:W-:Y:S02]  /*19e0*/  IADD3.X R0, R11, R3, R0, P0, !PT ;  /* 0x000000030b007210 */ /* 0x000fe400007fe400 */
[----:B------:R-:W-:Y:S02]  /*19f0*/  LEA R10, P0, R5, c[0x0][0x1f8], 0x1 ;  /* 0x00007e00050a7a11 */ /* 0x000fe400078008ff */
[----:B------:R-:W-:Y:S01]  /*1a00*/  LOP3.LUT R11, R13, 0x7fffffe, RZ, 0xc0, !PT ;  /* 0x07fffffe0d0b7812 */ /* 0x000fe200078ec0ff */
[----:B-1----:R-:W-:Y:S01]  /*1a10*/  @P1 IMAD.WIDE R8, R64, 0x2, R6 ;  /* 0x0000000240081825 */ /* 0x002fe200078e0206 */
[----:B------:R-:W-:Y:S01]  /*1a20*/  LEA.HI.X R0, R5, c[0x0][0x1fc], R0, 0x1, P0 ;  /* 0x00007f0005007a11 */ /* 0x000fe200000f0c00 */
[----:B------:R-:W-:Y:S01]  /*1a30*/  SHFL.IDX PT, R17, R10, RZ, 0x1c1f ;  /* 0x001c1fff0a117589 */ /* 0x000fe200000e0000 */
[----:B------:R-:W-:Y:S01]  /*1a40*/  IADD3 R18, R12, -R11, RZ ;  /* 0x8000000b0c127210 */ /* 0x000fe20007ffe0ff */
[--C-:B------:R-:W-:Y:S01]  /*1a50*/  @P1 IMAD.WIDE R2, R184, 0x2, R6.reuse ;  /* 0x00000002b8021825 */ /* 0x100fe200078e0206 */
[----:B------:R-:W-:Y:S01]  /*1a60*/  SHF.L.U32 R5, R21, 0x6, RZ ;  /* 0x0000000615057819 */ /* 0x000fe200000006ff */
[----:B------:R1:W-:Y:S01]  /*1a70*/  @P1 LDGSTS.E.BYPASS.LTC128B.128 [R226+0x3100], [R8.64], !P6 ;  /* 0x0310000008e21fae */ /* 0x0003e2000f101d46 */
[----:B------:R-:W-:Y:S01]  /*1a80*/  ISETP.GT.AND P0, PT, R48, 0x20, PT ;  /* 0x000000203000780c */ /* 0x000fe20003f04270 */
[----:B------:R-:W-:Y:S01]  /*1a90*/  @P1 IMAD.WIDE R6, R183, 0x2, R6 ;  /* 0x00000002b7061825 */ /* 0x000fe200078e0206 */
[----:B------:R-:W-:Y:S01]  /*1aa0*/  LOP3.LUT R5, R5, 0xc0, RZ, 0xc0, !PT ;  /* 0x000000c005057812 */ /* 0x000fe200078ec0ff */
[----:B------:R2:W-:Y:S01]  /*1ab0*/  @P1 LDGSTS.E.BYPASS.LTC128B.128 [R226+0x4100], [R2.64], !P5 ;  /* 0x0410000002e21fae */ /* 0x0005e2000e901d46 */
[----:B------:R-:W-:-:S03]  /*1ac0*/  LEA R18, R14, R18, 0x3 ;  /* 0x000000120e127211 */ /* 0x000fc600078e18ff */
[----:B------:R-:W-:Y:S04]  /*1ad0*/  SHFL.IDX PT, R12, R0, RZ, 0x1c1f ;  /* 0x001c1fff000c7589 */ /* 0x000fe800000e0000 */
[----:B------:R3:W-:Y:S04]  /*1ae0*/  SHFL.IDX PT, R11, R0, 0x1, 0x1c1f ;  /* 0x003c1f00000b7f89 */ /* 0x0007e800000e0000 */
[----:B------:R4:W-:Y:S04]  /*1af0*/  @P1 LDGSTS.E.BYPASS.LTC128B.128 [R226+0x5100], [R6.64], !P4 ;  /* 0x0510000006e21fae */ /* 0x0009e8000e101d46 */
[----:B------:R-:W-:Y:S01]  /*1b00*/  SHFL.IDX PT, R10, R10, 0x1, 0x1c1f ;  /* 0x003c1f000a0a7f89 */ /* 0x000fe200000e0000 */
[----:B-1----:R-:W-:Y:S01]  /*1b10*/  SHF.L.U32 R8, R14, 0x3, RZ ;  /* 0x000000030e087819 */ /* 0x002fe200000006ff */
[----:B------:R-:W-:-:S02]  /*1b20*/  IMAD.SHL.U32 R9, R22, 0x8, RZ ;  /* 0x0000000816097824 */ /* 0x000fc400078e00ff */
[----:B--2---:R-:W-:Y:S01]  /*1b30*/  SHFL.IDX PT, R2, R16, 0x1, 0x1c1f ;  /* 0x003c1f0010027f89 */ /* 0x004fe200000e0000 */
[----:B------:R-:W-:Y:S02]  /*1b40*/  LOP3.LUT R8, R5, 0x8, R8, 0xf8, !PT ;  /* 0x0000000805087812 */ /* 0x000fe400078ef808 */
[----:B------:R-:W-:Y:S01]  /*1b50*/  SHF.R.U32.HI R5, RZ, 0x3, R5 ;  /* 0x00000003ff057819 */ /* 0x000fe20000011605 */
[----:B------:R-:W4:Y:S01]  /*1b60*/  SHFL.IDX PT, R3, R15, 0x1, 0x1c1f ;  /* 0x003c1f000f037f89 */ /* 0x000f2200000e0000 */
[----:B---3--:R-:W-:Y:S02]  /*1b70*/  SHF.R.S32.HI R0, RZ, 0x1, R13 ;  /* 0x00000001ff007819 */ /* 0x008fe4000001140d */
[----:B------:R-:W-:Y:S02]  /*1b80*/  LOP3.LUT R149, R8, R5, RZ, 0x3c, !PT ;  /* 0x0000000508957212 */ /* 0x000fe400078e3cff */
[C---:B------:R-:W-:Y:S02]  /*1b90*/  LOP3.LUT P3, RZ, R0.reuse, 0x2, RZ, 0xc0, !PT ;  /* 0x0000000200ff7812 */ /* 0x040fe4000786c0ff */
[----:B------:R-:W-:-:S04]  /*1ba0*/  SHF.L.U32 R0, R0, 0x6, RZ ;  /* 0x0000000600007819 */ /* 0x000fc800000006ff */
[----:B------:R-:W-:-:S04]  /*1bb0*/  LOP3.LUT R0, R0, 0xc0, RZ, 0xc0, !PT ;  /* 0x000000c000007812 */ /* 0x000fc800078ec0ff */
[----:B------:R-:W-:Y:S02]  /*1bc0*/  LOP3.LUT R5, R0, 0x8, R9, 0xf8, !PT ;  /* 0x0000000800057812 */ /* 0x000fe400078ef809 */
[----:B------:R-:W-:-:S04]  /*1bd0*/  SHF.R.U32.HI R0, RZ, 0x3, R0 ;  /* 0x00000003ff007819 */ /* 0x000fc80000011600 */
[----:B------:R-:W-:Y:S02]  /*1be0*/  LOP3.LUT R5, R5, R0, RZ, 0x3c, !PT ;  /* 0x0000000005057212 */ /* 0x000fe400078e3cff */
[----:B------:R-:W-:Y:S01]  /*1bf0*/  SHF.L.U32 R0, R20, 0x5, RZ ;  /* 0x0000000514007819 */ /* 0x000fe200000006ff */
[----:B----4-:R-:W-:-:S03]  /*1c00*/  @P0 IMAD.WIDE R6, R64, 0x2, R2 ;  /* 0x0000000240060825 */ /* 0x010fc600078e0202 */
[----:B------:R-:W-:Y:S01]  /*1c10*/  LOP3.LUT R148, R0, 0xffffff00, RZ, 0xc0, !PT ;  /* 0xffffff0000947812 */ /* 0x000fe200078ec0ff */
[--C-:B------:R-:W-:Y:S01]  /*1c20*/  @P0 IMAD.WIDE R8, R184, 0x2, R2.reuse ;  /* 0x00000002b8080825 */ /* 0x100fe200078e0202 */
[----:B------:R1:W-:Y:S02]  /*1c30*/  @P0 LDGSTS.E.BYPASS.LTC128B.128 [R226+0x3900], [R6.64], !P6 ;  /* 0x0390000006e20fae */ /* 0x0003e4000f101d46 */
[----:B------:R-:W-:Y:S01]  /*1c40*/  LEA R0, R23, R148, 0x9 ;  /* 0x0000009417007211 */ /* 0x000fe200078e48ff */
[----:B------:R-:W-:Y:S01]  /*1c50*/  @P0 IMAD.WIDE R2, R183, 0x2, R2 ;  /* 0x00000002b7020825 */ /* 0x000fe200078e0202 */
[----:B------:R2:W-:Y:S02]  /*1c60*/  @P0 LDGSTS.E.BYPASS.LTC128B.128 [R226+0x4900], [R8.64], !P5 ;  /* 0x0490000008e20fae */ /* 0x0005e4000e901d46 */
[----:B------:R-:W-:Y:S01]  /*1c70*/  LEA R0, R150, R0, 0x5 ;  /* 0x0000000096007211 */ /* 0x000fe200078e28ff */
[----:B------:R-:W-:Y:S01]  /*1c80*/  IMAD.WIDE R14, R64, 0x2, RZ ;  /* 0x00000002400e7825 */ /* 0x000fe200078e02ff */
[----:B------:R3:W-:Y:S03]  /*1c90*/  @P0 LDGSTS.E.BYPASS.LTC128B.128 [R226+0x5900], [R2.64], !P4 ;  /* 0x0590000002e20fae */ /* 0x0007e6000e101d46 */
[----:B------:R-:W-:Y:S01]  /*1ca0*/  IMAD.IADD R0, R149, 0x1, R0 ;  /* 0x0000000195007824 */ /* 0x000fe200078e0200 */
[----:B------:R-:W0:Y:S01]  /*1cb0*/  LDGDEPBAR ;  /* 0x00000000000079af */ /* 0x000e220000000000 */
[----:B------:R-:W-:-:S03]  /*1cc0*/  IADD3 R50, P1, R17, R14, RZ ;  /* 0x0000000e11327210 */ /* 0x000fc60007f3e0ff */
[----:B------:R-:W-:Y:S02]  /*1cd0*/  SHF.L.U32 R224, R0, 0x1, RZ ;  /* 0x0000000100e07819 */ /* 0x000fe400000006ff */
[----:B------:R-:W-:Y:S01]  /*1ce0*/  IMAD.X R51, R12, 0x1, R15, P1 ;  /* 0x000000010c337824 */ /* 0x000fe200008e060f */
[----:B------:R-:W-:Y:S02]  /*1cf0*/  IADD3 R46, P1, R14, R10, RZ ;  /* 0x0000000a0e2e7210 */ /* 0x000fe40007f3e0ff */
[----:B------:R-:W-:Y:S02]  /*1d00*/  IMAD R225, R4, 0x2, R224 ;  /* 0x0000000204e17824 */ /* 0x000fe400078e02e0 */
[----:B------:R-:W-:Y:S01]  /*1d10*/  IADD3.X R47, R15, R11, RZ, P1, !PT ;  /* 0x0000000b0f2f7210 */ /* 0x000fe20000ffe4ff */
[----:B-1----:R-:W-:-:S04]  /*1d20*/  IMAD.WIDE R6, R184, 0x2, RZ ;  /* 0x00000002b8067825 */ /* 0x002fc800078e02ff */
[----:B--2---:R-:W-:Y:S01]  /*1d30*/  IMAD.WIDE R8, R183, 0x2, RZ ;  /* 0x00000002b7087825 */ /* 0x004fe200078e02ff */
[----:B------:R-:W-:Y:S02]  /*1d40*/  IADD3 R44, P1, R17, R6, RZ ;  /* 0x00000006112c7210 */ /* 0x000fe40007f3e0ff */
[----:B------:R-:W-:Y:S01]  /*1d50*/  IADD3 R38, P0, R6, R10, RZ ;  /* 0x0000000a06267210 */ /* 0x000fe20007f1e0ff */
[----:B---3--:R-:W-:Y:S01]  /*1d60*/  IMAD.U32 R3, R18, 0x20, R5 ;  /* 0x0000002012037824 */ /* 0x008fe200078e0005 */
[----:B------:R-:W-:-:S04]  /*1d70*/  DEPBAR.LE SB0, 0x1 ;  /* 0x000080400000791a */ /* 0x000fc80000000000 */
[----:B------:R-:W-:-:S04]  /*1d80*/  DEPBAR.LE SB0, 0x0 ;  /* 0x000080000000791a */ /* 0x000fc80000000000 */
[----:B------:R-:W-:Y:S01]  /*1d90*/  BAR.SYNC.DEFER_BLOCKING 0x0 ;  /* 0x0000000000007b1d */ /* 0x000fe20000010000 */
[----:B------:R-:W-:Y:S02]  /*1da0*/  IADD3.X R45, R12, R7, RZ, P1, !PT ;  /* 0x000000070c2d7210 */ /* 0x000fe40000ffe4ff */
[----:B------:R-:W-:Y:S02]  /*1db0*/  IADD3.X R39, R7, R11, RZ, P0, !PT ;  /* 0x0000000b07277210 */ /* 0x000fe400007fe4ff */
[----:B------:R-:W-:Y:S02]  /*1dc0*/  IADD3 R36, P1, R17, R8, RZ ;  /* 0x0000000811247210 */ /* 0x000fe40007f3e0ff */
[----:B------:R-:W-:Y:S02]  /*1dd0*/  IADD3 R6, P0, R8, R10, RZ ;  /* 0x0000000a08067210 */ /* 0x000fe40007f1e0ff */
[----:B------:R-:W-:Y:S02]  /*1de0*/  SHF.L.U32 R220, R3, 0x1, RZ ;  /* 0x0000000103dc7819 */ /* 0x000fe400000006ff */
[----:B------:R-:W-:-:S02]  /*1df0*/  MOV R2, 0x10 ;  /* 0x0000001000027802 */ /* 0x000fc40000000f00 */
[----:B------:R-:W-:Y:S02]  /*1e00*/  IADD3.X R37, R12, R9, RZ, P1, !PT ;  /* 0x000000090c257210 */ /* 0x000fe40000ffe4ff */
[----:B------:R-:W-:Y:S02]  /*1e10*/  IADD3.X R7, R9, R11, RZ, P0, !PT ;  /* 0x0000000b09077210 */ /* 0x000fe400007fe4ff */
[----:B------:R-:W-:Y:S02]  /*1e20*/  ISETP.LT.OR P0, PT, R48, 0x1, P2 ;  /* 0x000000013000780c */ /* 0x000fe40001701670 */
[----:B------:R-:W-:Y:S02]  /*1e30*/  SEL R2, R2, 0xfffffff0, !P3 ;  /* 0xfffffff002027807 */ /* 0x000fe40005800000 */
[----:B------:R-:W-:Y:S02]  /*1e40*/  ISETP.GE.AND P1, PT, R19, c[0x0][0x1d4], PT ;  /* 0x0000750013007a0c */ /* 0x000fe40003f26270 */
[----:B------:R-:W-:Y:S01]  /*1e50*/  LEA R0, R2, R220, 0x1 ;  /* 0x000000dc02007211 */ /* 0x000fe200078e08ff */
[----:B------:R-:W-:Y:S01]  /*1e60*/  LDSM.16.M88.4 R8, [R224+0x7100] ;  /* 0x00710000e008783b */ /* 0x000fe20000000200 */
[----:B------:R-:W-:-:S03]  /*1e70*/  ISETP.LT.OR P2, PT, R48, 0x21, P2 ;  /* 0x000000213000780c */ /* 0x000fc60001741670 */
[----:B------:R-:W1:Y:S04]  /*1e80*/  LDSM.16.M88.4 R20, [R220+0x3100] ;  /* 0x00310000dc14783b */ /* 0x000e680000000200 */
[----:B------:R-:W2:Y:S04]  /*1e90*/  LDSM.16.M88.4 R32, [R220+0x3500] ;  /* 0x00350000dc20783b */ /* 0x000ea80000000200 */
[----:B------:R-:W3:Y:S04]  /*1ea0*/  LDSM.16.M88.4 R28, [R220+0x3900] ;  /* 0x00390000dc1c783b */ /* 0x000ee80000000200 */
[----:B------:R-:W4:Y:S04]  /*1eb0*/  LDSM.16.M88.4 R24, [R220+0x3d00] ;  /* 0x003d0000dc18783b */ /* 0x000f280000000200 */
[----:B------:R-:W3:Y:S04]  /*1ec0*/  LDSM.16.M88.4 R12, [R224+0x6100] ;  /* 0x00610000e00c783b */ /* 0x000ee80000000200 */
[----:B------:R-:W-:Y:S04]  /*1ed0*/  LDSM.16.M88.4 R56, [R0+0x3100] ;  /* 0x003100000038783b */ /* 0x000fe80000000200 */
[----:B------:R-:W-:Y:S04]  /*1ee0*/  LDSM.16.M88.4 R84, [R0+0x3500] ;  /* 0x003500000054783b */ /* 0x000fe80000000200 */
[----:B------:R-:W-:Y:S04]  /*1ef0*/  LDSM.16.M88.4 R96, [R0+0x3900] ;  /* 0x003900000060783b */ /* 0x000fe80000000200 */
[----:B------:R4:W-:Y:S04]  /*1f00*/  LDSM.16.M88.4 R108, [R0+0x3d00] ;  /* 0x003d0000006c783b */ /* 0x0009e80000000200 */
[----:B------:R-:W3:Y:S04]  /*1f10*/  LDSM.16.M88.4 R40, [R225+0x6100] ;  /* 0x00610000e128783b */ /* 0x000ee80000000200 */
[----:B------:R-:W3:Y:S01]  /*1f20*/  LDSM.16.M88.4 R16, [R225+0x7100] ;  /* 0x00710000e110783b */ /* 0x000ee20000000200 */
[----:B-1----:R-:W-:Y:S03]  /*1f30*/  HMMA.16816.F32 R52, R8, R20, RZ ;  /* 0x000000140834723c */ /* 0x002fe600000018ff */
[----:B------:R-:W-:Y:S01]  /*1f40*/  @!PT LDS RZ, [RZ] ;  /* 0x00000000fffff984 */ /* 0x000fe20000000800 */
[----:B------:R-:W-:Y:S01]  /*1f50*/  @!PT LDS RZ, [RZ] ;  /* 0x00000000fffff984 */ /* 0x000fe20000000800 */
[----:B------:R-:W-:Y:S01]  /*1f60*/  @!PT LDS RZ, [RZ] ;  /* 0x00000000fffff984 */ /* 0x000fe20000000800 */
[----:B------:R1:W-:Y:S01]  /*1f70*/  LDGSTS.E.BYPASS.LTC128B.128 [R226+0x100], [R50.64], !P0 ;  /* 0x0010000032e27fae */ /* 0x0003e2000c101d46 */
[----:B------:R-:W-:-:S02]  /*1f80*/  ISETP.LT.OR P0, PT, R48, 0x1, P1 ;  /* 0x000000013000780c */ /* 0x000fc40000f01670 */
[----:B------:R-:W-:Y:S02]  /*1f90*/  ISETP.LT.OR P1, PT, R48, 0x21, P1 ;  /* 0x000000213000780c */ /* 0x000fe40000f21670 */
[----:B--2---:R-:W-:Y:S01]  /*1fa0*/  HMMA.16816.F32 R100, R8, R32, RZ ;  /* 0x000000200864723c */ /* 0x004fe200000018ff */
[----:B----4-:R-:W-:-:S07]  /*1fb0*/  IADD3 R0, R220, 0x3100, RZ ;  /* 0x00003100dc007810 */ /* 0x010fce0007ffe0ff */
[C---:B---3--:R-:W-:Y:S01]  /*1fc0*/  HMMA.16816.F32 R88, R8.reuse, R28, RZ ;  /* 0x0000001c0858723c */ /* 0x048fe200000018ff */
[----:B------:R2:W-:Y:S01]  /*1fd0*/  LDGSTS.E.BYPASS.LTC128B.128 [R226+0x1100], [R44.64], !P0 ;  /* 0x011000002ce27fae */ /* 0x0005e2000c101d46 */
[----:B------:R-:W-:Y:S02]  /*1fe0*/  ISETP.GE.AND P0, PT, R49, c[0x0][0x1d4], PT ;  /* 0x0000750031007a0c */ /* 0x000fe40003f06270 */
[----:B------:R-:W-:Y:S02]  /*1ff0*/  LEA R223, R2, R0, 0x1 ;  /* 0x0000000002df7211 */ /* 0x000fe400078e08ff */
[C---:B------:R-:W-:Y:S02]  /*2000*/  ISETP.LT.OR P3, PT, R48.reuse, 0x1, P0 ;  /* 0x000000013000780c */ /* 0x040fe40000761670 */
[----:B------:R-:W-:Y:S01]  /*2010*/  ISETP.LT.OR P0, PT, R48, 0x21, P0 ;  /* 0x000000213000780c */ /* 0x000fe20000701670 */
[C---:B------:R-:W-:Y:S08]  /*2020*/  HMMA.16816.F32 R72, R8.reuse, R24, RZ ;  /* 0x000000180848723c */ /* 0x040ff000000018ff */
[----:B------:R-:W-:Y:S02]  /*2030*/  HMMA.16816.F32 R104, R8, R22, RZ ;  /* 0x000000160868723c */ /* 0x000fe400000018ff */
[----:B------:R3:W-:Y:S01]  /*2040*/  LDGSTS.E.BYPASS.LTC128B.128 [R226+0x2100], [R36.64], !P3 ;  /* 0x0210000024e27fae */ /* 0x0007e2000d901d46 */
[----:B------:R-:W-:-:S03]  /*2050*/  ISETP.GT.AND P3, PT, R171, 0x3f, PT ;  /* 0x0000003fab00780c */ /* 0x000fc60003f64270 */
[----:B------:R2:W-:Y:S01]  /*2060*/  LDGSTS.E.BYPASS.LTC128B.128 [R226+0x900], [R46.64], !P2 ;  /* 0x009000002ee27fae */ /* 0x0005e2000d101d46 */
[----:B------:R-:W-:Y:S01]  /*2070*/  ISETP.GE.AND P2, PT, R65, 0x41, PT ;  /* 0x000000414100780c */ /* 0x000fe20003f46270 */
[C---:B------:R-:W-:Y:S02]  /*2080*/  HMMA.16816.F32 R92, R8.reuse, R34, RZ ;  /* 0x00000022085c723c */ /* 0x040fe400000018ff */
[----:B------:R3:W-:Y:S04]  /*2090*/  LDGSTS.E.BYPASS.LTC128B.128 [R226+0x1900], [R38.64], !P1 ;  /* 0x0190000026e27fae */ /* 0x0007e8000c901d46 */
[----:B------:R4:W-:Y:S02]  /*20a0*/  LDGSTS.E.BYPASS.LTC128B.128 [R226+0x2900], [R6.64], !P0 ;  /* 0x0290000006e27fae */ /* 0x0009e4000c101d46 */
[C---:B------:R-:W-:Y:S02]  /*20b0*/  HMMA.16816.F32 R76, R8.reuse, R30, RZ ;  /* 0x0000001e084c723c */ /* 0x040fe400000018ff */
[----:B------:R-:W-:Y:S04]  /*20c0*/  LDSM.16.M88.4 R68, [R220+0x4100] ;  /* 0x00410000dc44783b */ /* 0x000fe80000000200 */
[----:B------:R-:W0:Y:S02]  /*20d0*/  LDGDEPBAR ;  /* 0x00000000000079af */ /* 0x000e240000000000 */
[----:B------:R-:W-:Y:S08]  /*20e0*/  HMMA.16816.F32 R60, R8, R26, RZ ;  /* 0x0000001a083c723c */ /* 0x000ff000000018ff */
[C---:B------:R-:W-:Y:S01]  /*20f0*/  HMMA.16816.F32 R8, R12.reuse, R20, RZ ;  /* 0x000000140c08723c */ /* 0x040fe200000018ff */
[----:B--2---:R-:W-:Y:S04]  /*2100*/  LDSM.16.M88.4 R44, [R220+0x5100] ;  /* 0x00510000dc2c783b */ /* 0x004fe80000000200 */
[----:B---3--:R-:W2:Y:S03]  /*2110*/  LDSM.16.M88.4 R36, [R224+0x8100] ;  /* 0x00810000e024783b */ /* 0x008ea60000000200 */
[C---:B------:R-:W-:Y:S08]  /*2120*/  HMMA.16816.F32 R80, R12.reuse, R22, RZ ;  /* 0x000000160c50723c */ /* 0x040ff000000018ff */
[C---:B------:R-:W-:Y:S08]  /*2130*/  HMMA.16816.F32 R20, R12.reuse, R32, RZ ;  /* 0x000000200c14723c */ /* 0x040ff000000018ff */
[----:B------:R-:W-:Y:S01]  /*2140*/  HMMA.16816.F32 R116, R12, R34, RZ ;  /* 0x000000220c74723c */ /* 0x000fe200000018ff */
[----:B------:R-:W3:Y:S07]  /*2150*/  LDSM.16.M88.4 R32, [R224+0x9100] ;  /* 0x00910000e020783b */ /* 0x000eee0000000200 */
[----:B------:R-:W-:Y:S08]  /*2160*/  HMMA.16816.F32 R8, R40, R56, R8 ;  /* 0x000000382808723c */ /* 0x000ff00000001808 */
[C---:B-1----:R-:W-:Y:S08]  /*2170*/  HMMA.16816.F32 R48, R12.reuse, R28, RZ ;  /* 0x0000001c0c30723c */ /* 0x042ff000000018ff */
[C---:B------:R-:W-:Y:S01]  /*2180*/  HMMA.16816.F32 R128, R12.reuse, R30, RZ ;  /* 0x0000001e0c80723c */ /* 0x040fe200000018ff */
[----:B------:R-:W-:Y:S07]  /*2190*/  LDSM.16.M88.4 R28, [R225+0x8100] ;  /* 0x00810000e11c783b */ /* 0x000fee0000000200 */
[C---:B------:R-:W-:Y:S08]  /*21a0*/  HMMA.16816.F32 R112, R12.reuse, R24, RZ ;  /* 0x000000180c70723c */ /* 0x040ff000000018ff */
[----:B------:R-:W-:Y:S01]  /*21b0*/  HMMA.16816.F32 R120, R12, R26, RZ ;  /* 0x0000001a0c78723c */ /* 0x000fe200000018ff */
[----:B------:R-:W-:Y:S07]  /*21c0*/  LDSM.16.M88.4 R24, [R225+0x9100] ;  /* 0x00910000e118783b */ /* 0x000fee0000000200 */
[----:B------:R-:W-:Y:S01]  /*21d0*/  HMMA.16816.F32 R12, R16, R56, R52 ;  /* 0x00000038100c723c */ /* 0x000fe20000001834 */
[----:B------:R-:W1:Y:S07]  /*21e0*/  LDSM.16.M88.4 R52, [R223+0x1000] ;  /* 0x00100000df34783b */ /* 0x000e6e0000000200 */
[----:B--2---:R-:W-:Y:S08]  /*21f0*/  HMMA.16816.F32 R8, R36, R68, R8 ;  /* 0x000000442408723c */ /* 0x004ff00000001808 */
[----:B------:R-:W-:Y:S08]  /*2200*/  HMMA.16816.F32 R136, R16, R86, R92 ;  /* 0x000000561088723c */ /* 0x000ff0000000185c */
[----:B------:R-:W-:Y:S01]  /*2210*/  HMMA.16816.F32 R92, R40, R84, R20 ;  /* 0x00000054285c723c */ /* 0x000fe20000001814 */
[----:B------:R-:W2:Y:S07]  /*2220*/  LDSM.16.M88.4 R20, [R224+0xa100] ;  /* 0x00a10000e014783b */ /* 0x000eae0000000200 */
[-C--:B------:R-:W-:Y:S08]  /*2230*/  HMMA.16816.F32 R104, R16, R58.reuse, R104 ;  /* 0x0000003a1068723c */ /* 0x080ff00000001868 */
[----:B------:R-:W-:Y:S08]  /*2240*/  HMMA.16816.F32 R80, R40, R58, R80 ;  /* 0x0000003a2850723c */ /* 0x000ff00000001850 */
[----:B---3--:R-:W-:Y:S01]  /*2250*/  HMMA.16816.F32 R56, R32, R68, R12 ;  /* 0x000000442038723c */ /* 0x008fe2000000180c */
[----:B------:R-:W-:Y:S07]  /*2260*/  LDSM.16.M88.4 R12, [R225+0xa100] ;  /* 0x00a10000e10c783b */ /* 0x000fee0000000200 */
[C---:B------:R-:W-:Y:S08]  /*2270*/  HMMA.16816.F32 R124, R16.reuse, R84, R100 ;  /* 0x00000054107c723c */ /* 0x040ff00000001864 */
[C---:B------:R-:W-:Y:S08]  /*2280*/  HMMA.16816.F32 R140, R16.reuse, R96, R88 ;  /* 0x00000060108c723c */ /* 0x040ff00000001858 */
[C---:B------:R-:W-:Y:S08]  /*2290*/  HMMA.16816.F32 R152, R16.reuse, R108, R72 ;  /* 0x0000006c1098723c */ /* 0x040ff00000001848 */
[C---:B------:R-:W-:Y:S08]  /*22a0*/  HMMA.16816.F32 R144, R16.reuse, R98, R76 ;  /* 0x000000621090723c */ /* 0x040ff0000000184c */
[----:B------:R-:W-:Y:S01]  /*22b0*/  HMMA.16816.F32 R156, R16, R110, R60 ;  /* 0x0000006e109c723c */ /* 0x000fe2000000183c */
[----:B------:R-:W3:Y:S07]  /*22c0*/  LDSM.16.M88.4 R16, [R224+0xb100] ;  /* 0x00b10000e010783b */ /* 0x000eee0000000200 */
[----:B-1----:R-:W-:Y:S01]  /*22d0*/  HMMA.16816.F32 R72, R28, R52, R8 ;  /* 0x000000341c48723c */ /* 0x002fe20000001808 */
[----:B------:R-:W-:Y:S07]  /*22e0*/  LDSM.16.M88.4 R8, [R225+0xb100] ;  /* 0x00b10000e108783b */ /* 0x000fee0000000200 */
[----:B------:R-:W-:Y:S01]  /*22f0*/  HMMA.16816.F32 R132, R40, R96, R48 ;  /* 0x000000602884723c */ /* 0x000fe20000001830 */
[----:B------:R-:W1:Y:S07]  /*2300*/  LDSM.16.M88.4 R48, [R223+0x2000] ;  /* 0x00200000df30783b */ /* 0x000e6e0000000200 */
[----:B------:R-:W-:Y:S01]  /*2310*/  HMMA.16816.F32 R60, R24, R52, R56 ;  /* 0x00000034183c723c */ /* 0x000fe20000001838 */
[----:B------:R-:W1:Y:S07]  /*2320*/  LDSM.16.M88.4 R56, [R220+0x4500] ;  /* 0x00450000dc38783b */ /* 0x000e6e0000000200 */
[----:B------:R-:W-:Y:S08]  /*2330*/  HMMA.16816.F32 R80, R36, R70, R80 ;  /* 0x000000462450723c */ /* 0x000ff00000001850 */
[----:B--2---:R-:W-:Y:S08]  /*2340*/  HMMA.16816.F32 R76, R20, R44, R72 ;  /* 0x0000002c144c723c */ /* 0x004ff00000001848 */
[----:B------:R-:W-:Y:S08]  /*2350*/  HMMA.16816.F32 R100, R40, R86, R116 ;  /* 0x000000562864723c */ /* 0x000ff00000001874 */
[----:B------:R-:W-:Y:S08]  /*2360*/  HMMA.16816.F32 R84, R32, R70, R104 ;  /* 0x000000462054723c */ /* 0x000ff00000001868 */
[----:B---3--:R-:W-:Y:S01]  /*2370*/  HMMA.16816.F32 R68, R16, R44, R60 ;  /* 0x0000002c1044723c */ /* 0x008fe2000000183c */
[----:B------:R-:W2:Y:S07]  /*2380*/  LDSM.16.M88.4 R60, [R223+0x1400] ;  /* 0x00140000df3c783b */ /* 0x000eae0000000200 */
[----:B------:R-:W-:Y:S08]  /*2390*/  HMMA.16816.F32 R72, R28, R54, R80 ;  /* 0x000000361c48723c */ /* 0x000ff00000001850 */
[----:B-1----:R-:W-:Y:S08]  /*23a0*/  HMMA.16816.F32 R88, R12, R48, R76 ;  /* 0x000000300c58723c */ /* 0x002ff0000000184c */
[----:B------:R-:W-:Y:S08]  /*23b0*/  HMMA.16816.F32 R80, R24, R54, R84 ;  /* 0x000000361850723c */ /* 0x000ff00000001854 */
[----:B------:R-:W-:Y:S08]  /*23c0*/  HMMA.16816.F32 R76, R36, R56, R92 ;  /* 0x00000038244c723c */ /* 0x000ff0000000185c */
[----:B------:R-:W-:Y:S01]  /*23d0*/  HMMA.16816.F32 R112, R40, R108, R112 ;  /* 0x0000006c2870723c */ /* 0x000fe20000001870 */
[----:B------:R-:W-:-:S04]  /*23e0*/  FMUL.FTZ R0, R88, c[0x0][0x320] ;  /* 0x0000c80058007a20 */ /* 0x000fc80000410000 */
[----:B------:R1:W3:Y:S03]  /*23f0*/  MUFU.TANH R161, R0 ;  /* 0x0000000000a17308 */ /* 0x0002e60000002400 */
[C---:B------:R-:W-:Y:S08]  /*2400*/  HMMA.16816.F32 R128, R40.reuse, R98, R128 ;  /* 0x000000622880723c */ /* 0x040ff00000001880 */
[----:B------:R-:W-:Y:S01]  /*2410*/  HMMA.16816.F32 R120, R40, R110, R120 ;  /* 0x0000006e2878723c */ /* 0x000fe20000001878 */
[----:B------:R-:W3:Y:S01]  /*2420*/  LDSM.16.M88.4 R40, [R220+0x5500] ;  /* 0x00550000dc28783b */ /* 0x000ee20000000200 */
[----:B-1----:R-:W-:-:S06]  /*2430*/  FMUL.FTZ R0, R89, c[0x0][0x320] ;  /* 0x0000c80059007a20 */ /* 0x002fcc0000410000 */
[----:B------:R-:W-:Y:S01]  /*2440*/  HMMA.16816.F32 R84, R8, R48, R68 ;  /* 0x000000300854723c */ /* 0x000fe20000001844 */
[----:B------:R1:W1:Y:S07]  /*2450*/  MUFU.TANH R160, R0 ;  /* 0x0000000000a07308 */ /* 0x00026e0000002400 */
[----:B------:R-:W-:Y:S08]  /*2460*/  HMMA.16816.F32 R68, R20, R46, R72 ;  /* 0x0000002e1444723c */ /* 0x000ff00000001848 */
[----:B------:R-:W-:Y:S01]  /*2470*/  HMMA.16816.F32 R52, R32, R56, R124 ;  /* 0x000000382034723c */ /* 0x000fe2000000187c */
[----:B-1----:R-:W-:-:S04]  /*2480*/  FMUL.FTZ R0, R90, c[0x0][0x320] ;  /* 0x0000c8005a007a20 */ /* 0x002fc80000410000 */
[----:B------:R1:W1:Y:S03]  /*2490*/  MUFU.TANH R127, R0 ;  /* 0x00000000007f7308 */ /* 0x0002660000002400 */
[----:B------:R-:W-:Y:S01]  /*24a0*/  HMMA.16816.F32 R72, R16, R46, R80 ;  /* 0x0000002e1048723c */ /* 0x000fe20000001850 */
[----:B------:R-:W3:Y:S07]  /*24b0*/  LDSM.16.M88.4 R44, [R223+0x2400] ;  /* 0x00240000df2c783b */ /* 0x000eee0000000200 */
[----:B--2---:R-:W-:Y:S01]  /*24c0*/  HMMA.16816.F32 R76, R28, R60, R76 ;  /* 0x0000003c1c4c723c */ /* 0x004fe2000000184c */
[----:B-1----:R-:W-:-:S07]  /*24d0*/  FMUL.FTZ R0, R91, c[0x0][0x320] ;  /* 0x0000c8005b007a20 */ /* 0x002fce0000410000 */
[----:B------:R-:W-:Y:S01]  /*24e0*/  HMMA.16816.F32 R80, R12, R50, R68 ;  /* 0x000000320c50723c */ /* 0x000fe20000001844 */
[----:B------:R1:W2:Y:S07]  /*24f0*/  MUFU.TANH R126, R0 ;  /* 0x00000000007e7308 */ /* 0x0002ae0000002400 */
[----:B------:R-:W-:Y:S01]  /*2500*/  HMMA.16816.F32 R68, R24, R60, R52 ;  /* 0x0000003c1844723c */ /* 0x000fe20000001834 */
[----:B------:R-:W2:Y:S07]  /*2510*/  LDSM.16.M88.4 R52, [R220+0x4900] ;  /* 0x00490000dc34783b */ /* 0x000eae0000000200 */
[----:B------:R-:W-:Y:S01]  /*2520*/  HMMA.16816.F32 R88, R8, R50, R72 ;  /* 0x000000320858723c */ /* 0x000fe20000001848 */
[----:B-1----:R-:W-:-:S04]  /*2530*/  FMUL.FTZ R0, R84, c[0x0][0x320] ;  /* 0x0000c80054007a20 */ /* 0x002fc80000410000 */
[----:B------:R1:W1:Y:S03]  /*2540*/  MUFU.TANH R125, R0 ;  /* 0x00000000007d7308 */ /* 0x0002660000002400 */
[----:B------:R-:W-:Y:S08]  /*2550*/  HMMA.16816.F32 R48, R36, R58, R100 ;  /* 0x0000003a2430723c */ /* 0x000ff00000001864 */
[----:B---3--:R-:W-:Y:S01]  /*2560*/  HMMA.16816.F32 R72, R20, R40, R76 ;  /* 0x000000281448723c */ /* 0x008fe2000000184c */
[----:B-1----:R-:W-:-:S07]  /*2570*/  FMUL.FTZ R0, R85, c[0x0][0x320] ;  /* 0x0000c80055007a20 */ /* 0x002fce0000410000 */
[----:B------:R-:W-:Y:S01]  /*2580*/  HMMA.16816.F32 R76, R32, R58, R136 ;  /* 0x0000003a204c723c */ /* 0x000fe20000001888 */
[----:B------:R1:W3:Y:S07]  /*2590*/  MUFU.TANH R124, R0 ;  /* 0x00000000007c7308 */ /* 0x0002ee0000002400 */
[----:B------:R-:W-:Y:S08]  /*25a0*/  HMMA.16816.F32 R56, R16, R40, R68 ;  /* 0x000000281038723c */ /* 0x000ff00000001844 */
[----:B------:R-:W-:Y:S01]  /*25b0*/  HMMA.16816.F32 R68, R28, R62, R48 ;  /* 0x0000003e1c44723c */ /* 0x000fe20000001830 */
[----:B-1----:R-:W-:Y:S01]  /*25c0*/  FMUL.FTZ R0, R86, c[0x0][0x320] ;  /* 0x0000c80056007a20 */ /* 0x002fe20000410000 */
[----:B------:R-:W1:Y:S03]  /*25d0*/  LDSM.16.M88.4 R48, [R223+0x1800] ;  /* 0x00180000df30783b */ /* 0x000e660000000200 */
[----:B------:R2:W1:Y:S02]  /*25e0*/  MUFU.TANH R119, R0 ;  /* 0x0000000000777308 */ /* 0x0004640000002400 */
[----:B--2---:R-:W-:-:S09]  /*25f0*/  FMUL.FTZ R0, R87, c[0x0][0x320] ;  /* 0x0000c80057007a20 */ /* 0x004fd20000410000 */
[----:B------:R-:W-:Y:S01]  /*2600*/  HMMA.16816.F32 R84, R8, R44, R56 ;  /* 0x0000002c0854723c */ /* 0x000fe20000001838 */
[----:B------:R-:W2:Y:S01]  /*2610*/  LDSM.16.M88.4 R56, [R220+0x5900] ;  /* 0x00590000dc38783b */ /* 0x000ea20000000200 */
[----:B------:R3:W1:Y:S06]  /*2620*/  MUFU.TANH R117, R0 ;  /* 0x0000000000757308 */ /* 0x00066c0000002400 */
[----:B------:R-:W-:Y:S01]  /*2630*/  HMMA.16816.F32 R68, R20, R42, R68 ;  /* 0x0000002a1444723c */ /* 0x000fe20000001844 */
[----:B---3--:R-:W-:-:S04]  /*2640*/  FMUL.FTZ R0, R80, c[0x0][0x320] ;  /* 0x0000c80050007a20 */ /* 0x008fc80000410000 */
[----:B------:R3:W1:Y:S02]  /*2650*/  MUFU.TANH R118, R0 ;  /* 0x0000000000767308 */ /* 0x0006640000002400 */
[----:B---3--:R-:W-:-:S06]  /*2660*/  FMUL.FTZ R0, R81, c[0x0][0x320] ;  /* 0x0000c80051007a20 */ /* 0x008fcc0000410000 */
[----:B------:R3:W1:Y:S02]  /*2670*/  MUFU.TANH R116, R0 ;  /* 0x0000000000747308 */ /* 0x0006640000002400 */
[----:B---3--:R-:W-:-:S06]  /*2680*/  FMUL.FTZ R0, R82, c[0x0][0x320] ;  /* 0x0000c80052007a20 */ /* 0x008fcc0000410000 */
[----:B------:R3:W1:Y:S02]  /*2690*/  MUFU.TANH R111, R0 ;  /* 0x00000000006f7308 */ /* 0x0006640000002400 */
[----:B---3--:R-:W-:Y:S02]  /*26a0*/  FMUL.FTZ R0, R83, c[0x0][0x320] ;  /* 0x0000c80053007a20 */ /* 0x008fe40000410000 */
[----:B------:R-:W-:Y:S04]  /*26b0*/  HMMA.16816.F32 R80, R12, R44, R72 ;  /* 0x0000002c0c50723c */ /* 0x000fe80000001848 */
[----:B------:R3:W1:Y:S04]  /*26c0*/  MUFU.TANH R110, R0 ;  /* 0x00000000006e7308 */ /* 0x0006680000002400 */
[----:B------:R-:W-:Y:S08]  /*26d0*/  HMMA.16816.F32 R72, R24, R62, R76 ;  /* 0x0000003e1848723c */ /* 0x000ff0000000184c */
[----:B------:R-:W-:Y:S01]  /*26e0*/  HMMA.16816.F32 R76, R36, R52, R132 ;  /* 0x00000034244c723c */ /* 0x000fe20000001884 */
[----:B---3--:R-:W-:-:S04]  /*26f0*/  FMUL.FTZ R0, R88, c[0x0][0x320] ;  /* 0x0000c80058007a20 */ /* 0x008fc80000410000 */
[----:B------:R3:W1:Y:S03]  /*2700*/  MUFU.TANH R109, R0 ;  /* 0x00000000006d7308 */ /* 0x0006660000002400 */
[----:B------:R-:W-:Y:S08]  /*2710*/  HMMA.16816.F32 R60, R32, R52, R140 ;  /* 0x00000034203c723c */ /* 0x000ff0000000188c */
[----:B------:R-:W-:Y:S01]  /*2720*/  HMMA.16816.F32 R72, R16, R42, R72 ;  /* 0x0000002a1048723c */ /* 0x000fe20000001848 */
[----:B------:R-:W4:Y:S01]  /*2730*/  LDSM.16.M88.4 R40, [R223+0x2800] ;  /* 0x00280000df28783b */ /* 0x000f220000000200 */
[----:B---3--:R-:W-:-:S06]  /*2740*/  FMUL.FTZ R0, R89, c[0x0][0x320] ;  /* 0x0000c80059007a20 */ /* 0x008fcc0000410000 */
[-C--:B-1----:R-:W-:Y:S01]  /*2750*/  HMMA.16816.F32 R76, R28, R48.reuse, R76 ;  /* 0x000000301c4c723c */ /* 0x082fe2000000184c */
[----:B------:R1:W3:Y:S07]  /*2760*/  MUFU.TANH R108, R0 ;  /* 0x00000000006c7308 */ /* 0x0002ee0000002400 */
[----:B------:R-:W-:Y:S01]  /*2770*/  HMMA.16816.F32 R60, R24, R48, R60 ;  /* 0x00000030183c723c */ /* 0x000fe2000000183c */
[----:B-1----:R-:W-:-:S04]  /*2780*/  FMUL.FTZ R0, R90, c[0x0][0x320] ;  /* 0x0000c8005a007a20 */ /* 0x002fc80000410000 */
[----:B------:R1:W1:Y:S11]  /*2790*/  MUFU.TANH R107, R0 ;  /* 0x00000000006b7308 */ /* 0x0002760000002400 */
[----:B------:R-:W-:Y:S08]  /*27a0*/  @!UPT UIADD3 URZ, URZ, URZ, URZ ;  /* 0x0000003f3f3ff290 */ /* 0x000ff0000fffe03f */
[----:B--2---:R-:W-:Y:S01]  /*27b0*/  HMMA.16816.F32 R60, R16, R56, R60 ;  /* 0x00000038103c723c */ /* 0x004fe2000000183c */
[----:B-1----:R-:W-:-:S07]  /*27c0*/  FMUL.FTZ R0, R91, c[0x0][0x320] ;  /* 0x0000c8005b007a20 */ /* 0x002fce0000410000 */
[----:B------:R-:W-:Y:S01]  /*27d0*/  HMMA.16816.F32 R88, R8, R46, R72 ;  /* 0x0000002e0858723c */ /* 0x000fe20000001848 */
[----:B------:R1:W2:Y:S07]  /*27e0*/  MUFU.TANH R105, R0 ;  /* 0x0000000000697308 */ /* 0x0002ae0000002400 */
[----:B------:R-:W-:Y:S08]  /*27f0*/  HMMA.16816.F32 R72, R20, R56, R76 ;  /* 0x000000381448723c */ /* 0x000ff0000000184c */
        /* <DEDUP_REMOVED lines=10> */
[----:B------:R-:W-:Y:S01]  /*28a0*/  HMMA.16816.F32 R76, R16, R58, R76 ;  /* 0x0000003a104c723c */ /* 0x000fe2000000184c */
[----:B-1----:R-:W-:-:S07]  /*28b0*/  FMUL.FTZ R0, R83, c[0x0][0x320] ;  /* 0x0000c80053007a20 */ /* 0x002fce0000410000 */
[----:B------:R-:W-:Y:S01]  /*28c0*/  HMMA.16816.F32 R80, R12, R46, R68 ;  /* 0x0000002e0c50723c */ /* 0x000fe20000001844 */
[----:B------:R-:W1:Y:S01]  /*28d0*/  LDSM.16.M88.4 R44, [R220+0x4d00] ;  /* 0x004d0000dc2c783b */ /* 0x000e620000000200 */
[----:B------:R2:W1:Y:S06]  /*28e0*/  MUFU.TANH R102, R0 ;  /* 0x0000000000667308 */ /* 0x00046c0000002400 */
[----:B------:R-:W-:Y:S01]  /*28f0*/  HMMA.16816.F32 R68, R36, R54, R128 ;  /* 0x000000362444723c */ /* 0x000fe20000001880 */
[----:B------:R-:W1:Y:S07]  /*2900*/  LDSM.16.M88.4 R52, [R223+0x1c00] ;  /* 0x001c0000df34783b */ /* 0x000e6e0000000200 */
[----:B----4-:R-:W-:Y:S01]  /*2910*/  HMMA.16816.F32 R76, R8, R42, R76 ;  /* 0x0000002a084c723c */ /* 0x010fe2000000184c */
[----:B--2---:R-:W-:-:S04]  /*2920*/  FMUL.FTZ R0, R84, c[0x0][0x320] ;  /* 0x0000c80054007a20 */ /* 0x004fc80000410000 */
[----:B------:R2:W4:Y:S11]  /*2930*/  MUFU.TANH R100, R0 ;  /* 0x0000000000647308 */ /* 0x0005360000002400 */
[----:B------:R-:W-:Y:S01]  /*2940*/  HMMA.16816.F32 R68, R28, R50, R68 ;  /* 0x000000321c44723c */ /* 0x000fe20000001844 */
[----:B------:R-:W1:Y:S01]  /*2950*/  LDSM.16.M88.4 R48, [R220+0x5d00] ;  /* 0x005d0000dc30783b */ /* 0x000e620000000200 */
[----:B--2---:R-:W-:-:S06]  /*2960*/  FMUL.FTZ R0, R85, c[0x0][0x320] ;  /* 0x0000c80055007a20 */ /* 0x004fcc0000410000 */
[----:B------:R-:W-:Y:S01]  /*2970*/  FMUL.FTZ R76, R76, c[0x0][0x320] ;  /* 0x0000c8004c4c7a20 */ /* 0x000fe20000410000 */
[----:B------:R2:W1:Y:S01]  /*2980*/  MUFU.TANH R101, R0 ;  /* 0x0000000000657308 */ /* 0x0004620000002400 */
[----:B------:R-:W-:-:S07]  /*2990*/  FMUL.FTZ R77, R77, c[0x0][0x320] ;  /* 0x0000c8004d4d7a20 */ /* 0x000fce0000410000 */
[----:B------:R-:W1:Y:S01]  /*29a0*/  MUFU.TANH R76, R76 ;  /* 0x0000004c004c7308 */ /* 0x000e620000002400 */
[----:B--2---:R-:W-:-:S07]  /*29b0*/  FMUL.FTZ R0, R86, c[0x0][0x320] ;  /* 0x0000c80056007a20 */ /* 0x004fce0000410000 */
[----:B------:R-:W2:Y:S08]  /*29c0*/  MUFU.TANH R77, R77 ;  /* 0x0000004d004d7308 */ /* 0x000eb00000002400 */
[----:B------:R1:W1:Y:S02]  /*29d0*/  MUFU.TANH R99, R0 ;  /* 0x0000000000637308 */ /* 0x0002640000002400 */
[----:B-1----:R-:W-:-:S02]  /*29e0*/  FMUL.FTZ R0, R87, c[0x0][0x320] ;  /* 0x0000c80057007a20 */ /* 0x002fc40000410000 */
[----:B------:R-:W-:Y:S04]  /*29f0*/  HMMA.16816.F32 R84, R8, R40, R60 ;  /* 0x000000280854723c */ /* 0x000fe8000000183c */
[----:B------:R1:W1:Y:S04]  /*2a00*/  MUFU.TANH R96, R0 ;  /* 0x0000000000607308 */ /* 0x0002680000002400 */
[----:B------:R-:W-:Y:S08]  /*2a10*/  HMMA.16816.F32 R60, R20, R58, R68 ;  /* 0x0000003a143c723c */ /* 0x000ff00000001844 */
[----:B------:R-:W-:Y:S01]  /*2a20*/  HMMA.16816.F32 R68, R32, R44, R152 ;  /* 0x0000002c2044723c */ /* 0x000fe20000001898 */
[----:B-1----:R-:W-:-:S04]  /*2a30*/  FMUL.FTZ R0, R80, c[0x0][0x320] ;  /* 0x0000c80050007a20 */ /* 0x002fc80000410000 */
[----:B------:R1:W1:Y:S03]  /*2a40*/  MUFU.TANH R98, R0 ;  /* 0x0000000000627308 */ /* 0x0002660000002400 */
[----:B------:R-:W-:Y:S01]  /*2a50*/  HMMA.16816.F32 R32, R32, R46, R156 ;  /* 0x0000002e2020723c */ /* 0x000fe2000000189c */
[----:B-1----:R-:W-:Y:S11]  /*2a60*/  FMUL.FTZ R0, R81, c[0x0][0x320] ;  /* 0x0000c80051007a20 */ /* 0x002ff60000410000 */
[----:B------:R-:W-:Y:S04]  /*2a70*/  @!UPT UIADD3 URZ, URZ, URZ, URZ ;  /* 0x0000003f3f3ff290 */ /* 0x000fe8000fffe03f */
[C---:B------:R-:W-:Y:S01]  /*2a80*/  HMMA.16816.F32 R68, R24.reuse, R52, R68 ;  /* 0x000000341844723c */ /* 0x040fe20000001844 */
[----:B------:R1:W1:Y:S07]  /*2a90*/  MUFU.TANH R97, R0 ;  /* 0x0000000000617308 */ /* 0x00026e0000002400 */
[----:B------:R-:W-:Y:S01]  /*2aa0*/  HMMA.16816.F32 R24, R24, R54, R32 ;  /* 0x000000361818723c */ /* 0x000fe20000001820 */
[----:B-1----:R-:W-:-:S04]  /*2ab0*/  FMUL.FTZ R0, R82, c[0x0][0x320] ;  /* 0x0000c80052007a20 */ /* 0x002fc80000410000 */
        /* <DEDUP_REMOVED lines=13> */
[----:B------:R-:W2:Y:S01]  /*2b90*/  LDSM.16.M88.4 R36, [R223+0x2c00] ;  /* 0x002c0000df24783b */ /* 0x000ea20000000200 */
        /* <DEDUP_REMOVED lines=14> */
[----:B--2---:R-:W-:Y:S07]  /*2c80*/  HMMA.16816.F32 R56, R12, R36, R56 ;  /* 0x000000240c38723c */ /* 0x004fee0000001838 */
[----:B------:R-:W2:Y:S01]  /*2c90*/  MUFU.TANH R75, R75 ;  /* 0x0000004b004b7308 */ /* 0x000ea20000002400 */
[----:B------:R-:W-:Y:S01]  /*2ca0*/  HMMA.16816.F32 R20, R20, R50, R28 ;  /* 0x000000321414723c */ /* 0x000fe2000000181c */
[----:B-1----:R-:W-:-:S07]  /*2cb0*/  FMUL.FTZ R0, R80, c[0x0][0x320] ;  /* 0x0000c80050007a20 */ /* 0x002fce0000410000 */
[C---:B------:R-:W-:Y:S01]  /*2cc0*/  HMMA.16816.F32 R28, R8.reuse, R36, R40 ;  /* 0x00000024081c723c */ /* 0x040fe20000001828 */
        /* <DEDUP_REMOVED lines=8> */
[----:B------:R1:W1:Y:S08]  /*2d50*/  MUFU.TANH R90, R0 ;  /* 0x00000000005a7308 */ /* 0x0002700000002400 */
        /* <DEDUP_REMOVED lines=11> */
[----:B------:R-:W-:-:S07]  /*2e10*/  FMUL.FTZ R15, R15, c[0x0][0x320] ;  /* 0x0000c8000f0f7a20 */ /* 0x000fce0000410000 */
[----:B------:R-:W2:Y:S01]  /*2e20*/  MUFU.TANH R26, R12 ;  /* 0x0000000c001a7308 */ /* 0x000ea20000002400 */
[----:B-1----:R-:W-:-:S07]  /*2e30*/  FMUL.FTZ R0, R83, c[0x0][0x320] ;  /* 0x0000c80053007a20 */ /* 0x002fce0000410000 */
[----:B------:R-:W1:Y:S08]  /*2e40*/  MUFU.TANH R25, R14 ;  /* 0x0000000e00197308 */ /* 0x000e700000002400 */
[----:B------:R1:W1:Y:S08]  /*2e50*/  MUFU.TANH R88, R0 ;  /* 0x0000000000587308 */ /* 0x0002700000002400 */
[----:B------:R-:W2:Y:S01]  /*2e60*/  MUFU.TANH R40, R15 ;  /* 0x0000000f00287308 */ /* 0x000ea20000002400 */
[----:B-1----:R-:W-:-:S07]  /*2e70*/  FMUL.FTZ R0, R84, c[0x0][0x320] ;  /* 0x0000c80054007a20 */ /* 0x002fce0000410000 */
[----:B------:R-:W1:Y:S08]  /*2e80*/  MUFU.TANH R23, R8 ;  /* 0x0000000800177308 */ /* 0x000e700000002400 */
[----:B------:R1:W1:Y:S08]  /*2e90*/  MUFU.TANH R83, R0 ;  /* 0x0000000000537308 */ /* 0x0002700000002400 */
[----:B------:R-:W2:Y:S01]  /*2ea0*/  MUFU.TANH R24, R9 ;  /* 0x0000000900187308 */ /* 0x000ea20000002400 */
[----:B-1----:R-:W-:-:S07]  /*2eb0*/  FMUL.FTZ R0, R85, c[0x0][0x320] ;  /* 0x0000c80055007a20 */ /* 0x002fce0000410000 */
[----:B------:R-:W1:Y:S08]  /*2ec0*/  MUFU.TANH R22, R10 ;  /* 0x0000000a00167308 */ /* 0x000e700000002400 */
[----:B------:R1:W1:Y:S02]  /*2ed0*/  MUFU.TANH R82, R0 ;  /* 0x0000000000527308 */ /* 0x0002640000002400 */
[----:B-1----:R-:W-:-:S06]  /*2ee0*/  FMUL.FTZ R0, R86, c[0x0][0x320] ;  /* 0x0000c80056007a20 */ /* 0x002fcc0000410000 */
        /* <DEDUP_REMOVED lines=16> */
[----:B------:R-:W1:Y:S08]  /*2ff0*/  MUFU.TANH R30, R11 ;  /* 0x0000000b001e7308 */ /* 0x000e700000002400 */
[----:B------:R1:W1:Y:S02]  /*3000*/  MUFU.TANH R27, R0 ;  /* 0x00000000001b7308 */ /* 0x0002640000002400 */
[----:B-1----:R-:W-:-:S06]  /*3010*/  FMUL.FTZ R0, R31, c[0x0][0x320] ;  /* 0x0000c8001f007a20 */ /* 0x002fcc0000410000 */
[----:B------:R-:W1:Y:S08]  /*3020*/  MUFU.TANH R31, R13 ;  /* 0x0000000d001f7308 */ /* 0x000e700000002400 */
[----:B------:R1:W1:Y:S02]  /*3030*/  MUFU.TANH R29, R0 ;  /* 0x00000000001d7308 */ /* 0x0002640000002400 */
[----:B-1----:R-:W-:-:S04]  /*3040*/  LEA R0, R150, R148, 0x5 ;  /* 0x0000009496007211 */ /* 0x002fc800078e28ff */
[----:B------:R-:W-:Y:S01]  /*3050*/  IADD3 R0, R149, R0, RZ ;  /* 0x0000000095007210 */ /* 0x000fe20007ffe0ff */
[----:B------:R-:W-:Y:S06]  /*3060*/  BAR.SYNC.DEFER_BLOCKING 0x0 ;  /* 0x0000000000007b1d */ /* 0x000fec0000010000 */
[----:B------:R-:W-:Y:S05]  /*3070*/  @!P2 BRA `(.L_x_31) ;  /* 0x000004300000a947 */ /* 0x000fea0003800000 */
[----:B--234-:R-:W-:Y:S01]  /*3080*/  ISETP.NE.AND P1, PT, R176, 0x1, PT ;  /* 0x00000001b000780c */ /* 0x01cfe20003f25270 */
[----:B------:R-:W-:Y:S02]  /*3090*/  IMAD R3, R174, 0x40, R175 ;  /* 0x00000040ae037824 */ /* 0x000fe400078e02af */
[----:B------:R-:W-:-:S03]  /*30a0*/  IMAD.MOV.U32 R227, RZ, RZ, RZ ;  /* 0x000000ffffe37224 */ /* 0x000fc600078e00ff */
[----:B------:R-:W-:-:S05]  /*30b0*/  IADD3 R3, R3, -0x80, R171 ;  /* 0xffffff8003037810 */ /* 0x000fca0007ffe0ab */
[----:B------:R-:W-:Y:S02]  /*30c0*/  IMAD.MOV.U32 R2, RZ, RZ, R3 ;  /* 0x000000ffff027224 */ /* 0x000fe400078e0003 */
[----:B------:R-:W-:-:S05]  /*30d0*/  @P1 IMAD.HI.U32 R5, R3, c[0x0][0x2bc], RZ ;  /* 0x0000af0003051a27 */ /* 0x000fca00078e00ff */
[----:B------:R-:W-:-:S04]  /*30e0*/  @P1 SHF.R.U32.HI R2, RZ, c[0x0][0x2c0], R5 ;  /* 0x0000b000ff021a19 */ /* 0x000fc80000011605 */
[----:B------:R-:W-:-:S04]  /*30f0*/  @!P3 IADD3 R5, P0, R2, R172, RZ ;  /* 0x000000ac0205b210 */ /* 0x000fc80007f1e0ff */
[----:B------:R-:W-:Y:S02]  /*3100*/  @!P3 LEA.HI.X.SX32 R7, R2, R170, 0x1, P0 ;  /* 0x000000aa0207b211 */ /* 0x000fe400000f0eff */
[----:B------:R-:W-:-:S04]  /*3110*/  @!P3 LEA R6, P0, R5, c[0x0][0x2a0], 0x2 ;  /* 0x0000a8000506ba11 */ /* 0x000fc800078010ff */
[----:B------:R-:W-:-:S05]  /*3120*/  @!P3 LEA.HI.X R7, R5, c[0x0][0x2a4], R7, 0x2, P0 ;  /* 0x0000a9000507ba11 */ /* 0x000fca00000f1407 */
[----:B------:R1:W2:Y:S01]  /*3130*/  @!P3 LDG.E R227, [R6.64] ;  /* 0x0000000606e3b981 */ /* 0x0002a2000c1e1900 */
[----:B------:R-:W-:Y:S01]  /*3140*/  IMAD.MOV R2, RZ, RZ, -R2 ;  /* 0x000000ffff027224 */ /* 0x000fe200078e0a02 */
[----:B------:R-:W-:Y:S01]  /*3150*/  SEL R21, RZ, 0x10, P6 ;  /* 0x00000010ff157807 */ /* 0x000fe20003000000 */
[----:B------:R-:W-:Y:S01]  /*3160*/  IMAD.SHL.U32 R8, R64, 0x2, RZ ;  /* 0x0000000240087824 */ /* 0x000fe200078e00ff */
[----:B------:R-:W-:Y:S01]  /*3170*/  SEL R20, RZ, 0x10, P5 ;  /* 0x00000010ff147807 */ /* 0x000fe20002800000 */
[----:B------:R-:W-:Y:S01]  /*3180*/  IMAD R228, R2, c[0x0][0x2b8], R3 ;  /* 0x0000ae0002e47a24 */ /* 0x000fe200078e0203 */
[----:B------:R-:W-:Y:S01]  /*3190*/  SEL R19, RZ, 0x10, P4 ;  /* 0x00000010ff137807 */ /* 0x000fe20002000000 */
[----:B------:R-:W-:Y:S01]  /*31a0*/  IMAD.SHL.U32 R16, R183, 0x2, RZ ;  /* 0x00000002b7107824 */ /* 0x000fe200078e00ff */
[----:B------:R-:W-:Y:S02]  /*31b0*/  IADD3 R12, -R20, 0x10, RZ ;  /* 0x00000010140c7810 */ /* 0x000fe40007ffe1ff */
[----:B------:R-:W-:-:S02]  /*31c0*/  SHF.R.S32.HI R2, RZ, 0x1f, R228 ;  /* 0x0000001fff027819 */ /* 0x000fc400000114e4 */
[----:B------:R-:W-:Y:S02]  /*31d0*/  SHF.L.U64.HI R9, R64, 0x1, R166 ;  /* 0x0000000140097819 */ /* 0x000fe400000102a6 */
[----:B------:R-:W-:Y:S01]  /*31e0*/  LOP3.LUT R12, R12, 0xf, RZ, 0xc0, !PT ;  /* 0x0000000f0c0c7812 */ /* 0x000fe200078ec0ff */
[----:B------:R-:W-:Y:S01]  /*31f0*/  IMAD R5, R2, c[0x0][0x1e0], RZ ;  /* 0x0000780002057a24 */ /* 0x000fe200078e02ff */
[----:B------:R-:W-:Y:S01]  /*3200*/  IADD3 R10, -R19, 0x10, RZ ;  /* 0x00000010130a7810 */ /* 0x000fe20007ffe1ff */
[----:B------:R-:W-:Y:S01]  /*3210*/  IMAD.WIDE.U32 R2, R228, c[0x0][0x1e0], RZ ;  /* 0x00007800e4027a25 */ /* 0x000fe200078e00ff */
[----:B------:R-:W-:Y:S02]  /*3220*/  SHF.L.U64.HI R17, R184, 0x1, R165 ;  /* 0x00000001b8117819 */ /* 0x000fe400000102a5 */
[----:B------:R-:W-:Y:S01]  /*3230*/  LOP3.LUT R10, R10, 0xf, RZ, 0xc0, !PT ;  /* 0x0000000f0a0a7812 */ /* 0x000fe200078ec0ff */
[----:B------:R-:W-:Y:S01]  /*3240*/  IMAD R5, R228, c[0x0][0x1e4], R5 ;  /* 0x00007900e4057a24 */ /* 0x000fe200078e0205 */
[----:B------:R-:W-:-:S03]  /*3250*/  SHF.L.U64.HI R18, R183, 0x1, R164 ;  /* 0x00000001b7127819 */ /* 0x000fc600000102a4 */
[----:B------:R-:W-:Y:S01]  /*3260*/  IMAD.IADD R3, R3, 0x1, R5 ;  /* 0x0000000103037824 */ /* 0x000fe200078e0205 */
[----:B-1----:R-:W-:-:S04]  /*3270*/  IADD3 R6, -R21, 0x10, RZ ;  /* 0x0000001015067810 */ /* 0x002fc80007ffe1ff */
[----:B------:R-:W-:Y:S02]  /*3280*/  LOP3.LUT R6, R6, 0xf, RZ, 0xc0, !PT ;  /* 0x0000000f06067812 */ /* 0x000fe400078ec0ff */
[----:B--2---:R-:W-:Y:S01]  /*3290*/  SHF.R.S32.HI R5, RZ, 0x1f, R227 ;  /* 0x0000001fff057819 */ /* 0x004fe200000114e3 */
[----:B------:R-:W-:-:S04]  /*32a0*/  IMAD.WIDE.U32 R2, R227, c[0x0][0x1f0], R2 ;  /* 0x00007c00e3027a25 */ /* 0x000fc800078e0002 */
[----:B------:R-:W-:Y:S01]  /*32b0*/  IMAD R5, R5, c[0x0][0x1f0], RZ ;  /* 0x00007c0005057a24 */ /* 0x000fe200078e02ff */
[----:B------:R-:W-:-:S03]  /*32c0*/  IADD3 R2, P0, R168, R2, RZ ;  /* 0x00000002a8027210 */ /* 0x000fc60007f1e0ff */
[----:B------:R-:W-:-:S05]  /*32d0*/  IMAD R5, R227, c[0x0][0x1f4], R5 ;  /* 0x00007d00e3057a24 */ /* 0x000fca00078e0205 */
[----:B------:R-:W-:Y:S02]  /*32e0*/  IADD3.X R5, R167, R3, R5, P0, !PT ;  /* 0x00000003a7057210 */ /* 0x000fe400007fe405 */
[----:B------:R-:W-:-:S04]  /*32f0*/  LEA R7, P0, R2, c[0x0][0x1c8], 0x1 ;  /* 0x0000720002077a11 */ /* 0x000fc800078008ff */
[----:B------:R-:W-:Y:S02]  /*3300*/  LEA.HI.X R5, R2, c[0x0][0x1cc], R5, 0x1, P0 ;  /* 0x0000730002057a11 */ /* 0x000fe400000f0c05 */
[----:B------:R-:W1:Y:S04]  /*3310*/  SHFL.IDX PT, R2, R7, 0x1, 0x1c1f ;  /* 0x003c1f0007027f89 */ /* 0x000e6800000e0000 */
[----:B------:R-:W2:Y:S01]  /*3320*/  SHFL.IDX PT, R3, R5, 0x1, 0x1c1f ;  /* 0x003c1f0005037f89 */ /* 0x000ea200000e0000 */
[----:B-1----:R-:W-:Y:S01]  /*3330*/  IADD3 R14, P1, P0, R6, R2, R8 ;  /* 0x00000002060e7210 */ /* 0x002fe2000783e008 */
[----:B------:R-:W-:-:S03]  /*3340*/  IMAD.SHL.U32 R6, R184, 0x2, RZ ;  /* 0x00000002b8067824 */ /* 0x000fc600078e00ff */
[----:B--2---:R-:W-:Y:S02]  /*3350*/  IADD3.X R15, RZ, R3, R9, P1, P0 ;  /* 0x00000003ff0f7210 */ /* 0x004fe40000fe0409 */
[----:B------:R-:W-:-:S04]  /*3360*/  IADD3 R12, P1, P0, R12, R2, R6 ;  /* 0x000000020c0c7210 */ /* 0x000fc8000783e006 */
[-C--:B------:R-:W-:Y:S02]  /*3370*/  IADD3.X R13, RZ, R3.reuse, R17, P1, P0 ;  /* 0x00000003ff0d7210 */ /* 0x080fe40000fe0411 */
[----:B------:R-:W-:Y:S02]  /*3380*/  IADD3 R10, P1, P0, R10, R2, R16 ;  /* 0x000000020a0a7210 */ /* 0x000fe4000783e010 */
[----:B------:R-:W1:Y:S02]  /*3390*/  SHFL.IDX PT, R2, R7, RZ, 0x1c1f ;  /* 0x001c1fff07027589 */ /* 0x000e6400000e0000 */
[----:B------:R-:W-:Y:S02]  /*33a0*/  IADD3.X R11, RZ, R3, R18, P1, P0 ;  /* 0x00000003ff0b7210 */ /* 0x000fe40000fe0412 */
[----:B------:R-:W2:Y:S01]  /*33b0*/  SHFL.IDX PT, R3, R5, RZ, 0x1c1f ;  /* 0x001c1fff05037589 */ /* 0x000ea200000e0000 */
[----:B-1----:R-:W-:-:S05]  /*33c0*/  IADD3 R8, P0, R2, R8, RZ ;  /* 0x0000000802087210 */ /* 0x002fca0007f1e0ff */
[----:B--2---:R-:W-:Y:S01]  /*33d0*/  IMAD.X R9, R3, 0x1, R9, P0 ;  /* 0x0000000103097824 */ /* 0x004fe200000e0609 */
[----:B------:R-:W-:-:S04]  /*33e0*/  IADD3 R6, P0, R2, R6, RZ ;  /* 0x0000000602067210 */ /* 0x000fc80007f1e0ff */
[----:B------:R1:W-:Y:S01]  /*33f0*/  LDGSTS.E.BYPASS.LTC128B.128 [R226+0x3100], [R8.64], !P6 ;  /* 0x0310000008e27fae */ /* 0x0003e2000f101d46 */
[----:B------:R-:W-:Y:S01]  /*3400*/  IMAD.X R7, R3, 0x1, R17, P0 ;  /* 0x0000000103077824 */ /* 0x000fe200000e0611 */
[----:B------:R-:W-:-:S04]  /*3410*/  IADD3 R2, P0, R2, R16, RZ ;  /* 0x0000001002027210 */ /* 0x000fc80007f1e0ff */
[----:B------:R1:W-:Y:S01]  /*3420*/  LDGSTS.E.BYPASS.LTC128B.128 [R226+0x4100], [R6.64], !P5 ;  /* 0x0410000006e27fae */ /* 0x0003e2000e901d46 */
[----:B------:R-:W-:Y:S01]  /*3430*/  IMAD.X R3, R3, 0x1, R18, P0 ;  /* 0x0000000103037824 */ /* 0x000fe200000e0612 */
[----:B------:R-:W-:-:S04]  /*3440*/  ISETP.NE.U32.AND P0, PT, R21, RZ, PT ;  /* 0x000000ff1500720c */ /* 0x000fc80003f05070 */
[----:B------:R1:W-:Y:S09]  /*3450*/  LDGSTS.E.BYPASS.LTC128B.128 [R226+0x5100], [R2.64], !P4 ;  /* 0x0510000002e27fae */ /* 0x0003f2000e101d46 */
[----:B------:R1:W-:Y:S01]  /*3460*/  LDGSTS.E.BYPASS.LTC128B.128.ZFILL [R226+0x3900], [R14.64], P0 ;  /* 0x039000000ee27fae */ /* 0x0003e20008141d46 */
[----:B------:R-:W-:-:S13]  /*3470*/  ISETP.NE.U32.AND P0, PT, R20, RZ, PT ;  /* 0x000000ff1400720c */ /* 0x000fda0003f05070 */
[----:B------:R1:W-:Y:S01]  /*3480*/  LDGSTS.E.BYPASS.LTC128B.128.ZFILL [R226+0x4900], [R12.64], P0 ;  /* 0x049000000ce27fae */ /* 0x0003e20008141d46 */
[----:B------:R-:W-:-:S13]  /*3490*/  ISETP.NE.U32.AND P0, PT, R19, RZ, PT ;  /* 0x000000ff1300720c */ /* 0x000fda0003f05070 */
[----:B------:R1:W-:Y:S02]  /*34a0*/  LDGSTS.E.BYPASS.LTC128B.128.ZFILL [R226+0x5900], [R10.64], P0 ;  /* 0x059000000ae27fae */ /* 0x0003e40008141d46 */
.L_x_31:
[----:B-1234-:R-:W-:Y:S01]  /*34b0*/  LOP3.LUT R2, R162, 0xffffffe0, RZ, 0xc0, !PT ;  /* 0xffffffe0a2027812 */ /* 0x01efe200078ec0ff */
[----:B------:R-:W-:Y:S01]  /*34c0*/  IMAD.SHL.U32 R221, R0, 0x2, RZ ;  /* 0x0000000200dd7824 */ /* 0x000fe200078e00ff */
[----:B------:R-:W0:Y:S03]  /*34d0*/  LDGDEPBAR ;  /* 0x00000000000079af */ /* 0x000e260000000000 */
[----:B------:R-:W-:Y:S02]  /*34e0*/  IMAD.IADD R2, R163, 0x1, -R2 ;  /* 0x00000001a3027824 */ /* 0x000fe400078e0a02 */
[----:B------:R-:W-:-:S03]  /*34f0*/  IMAD R222, R4, 0x2, R221 ;  /* 0x0000000204de7824 */ /* 0x000fc600078e02dd */
[----:B------:R-:W-:-:S04]  /*3500*/  SHF.R.S32.HI R3, RZ, 0x1f, R2 ;  /* 0x0000001fff037819 */ /* 0x000fc80000011402 */
[----:B------:R-:W-:-:S04]  /*3510*/  LEA.HI R3, R3, R2, RZ, 0x2 ;  /* 0x0000000203037211 */ /* 0x000fc800078f10ff */
[----:B------:R-:W-:-:S05]  /*3520*/  LOP3.LUT R3, R3, 0x7ffffffc, RZ, 0xc0, !PT ;  /* 0x7ffffffc03037812 */ /* 0x000fca00078ec0ff */
[----:B------:R-:W-:-:S04]  /*3530*/  IMAD.IADD R2, R2, 0x1, -R3 ;  /* 0x0000000102027824 */ /* 0x000fc800078e0a03 */
[----:B------:R-:W-:-:S05]  /*3540*/  IMAD R2, R2, -0x2, R151 ;  /* 0xfffffffe02027824 */ /* 0x000fca00078e0297 */
[----:B------:R-:W-:-:S04]  /*3550*/  ISETP.GT.AND P0, PT, R2, RZ, PT ;  /* 0x000000ff0200720c */ /* 0x000fc80003f04270 */
[----:B------:R-:W-:Y:S02]  /*3560*/  FSEL R15, R119, -INF , P0 ;  /* 0xff800000770f7808 */ /* 0x000fe40000000000 */
[----:B------:R-:W-:Y:S02]  /*3570*/  FSEL R10, R125, -INF , P0 ;  /* 0xff8000007d0a7808 */ /* 0x000fe40000000000 */
[----:B------:R-:W-:Y:S02]  /*3580*/  FSEL R39, R127, -INF , P0 ;  /* 0xff8000007f277808 */ /* 0x000fe40000000000 */
[----:B------:R-:W-:Y:S02]  /*3590*/  FSEL R32, R161, -INF , P0 ;  /* 0xff800000a1207808 */ /* 0x000fe40000000000 */
[----:B------:R-:W-:-:S04]  /*35a0*/  ISETP.GT.AND P0, PT, R2, 0x1, PT ;  /* 0x000000010200780c */ /* 0x000fc80003f04270 */
[----:B------:R-:W-:Y:S02]  /*35b0*/  FSEL R16, R117, -INF , P0 ;  /* 0xff80000075107808 */ /* 0x000fe40000000000 */
[----:B------:R-:W-:Y:S02]  /*35c0*/  FSEL R11, R124, -INF , P0 ;  /* 0xff8000007c0b7808 */ /* 0x000fe40000000000 */
[----:B------:R-:W-:Y:S02]  /*35d0*/  FSEL R44, R126, -INF , P0 ;  /* 0xff8000007e2c7808 */ /* 0x000fe40000000000 */
[----:B------:R-:W-:Y:S02]  /*35e0*/  FSEL R36, R160, -INF , P0 ;  /* 0xff800000a0247808 */ /* 0x000fe40000000000 */
[----:B------:R-:W-:Y:S02]  /*35f0*/  ISETP.GT.AND P0, PT, R2, 0x8, PT ;  /* 0x000000080200780c */ /* 0x000fe40003f04270 */
[----:B------:R-:W-:-:S02]  /*3600*/  FMNMX.FTZ R3, R10, R11, !PT ;  /* 0x0000000b0a037209 */ /* 0x000fc40007810000 */
        /* <DEDUP_REMOVED lines=54> */
[----:B------:R-:W-:Y:S02]  /*3970*/  FMNMX.FTZ R5, R28, R5, !PT ;  /* 0x000000051c057209 */ /* 0x000fe40007810000 */
[----:B------:R-:W-:Y:S02]  /*3980*/  FSEL R174, R52, -INF , P0 ;  /* 0xff80000034ae7808 */ /* 0x000fe40000000000 */
[----:B------:R-:W-:Y:S02]  /*3990*/  FSEL R156, R77, -INF , P0 ;  /* 0xff8000004d9c7808 */ /* 0x000fe40000000000 */
[----:B------:R-:W-:Y:S02]  /*39a0*/  FSEL R192, R75, -INF , P0 ;  /* 0xff8000004bc07808 */ /* 0x000fe40000000000 */
[----:B------:R-:W-:Y:S02]  /*39b0*/  FSEL R187, R73, -INF , P0 ;  /* 0xff80000049bb7808 */ /* 0x000fe40000000000 */
[----:B------:R-:W-:-:S02]  /*39c0*/  ISETP.GT.AND P0, PT, R2, 0x30, PT ;  /* 0x000000300200780c */ /* 0x000fc40003f04270 */
[----:B------:R-:W-:Y:S02]  /*39d0*/  FMNMX.FTZ R3, R158, R3, !PT ;  /* 0x000000039e037209 */ /* 0x000fe40007810000 */
[----:B------:R-:W-:Y:S02]  /*39e0*/  FMNMX.FTZ R5, R51, R5, !PT ;  /* 0x0000000533057209 */ /* 0x000fe40007810000 */
[----:B------:R-:W-:Y:S02]  /*39f0*/  FSEL R214, R27, -INF , P0 ;  /* 0xff8000001bd67808 */ /* 0x000fe40000000000 */
[----:B------:R-:W-:Y:S02]  /*3a00*/  FSEL R207, R33, -INF , P0 ;  /* 0xff80000021cf7808 */ /* 0x000fe40000000000 */
[----:B------:R-:W-:Y:S02]  /*3a10*/  FSEL R252, R58, -INF , P0 ;  /* 0xff8000003afc7808 */ /* 0x000fe40000000000 */
[----:B------:R-:W-:-:S02]  /*3a20*/  FSEL R232, R56, -INF , P0 ;  /* 0xff80000038e87808 */ /* 0x000fc40000000000 */
[----:B------:R-:W-:Y:S02]  /*3a30*/  FMNMX.FTZ R3, R157, R3, !PT ;  /* 0x000000039d037209 */ /* 0x000fe40007810000 */
[----:B------:R-:W-:Y:S02]  /*3a40*/  ISETP.GT.AND P0, PT, R2, 0x31, PT ;  /* 0x000000310200780c */ /* 0x000fe40003f04270 */
[----:B------:R-:W-:Y:S02]  /*3a50*/  FMNMX.FTZ R5, R65, R5, !PT ;  /* 0x0000000541057209 */ /* 0x000fe40007810000 */
[----:B------:R-:W-:Y:S02]  /*3a60*/  FMNMX.FTZ R3, R156, R3, !PT ;  /* 0x000000039c037209 */ /* 0x000fe40007810000 */
[----:B------:R-:W-:Y:S02]  /*3a70*/  FSEL R216, R29, -INF , P0 ;  /* 0xff8000001dd87808 */ /* 0x000fe40000000000 */
[----:B------:R-:W-:-:S02]  /*3a80*/  FSEL R206, R34, -INF , P0 ;  /* 0xff80000022ce7808 */ /* 0x000fc40000000000 */
[----:B------:R-:W-:Y:S02]  /*3a90*/  FSEL R251, R35, -INF , P0 ;  /* 0xff80000023fb7808 */ /* 0x000fe40000000000 */
[----:B------:R-:W-:Y:S02]  /*3aa0*/  FSEL R231, R57, -INF , P0 ;  /* 0xff80000039e77808 */ /* 0x000fe40000000000 */
[----:B------:R-:W-:Y:S02]  /*3ab0*/  FMNMX.FTZ R5, R66, R5, !PT ;  /* 0x0000000542057209 */ /* 0x000fe40007810000 */
[----:B------:R-:W-:Y:S02]  /*3ac0*/  ISETP.GT.AND P0, PT, R2, 0x38, PT ;  /* 0x000000380200780c */ /* 0x000fe40003f04270 */
[----:B------:R-:W-:Y:S02]  /*3ad0*/  FMNMX.FTZ R3, R207, R3, !PT ;  /* 0x00000003cf037209 */ /* 0x000fe40007810000 */
[----:B------:R-:W-:-:S02]  /*3ae0*/  FMNMX.FTZ R5, R67, R5, !PT ;  /* 0x0000000543057209 */ /* 0x000fc40007810000 */
[----:B------:R-:W-:Y:S02]  /*3af0*/  FSEL R213, R22, -INF , P0 ;  /* 0xff80000016d57808 */ /* 0x000fe40000000000 */
[----:B------:R-:W-:Y:S02]  /*3b00*/  FSEL R205, R23, -INF , P0 ;  /* 0xff80000017cd7808 */ /* 0x000fe40000000000 */
[----:B------:R-:W-:Y:S01]  /*3b10*/  FSEL R250, R25, -INF , P0 ;  /* 0xff80000019fa7808 */ /* 0x000fe20000000000 */
[----:B------:R-:W-:Y:S01]  /*3b20*/  LDSM.16.MT88.4 R20, [R221+0x1100] ;  /* 0x00110000dd14783b */ /* 0x000fe20000004200 */
[----:B------:R-:W-:Y:S02]  /*3b30*/  FSEL R237, R26, -INF , P0 ;  /* 0xff8000001aed7808 */ /* 0x000fe40000000000 */
[----:B------:R-:W-:Y:S02]  /*3b40*/  ISETP.GT.AND P0, PT, R2, 0x39, PT ;  /* 0x000000390200780c */ /* 0x000fe40003f04270 */
[----:B------:R-:W-:-:S02]  /*3b50*/  FMNMX.FTZ R2, R206, R3, !PT ;  /* 0x00000003ce027209 */ /* 0x000fc40007810000 */
[----:B------:R-:W-:Y:S02]  /*3b60*/  FMNMX.FTZ R3, R159, R5, !PT ;  /* 0x000000059f037209 */ /* 0x000fe40007810000 */
[----:B------:R-:W-:Y:S02]  /*3b70*/  FMNMX.FTZ R6, R32, R36, !PT ;  /* 0x0000002420067209 */ /* 0x000fe40007810000 */
[----:B------:R-:W-:Y:S02]  /*3b80*/  FSEL R204, R24, -INF , P0 ;  /* 0xff80000018cc7808 */ /* 0x000fe40000000000 */
[----:B------:R-:W-:Y:S01]  /*3b90*/  FMNMX.FTZ R2, R205, R2, !PT ;  /* 0x00000002cd027209 */ /* 0x000fe20007810000 */
[----:B------:R-:W-:Y:S01]  /*3ba0*/  LDSM.16.MT88.4 R24, [R221+0x100] ;  /* 0x00010000dd18783b */ /* 0x000fe20000004200 */
        /* <DEDUP_REMOVED lines=8> */
[----:B------:R-:W-:-:S02]  /*3c30*/  FMNMX.FTZ R2, R214, R2, !PT ;  /* 0x00000002d6027209 */ /* 0x000fc40007810000 */
[----:B------:R-:W-:Y:S02]  /*3c40*/  FMNMX.FTZ R3, R101, R3, !PT ;  /* 0x0000000365037209 */ /* 0x000fe40007810000 */
[----:B------:R-:W-:Y:S02]  /*3c50*/  FMNMX.FTZ R2, R216, R2, !PT ;  /* 0x00000002d8027209 */ /* 0x000fe40007810000 */
[----:B------:R-:W-:Y:S02]  /*3c60*/  FMNMX.FTZ R3, R102, R3, !PT ;  /* 0x0000000366037209 */ /* 0x000fe40007810000 */
[----:B------:R-:W-:Y:S02]  /*3c70*/  FSEL R208, R30, -INF , P0 ;  /* 0xff8000001ed07808 */ /* 0x000fe40000000000 */
[----:B------:R-:W-:Y:S02]  /*3c80*/  FMNMX.FTZ R2, R213, R2, !PT ;  /* 0x00000002d5027209 */ /* 0x000fe40007810000 */
[----:B------:R-:W-:-:S02]  /*3c90*/  FMNMX.FTZ R3, R106, R3, !PT ;  /* 0x000000036a037209 */ /* 0x000fc40007810000 */
[----:B------:R-:W-:Y:S02]  /*3ca0*/  FMNMX.FTZ R5, R39, R44, !PT ;  /* 0x0000002c27057209 */ /* 0x000fe40007810000 */
[----:B------:R-:W-:Y:S02]  /*3cb0*/  FMNMX.FTZ R8, R208, R2, !PT ;  /* 0x00000002d0087209 */ /* 0x000fe40007810000 */
[----:B------:R-:W-:Y:S02]  /*3cc0*/  FMNMX.FTZ R3, R175, R3, !PT ;  /* 0x00000003af037209 */ /* 0x000fe40007810000 */
[----:B------:R-:W-:Y:S01]  /*3cd0*/  FMNMX.FTZ R5, R45, R5, !PT ;  /* 0x000000052d057209 */ /* 0x000fe20007810000 */
[----:B------:R-:W2:Y:S01]  /*3ce0*/  SHFL.BFLY PT, R7, R8, 0x2, 0x1f ;  /* 0x0c401f0008077f89 */ /* 0x000ea200000e0000 */
[----:B------:R-:W-:Y:S02]  /*3cf0*/  FMNMX.FTZ R2, R186, R3, !PT ;  /* 0x00000003ba027209 */ /* 0x000fe40007810000 */
[----:B------:R-:W-:-:S02]  /*3d00*/  FMNMX.FTZ R3, R46, R5, !PT ;  /* 0x000000052e037209 */ /* 0x000fc40007810000 */
[----:B-1----:R-:W-:Y:S02]  /*3d10*/  FMNMX.FTZ R103, R6, R103, !PT ;  /* 0x0000006706677209 */ /* 0x002fe40007810000 */
        /* <DEDUP_REMOVED lines=13> */
[----:B--2---:R-:W-:Y:S02]  /*3df0*/  FMNMX.FTZ R8, R8, R7, !PT ;  /* 0x0000000708087209 */ /* 0x004fe40007810000 */
[----:B------:R-:W-:Y:S01]  /*3e00*/  FMNMX.FTZ R2, R190, R3, !PT ;  /* 0x00000003be027209 */ /* 0x000fe20007810000 */
[----:B------:R-:W2:Y:S01]  /*3e10*/  SHFL.BFLY PT, R7, R6, 0x2, 0x1f ;  /* 0x0c401f0006077f89 */ /* 0x000ea200000e0000 */
[----:B-1----:R-:W-:Y:S02]  /*3e20*/  FMNMX.FTZ R103, R103, R5, !PT ;  /* 0x0000000567677209 */ /* 0x002fe40007810000 */
[----:B------:R-:W-:Y:S01]  /*3e30*/  FMNMX.FTZ R2, R191, R2, !PT ;  /* 0x00000002bf027209 */ /* 0x000fe20007810000 */
[----:B------:R-:W1:Y:S01]  /*3e40*/  SHFL.BFLY PT, R9, R8, 0x1, 0x1f ;  /* 0x0c201f0008097f89 */ /* 0x000e6200000e0000 */
[----:B------:R-:W-:Y:S01]  /*3e50*/  FSEL R230, R40, -INF , P0 ;  /* 0xff80000028e67808 */ /* 0x000fe20000000000 */
[C---:B------:R-:W-:Y:S01]  /*3e60*/  FMUL.FTZ R12, R103.reuse, c[0x0][0x2d0] ;  /* 0x0000b400670c7a20 */ /* 0x040fe20000410000 */
[----:B------:R-:W-:Y:S01]  /*3e70*/  FMNMX.FTZ R2, R192, R2, !PT ;  /* 0x00000002c0027209 */ /* 0x000fe20007810000 */
[----:B------:R-:W-:Y:S01]  /*3e80*/  LDSM.16.MT88.4 R40, [R222+0x2100] ;  /* 0x00210000de28783b */ /* 0x000fe20000004200 */
[----:B------:R-:W-:-:S02]  /*3e90*/  FSETP.NEU.FTZ.AND P0, PT, R103, -INF , PT ;  /* 0xff8000006700780b */ /* 0x000fc40003f1d000 */
[----:B------:R-:W-:Y:S02]  /*3ea0*/  FMNMX.FTZ R2, R252, R2, !PT ;  /* 0x00000002fc027209 */ /* 0x000fe40007810000 */
[----:B------:R-:W-:Y:S02]  /*3eb0*/  FSEL R12, R12, RZ, P0 ;  /* 0x000000ff0c0c7208 */ /* 0x000fe40000000000 */
[----:B------:R-:W-:-:S03]  /*3ec0*/  FMNMX.FTZ R5, R251, R2, !PT ;  /* 0x00000002fb057209 */ /* 0x000fc60007810000 */
[--C-:B------:R-:W-:Y:S01]  /*3ed0*/  FFMA.FTZ R2, R10, c[0x0][0x2d0], -R12.reuse ;  /* 0x0000b4000a027a23 */ /* 0x100fe2000001080c */
[----:B------:R-:W-:Y:S01]  /*3ee0*/  FMNMX.FTZ R5, R250, R5, !PT ;  /* 0x00000005fa057209 */ /* 0x000fe20007810000 */
[--C-:B------:R-:W-:Y:S02]  /*3ef0*/  FFMA.FTZ R3, R11, c[0x0][0x2d0], -R12.reuse ;  /* 0x0000b4000b037a23 */ /* 0x100fe4000001080c */
[----:B------:R1:W-:Y:S01]  /*3f00*/  MUFU.EX2 R137, R2 ;  /* 0x0000000200897308 */ /* 0x0003e20000000800 */
[----:B------:R-:W-:Y:S02]  /*3f10*/  FMNMX.FTZ R5, R230, R5, !PT ;  /* 0x00000005e6057209 */ /* 0x000fe40007810000 */
[----:B--2---:R-:W-:Y:S01]  /*3f20*/  FMNMX.FTZ R7, R6, R7, !PT ;  /* 0x0000000706077209 */ /* 0x004fe20007810000 */
[----:B------:R-:W-:-:S04]  /*3f30*/  FFMA.FTZ R6, R13, c[0x0][0x2d0], -R12 ;  /* 0x0000b4000d067a23 */ /* 0x000fc8000001080c */
[----:B------:R2:W3:Y:S01]  /*3f40*/  MUFU.EX2 R18, R3 ;  /* 0x0000000300127308 */ /* 0x0004e20000000800 */
[----:B-1----:R-:W-:-:S07]  /*3f50*/  FMNMX.FTZ R2, R9, R8, !PT ;  /* 0x0000000809027209 */ /* 0x002fce0007810000 */
[----:B------:R1:W-:Y:S01]  /*3f60*/  MUFU.EX2 R194, R6 ;  /* 0x0000000600c27308 */ /* 0x0003e20000000800 */
[----:B------:R-:W4:Y:S01]  /*3f70*/  SHFL.BFLY PT, R8, R5, 0x2, 0x1f ;  /* 0x0c401f0005087f89 */ /* 0x000f2200000e0000 */
[----:B------:R-:W-:-:S03]  /*3f80*/  FSETP.NEU.FTZ.AND P0, PT, R2, -INF , PT ;  /* 0xff8000000200780b */ /* 0x000fc60003f1d000 */
[----:B------:R-:W5:Y:S01]  /*3f90*/  SHFL.BFLY PT, R9, R7, 0x1, 0x1f ;  /* 0x0c201f0007097f89 */ /* 0x000f6200000e0000 */
[----:B--2---:R-:W-:-:S05]  /*3fa0*/  FMUL.FTZ R3, R2, c[0x0][0x2d0] ;  /* 0x0000b40002037a20 */ /* 0x004fca0000410000 */
[----:B------:R-:W-:Y:S01]  /*3fb0*/  FSEL R3, R3, RZ, P0 ;  /* 0x000000ff03037208 */ /* 0x000fe20000000000 */
[----:B-1----:R-:W-:-:S04]  /*3fc0*/  FFMA.FTZ R6, R14, c[0x0][0x2d0], -R12 ;  /* 0x0000b4000e067a23 */ /* 0x002fc8000001080c */
[--C-:B------:R-:W-:Y:S01]  /*3fd0*/  FFMA.FTZ R0, R16, c[0x0][0x2d0], -R3.reuse ;  /* 0x0000b40010007a23 */ /* 0x100fe20000010803 */
[----:B------:R1:W-:Y:S01]  /*3fe0*/  MUFU.EX2 R136, R6 ;  /* 0x0000000600887308 */ /* 0x0003e20000000800 */
[----:B------:R-:W-:Y:S02]  /*3ff0*/  FFMA.FTZ R4, R28, c[0x0][0x2d0], -R3 ;  /* 0x0000b4001c047a23 */ /* 0x000fe40000010803 */
[----:B------:R-:W-:Y:S01]  /*4000*/  LDSM.16.MT88.4 R28, [R222+0x1100] ;  /* 0x00110000de1c783b */ /* 0x000fe20000004200 */
[----:B----4-:R-:W-:-:S04]  /*4010*/  FMNMX.FTZ R5, R5, R8, !PT ;  /* 0x0000000805057209 */ /* 0x010fc80007810000 */
[----:B------:R2:W-:Y:S01]  /*4020*/  MUFU.EX2 R138, R0 ;  /* 0x00000000008a7308 */ /* 0x0005e20000000800 */
[----:B-----5:R-:W-:-:S04]  /*4030*/  FMNMX.FTZ R105, R7, R9, !PT ;  /* 0x0000000907697209 */ /* 0x020fc80007810000 */
[----:B------:R-:W-:Y:S01]  /*4040*/  FSETP.NEU.FTZ.AND P0, PT, R105, -INF , PT ;  /* 0xff8000006900780b */ /* 0x000fe20003f1d000 */
[--C-:B-1----:R-:W-:Y:S02]  /*4050*/  FFMA.FTZ R6, R15, c[0x0][0x2d0], -R3.reuse ;  /* 0x0000b4000f067a23 */ /* 0x102fe40000010803 */
[----:B------:R-:W-:Y:S01]  /*4060*/  MUFU.EX2 R14, R4 ;  /* 0x00000004000e7308 */ /* 0x000fe20000000800 */
[----:B---3--:R-:W-:Y:S02]  /*4070*/  IMAD.MOV.U32 R15, RZ, RZ, R18 ;  /* 0x000000ffff0f7224 */ /* 0x008fe400078e0012 */
[----:B--2---:R-:W-:-:S05]  /*4080*/  FFMA.FTZ R0, R17, c[0x0][0x2d0], -R3 ;  /* 0x0000b40011007a23 */ /* 0x004fca0000010803 */
[----:B------:R1:W-:Y:S01]  /*4090*/  MUFU.EX2 R193, R6 ;  /* 0x0000000600c17308 */ /* 0x0003e20000000800 */
[----:B------:R-:W-:Y:S07]  /*40a0*/  LDSM.16.MT88.4 R16, [R222+0x100] ;  /* 0x00010000de10783b */ /* 0x000fee0000004200 */
[----:B------:R2:W3:Y:S01]  /*40b0*/  MUFU.EX2 R195, R0 ;  /* 0x0000000000c37308 */ /* 0x0004e20000000800 */
[----:B-1----:R-:W1:Y:S01]  /*40c0*/  SHFL.BFLY PT, R6, R5, 0x1, 0x1f ;  /* 0x0c201f0005067f89 */ /* 0x002e6200000e0000 */
[----:B--2---:R-:W-:Y:S01]  /*40d0*/  FMUL.FTZ R0, R105, c[0x0][0x2d0] ;  /* 0x0000b40069007a20 */ /* 0x004fe20000410000 */
[----:B---3--:R-:W-:-:S04]  /*40e0*/  F2FP.PACK_AB R7, R14, R195 ;  /* 0x000000c30e07723e */ /* 0x008fc800000000ff */
[----:B------:R-:W-:-:S05]  /*40f0*/  FSEL R0, R0, RZ, P0 ;  /* 0x000000ff00007208 */ /* 0x000fca0000000000 */
[--C-:B------:R-:W-:Y:S02]  /*4100*/  FFMA.FTZ R4, R32, c[0x0][0x2d0], -R0.reuse ;  /* 0x0000b40020047a23 */ /* 0x100fe40000010800 */
[----:B------:R-:W2:Y:S01]  /*4110*/  LDSM.16.MT88.4 R32, [R221+0x2100] ;  /* 0x00210000dd20783b */ /* 0x000ea20000004200 */
[--C-:B------:R-:W-:Y:S01]  /*4120*/  FFMA.FTZ R9, R37, c[0x0][0x2d0], -R0.reuse ;  /* 0x0000b40025097a23 */ /* 0x100fe20000010800 */
[----:B------:R3:W-:Y:S01]  /*4130*/  MUFU.EX2 R247, R4 ;  /* 0x0000000400f77308 */ /* 0x0007e20000000800 */
[----:B-1----:R-:W-:Y:S02]  /*4140*/  FMNMX.FTZ R104, R5, R6, !PT ;  /* 0x0000000605687209 */ /* 0x002fe40007810000 */
[----:B------:R-:W-:Y:S02]  /*4150*/  F2FP.PACK_AB R6, R136, R194 ;  /* 0x000000c28806723e */ /* 0x000fe400000000ff */
[C---:B------:R-:W-:Y:S01]  /*4160*/  FSETP.NEU.FTZ.AND P0, PT, R104.reuse, -INF , PT ;  /* 0xff8000006800780b */ /* 0x040fe20003f1d000 */
[----:B------:R-:W-:Y:S01]  /*4170*/  FMUL.FTZ R8, R104, c[0x0][0x2d0] ;  /* 0x0000b40068087a20 */ /* 0x000fe20000410000 */
[----:B------:R-:W-:Y:S01]  /*4180*/  F2FP.PACK_AB R5, R138, R193 ;  /* 0x000000c18a05723e */ /* 0x000fe200000000ff */
[----:B------:R-:W-:Y:S03]  /*4190*/  MUFU.EX2 R248, R9 ;  /* 0x0000000900f87308 */ /* 0x000fe60000000800 */
[----:B------:R-:W-:Y:S01]  /*41a0*/  FSEL R13, R8, RZ, P0 ;  /* 0x000000ff080d7208 */ /* 0x000fe20000000000 */
[----:B------:R-:W-:-:S02]  /*41b0*/  FFMA.FTZ R8, R38, c[0x0][0x2d0], -R0 ;  /* 0x0000b40026087a23 */ /* 0x000fc40000010800 */
[----:B---3--:R-:W-:Y:S02]  /*41c0*/  FFMA.FTZ R4, R36, c[0x0][0x2d0], -R0 ;  /* 0x0000b40024047a23 */ /* 0x008fe40000010800 */
[----:B------:R1:W3:Y:S08]  /*41d0*/  MUFU.EX2 R249, R8 ;  /* 0x0000000800f97308 */ /* 0x0002f00000000800 */
[----:B------:R4:W-:Y:S01]  /*41e0*/  MUFU.EX2 R242, R4 ;  /* 0x0000000400f27308 */ /* 0x0009e20000000800 */
[----:B-1----:R-:W-:Y:S01]  /*41f0*/  FFMA.FTZ R8, R39, c[0x0][0x2d0], -R13 ;  /* 0x0000b40027087a23 */ /* 0x002fe2000001080d */
[----:B---3--:R-:W-:Y:S01]  /*4200*/  F2FP.PACK_AB R10, R249, R248 ;  /* 0x000000f8f90a723e */ /* 0x008fe200000000ff */
[----:B------:R-:W-:Y:S05]  /*4210*/  LDSM.16.MT88.4 R36, [R222+0x2500] ;  /* 0x00250000de24783b */ /* 0x000fea0000004200 */
[----:B------:R1:W-:Y:S01]  /*4220*/  MUFU.EX2 R239, R8 ;  /* 0x0000000800ef7308 */ /* 0x0003e20000000800 */
[----:B----4-:R-:W-:-:S07]  /*4230*/  F2FP.PACK_AB R4, R15, R137 ;  /* 0x000000890f04723e */ /* 0x010fce00000000ff */
[----:B------:R-:W-:Y:S01]  /*4240*/  HMMA.16816.F32 R124, R4, R24, RZ ;  /* 0x00000018047c723c */ /* 0x000fe200000018ff */
[----:B-1----:R-:W-:-:S07]  /*4250*/  FFMA.FTZ R8, R44, c[0x0][0x2d0], -R13 ;  /* 0x0000b4002c087a23 */ /* 0x002fce000001080d */
[C---:B------:R-:W-:Y:S01]  /*4260*/  HMMA.16816.F32 R120, R4.reuse, R16, RZ ;  /* 0x000000100478723c */ /* 0x040fe200000018ff */
[----:B------:R1:W3:Y:S07]  /*4270*/  MUFU.EX2 R238, R8 ;  /* 0x0000000800ee7308 */ /* 0x0002ee0000000800 */
[C---:B------:R-:W-:Y:S08]  /*4280*/  HMMA.16816.F32 R116, R4.reuse, R20, RZ ;  /* 0x000000140474723c */ /* 0x040ff000000018ff */
[----:B------:R-:W-:Y:S01]  /*4290*/  HMMA.16816.F32 R112, R4, R28, RZ ;  /* 0x0000001c0470723c */ /* 0x000fe200000018ff */
[----:B-1----:R-:W-:Y:S01]  /*42a0*/  FFMA.FTZ R8, R45, c[0x0][0x2d0], -R13 ;  /* 0x0000b4002d087a23 */ /* 0x002fe2000001080d */
[----:B---3--:R-:W-:-:S03]  /*42b0*/  F2FP.PACK_AB R9, R238, R239 ;  /* 0x000000efee09723e */ /* 0x008fc600000000ff */
[----:B------:R1:W-:Y:S03]  /*42c0*/  MUFU.EX2 R241, R8 ;  /* 0x0000000800f17308 */ /* 0x0003e60000000800 */
[C---:B--2---:R-:W-:Y:S08]  /*42d0*/  HMMA.16816.F32 R108, R4.reuse, R32, RZ ;  /* 0x00000020046c723c */ /* 0x044ff000000018ff */
        /* <DEDUP_REMOVED lines=8> */
[C---:B------:R-:W-:Y:S08]  /*4360*/  HMMA.16816.F32 R80, R4.reuse, R30, RZ ;  /* 0x0000001e0450723c */ /* 0x040ff000000018ff */
[C---:B------:R-:W-:Y:S08]  /*4370*/  HMMA.16816.F32 R76, R4.reuse, R34, RZ ;  /* 0x00000022044c723c */ /* 0x040ff000000018ff */
        /* <DEDUP_REMOVED lines=10> */
[----:B------:R-:W2:Y:S07]  /*4420*/  LDSM.16.MT88.4 R16, [R221+0x1500] ;  /* 0x00150000dd10783b */ /* 0x000eae0000004200 */
[----:B------:R-:W-:Y:S01]  /*4430*/  HMMA.16816.F32 R56, R8, R20, RZ ;  /* 0x000000140838723c */ /* 0x000fe200000018ff */
[----:B-1----:R-:W-:-:S07]  /*4440*/  FFMA.FTZ R4, R49, c[0x0][0x2d0], -R12 ;  /* 0x0000b40031047a23 */ /* 0x002fce000001080c */
[C---:B------:R-:W-:Y:S01]  /*4450*/  HMMA.16816.F32 R132, R8.reuse, R22, RZ ;  /* 0x000000160884723c */ /* 0x040fe200000018ff */
[----:B------:R-:W-:Y:S01]  /*4460*/  LDSM.16.MT88.4 R20, [R222+0x500] ;  /* 0x00050000de14783b */ /* 0x000fe20000004200 */
[----:B------:R1:W-:Y:S06]  /*4470*/  MUFU.EX2 R244, R4 ;  /* 0x0000000400f47308 */ /* 0x0003ec0000000800 */
[C---:B------:R-:W-:Y:S08]  /*4480*/  HMMA.16816.F32 R52, R8.reuse, R28, RZ ;  /* 0x0000001c0834723c */ /* 0x040ff000000018ff */
[----:B------:R-:W-:Y:S01]  /*4490*/  HMMA.16816.F32 R148, R8, R30, RZ ;  /* 0x0000001e0894723c */ /* 0x000fe200000018ff */
[----:B------:R-:W-:Y:S01]  /*44a0*/  LDSM.16.MT88.4 R28, [R222+0x1500] ;  /* 0x00150000de1c783b */ /* 0x000fe20000004200 */
        /* <DEDUP_REMOVED lines=10> */
[----:B------:R-:W-:-:S04]  /*4550*/  FFMA.FTZ R8, R102, c[0x0][0x2d0], -R0 ;  /* 0x0000b40066087a23 */ /* 0x000fc80000010800 */
[----:B------:R4:W-:Y:S01]  /*4560*/  MUFU.EX2 R218, R8 ;  /* 0x0000000800da7308 */ /* 0x0009e20000000800 */
[----:B-1----:R-:W-:Y:S02]  /*4570*/  FFMA.FTZ R4, R65, c[0x0][0x2d0], -R3 ;  /* 0x0000b40041047a23 */ /* 0x002fe40000010803 */
[----:B------:R-:W-:-:S05]  /*4580*/  IMAD.MOV.U32 R65, RZ, RZ, R138 ;  /* 0x000000ffff417224 */ /* 0x000fca00078e008a */
[----:B------:R1:W5:Y:S01]  /*4590*/  MUFU.EX2 R236, R4 ;  /* 0x0000000400ec7308 */ /* 0x0003620000000800 */
[----:B----4-:R-:W-:-:S07]  /*45a0*/  FFMA.FTZ R8, R106, c[0x0][0x2d0], -R0 ;  /* 0x0000b4006a087a23 */ /* 0x010fce0000010800 */
[----:B------:R4:W-:Y:S01]  /*45b0*/  MUFU.EX2 R217, R8 ;  /* 0x0000000800d97308 */ /* 0x0009e20000000800 */
[----:B-1----:R-:W-:Y:S01]  /*45c0*/  FFMA.FTZ R4, R66, c[0x0][0x2d0], -R3 ;  /* 0x0000b40042047a23 */ /* 0x002fe20000010803 */
[----:B-----5:R-:W-:Y:S01]  /*45d0*/  F2FP.PACK_AB R5, R236, R233 ;  /* 0x000000e9ec05723e */ /* 0x020fe200000000ff */
[----:B------:R-:W-:-:S05]  /*45e0*/  IMAD.MOV.U32 R66, RZ, RZ, R137 ;  /* 0x000000ffff427224 */ /* 0x000fca00078e0089 */
[----:B------:R1:W-:Y:S01]  /*45f0*/  MUFU.EX2 R235, R4 ;  /* 0x0000000400eb7308 */ /* 0x0003e20000000800 */
[----:B----4-:R-:W-:-:S07]  /*4600*/  FFMA.FTZ R8, R107, c[0x0][0x2d0], -R13 ;  /* 0x0000b4006b087a23 */ /* 0x010fce000001080d */
        /* <DEDUP_REMOVED lines=10> */
[----:B------:R-:W-:Y:S02]  /*46b0*/  FFMA.FTZ R14, R173, c[0x0][0x2d0], -R3 ;  /* 0x0000b400ad0e7a23 */ /* 0x000fe40000010803 */
[----:B----4-:R-:W-:-:S05]  /*46c0*/  FFMA.FTZ R8, R129, c[0x0][0x2d0], -R13 ;  /* 0x0000b40081087a23 */ /* 0x010fca000001080d */
[----:B------:R4:W-:Y:S01]  /*46d0*/  MUFU.EX2 R180, R14 ;  /* 0x0000000e00b47308 */ /* 0x0009e20000000800 */
[----:B-1----:R-:W-:-:S07]  /*46e0*/  FFMA.FTZ R4, R101, c[0x0][0x2d0], -R0 ;  /* 0x0000b40065047a23 */ /* 0x002fce0000010800 */
[----:B------:R1:W-:Y:S08]  /*46f0*/  MUFU.EX2 R210, R8 ;  /* 0x0000000800d27308 */ /* 0x0003f00000000800 */
[----:B------:R5:W2:Y:S01]  /*4700*/  MUFU.EX2 R219, R4 ;  /* 0x0000000400db7308 */ /* 0x000aa20000000800 */
[----:B----4-:R-:W-:Y:S02]  /*4710*/  FFMA.FTZ R14, R174, c[0x0][0x2d0], -R3 ;  /* 0x0000b400ae0e7a23 */ /* 0x010fe40000010803 */
[----:B-1----:R-:W-:-:S05]  /*4720*/  FFMA.FTZ R8, R130, c[0x0][0x2d0], -R13 ;  /* 0x0000b40082087a23 */ /* 0x002fca000001080d */
[----:B------:R1:W-:Y:S01]  /*4730*/  MUFU.EX2 R181, R14 ;  /* 0x0000000e00b57308 */ /* 0x0003e20000000800 */
[----:B-----5:R-:W-:-:S07]  /*4740*/  F2FP.PACK_AB R4, R245, R240 ;  /* 0x000000f0f504723e */ /* 0x020fce00000000ff */
[----:B------:R4:W5:Y:S01]  /*4750*/  MUFU.EX2 R209, R8 ;  /* 0x0000000800d17308 */ /* 0x0009620000000800 */
[----:B--2---:R-:W-:Y:S01]  /*4760*/  HMMA.16816.F32 R152, R4, R16, R116 ;  /* 0x000000100498723c */ /* 0x004fe20000001874 */
[----:B-1----:R-:W-:-:S06]  /*4770*/  FFMA.FTZ R14, R175, c[0x0][0x2d0], -R0 ;  /* 0x0000b400af0e7a23 */ /* 0x002fcc0000010800 */
[----:B------:R1:W-:Y:S01]  /*4780*/  MUFU.EX2 R107, R14 ;  /* 0x0000000e006b7308 */ /* 0x0003e20000000800 */
[----:B---3--:R-:W-:Y:S01]  /*4790*/  HMMA.16816.F32 R116, R4, R32, R108 ;  /* 0x000000200474723c */ /* 0x008fe2000000186c */
[----:B----4-:R-:W-:-:S06]  /*47a0*/  FFMA.FTZ R8, R131, c[0x0][0x2d0], -R12 ;  /* 0x0000b40083087a23 */ /* 0x010fcc000001080c */
[----:B------:R2:W-:Y:S01]  /*47b0*/  MUFU.EX2 R203, R8 ;  /* 0x0000000800cb7308 */ /* 0x0005e20000000800 */
[----:B------:R-:W-:Y:S01]  /*47c0*/  HMMA.16816.F32 R168, R4, R20, R120 ;  /* 0x0000001404a8723c */ /* 0x000fe20000001878 */
[----:B-1----:R-:W-:-:S07]  /*47d0*/  FFMA.FTZ R14, R186, c[0x0][0x2d0], -R0 ;  /* 0x0000b400ba0e7a23 */ /* 0x002fce0000010800 */
[----:B------:R-:W-:Y:S01]  /*47e0*/  HMMA.16816.F32 R108, R4, R36, R96 ;  /* 0x00000024046c723c */ /* 0x000fe20000001860 */
[----:B------:R-:W-:Y:S01]  /*47f0*/  IMAD.MOV.U32 R186, RZ, RZ, R100 ;  /* 0x000000ffffba7224 */ /* 0x000fe200078e0064 */
[----:B------:R1:W-:Y:S01]  /*4800*/  MUFU.EX2 R101, R14 ;  /* 0x0000000e00657308 */ /* 0x0003e20000000800 */
[----:B--2---:R-:W-:-:S05]  /*4810*/  FFMA.FTZ R8, R158, c[0x0][0x2d0], -R12 ;  /* 0x0000b4009e087a23 */ /* 0x004fca000001080c */
[C---:B------:R-:W-:Y:S01]  /*4820*/  HMMA.16816.F32 R176, R4.reuse, R24, R124 ;  /* 0x0000001804b0723c */ /* 0x040fe2000000187c */
[----:B------:R-:W-:Y:S01]  /*4830*/  IMAD.MOV.U32 R158, RZ, RZ, R66 ;  /* 0x000000ffff9e7224 */ /* 0x000fe200078e0042 */
[----:B------:R2:W3:Y:S06]  /*4840*/  MUFU.EX2 R202, R8 ;  /* 0x0000000800ca7308 */ /* 0x0004ec0000000800 */
[----:B------:R-:W-:Y:S01]  /*4850*/  HMMA.16816.F32 R120, R4, R26, R92 ;  /* 0x0000001a0478723c */ /* 0x000fe2000000185c */
[----:B-1----:R-:W-:-:S04]  /*4860*/  FFMA.FTZ R14, R188, c[0x0][0x2d0], -R0 ;  /* 0x0000b400bc0e7a23 */ /* 0x002fc80000010800 */
[----:B------:R1:W-:Y:S03]  /*4870*/  MUFU.EX2 R102, R14 ;  /* 0x0000000e00667308 */ /* 0x0003e60000000800 */
[C---:B------:R-:W-:Y:S01]  /*4880*/  HMMA.16816.F32 R136, R4.reuse, R22, R88 ;  /* 0x000000160488723c */ /* 0x040fe20000001858 */
[----:B--2---:R-:W-:Y:S02]  /*4890*/  FFMA.FTZ R8, R157, c[0x0][0x2d0], -R12 ;  /* 0x0000b4009d087a23 */ /* 0x004fe4000001080c */
[----:B------:R-:W-:Y:S02]  /*48a0*/  IMAD.MOV.U32 R157, RZ, RZ, R65 ;  /* 0x000000ffff9d7224 */ /* 0x000fe400078e0041 */
[----:B------:R2:W-:Y:S03]  /*48b0*/  MUFU.EX2 R201, R8 ;  /* 0x0000000800c97308 */ /* 0x0005e60000000800 */
[----:B------:R-:W-:Y:S01]  /*48c0*/  HMMA.16816.F32 R96, R4, R18, R84 ;  /* 0x000000120460723c */ /* 0x000fe20000001854 */
[----:B-1----:R-:W-:-:S07]  /*48d0*/  FFMA.FTZ R14, R187, c[0x0][0x2d0], -R0 ;  /* 0x0000b400bb0e7a23 */ /* 0x002fce0000010800 */
[----:B------:R-:W-:Y:S01]  /*48e0*/  HMMA.16816.F32 R124, R4, R28, R112 ;  /* 0x0000001c047c723c */ /* 0x000fe20000001870 */
[----:B------:R-:W-:Y:S01]  /*48f0*/  IMAD.MOV.U32 R187, RZ, RZ, R67 ;  /* 0x000000ffffbb7224 */ /* 0x000fe200078e0043 */
[----:B------:R1:W-:Y:S01]  /*4900*/  MUFU.EX2 R106, R14 ;  /* 0x0000000e006a7308 */ /* 0x0003e20000000800 */
[----:B--2---:R-:W-:-:S05]  /*4910*/  FFMA.FTZ R8, R156, c[0x0][0x2d0], -R12 ;  /* 0x0000b4009c087a23 */ /* 0x004fca000001080c */
[C---:B------:R-:W-:Y:S02]  /*4920*/  HMMA.16816.F32 R92, R4.reuse, R30, R80 ;  /* 0x0000001e045c723c */ /* 0x040fe40000001850 */
[----:B------:R2:W-:Y:S06]  /*4930*/  MUFU.EX2 R200, R8 ;  /* 0x0000000800c87308 */ /* 0x0005ec0000000800 */
[----:B------:R-:W-:Y:S01]  /*4940*/  HMMA.16816.F32 R88, R4, R34, R76 ;  /* 0x000000220458723c */ /* 0x000fe2000000184c */
[----:B-1----:R-:W-:-:S04]  /*4950*/  FFMA.FTZ R14, R189, c[0x0][0x2d0], -R13 ;  /* 0x0000b400bd0e7a23 */ /* 0x002fc8000001080d */
[----:B------:R1:W-:Y:S03]  /*4960*/  MUFU.EX2 R100, R14 ;  /* 0x0000000e00647308 */ /* 0x0003e60000000800 */
[----:B------:R-:W-:Y:S01]  /*4970*/  HMMA.16816.F32 R84, R4, R38, R68 ;  /* 0x000000260454723c */ /* 0x000fe20000001844 */
[----:B--2---:R-:W-:-:S04]  /*4980*/  FFMA.FTZ R8, R159, c[0x0][0x2d0], -R3 ;  /* 0x0000b4009f087a23 */ /* 0x004fc80000010803 */
[----:B------:R2:W-:Y:S02]  /*4990*/  MUFU.EX2 R185, R8 ;  /* 0x0000000800b97308 */ /* 0x0005e40000000800 */
[----:B------:R-:W-:Y:S02]  /*49a0*/  F2FP.PACK_AB R4, R219, R229 ;  /* 0x000000e5db04723e */ /* 0x000fe400000000ff */
[----:B------:R-:W-:Y:S02]  /*49b0*/  F2FP.PACK_AB R5, R212, R211 ;  /* 0x000000d3d405723e */ /* 0x000fe400000000ff */
[----:B------:R-:W-:Y:S02]  /*49c0*/  F2FP.PACK_AB R6, R217, R218 ;  /* 0x000000dad906723e */ /* 0x000fe400000000ff */
[----:B-----5:R-:W-:Y:S01]  /*49d0*/  F2FP.PACK_AB R7, R209, R210 ;  /* 0x000000d2d107723e */ /* 0x020fe200000000ff */
[----:B-1----:R-:W-:-:S04]  /*49e0*/  FFMA.FTZ R14, R190, c[0x0][0x2d0], -R13 ;  /* 0x0000b400be0e7a23 */ /* 0x002fc8000001080d */
[----:B------:R1:W-:Y:S02]  /*49f0*/  MUFU.EX2 R67, R14 ;  /* 0x0000000e00437308 */ /* 0x0003e40000000800 */
[C---:B------:R-:W-:Y:S01]  /*4a00*/  HMMA.16816.F32 R80, R4.reuse, R24, R72 ;  /* 0x000000180450723c */ /* 0x040fe20000001848 */
[----:B--2---:R-:W-:Y:S02]  /*4a10*/  FFMA.FTZ R8, R172, c[0x0][0x2d0], -R3 ;  /* 0x0000b400ac087a23 */ /* 0x004fe40000010803 */
[----:B------:R-:W-:Y:S03]  /*4a20*/  LDSM.16.MT88.4 R172, [R222+0x1d00] ;  /* 0x001d0000deac783b */ /* 0x000fe60000004200 */
[----:B------:R2:W4:Y:S02]  /*4a30*/  MUFU.EX2 R182, R8 ;  /* 0x0000000800b67308 */ /* 0x0005240000000800 */
[----:B------:R-:W-:Y:S01]  /*4a40*/  HMMA.16816.F32 R76, R4, R20, R60 ;  /* 0x00000014044c723c */ /* 0x000fe2000000183c */
[----:B-1----:R-:W-:-:S07]  /*4a50*/  FFMA.FTZ R14, R191, c[0x0][0x2d0], -R13 ;  /* 0x0000b400bf0e7a23 */ /* 0x002fce000001080d */
[C---:B------:R-:W-:Y:S01]  /*4a60*/  HMMA.16816.F32 R72, R4.reuse, R16, R56 ;  /* 0x000000100448723c */ /* 0x040fe20000001838 */
[----:B------:R1:W-:Y:S01]  /*4a70*/  MUFU.EX2 R66, R14 ;  /* 0x0000000e00427308 */ /* 0x0003e20000000800 */
[----:B--2---:R-:W2:Y:S06]  /*4a80*/  LDSM.16.MT88.4 R8, [R222+0x900] ;  /* 0x00090000de08783b */ /* 0x004eac0000004200 */
[C---:B------:R-:W-:Y:S08]  /*4a90*/  HMMA.16816.F32 R68, R4.reuse, R28, R52 ;  /* 0x0000001c0444723c */ /* 0x040ff00000001834 */
[----:B------:R-:W-:Y:S01]  /*4aa0*/  HMMA.16816.F32 R60, R4, R32, R48 ;  /* 0x00000020043c723c */ /* 0x000fe20000001830 */
[----:B-1----:R-:W-:-:S04]  /*4ab0*/  FFMA.FTZ R14, R192, c[0x0][0x2d0], -R13 ;  /* 0x0000b400c00e7a23 */ /* 0x002fc8000001080d */
[----:B------:R-:W1:Y:S03]  /*4ac0*/  MUFU.EX2 R65, R14 ;  /* 0x0000000e00417308 */ /* 0x000e660000000800 */
[C---:B------:R-:W-:Y:S08]  /*4ad0*/  HMMA.16816.F32 R196, R4.reuse, R36, R44 ;  /* 0x0000002404c4723c */ /* 0x040ff0000000182c */
[C---:B------:R-:W-:Y:S01]  /*4ae0*/  HMMA.16816.F32 R40, R4.reuse, R30, R148 ;  /* 0x0000001e0428723c */ /* 0x040fe20000001894 */
[----:B------:R-:W5:Y:S07]  /*4af0*/  LDSM.16.MT88.4 R28, [R221+0x2900] ;  /* 0x00290000dd1c783b */ /* 0x000f6e0000004200 */
[C---:B------:R-:W-:Y:S01]  /*4b00*/  HMMA.16816.F32 R56, R4.reuse, R26, R144 ;  /* 0x0000001a0438723c */ /* 0x040fe20000001890 */
[----:B------:R-:W-:Y:S06]  /*4b10*/  LDSM.16.MT88.4 R24, [R222+0x1900] ;  /* 0x00190000de18783b */ /* 0x000fec0000004200 */
[----:B------:R-:W-:Y:S01]  /*4b20*/  IMAD.MOV.U32 R145, RZ, RZ, R195 ;  /* 0x000000ffff917224 */ /* 0x000fe200078e00c3 */
[----:B------:R-:W-:Y:S01]  /*4b30*/  HMMA.16816.F32 R48, R4, R22, R140 ;  /* 0x000000160430723c */ /* 0x000fe2000000188c */
[----:B------:R-:W-:Y:S01]  /*4b40*/  LDSM.16.MT88.4 R20, [R221+0x1900] ;  /* 0x00190000dd14783b */ /* 0x000fe20000004200 */
[----:B------:R-:W-:-:S02]  /*4b50*/  IMAD.MOV.U32 R146, RZ, RZ, R194 ;  /* 0x000000ffff927224 */ /* 0x000fc400078e00c2 */
[----:B------:R-:W-:Y:S01]  /*4b60*/  IMAD.MOV.U32 R147, RZ, RZ, R193 ;  /* 0x000000ffff937224 */ /* 0x000fe200078e00c1 */
[----:B------:R-:W-:Y:S03]  /*4b70*/  LDSM.16.MT88.4 R140, [R222+0xd00] ;  /* 0x000d0000de8c783b */ /* 0x000fe60000004200 */
[C---:B------:R-:W-:Y:S01]  /*4b80*/  HMMA.16816.F32 R44, R4.reuse, R18, R132 ;  /* 0x00000012042c723c */ /* 0x040fe20000001884 */
[----:B------:R-:W1:Y:S07]  /*4b90*/  LDSM.16.MT88.4 R16, [R221+0x900] ;  /* 0x00090000dd10783b */ /* 0x000e6e0000004200 */
[C---:B------:R-:W-:Y:S01]  /*4ba0*/  HMMA.16816.F32 R52, R4.reuse, R34, R160 ;  /* 0x000000220434723c */ /* 0x040fe200000018a0 */
[----:B------:R-:W1:Y:S07]  /*4bb0*/  LDSM.16.MT88.4 R32, [R222+0x2900] ;  /* 0x00290000de20783b */ /* 0x000e6e0000004200 */
[----:B------:R-:W-:Y:S07]  /*4bc0*/  HMMA.16816.F32 R36, R4, R38, R164 ;  /* 0x000000260424723c */ /* 0x000fee00000018a4 */
[----:B---3--:R-:W-:-:S02]  /*4bd0*/  F2FP.PACK_AB R4, R202, R203 ;  /* 0x000000cbca04723e */ /* 0x008fc400000000ff */
[----:B----4-:R-:W-:Y:S02]  /*4be0*/  F2FP.PACK_AB R5, R182, R185 ;  /* 0x000000b9b605723e */ /* 0x010fe400000000ff */
[----:B------:R-:W-:Y:S02]  /*4bf0*/  F2FP.PACK_AB R6, R200, R201 ;  /* 0x000000c9c806723e */ /* 0x000fe400000000ff */
[----:B------:R-:W-:-:S07]  /*4c00*/  F2FP.PACK_AB R7, R181, R180 ;  /* 0x000000b4b507723e */ /* 0x000fce00000000ff */
[C---:B--2---:R-:W-:Y:S08]  /*4c10*/  HMMA.16816.F32 R132, R4.reuse, R8, R168 ;  /* 0x000000080484723c */ /* 0x044ff000000018a8 */
[C---:B-----5:R-:W-:Y:S08]  /*4c20*/  HMMA.16816.F32 R188, R4.reuse, R28, R116 ;  /* 0x0000001c04bc723c */ /* 0x060ff00000001874 */
[C---:B-1----:R-:W-:Y:S08]  /*4c30*/  HMMA.16816.F32 R112, R4.reuse, R16, R176 ;  /* 0x000000100470723c */ /* 0x042ff000000018b0 */
[C---:B------:R-:W-:Y:S08]  /*4c40*/  HMMA.16816.F32 R152, R4.reuse, R20, R152 ;  /* 0x000000140498723c */ /* 0x040ff00000001898 */
[C---:B------:R-:W-:Y:S01]  /*4c50*/  HMMA.16816.F32 R164, R4.reuse, R24, R124 ;  /* 0x0000001804a4723c */ /* 0x040fe2000000187c */
[----:B------:R-:W-:Y:S07]  /*4c60*/  LDSM.16.MT88.4 R124, [R221+0xd00] ;  /* 0x000d0000dd7c783b */ /* 0x000fee0000004200 */
[C---:B------:R-:W-:Y:S08]  /*4c70*/  HMMA.16816.F32 R192, R4.reuse, R32, R108 ;  /* 0x0000002004c0723c */ /* 0x040ff0000000186c */
[C---:B------:R-:W-:Y:S08]  /*4c80*/  HMMA.16816.F32 R120, R4.reuse, R18, R120 ;  /* 0x000000120478723c */ /* 0x040ff00000001878 */
[C---:B------:R-:W-:Y:S08]  /*4c90*/  HMMA.16816.F32 R136, R4.reuse, R10, R136 ;  /* 0x0000000a0488723c */ /* 0x040ff00000001888 */
[C---:B------:R-:W-:Y:S08]  /*4ca0*/  HMMA.16816.F32 R96, R4.reuse, R22, R96 ;  /* 0x000000160460723c */ /* 0x040ff00000001860 */
[C---:B------:R-:W-:Y:S08]  /*4cb0*/  HMMA.16816.F32 R168, R4.reuse, R26, R92 ;  /* 0x0000001a04a8723c */ /* 0x040ff0000000185c */
[C---:B------:R-:W-:Y:S08]  /*4cc0*/  HMMA.16816.F32 R88, R4.reuse, R30, R88 ;  /* 0x0000001e0458723c */ /* 0x040ff00000001858 */
[----:B------:R-:W-:Y:S07]  /*4cd0*/  HMMA.16816.F32 R116, R4, R34, R84 ;  /* 0x000000220474723c */ /* 0x000fee0000001854 */
[----:B------:R-:W-:-:S02]  /*4ce0*/  F2FP.PACK_AB R4, R101, R107 ;  /* 0x0000006b6504723e */ /* 0x000fc400000000ff */
[----:B------:R-:W-:Y:S02]  /*4cf0*/  F2FP.PACK_AB R5, R67, R100 ;  /* 0x000000644305723e */ /* 0x000fe400000000ff */
[----:B------:R-:W-:Y:S02]  /*4d00*/  F2FP.PACK_AB R6, R106, R102 ;  /* 0x000000666a06723e */ /* 0x000fe400000000ff */
[----:B------:R-:W-:-:S07]  /*4d10*/  F2FP.PACK_AB R7, R65, R66 ;  /* 0x000000424107723e */ /* 0x000fce00000000ff */
[C---:B------:R-:W-:Y:S07]  /*4d20*/  HMMA.16816.F32 R128, R4.reuse, R8, R76 ;  /* 0x000000080480723c */ /* 0x040fee000000184c */
[----:B------:R-:W-:Y:S01]  /*4d30*/  FFMA.FTZ R8, R207, c[0x0][0x2d0], -R12 ;  /* 0x0000b400cf087a23 */ /* 0x000fe2000001080c */
[----:B------:R-:W-:Y:S01]  /*4d40*/  HMMA.16816.F32 R108, R4, R10, R48 ;  /* 0x0000000a046c723c */ /* 0x000fe20000001830 */
[----:B------:R-:W-:Y:S02]  /*4d50*/  IMAD.MOV.U32 R207, RZ, RZ, R158 ;  /* 0x000000ffffcf7224 */ /* 0x000fe400078e009e */
[----:B------:R1:W-:Y:S01]  /*4d60*/  MUFU.EX2 R49, R8 ;  /* 0x0000000800317308 */ /* 0x0003e20000000800 */
[----:B------:R-:W-:-:S03]  /*4d70*/  FADD.FTZ R9, R239, R238 ;  /* 0x000000eeef097221 */ /* 0x000fc60000010000 */
[----:B------:R-:W-:Y:S01]  /*4d80*/  IMAD.MOV.U32 R51, RZ, RZ, R145 ;  /* 0x000000ffff337224 */ /* 0x000fe200078e0091 */
[C---:B------:R-:W-:Y:S01]  /*4d90*/  HMMA.16816.F32 R160, R4.reuse, R18, R56 ;  /* 0x0000001204a0723c */ /* 0x040fe20000001838 */
[----:B------:R-:W-:Y:S02]  /*4da0*/  IMAD.MOV.U32 R50, RZ, RZ, R146 ;  /* 0x000000ffff327224 */ /* 0x000fe400078e0092 */
[----:B------:R-:W-:Y:S02]  /*4db0*/  IMAD.MOV.U32 R11, RZ, RZ, R147 ;  /* 0x000000ffff0b7224 */ /* 0x000fe400078e0093 */
[----:B------:R-:W-:Y:S02]  /*4dc0*/  IMAD.MOV.U32 R10, RZ, RZ, R157 ;  /* 0x000000ffff0a7224 */ /* 0x000fe400078e009d */
[----:B------:R-:W2:Y:S01]  /*4dd0*/  LDSM.16.MT88.4 R156, [R221+0x1d00] ;  /* 0x001d0000dd9c783b */ /* 0x000ea20000004200 */
[----:B------:R-:W-:Y:S01]  /*4de0*/  HMMA.16816.F32 R56, R4, R22, R44 ;  /* 0x000000160438723c */ /* 0x000fe2000000182c */
[----:B-1----:R-:W-:-:S02]  /*4df0*/  FFMA.FTZ R8, R206, c[0x0][0x2d0], -R12 ;  /* 0x0000b400ce087a23 */ /* 0x002fc4000001080c */
[----:B------:R-:W-:Y:S02]  /*4e00*/  IMAD.MOV.U32 R206, RZ, RZ, R15 ;  /* 0x000000ffffce7224 */ /* 0x000fe400078e000f */
[----:B------:R1:W3:Y:S03]  /*4e10*/  MUFU.EX2 R48, R8 ;  /* 0x0000000800307308 */ /* 0x0002e60000000800 */
[C---:B------:R-:W-:Y:S08]  /*4e20*/  HMMA.16816.F32 R68, R4.reuse, R24, R68 ;  /* 0x000000180444723c */ /* 0x040ff00000001844 */
[----:B------:R-:W-:Y:S01]  /*4e30*/  HMMA.16816.F32 R144, R4, R20, R72 ;  /* 0x000000140490723c */ /* 0x000fe20000001848 */
[----:B-1----:R-:W-:-:S07]  /*4e40*/  FFMA.FTZ R8, R205, c[0x0][0x2d0], -R12 ;  /* 0x0000b400cd087a23 */ /* 0x002fce000001080c */
[C---:B------:R-:W-:Y:S01]  /*4e50*/  HMMA.16816.F32 R176, R4.reuse, R16, R80 ;  /* 0x0000001004b0723c */ /* 0x040fe20000001850 */
[----:B------:R-:W1:Y:S01]  /*4e60*/  LDSM.16.MT88.4 R80, [R221+0x2d00] ;  /* 0x002d0000dd50783b */ /* 0x000e620000004200 */
[----:B---3--:R-:W-:Y:S01]  /*4e70*/  F2FP.PACK_AB R92, R48, R49 ;  /* 0x00000031305c723e */ /* 0x008fe200000000ff */
[----:B------:R3:W-:Y:S05]  /*4e80*/  MUFU.EX2 R44, R8 ;  /* 0x00000008002c7308 */ /* 0x0007ea0000000800 */
[C---:B------:R-:W-:Y:S08]  /*4e90*/  HMMA.16816.F32 R40, R4.reuse, R26, R40 ;  /* 0x0000001a0428723c */ /* 0x040ff00000001828 */
[----:B------:R-:W-:Y:S01]  /*4ea0*/  HMMA.16816.F32 R60, R4, R28, R60 ;  /* 0x0000001c043c723c */ /* 0x000fe2000000183c */
[----:B---3--:R-:W-:-:S04]  /*4eb0*/  FFMA.FTZ R8, R204, c[0x0][0x2d0], -R12 ;  /* 0x0000b400cc087a23 */ /* 0x008fc8000001080c */
[----:B------:R3:W4:Y:S03]  /*4ec0*/  MUFU.EX2 R24, R8 ;  /* 0x0000000800187308 */ /* 0x0007260000000800 */
[C---:B------:R-:W-:Y:S08]  /*4ed0*/  HMMA.16816.F32 R52, R4.reuse, R30, R52 ;  /* 0x0000001e0434723c */ /* 0x040ff00000001834 */
[----:B------:R-:W-:Y:S01]  /*4ee0*/  HMMA.16816.F32 R84, R4, R32, R196 ;  /* 0x000000200454723c */ /* 0x000fe200000018c4 */
[----:B---3--:R-:W-:-:S07]  /*4ef0*/  FFMA.FTZ R8, R214, c[0x0][0x2d0], -R3 ;  /* 0x0000b400d6087a23 */ /* 0x008fce0000010803 */
[----:B------:R-:W-:Y:S01]  /*4f00*/  HMMA.16816.F32 R36, R4, R34, R36 ;  /* 0x000000220424723c */ /* 0x000fe20000001824 */
[----:B------:R-:W3:Y:S01]  /*4f10*/  LDSM.16.MT88.4 R4, [R222+0x2d00] ;  /* 0x002d0000de04783b */ /* 0x000ee20000004200 */
[----:B----4-:R-:W-:Y:S01]  /*4f20*/  F2FP.PACK_AB R94, R24, R44 ;  /* 0x0000002c185e723e */ /* 0x010fe200000000ff */
[----:B------:R4:W-:Y:S02]  /*4f30*/  MUFU.EX2 R23, R8 ;  /* 0x0000000800177308 */ /* 0x0009e40000000800 */
[----:B----4-:R-:W-:-:S06]  /*4f40*/  FFMA.FTZ R8, R216, c[0x0][0x2d0], -R3 ;  /* 0x0000b400d8087a23 */ /* 0x010fcc0000010803 */
[----:B------:R4:W5:Y:S02]  /*4f50*/  MUFU.EX2 R22, R8 ;  /* 0x0000000800167308 */ /* 0x0009640000000800 */
[--C-:B----4-:R-:W-:Y:S01]  /*4f60*/  FFMA.FTZ R8, R213, c[0x0][0x2d0], -R3.reuse ;  /* 0x0000b400d5087a23 */ /* 0x110fe20000010803 */
[----:B-----5:R-:W-:Y:S01]  /*4f70*/  F2FP.PACK_AB R93, R22, R23 ;  /* 0x00000017165d723e */ /* 0x020fe200000000ff */
[----:B------:R-:W-:-:S04]  /*4f80*/  FFMA.FTZ R3, R208, c[0x0][0x2d0], -R3 ;  /* 0x0000b400d0037a23 */ /* 0x000fc80000010803 */
[----:B------:R4:W-:Y:S08]  /*4f90*/  MUFU.EX2 R20, R8 ;  /* 0x0000000800147308 */ /* 0x0009f00000000800 */
[----:B------:R5:W1:Y:S01]  /*4fa0*/  MUFU.EX2 R21, R3 ;  /* 0x0000000300157308 */ /* 0x000a620000000800 */
[----:B----4-:R-:W-:Y:S02]  /*4fb0*/  FADD.FTZ R8, R207, R206 ;  /* 0x000000cecf087221 */ /* 0x010fe40000010000 */
[----:B-----5:R-:W-:Y:S01]  /*4fc0*/  FFMA.FTZ R3, R232, c[0x0][0x2d0], -R0 ;  /* 0x0000b400e8037a23 */ /* 0x020fe20000010800 */
[----:B-1----:R-:W-:-:S04]  /*4fd0*/  F2FP.PACK_AB R95, R21, R20 ;  /* 0x00000014155f723e */ /* 0x002fc800000000ff */
[----:B------:R1:W-:Y:S03]  /*4fe0*/  MUFU.EX2 R19, R3 ;  /* 0x0000000300137308 */ /* 0x0003e60000000800 */
[C---:B--2---:R-:W-:Y:S08]  /*4ff0*/  HMMA.16816.F32 R148, R92.reuse, R156, R152 ;  /* 0x0000009c5c94723c */ /* 0x044ff00000001898 */
[----:B------:R-:W-:Y:S01]  /*5000*/  HMMA.16816.F32 R152, R92, R158, R96 ;  /* 0x0000009e5c98723c */ /* 0x000fe20000001860 */
[----:B-1----:R-:W-:-:S04]  /*5010*/  FFMA.FTZ R3, R231, c[0x0][0x2d0], -R0 ;  /* 0x0000b400e7037a23 */ /* 0x002fc80000010800 */
[----:B------:R1:W2:Y:S03]  /*5020*/  MUFU.EX2 R18, R3 ;  /* 0x0000000300127308 */ /* 0x0002a60000000800 */
[C---:B------:R-:W-:Y:S08]  /*5030*/  HMMA.16816.F32 R76, R92.reuse, R82, R88 ;  /* 0x000000525c4c723c */ /* 0x040ff00000001858 */
[----:B---3--:R-:W-:Y:S01]  /*5040*/  HMMA.16816.F32 R88, R92, R4, R192 ;  /* 0x000000045c58723c */ /* 0x008fe200000018c0 */
[--C-:B-1----:R-:W-:Y:S01]  /*5050*/  FFMA.FTZ R3, R237, c[0x0][0x2d0], -R0.reuse ;  /* 0x0000b400ed037a23 */ /* 0x102fe20000010800 */
[----:B--2---:R-:W-:Y:S01]  /*5060*/  F2FP.PACK_AB R96, R18, R19 ;  /* 0x000000131260723e */ /* 0x004fe200000000ff */
[----:B------:R-:W-:-:S05]  /*5070*/  FFMA.FTZ R0, R215, c[0x0][0x2d0], -R0 ;  /* 0x0000b400d7007a23 */ /* 0x000fca0000010800 */
[C---:B------:R-:W-:Y:S01]  /*5080*/  HMMA.16816.F32 R112, R92.reuse, R124, R112 ;  /* 0x0000007c5c70723c */ /* 0x040fe20000001870 */
[----:B------:R1:W-:Y:S07]  /*5090*/  MUFU.EX2 R17, R3 ;  /* 0x0000000300117308 */ /* 0x0003ee0000000800 */
[C---:B------:R-:W-:Y:S01]  /*50a0*/  HMMA.16816.F32 R120, R92.reuse, R126, R120 ;  /* 0x0000007e5c78723c */ /* 0x040fe20000001878 */
[----:B------:R2:W3:Y:S07]  /*50b0*/  MUFU.EX2 R16, R0 ;  /* 0x0000000000107308 */ /* 0x0004ee0000000800 */
[----:B------:R-:W-:Y:S01]  /*50c0*/  HMMA.16816.F32 R132, R92, R140, R132 ;  /* 0x0000008c5c84723c */ /* 0x000fe20000001884 */
[----:B-1----:R-:W-:-:S02]  /*50d0*/  FADD.FTZ R3, R11, R10 ;  /* 0x0000000a0b037221 */ /* 0x002fc40000010000 */
[----:B------:R-:W-:Y:S02]  /*50e0*/  FADD.FTZ R11, R241, R9 ;  /* 0x00000009f10b7221 */ /* 0x000fe40000010000 */
[----:B------:R-:W-:Y:S02]  /*50f0*/  FADD.FTZ R10, R50, R8 ;  /* 0x00000008320a7221 */ /* 0x000fe40000010000 */
[----:B------:R-:W-:Y:S01]  /*5100*/  FADD.FTZ R9, R51, R3 ;  /* 0x0000000333097221 */ /* 0x000fe20000010000 */
[C---:B------:R-:W-:Y:S01]  /*5110*/  HMMA.16816.F32 R136, R92.reuse, R142, R136 ;  /* 0x0000008e5c88723c */ /* 0x040fe20000001888 */
[--C-:B--2---:R-:W-:Y:S01]  /*5120*/  FFMA.FTZ R0, R252, c[0x0][0x2d0], -R13.reuse ;  /* 0x0000b400fc007a23 */ /* 0x104fe2000001080d */
[----:B---3--:R-:W-:Y:S01]  /*5130*/  F2FP.PACK_AB R98, R16, R17 ;  /* 0x000000111062723e */ /* 0x008fe200000000ff */
[----:B------:R-:W-:Y:S02]  /*5140*/  FADD.FTZ R3, R187, R10 ;  /* 0x0000000abb037221 */ /* 0x000fe40000010000 */
[----:B------:R1:W-:Y:S03]  /*5150*/  MUFU.EX2 R12, R0 ;  /* 0x00000000000c7308 */ /* 0x0003e60000000800 */
[C---:B------:R-:W-:Y:S08]  /*5160*/  HMMA.16816.F32 R164, R92.reuse, R172, R164 ;  /* 0x000000ac5ca4723c */ /* 0x040ff000000018a4 */
[----:B------:R-:W-:Y:S01]  /*5170*/  HMMA.16816.F32 R168, R92, R174, R168 ;  /* 0x000000ae5ca8723c */ /* 0x000fe200000018a8 */
[----:B-1----:R-:W-:-:S07]  /*5180*/  FFMA.FTZ R0, R251, c[0x0][0x2d0], -R13 ;  /* 0x0000b400fb007a23 */ /* 0x002fce000001080d */
[C---:B------:R-:W-:Y:S01]  /*5190*/  HMMA.16816.F32 R72, R92.reuse, R80, R188 ;  /* 0x000000505c48723c */ /* 0x040fe200000018bc */
[----:B------:R1:W2:Y:S07]  /*51a0*/  MUFU.EX2 R14, R0 ;  /* 0x00000000000e7308 */ /* 0x0002ae0000000800 */
[----:B------:R-:W-:Y:S01]  /*51b0*/  HMMA.16816.F32 R92, R92, R6, R116 ;  /* 0x000000065c5c723c */ /* 0x000fe20000001874 */
[----:B-1----:R-:W-:Y:S01]  /*51c0*/  FFMA.FTZ R0, R250, c[0x0][0x2d0], -R13 ;  /* 0x0000b400fa007a23 */ /* 0x002fe2000001080d */
[----:B--2---:R-:W-:-:S03]  /*51d0*/  F2FP.PACK_AB R97, R14, R12 ;  /* 0x0000000c0e61723e */ /* 0x004fc600000000ff */
[----:B------:R1:W-:Y:S02]  /*51e0*/  MUFU.EX2 R15, R0 ;  /* 0x00000000000f7308 */ /* 0x0003e40000000800 */
[----:B-1----:R-:W-:-:S06]  /*51f0*/  FFMA.FTZ R0, R230, c[0x0][0x2d0], -R13 ;  /* 0x0000b400e6007a23 */ /* 0x002fcc000001080d */
[----:B------:R1:W2:Y:S02]  /*5200*/  MUFU.EX2 R13, R0 ;  /* 0x00000000000d7308 */ /* 0x0002a40000000800 */
[----:B-1----:R-:W-:Y:S01]  /*5210*/  FADD.FTZ R0, R247, R242 ;  /* 0x000000f2f7007221 */ /* 0x002fe20000010000 */
[----:B--2---:R-:W-:-:S03]  /*5220*/  F2FP.PACK_AB R99, R13, R15 ;  /* 0x0000000f0d63723e */ /* 0x004fc600000000ff */
[----:B------:R-:W-:-:S04]  /*5230*/  FADD.FTZ R0, R248, R0 ;  /* 0x00000000f8007221 */ /* 0x000fc80000010000 */
[----:B------:R-:W-:Y:S01]  /*5240*/  FADD.FTZ R8, R249, R0 ;  /* 0x00000000f9087221 */ /* 0x000fe20000010000 */
[----:B------:R-:W-:Y:S01]  /*5250*/  HMMA.16816.F32 R84, R96, R4, R84 ;  /* 0x000000046054723c */ /* 0x000fe20000001854 */
[----:B------:R-:W-:Y:S02]  /*5260*/  FADD.FTZ R0, R186, R9 ;  /* 0x00000009ba007221 */ /* 0x000fe40000010000 */
[----:B------:R-:W-:-:S04]  /*5270*/  FADD.FTZ R9, R229, R8 ;  /* 0x00000008e5097221 */ /* 0x000fc80000010000 */
        /* <DEDUP_REMOVED lines=54> */
[----:B------:R-:W-:Y:S01]  /*55e0*/  FADD.FTZ R5, R20, R5 ;  /* 0x0000000514057221 */ /* 0x000fe20000010000 */
[----:B------:R1:W-:Y:S01]  /*55f0*/  STL [R1+0x8], R0 ;  /* 0x0000080001007387 */ /* 0x0003e20000100800 */
[----:B------:R-:W-:Y:S02]  /*5600*/  FADD.FTZ R4, R44, R4 ;  /* 0x000000042c047221 */ /* 0x000fe40000010000 */
[----:B------:R-:W-:Y:S02]  /*5610*/  FADD.FTZ R6, R13, R3 ;  /* 0x000000030d067221 */ /* 0x000fe40000010000 */
[----:B------:R-:W-:-:S03]  /*5620*/  FADD.FTZ R3, R24, R4 ;  /* 0x0000000418037221 */ /* 0x000fc60000010000 */
[----:B------:R2:W-:Y:S01]  /*5630*/  STL [R1+0xc], R6 ;  /* 0x00000c0601007387 */ /* 0x0005e20000100800 */
[----:B-1----:R-:W-:-:S05]  /*5640*/  FADD.FTZ R0, R21, R5 ;  /* 0x0000000515007221 */ /* 0x002fca0000010000 */
[----:B------:R2:W-:Y:S04]  /*5650*/  STL [R1+0x14], R0 ;  /* 0x0000140001007387 */ /* 0x0005e80000100800 */
[----:B------:R2:W-:Y:S01]  /*5660*/  STL [R1+0x10], R3 ;  /* 0x0000100301007387 */ /* 0x0005e20000100800 */
[----:B------:R-:W-:Y:S05]  /*5670*/  @!P2 BRA `(.L_x_32) ;  /* 0x00003f300000a947 */ /* 0x000fea0003800000 */
[----:B------:R-:W3:Y:S01]  /*5680*/  LDL.LU R187, [R1] ;  /* 0x0000000001bb7983 */ /* 0x000ee20000300800 */
[----:B------:R-:W-:Y:S01]  /*5690*/  SHF.R.S32.HI R186, RZ, 0x1f, R64 ;  /* 0x0000001fffba7819 */ /* 0x000fe20000011440 */
[----:B------:R-:W-:Y:S02]  /*56a0*/  IMAD.SHL.U32 R250, R64, 0x2, RZ ;  /* 0x0000000240fa7824 */ /* 0x000fe400078e00ff */
[----:B------:R-:W-:Y:S01]  /*56b0*/  IMAD.SHL.U32 R248, R184, 0x2, RZ ;  /* 0x00000002b8f87824 */ /* 0x000fe200078e00ff */
[----:B------:R-:W-:Y:S01]  /*56c0*/  SHF.L.U64.HI R251, R64, 0x1, R186 ;  /* 0x0000000140fb7819 */ /* 0x000fe200000102ba */
[----:B------:R-:W-:Y:S01]  /*56d0*/  IMAD.SHL.U32 R246, R183, 0x2, RZ ;  /* 0x00000002b7f67824 */ /* 0x000fe200078e00ff */
[----:B------:R-:W-:Y:S01]  /*56e0*/  SHF.R.S32.HI R186, RZ, 0x1f, R183 ;  /* 0x0000001fffba7819 */ /* 0x000fe200000114b7 */
[----:B------:R-:W-:-:S02]  /*56f0*/  IMAD.MOV.U32 R100, RZ, RZ, R104 ;  /* 0x000000ffff647224 */ /* 0x000fc400078e0068 */
[----:B--2---:R-:W-:Y:S01]  /*5700*/  IMAD.MOV.U32 R3, RZ, RZ, R105 ;  /* 0x000000ffff037224 */ /* 0x004fe200078e0069 */
[----:B------:R-:W-:Y:S01]  /*5710*/  SHF.L.U64.HI R247, R183, 0x1, R186 ;  /* 0x00000001b7f77819 */ /* 0x000fe200000102ba */
[----:B------:R-:W-:Y:S02]  /*5720*/  IMAD.MOV.U32 R107, RZ, RZ, R2 ;  /* 0x000000ffff6b7224 */ /* 0x000fe400078e0002 */
[----:B------:R-:W-:Y:S01]  /*5730*/  IMAD.MOV.U32 R106, RZ, RZ, R103 ;  /* 0x000000ffff6a7224 */ /* 0x000fe200078e0067 */
[----:B---3--:R-:W-:Y:S02]  /*5740*/  IADD3 R245, R187, -0x2, RZ ;  /* 0xfffffffebbf57810 */ /* 0x008fe40007ffe0ff */
[----:B------:R-:W-:-:S04]  /*5750*/  SHF.R.S32.HI R187, RZ, 0x1f, R184 ;  /* 0x0000001fffbb7819 */ /* 0x000fc800000114b8 */
[----:B------:R-:W-:Y:S01]  /*5760*/  SHF.L.U64.HI R249, R184, 0x1, R187 ;  /* 0x00000001b8f97819 */ /* 0x000fe200000102bb */
[----:B------:R-:W-:Y:S05]  /*5770*/  BRA `(.L_x_33) ;  /* 0x000003e000007947 */ /* 0x000fea0003800000 */
.L_x_35:
[----:B------:R-:W2:Y:S01]  /*5780*/  LDL R2, [R1+0x18] ;  /* 0x0000180001027983 */ /* 0x000ea20000100800 */
[----:B------:R-:W-:Y:S02]  /*5790*/  IMAD.MOV.U32 R227, RZ, RZ, RZ ;  /* 0x000000ffffe37224 */ /* 0x000fe400078e00ff */
[----:B------:R-:W-:Y:S01]  /*57a0*/  IMAD.MOV.U32 R103, RZ, RZ, c[0x0][0x2b8] ;  /* 0x0000ae00ff677624 */ /* 0x000fe200078e00ff */
[----:B------:R-:W3:Y:S04]  /*57b0*/  LDL R101, [R1+0x4] ;  /* 0x0000040001657983 */ /* 0x000ee80000100800 */
[----:B------:R-:W4:Y:S01]  /*57c0*/  LDL.64 R104, [R1+0x20] ;  /* 0x0000200001687983 */ /* 0x000f220000100a00 */
[----:B------:R-:W-:Y:S03]  /*57d0*/  ISETP.NE.AND P2, PT, R103, 0x1, PT ;  /* 0x000000016700780c */ /* 0x000fe60003f45270 */
[----:B------:R-:W5:Y:S01]  /*57e0*/  LDL R252, [R1+0x28] ;  /* 0x0000280001fc7983 */ /* 0x000f620000100800 */
[----:B--2---:R-:W-:Y:S05]  /*57f0*/  IMAD R2, R245, 0x40, R2 ;  /* 0x00000040f5027824 */ /* 0x004fea00078e0202 */
[----:B---3--:R-:W-:Y:S02]  /*5800*/  IADD3 R2, R2, -0x40, R101 ;  /* 0xffffffc002027810 */ /* 0x008fe40007ffe065 */
[----:B------:R-:W1:Y:S03]  /*5810*/  S2R R101, SR_CTAID.Y ;  /* 0x0000000000657919 */ /* 0x000e660000002600 */
[----:B------:R-:W-:Y:S04]  /*5820*/  @P2 IMAD.HI.U32 R4, R2, c[0x0][0x2bc], RZ ;  /* 0x0000af0002042a27 */ /* 0x000fe800078e00ff */
[----:B------:R-:W-:Y:S01]  /*5830*/  IMAD.MOV.U32 R0, RZ, RZ, R2 ;  /* 0x000000ffff007224 */ /* 0x000fe200078e0002 */
[----:B------:R-:W-:Y:S04]  /*5840*/  @P2 SHF.R.U32.HI R0, RZ, c[0x0][0x2c0], R4 ;  /* 0x0000b000ff002a19 */ /* 0x000fe80000011604 */
[C---:B----4-:R-:W-:Y:S04]  /*5850*/  @!P3 IADD3 R5, P0, R0.reuse, R104, RZ ;  /* 0x000000680005b210 */ /* 0x050fe80007f1e0ff */
[C---:B-----5:R-:W-:Y:S02]  /*5860*/  @!P3 LEA.HI.X.SX32 R6, R0.reuse, R252, 0x1, P0 ;  /* 0x000000fc0006b211 */ /* 0x060fe400000f0eff */
[----:B------:R-:W2:Y:S01]  /*5870*/  S2R R252, SR_CTAID.Y ;  /* 0x0000000000fc7919 */ /* 0x000ea20000002600 */
[C---:B------:R-:W-:Y:S02]  /*5880*/  @!P3 LEA R4, P0, R5.reuse, c[0x0][0x2a0], 0x2 ;  /* 0x0000a8000504ba11 */ /* 0x040fe400078010ff */
[----:B------:R-:W-:Y:S02]  /*5890*/  IADD3 R0, -R0, RZ, RZ ;  /* 0x000000ff00007210 */ /* 0x000fe40007ffe1ff */
[----:B------:R-:W-:Y:S01]  /*58a0*/  @!P3 LEA.HI.X R5, R5, c[0x0][0x2a4], R6, 0x2, P0 ;  /* 0x0000a9000505ba11 */ /* 0x000fe200000f1406 */
[C---:B-1----:R-:W-:Y:S04]  /*58b0*/  IMAD.WIDE.U32 R104, R101.reuse, c[0x0][0x1e8], RZ ;  /* 0x00007a0065687a25 */ /* 0x042fe800078e00ff */
[----:B------:R1:W3:Y:S01]  /*58c0*/  @!P3 LDG.E R227, [R4.64] ;  /* 0x0000000604e3b981 */ /* 0x0002e2000c1e1900 */
[----:B------:R-:W-:Y:S05]  /*58d0*/  IMAD R228, R0, c[0x0][0x2b8], R2 ;  /* 0x0000ae0000e47a24 */ /* 0x000fea00078e0202 */
[----:B------:R-:W-:Y:S05]  /*58e0*/  SHF.R.S32.HI R0, RZ, 0x1f, R228 ;  /* 0x0000001fff007819 */ /* 0x000fea00000114e4 */
[----:B------:R-:W-:Y:S01]  /*58f0*/  IMAD R0, R0, c[0x0][0x1e0], RZ ;  /* 0x0000780000007a24 */ /* 0x000fe200078e02ff */
[----:B--2---:R-:W-:Y:S03]  /*5900*/  SHF.R.S32.HI R252, RZ, 0x1f, R252 ;  /* 0x0000001ffffc7819 */ /* 0x004fe600000114fc */
[----:B------:R-:W-:Y:S02]  /*5910*/  IMAD R0, R228, c[0x0][0x1e4], R0 ;  /* 0x00007900e4007a24 */ /* 0x000fe400078e0200 */
[----:B------:R-:W-:Y:S04]  /*5920*/  IMAD R252, R252, c[0x0][0x1e8], RZ ;  /* 0x00007a00fcfc7a24 */ /* 0x000fe800078e02ff */
[----:B------:R-:W-:Y:S02]  /*5930*/  IMAD R252, R101, c[0x0][0x1ec], R252 ;  /* 0x00007b0065fc7a24 */ /* 0x000fe400078e02fc */
[----:B-1----:R-:W-:Y:S04]  /*5940*/  IMAD.WIDE.U32 R4, R228, c[0x0][0x1e0], RZ ;  /* 0x00007800e4047a25 */ /* 0x002fe800078e00ff */
[----:B------:R-:W-:Y:S02]  /*5950*/  IMAD.IADD R5, R5, 0x1, R0 ;  /* 0x0000000105057824 */ /* 0x000fe400078e0200 */
[----:B------:R-:W-:Y:S01]  /*5960*/  IMAD.IADD R252, R105, 0x1, R252 ;  /* 0x0000000169fc7824 */ /* 0x000fe200078e02fc */
[----:B---3--:R-:W-:Y:S01]  /*5970*/  SHF.R.S32.HI R2, RZ, 0x1f, R227 ;  /* 0x0000001fff027819 */ /* 0x008fe200000114e3 */
[C---:B------:R-:W-:Y:S04]  /*5980*/  IMAD.WIDE.U32 R4, R227.reuse, c[0x0][0x1f0], R4 ;  /* 0x00007c00e3047a25 */ /* 0x040fe800078e0004 */
[----:B------:R-:W-:Y:S01]  /*5990*/  IMAD R2, R2, c[0x0][0x1f0], RZ ;  /* 0x00007c0002027a24 */ /* 0x000fe200078e02ff */
[----:B------:R-:W-:Y:S03]  /*59a0*/  IADD3 R0, P0, R104, R4, RZ ;  /* 0x0000000468007210 */ /* 0x000fe60007f1e0ff */
[----:B------:R-:W-:Y:S05]  /*59b0*/  IMAD R2, R227, c[0x0][0x1f4], R2 ;  /* 0x00007d00e3027a24 */ /* 0x000fea00078e0202 */
[----:B------:R-:W-:Y:S02]  /*59c0*/  IADD3.X R2, R252, R5, R2, P0, !PT ;  /* 0x00000005fc027210 */ /* 0x000fe400007fe402 */
[C---:B------:R-:W-:Y:S04]  /*59d0*/  LEA R6, P0, R0.reuse, c[0x0][0x1c8], 0x1 ;  /* 0x0000720000067a11 */ /* 0x040fe800078008ff */
[----:B------:R-:W-:Y:S01]  /*59e0*/  LEA.HI.X R2, R0, c[0x0][0x1cc], R2, 0x1, P0 ;  /* 0x0000730000027a11 */ /* 0x000fe200000f0c02 */
[----:B------:R-:W1:Y:S04]  /*59f0*/  SHFL.IDX PT, R4, R6, RZ, 0x1c1f ;  /* 0x001c1fff06047589 */ /* 0x000e6800000e0000 */
[----:B------:R2:W3:Y:S04]  /*5a00*/  SHFL.IDX PT, R0, R6, 0x1, 0x1c1f ;  /* 0x003c1f0006007f89 */ /* 0x0004e800000e0000 */
[----:B------:R-:W4:Y:S04]  /*5a10*/  SHFL.IDX PT, R5, R2, RZ, 0x1c1f ;  /* 0x001c1fff02057589 */ /* 0x000f2800000e0000 */
[----:B------:R-:W5:Y:S01]  /*5a20*/  SHFL.IDX PT, R2, R2, 0x1, 0x1c1f ;  /* 0x003c1f0002027f89 */ /* 0x000f6200000e0000 */
[C---:B-1----:R-:W-:Y:S02]  /*5a30*/  IADD3 R12, P1, R4.reuse, R248, RZ ;  /* 0x000000f8040c7210 */ /* 0x042fe40007f3e0ff */
[-C--:B--2---:R-:W-:Y:S02]  /*5a40*/  IADD3 R6, P0, R4, R250.reuse, RZ ;  /* 0x000000fa04067210 */ /* 0x084fe40007f1e0ff */
[----:B---3--:R-:W-:Y:S03]  /*5a50*/  IADD3 R8, P2, R0, R250, RZ ;  /* 0x000000fa00087210 */ /* 0x008fe60007f5e0ff */
[C-C-:B----4-:R-:W-:Y:S01]  /*5a60*/  IMAD.X R7, R5.reuse, 0x1, R251.reuse, P0 ;  /* 0x0000000105077824 */ /* 0x150fe200000e06fb */
[-C--:B------:R-:W-:Y:S02]  /*5a70*/  IADD3 R10, P0, R4, R246.reuse, RZ ;  /* 0x000000f6040a7210 */ /* 0x080fe40007f1e0ff */
[CC--:B------:R-:W-:Y:S01]  /*5a80*/  IADD3.X R13, R5.reuse, R249.reuse, RZ, P1, !PT ;  /* 0x000000f9050d7210 */ /* 0x0c0fe20000ffe4ff */
[----:B-----5:R-:W-:Y:S01]  /*5a90*/  IMAD.X R9, R2, 0x1, R251, P2 ;  /* 0x0000000102097824 */ /* 0x020fe200010e06fb */
[----:B------:R1:W-:Y:S01]  /*5aa0*/  LDGSTS.E.BYPASS.LTC128B.128 [R226+0x3100], [R6.64], !P6 ;  /* 0x0310000006e27fae */ /* 0x0003e2000f101d46 */
[--C-:B------:R-:W-:Y:S01]  /*5ab0*/  IMAD.X R11, R5, 0x1, R247.reuse, P0 ;  /* 0x00000001050b7824 */ /* 0x100fe200000e06f7 */
[----:B------:R-:W-:Y:S02]  /*5ac0*/  IADD3 R4, P0, R0, R246, RZ ;  /* 0x000000f600047210 */ /* 0x000fe40007f1e0ff */
[----:B------:R2:W-:Y:S03]  /*5ad0*/  LDGSTS.E.BYPASS.LTC128B.128 [R226+0x4100], [R12.64], !P5 ;  /* 0x041000000ce27fae */ /* 0x0005e6000e901d46 */
[----:B------:R-:W-:Y:S01]  /*5ae0*/  IMAD.X R5, R2, 0x1, R247, P0 ;  /* 0x0000000102057824 */ /* 0x000fe200000e06f7 */
[----:B------:R2:W-:Y:S04]  /*5af0*/  LDGSTS.E.BYPASS.LTC128B.128 [R226+0x5100], [R10.64], !P4 ;  /* 0x051000000ae27fae */ /* 0x0005e8000e101d46 */
[----:B------:R2:W-:Y:S01]  /*5b00*/  LDGSTS.E.BYPASS.LTC128B.128 [R226+0x3900], [R8.64], !P6 ;  /* 0x0390000008e27fae */ /* 0x0005e2000f101d46 */
[----:B-1----:R-:W-:Y:S04]  /*5b10*/  IADD3 R6, P1, R0, R248, RZ ;  /* 0x000000f800067210 */ /* 0x002fe80007f3e0ff */
[----:B------:R-:W-:Y:S05]  /*5b20*/  IADD3.X R7, R2, R249, RZ, P1, !PT ;  /* 0x000000f902077210 */ /* 0x000fea0000ffe4ff */
[----:B------:R2:W-:Y:S04]  /*5b30*/  LDGSTS.E.BYPASS.LTC128B.128 [R226+0x4900], [R6.64], !P5 ;  /* 0x0490000006e27fae */ /* 0x0005e8000e901d46 */
[----:B------:R2:W-:Y:S01]  /*5b40*/  LDGSTS.E.BYPASS.LTC128B.128 [R226+0x5900], [R4.64], !P4 ;  /* 0x0590000004e27fae */ /* 0x0005e2000e101d46 */
[----:B------:R-:W-:-:S05]  /*5b50*/  BRA `(.L_x_34) ;  /* 0x0000138000007947 */ /* 0x000fca0003800000 */
.L_x_33:
[----:B------:R-:W-:Y:S04]  /*5b60*/  DEPBAR.LE SB0, 0x0 ;  /* 0x000080000000791a */ /* 0x000fe80000000000 */
[----:B------:R-:W-:Y:S01]  /*5b70*/  BAR.SYNC.DEFER_BLOCKING 0x0 ;  /* 0x0000000000007b1d */ /* 0x000fe20000010000 */
[----:B------:R-:W-:Y:S01]  /*5b80*/  SHF.R.S32.HI R0, RZ, 0x1f, R228 ;  /* 0x0000001fff007819 */ /* 0x000fe200000114e4 */
[----:B------:R-:W-:Y:S01]  /*5b90*/  IMAD.WIDE.U32 R102, R228, c[0x0][0x208], RZ ;  /* 0x00008200e4667a25 */ /* 0x000fe200078e00ff */
[----:B------:R-:W-:Y:S03]  /*5ba0*/  SHF.R.S32.HI R2, RZ, 0x1f, R227 ;  /* 0x0000001fff027819 */ /* 0x000fe600000114e3 */
[----:B------:R-:W-:Y:S02]  /*5bb0*/  IMAD R0, R0, c[0x0][0x208], RZ ;  /* 0x0000820000007a24 */ /* 0x000fe400078e02ff */
[----:B------:R-:W-:Y:S02]  /*5bc0*/  IMAD R2, R2, c[0x0][0x218], RZ ;  /* 0x0000860002027a24 */ /* 0x000fe400078e02ff */
[----:B------:R-:W-:Y:S02]  /*5bd0*/  IMAD R0, R228, c[0x0][0x20c], R0 ;  /* 0x00008300e4007a24 */ /* 0x000fe400078e0200 */
[----:B------:R-:W-:Y:S03]  /*5be0*/  IMAD R2, R227, c[0x0][0x21c], R2 ;  /* 0x00008700e3027a24 */ /* 0x000fe600078e0202 */
[----:B------:R-:W-:Y:S05]  /*5bf0*/  IADD3 R103, R103, R0, RZ ;  /* 0x0000000067677210 */ /* 0x000fea0007ffe0ff */
[----:B------:R-:W-:Y:S01]  /*5c00*/  IMAD.WIDE.U32 R102, R227, c[0x0][0x218], R102 ;  /* 0x00008600e3667a25 */ /* 0x000fe200078e0066 */
[----:B------:R-:W-:Y:S08]  /*5c10*/  LDSM.16.M88.4 R64, [R224+0x6100] ;  /* 0x00610000e040783b */ /* 0x000ff00000000200 */
[----:B------:R-:W1:Y:S08]  /*5c20*/  LDSM.16.M88.4 R16, [R220+0x3100] ;  /* 0x00310000dc10783b */ /* 0x000e700000000200 */
[----:B------:R-:W2:Y:S08]  /*5c30*/  LDSM.16.M88.4 R60, [R224+0x7100] ;  /* 0x00710000e03c783b */ /* 0x000eb00000000200 */
[----:B------:R-:W3:Y:S08]  /*5c40*/  LDSM.16.M88.4 R32, [R220+0x3500] ;  /* 0x00350000dc20783b */ /* 0x000ef00000000200 */
[----:B------:R-:W4:Y:S08]  /*5c50*/  LDSM.16.M88.4 R48, [R220+0x3900] ;  /* 0x00390000dc30783b */ /* 0x000f300000000200 */
[----:B------:R-:W5:Y:S01]  /*5c60*/  LDSM.16.M88.4 R108, [R220+0x3d00] ;  /* 0x003d0000dc6c783b */ /* 0x000f620000000200 */
[-C--:B-1----:R-:W-:Y:S07]  /*5c70*/  HMMA.16816.F32 R4, R64, R16.reuse, RZ ;  /* 0x000000104004723c */ /* 0x082fee00000018ff */
[----:B------:R-:W-:Y:S01]  /*5c80*/  LDSM.16.M88.4 R176, [R225+0x6100] ;  /* 0x00610000e1b0783b */ /* 0x000fe20000000200 */
[C---:B--2---:R-:W-:Y:S07]  /*5c90*/  HMMA.16816.F32 R8, R60.reuse, R16, RZ ;  /* 0x000000103c08723c */ /* 0x044fee00000018ff */
[----:B------:R-:W-:Y:S01]  /*5ca0*/  LDSM.16.M88.4 R180, [R223] ;  /* 0x00000000dfb4783b */ /* 0x000fe20000000200 */
[-C--:B------:R-:W-:Y:S07]  /*5cb0*/  HMMA.16816.F32 R12, R60, R18.reuse, RZ ;  /* 0x000000123c0c723c */ /* 0x080fee00000018ff */
[----:B------:R-:W-:Y:S01]  /*5cc0*/  LDSM.16.M88.4 R184, [R225+0x7100] ;  /* 0x00710000e1b8783b */ /* 0x000fe20000000200 */
[C---:B------:R-:W-:Y:S07]  /*5cd0*/  HMMA.16816.F32 R16, R64.reuse, R18, RZ ;  /* 0x000000124010723c */ /* 0x040fee00000018ff */
[----:B------:R-:W-:Y:S01]  /*5ce0*/  LDSM.16.M88.4 R188, [R223+0x400] ;  /* 0x00040000dfbc783b */ /* 0x000fe20000000200 */
[-C--:B---3--:R-:W-:Y:S07]  /*5cf0*/  HMMA.16816.F32 R20, R64, R32.reuse, RZ ;  /* 0x000000204014723c */ /* 0x088fee00000018ff */
[----:B------:R-:W1:Y:S01]  /*5d00*/  S2R R192, SR_CTAID.Y ;  /* 0x0000000000c07919 */ /* 0x000e620000002600 */
[C---:B------:R-:W-:Y:S07]  /*5d10*/  HMMA.16816.F32 R24, R60.reuse, R32, RZ ;  /* 0x000000203c18723c */ /* 0x040fee00000018ff */
[----:B------:R-:W2:Y:S01]  /*5d20*/  S2R R101, SR_CTAID.Y ;  /* 0x0000000000657919 */ /* 0x000ea20000002600 */
[-C--:B------:R-:W-:Y:S08]  /*5d30*/  HMMA.16816.F32 R28, R60, R34.reuse, RZ ;  /* 0x000000223c1c723c */ /* 0x080ff000000018ff */
[C---:B------:R-:W-:Y:S04]  /*5d40*/  HMMA.16816.F32 R32, R64.reuse, R34, RZ ;  /* 0x000000224020723c */ /* 0x040fe800000018ff */
[----:B-1----:R-:W-:Y:S04]  /*5d50*/  IMAD.WIDE.U32 R104, R192, c[0x0][0x210], RZ ;  /* 0x00008400c0687a25 */ /* 0x002fe800078e00ff */
[-C--:B----4-:R-:W-:Y:S01]  /*5d60*/  HMMA.16816.F32 R36, R64, R48.reuse, RZ ;  /* 0x000000304024723c */ /* 0x090fe200000018ff */
[----:B------:R-:W-:Y:S03]  /*5d70*/  IADD3 R0, P0, R104, R102, RZ ;  /* 0x0000006668007210 */ /* 0x000fe60007f1e0ff */
[----:B--2---:R-:W-:Y:S04]  /*5d80*/  SHF.R.S32.HI R101, RZ, 0x1f, R101 ;  /* 0x0000001fff657819 */ /* 0x004fe80000011465 */
[C---:B------:R-:W-:Y:S04]  /*5d90*/  HMMA.16816.F32 R40, R60.reuse, R48, RZ ;  /* 0x000000303c28723c */ /* 0x040fe800000018ff */
[----:B------:R-:W-:Y:S04]  /*5da0*/  IMAD R101, R101, c[0x0][0x210], RZ ;  /* 0x0000840065657a24 */ /* 0x000fe800078e02ff */
[-C--:B------:R-:W-:Y:S01]  /*5db0*/  HMMA.16816.F32 R44, R60, R50.reuse, RZ ;  /* 0x000000323c2c723c */ /* 0x080fe200000018ff */
[----:B------:R-:W-:Y:S05]  /*5dc0*/  IMAD R101, R192, c[0x0][0x214], R101 ;  /* 0x00008500c0657a24 */ /* 0x000fea00078e0265 */
[----:B------:R-:W-:Y:S02]  /*5dd0*/  IADD3 R101, R105, R101, RZ ;  /* 0x0000006569657210 */ /* 0x000fe40007ffe0ff */
[C---:B------:R-:W-:Y:S04]  /*5de0*/  HMMA.16816.F32 R48, R64.reuse, R50, RZ ;  /* 0x000000324030723c */ /* 0x040fe800000018ff */
[----:B------:R-:W-:Y:S02]  /*5df0*/  IADD3.X R102, R101, R103, R2, P0, !PT ;  /* 0x0000006765667210 */ /* 0x000fe400007fe402 */
[C---:B------:R-:W-:Y:S02]  /*5e00*/  LEA R2, P0, R0.reuse, c[0x0][0x1f8], 0x1 ;  /* 0x00007e0000027a11 */ /* 0x040fe400078008ff */
[-C--:B-----5:R-:W-:Y:S04]  /*5e10*/  HMMA.16816.F32 R52, R64, R108.reuse, RZ ;  /* 0x0000006c4034723c */ /* 0x0a0fe800000018ff */
[----:B------:R-:W-:Y:S02]  /*5e20*/  LEA.HI.X R0, R0, c[0x0][0x1fc], R102, 0x1, P0 ;  /* 0x00007f0000007a11 */ /* 0x000fe400000f0c66 */
[----:B------:R-:W1:Y:S02]  /*5e30*/  SHFL.IDX PT, R102, R2, RZ, 0x1c1f ;  /* 0x001c1fff02667589 */ /* 0x000e6400000e0000 */
[C---:B------:R-:W-:Y:S06]  /*5e40*/  HMMA.16816.F32 R56, R60.reuse, R108, RZ ;  /* 0x0000006c3c38723c */ /* 0x040fec00000018ff */
[----:B------:R-:W2:Y:S02]  /*5e50*/  SHFL.IDX PT, R101, R0, RZ, 0x1c1f ;  /* 0x001c1fff00657589 */ /* 0x000ea400000e0000 */
[-C--:B------:R-:W-:Y:S06]  /*5e60*/  HMMA.16816.F32 R60, R60, R110.reuse, RZ ;  /* 0x0000006e3c3c723c */ /* 0x080fec00000018ff */
[----:B------:R-:W3:Y:S02]  /*5e70*/  SHFL.IDX PT, R2, R2, 0x1, 0x1c1f ;  /* 0x003c1f0002027f89 */ /* 0x000ee400000e0000 */
[----:B------:R-:W-:Y:S04]  /*5e80*/  HMMA.16816.F32 R64, R64, R110, RZ ;  /* 0x0000006e4040723c */ /* 0x000fe800000018ff */
[C---:B-1----:R-:W-:Y:S02]  /*5e90*/  IADD3 R104, P1, R102.reuse, R250, RZ ;  /* 0x000000fa66687210 */ /* 0x042fe40007f3e0ff */
[----:B------:R-:W-:Y:S02]  /*5ea0*/  LDSM.16.M88.4 R108, [R223+0x800] ;  /* 0x00080000df6c783b */ /* 0x000fe40000000200 */
[-C--:B------:R-:W-:Y:S05]  /*5eb0*/  HMMA.16816.F32 R4, R176, R180.reuse, R4 ;  /* 0x000000b4b004723c */ /* 0x080fea0000001804 */
[C---:B------:R-:W-:Y:S02]  /*5ec0*/  IADD3 R192, P0, R102.reuse, R248, RZ ;  /* 0x000000f866c07210 */ /* 0x040fe40007f1e0ff */
[C---:B--2---:R-:W-:Y:S01]  /*5ed0*/  IADD3.X R105, R101.reuse, R251, RZ, P1, !PT ;  /* 0x000000fb65697210 */ /* 0x044fe20000ffe4ff */
[C---:B------:R-:W-:Y:S01]  /*5ee0*/  HMMA.16816.F32 R8, R184.reuse, R180, R8 ;  /* 0x000000b4b808723c */ /* 0x040fe20000001808 */
[----:B------:R-:W1:Y:S03]  /*5ef0*/  SHFL.IDX PT, R0, R0, 0x1, 0x1c1f ;  /* 0x003c1f0000007f89 */ /* 0x000e6600000e0000 */
[C---:B------:R-:W-:Y:S04]  /*5f00*/  IADD3.X R193, R101.reuse, R249, RZ, P0, !PT ;  /* 0x000000f965c17210 */ /* 0x040fe800007fe4ff */
[-C--:B------:R-:W-:Y:S08]  /*5f10*/  HMMA.16816.F32 R12, R184, R182.reuse, R12 ;  /* 0x000000b6b80c723c */ /* 0x080ff0000000180c */
[C---:B------:R-:W-:Y:S01]  /*5f20*/  HMMA.16816.F32 R16, R176.reuse, R182, R16 ;  /* 0x000000b6b010723c */ /* 0x040fe20000001810 */
[----:B------:R-:W2:Y:S07]  /*5f30*/  LDSM.16.M88.4 R180, [R223+0xc00] ;  /* 0x000c0000dfb4783b */ /* 0x000eae0000000200 */
[-C--:B------:R-:W-:Y:S01]  /*5f40*/  HMMA.16816.F32 R20, R176, R188.reuse, R20 ;  /* 0x000000bcb014723c */ /* 0x080fe20000001814 */
[----:B------:R-:W-:Y:S01]  /*5f50*/  @!PT LDS RZ, [RZ] ;  /* 0x00000000fffff984 */ /* 0x000fe20000000800 */
[----:B------:R-:W-:Y:S01]  /*5f60*/  @!PT LDS RZ, [RZ] ;  /* 0x00000000fffff984 */ /* 0x000fe20000000800 */
[----:B------:R-:W-:Y:S01]  /*5f70*/  @!PT LDS RZ, [RZ] ;  /* 0x00000000fffff984 */ /* 0x000fe20000000800 */
[----:B------:R4:W-:Y:S07]  /*5f80*/  LDGSTS.E.BYPASS.LTC128B.128 [R226+0x100], [R104.64], !P6 ;  /* 0x0010000068e27fae */ /* 0x0009ee000f101d46 */
[C---:B------:R-:W-:Y:S01]  /*5f90*/  HMMA.16816.F32 R24, R184.reuse, R188, R24 ;  /* 0x000000bcb818723c */ /* 0x040fe20000001818 */
[----:B------:R5:W-:Y:S06]  /*5fa0*/  LDGSTS.E.BYPASS.LTC128B.128 [R226+0x1100], [R192.64], !P5 ;  /* 0x01100000c0e27fae */ /* 0x000bec000e901d46 */
[-C--:B------:R-:W-:Y:S01]  /*5fb0*/  IADD3 R188, P0, R102, R246.reuse, RZ ;  /* 0x000000f666bc7210 */ /* 0x080fe20007f1e0ff */
[-C--:B------:R-:W-:Y:S04]  /*5fc0*/  HMMA.16816.F32 R28, R184, R190.reuse, R28 ;  /* 0x000000beb81c723c */ /* 0x080fe8000000181c */
[-C--:B------:R-:W-:Y:S02]  /*5fd0*/  IADD3.X R189, R101, R247.reuse, RZ, P0, !PT ;  /* 0x000000f765bd7210 */ /* 0x080fe400007fe4ff */
[C---:B---3--:R-:W-:Y:S02]  /*5fe0*/  IADD3 R102, P0, R2.reuse, R246, RZ ;  /* 0x000000f602667210 */ /* 0x048fe40007f1e0ff */
[C---:B------:R-:W-:Y:S01]  /*5ff0*/  HMMA.16816.F32 R32, R176.reuse, R190, R32 ;  /* 0x000000beb020723c */ /* 0x040fe20000001820 */
[----:B------:R3:W-:Y:S03]  /*6000*/  LDGSTS.E.BYPASS.LTC128B.128 [R226+0x2100], [R188.64], !P4 ;  /* 0x02100000bce27fae */ /* 0x0007e6000e101d46 */
[----:B----4-:R-:W-:Y:S02]  /*6010*/  IADD3 R104, P1, R2, R248, RZ ;  /* 0x000000f802687210 */ /* 0x010fe40007f3e0ff */
[----:B-1----:R-:W-:Y:S02]  /*6020*/  IADD3.X R103, R0, R247, RZ, P0, !PT ;  /* 0x000000f700677210 */ /* 0x002fe400007fe4ff */
[-C--:B------:R-:W-:Y:S03]  /*6030*/  HMMA.16816.F32 R36, R176, R108.reuse, R36 ;  /* 0x0000006cb024723c */ /* 0x080fe60000001824 */
[----:B------:R-:W-:Y:S02]  /*6040*/  ISETP.GE.AND P0, PT, R245, 0x1, PT ;  /* 0x00000001f500780c */ /* 0x000fe40003f06270 */
[----:B-----5:R-:W-:Y:S02]  /*6050*/  IADD3 R192, P2, R2, R250, RZ ;  /* 0x000000fa02c07210 */ /* 0x020fe40007f5e0ff */
[C---:B------:R-:W-:Y:S01]  /*6060*/  IADD3.X R105, R0.reuse, R249, RZ, P1, !PT ;  /* 0x000000f900697210 */ /* 0x040fe20000ffe4ff */
[C---:B------:R-:W-:Y:S04]  /*6070*/  HMMA.16816.F32 R40, R184.reuse, R108, R40 ;  /* 0x0000006cb828723c */ /* 0x040fe80000001828 */
[----:B------:R-:W-:Y:S04]  /*6080*/  IADD3.X R193, R0, R251, RZ, P2, !PT ;  /* 0x000000fb00c17210 */ /* 0x000fe800017fe4ff */
[-C--:B------:R-:W-:Y:S01]  /*6090*/  HMMA.16816.F32 R44, R184, R110.reuse, R44 ;  /* 0x0000006eb82c723c */ /* 0x080fe2000000182c */
[----:B------:R1:W-:Y:S07]  /*60a0*/  LDGSTS.E.BYPASS.LTC128B.128 [R226+0x900], [R192.64], !P6 ;  /* 0x00900000c0e27fae */ /* 0x0003ee000f101d46 */
[C---:B------:R-:W-:Y:S01]  /*60b0*/  HMMA.16816.F32 R48, R176.reuse, R110, R48 ;  /* 0x0000006eb030723c */ /* 0x040fe20000001830 */
[----:B------:R4:W-:Y:S07]  /*60c0*/  LDGSTS.E.BYPASS.LTC128B.128 [R226+0x1900], [R104.64], !P5 ;  /* 0x0190000068e27fae */ /* 0x0009ee000e901d46 */
[-C--:B--2---:R-:W-:Y:S01]  /*60d0*/  HMMA.16816.F32 R52, R176, R180.reuse, R52 ;  /* 0x000000b4b034723c */ /* 0x084fe20000001834 */
[----:B------:R4:W-:Y:S07]  /*60e0*/  LDGSTS.E.BYPASS.LTC128B.128 [R226+0x2900], [R102.64], !P4 ;  /* 0x0290000066e27fae */ /* 0x0009ee000e101d46 */
[C---:B------:R-:W-:Y:S01]  /*60f0*/  HMMA.16816.F32 R56, R184.reuse, R180, R56 ;  /* 0x000000b4b838723c */ /* 0x040fe20000001838 */
[----:B---3--:R-:W-:Y:S07]  /*6100*/  LDSM.16.M88.4 R188, [R224+0x8100] ;  /* 0x00810000e0bc783b */ /* 0x008fee0000000200 */
[-C--:B------:R-:W-:Y:S01]  /*6110*/  HMMA.16816.F32 R60, R184, R182.reuse, R60 ;  /* 0x000000b6b83c723c */ /* 0x080fe2000000183c */
[----:B-1----:R-:W1:Y:S07]  /*6120*/  LDSM.16.M88.4 R192, [R220+0x4100] ;  /* 0x00410000dcc0783b */ /* 0x002e6e0000000200 */
[----:B------:R-:W-:Y:S01]  /*6130*/  HMMA.16816.F32 R64, R176, R182, R64 ;  /* 0x000000b6b040723c */ /* 0x000fe20000001840 */
[----:B------:R-:W2:Y:S08]  /*6140*/  LDSM.16.M88.4 R196, [R224+0x9100] ;  /* 0x00910000e0c4783b */ /* 0x000eb00000000200 */
[----:B------:R-:W0:Y:S08]  /*6150*/  LDGDEPBAR ;  /* 0x00000000000079af */ /* 0x000e300000000000 */
[----:B------:R-:W3:Y:S08]  /*6160*/  LDSM.16.M88.4 R108, [R220+0x4500] ;  /* 0x00450000dc6c783b */ /* 0x000ef00000000200 */
[----:B------:R-:W5:Y:S08]  /*6170*/  LDSM.16.M88.4 R200, [R220+0x4900] ;  /* 0x00490000dcc8783b */ /* 0x000f700000000200 */
[----:B------:R-:W4:Y:S01]  /*6180*/  LDSM.16.M88.4 R204, [R220+0x4d00] ;  /* 0x004d0000dccc783b */ /* 0x000f220000000200 */
[-C--:B-1----:R-:W-:Y:S07]  /*6190*/  HMMA.16816.F32 R4, R188, R192.reuse, R4 ;  /* 0x000000c0bc04723c */ /* 0x082fee0000001804 */
[----:B------:R-:W-:Y:S01]  /*61a0*/  LDSM.16.M88.4 R208, [R225+0x8100] ;  /* 0x00810000e1d0783b */ /* 0x000fe20000000200 */
[C---:B--2---:R-:W-:Y:S07]  /*61b0*/  HMMA.16816.F32 R8, R196.reuse, R192, R8 ;  /* 0x000000c0c408723c */ /* 0x044fee0000001808 */
[----:B------:R-:W1:Y:S01]  /*61c0*/  LDSM.16.M88.4 R212, [R223+0x1000] ;  /* 0x00100000dfd4783b */ /* 0x000e620000000200 */
[-C--:B------:R-:W-:Y:S07]  /*61d0*/  HMMA.16816.F32 R12, R196, R194.reuse, R12 ;  /* 0x000000c2c40c723c */ /* 0x080fee000000180c */
[----:B------:R-:W2:Y:S01]  /*61e0*/  LDSM.16.M88.4 R184, [R225+0x9100] ;  /* 0x00910000e1b8783b */ /* 0x000ea20000000200 */
[C---:B------:R-:W-:Y:S07]  /*61f0*/  HMMA.16816.F32 R16, R188.reuse, R194, R16 ;  /* 0x000000c2bc10723c */ /* 0x040fee0000001810 */
[----:B------:R-:W1:Y:S01]  /*6200*/  LDSM.16.M88.4 R176, [R223+0x1400] ;  /* 0x00140000dfb0783b */ /* 0x000e620000000200 */
[-C--:B---3--:R-:W-:Y:S07]  /*6210*/  HMMA.16816.F32 R20, R188, R108.reuse, R20 ;  /* 0x0000006cbc14723c */ /* 0x088fee0000001814 */
[----:B------:R-:W-:Y:S01]  /*6220*/  LDSM.16.M88.4 R180, [R223+0x1c00] ;  /* 0x001c0000dfb4783b */ /* 0x000fe20000000200 */
[C---:B------:R-:W-:Y:S07]  /*6230*/  HMMA.16816.F32 R24, R196.reuse, R108, R24 ;  /* 0x0000006cc418723c */ /* 0x040fee0000001818 */
[----:B------:R-:W-:Y:S01]  /*6240*/  LDSM.16.M88.4 R192, [R220+0x5100] ;  /* 0x00510000dcc0783b */ /* 0x000fe20000000200 */
[-C--:B------:R-:W-:Y:S07]  /*6250*/  HMMA.16816.F32 R28, R196, R110.reuse, R28 ;  /* 0x0000006ec41c723c */ /* 0x080fee000000181c */
[----:B------:R-:W-:Y:S01]  /*6260*/  LDSM.16.M88.4 R216, [R223+0x2000] ;  /* 0x00200000dfd8783b */ /* 0x000fe20000000200 */
[C---:B------:R-:W-:Y:S07]  /*6270*/  HMMA.16816.F32 R32, R188.reuse, R110, R32 ;  /* 0x0000006ebc20723c */ /* 0x040fee0000001820 */
[----:B------:R-:W3:Y:S01]  /*6280*/  LDSM.16.M88.4 R108, [R223+0x1800] ;  /* 0x00180000df6c783b */ /* 0x000ee20000000200 */
[-C--:B-----5:R-:W-:Y:S08]  /*6290*/  HMMA.16816.F32 R36, R188, R200.reuse, R36 ;  /* 0x000000c8bc24723c */ /* 0x0a0ff00000001824 */
[C---:B------:R-:W-:Y:S08]  /*62a0*/  HMMA.16816.F32 R40, R196.reuse, R200, R40 ;  /* 0x000000c8c428723c */ /* 0x040ff00000001828 */
[-C--:B------:R-:W-:Y:S08]  /*62b0*/  HMMA.16816.F32 R44, R196, R202.reuse, R44 ;  /* 0x000000cac42c723c */ /* 0x080ff0000000182c */
[C---:B------:R-:W-:Y:S01]  /*62c0*/  HMMA.16816.F32 R48, R188.reuse, R202, R48 ;  /* 0x000000cabc30723c */ /* 0x040fe20000001830 */
[----:B------:R-:W-:Y:S07]  /*62d0*/  LDSM.16.M88.4 R200, [R220+0x5500] ;  /* 0x00550000dcc8783b */ /* 0x000fee0000000200 */
[-C--:B----4-:R-:W-:Y:S08]  /*62e0*/  HMMA.16816.F32 R52, R188, R204.reuse, R52 ;  /* 0x000000ccbc34723c */ /* 0x090ff00000001834 */
[C---:B------:R-:W-:Y:S08]  /*62f0*/  HMMA.16816.F32 R56, R196.reuse, R204, R56 ;  /* 0x000000ccc438723c */ /* 0x040ff00000001838 */
[-C--:B------:R-:W-:Y:S01]  /*6300*/  HMMA.16816.F32 R60, R196, R206.reuse, R60 ;  /* 0x000000cec43c723c */ /* 0x080fe2000000183c */
[----:B------:R-:W-:Y:S07]  /*6310*/  LDSM.16.M88.4 R196, [R224+0xb100] ;  /* 0x00b10000e0c4783b */ /* 0x000fee0000000200 */
[----:B------:R-:W-:Y:S01]  /*6320*/  HMMA.16816.F32 R64, R188, R206, R64 ;  /* 0x000000cebc40723c */ /* 0x000fe20000001840 */
[----:B------:R-:W4:Y:S07]  /*6330*/  LDSM.16.M88.4 R188, [R224+0xa100] ;  /* 0x00a10000e0bc783b */ /* 0x000f2e0000000200 */
[-C--:B-1----:R-:W-:Y:S01]  /*6340*/  HMMA.16816.F32 R4, R208, R212.reuse, R4 ;  /* 0x000000d4d004723c */ /* 0x082fe20000001804 */
[----:B------:R-:W1:Y:S07]  /*6350*/  LDSM.16.M88.4 R204, [R220+0x5900] ;  /* 0x00590000dccc783b */ /* 0x000e6e0000000200 */
[C---:B--2---:R-:W-:Y:S08]  /*6360*/  HMMA.16816.F32 R8, R184.reuse, R212, R8 ;  /* 0x000000d4b808723c */ /* 0x044ff00000001808 */
[-C--:B------:R-:W-:Y:S08]  /*6370*/  HMMA.16816.F32 R12, R184, R214.reuse, R12 ;  /* 0x000000d6b80c723c */ /* 0x080ff0000000180c */
[C---:B------:R-:W-:Y:S01]  /*6380*/  HMMA.16816.F32 R16, R208.reuse, R214, R16 ;  /* 0x000000d6d010723c */ /* 0x040fe20000001810 */
[----:B------:R-:W2:Y:S07]  /*6390*/  LDSM.16.M88.4 R212, [R220+0x5d00] ;  /* 0x005d0000dcd4783b */ /* 0x000eae0000000200 */
[-C--:B------:R-:W-:Y:S08]  /*63a0*/  HMMA.16816.F32 R20, R208, R176.reuse, R20 ;  /* 0x000000b0d014723c */ /* 0x080ff00000001814 */
[C---:B------:R-:W-:Y:S08]  /*63b0*/  HMMA.16816.F32 R24, R184.reuse, R176, R24 ;  /* 0x000000b0b818723c */ /* 0x040ff00000001818 */
[-C--:B------:R-:W-:Y:S08]  /*63c0*/  HMMA.16816.F32 R28, R184, R178.reuse, R28 ;  /* 0x000000b2b81c723c */ /* 0x080ff0000000181c */
[C---:B------:R-:W-:Y:S01]  /*63d0*/  HMMA.16816.F32 R32, R208.reuse, R178, R32 ;  /* 0x000000b2d020723c */ /* 0x040fe20000001820 */
[----:B------:R-:W5:Y:S07]  /*63e0*/  LDSM.16.M88.4 R176, [R225+0xa100] ;  /* 0x00a10000e1b0783b */ /* 0x000f6e0000000200 */
[-C--:B---3--:R-:W-:Y:S08]  /*63f0*/  HMMA.16816.F32 R36, R208, R108.reuse, R36 ;  /* 0x0000006cd024723c */ /* 0x088ff00000001824 */
[C---:B------:R-:W-:Y:S08]  /*6400*/  HMMA.16816.F32 R40, R184.reuse, R108, R40 ;  /* 0x0000006cb828723c */ /* 0x040ff00000001828 */
[-C--:B------:R-:W-:Y:S08]  /*6410*/  HMMA.16816.F32 R44, R184, R110.reuse, R44 ;  /* 0x0000006eb82c723c */ /* 0x080ff0000000182c */
[C---:B------:R-:W-:Y:S01]  /*6420*/  HMMA.16816.F32 R48, R208.reuse, R110, R48 ;  /* 0x0000006ed030723c */ /* 0x040fe20000001830 */
[----:B------:R-:W3:Y:S07]  /*6430*/  LDSM.16.M88.4 R108, [R225+0xb100] ;  /* 0x00b10000e16c783b */ /* 0x000eee0000000200 */
[-C--:B------:R-:W-:Y:S08]  /*6440*/  HMMA.16816.F32 R52, R208, R180.reuse, R52 ;  /* 0x000000b4d034723c */ /* 0x080ff00000001834 */
[C---:B------:R-:W-:Y:S08]  /*6450*/  HMMA.16816.F32 R56, R184.reuse, R180, R56 ;  /* 0x000000b4b838723c */ /* 0x040ff00000001838 */
[-C--:B------:R-:W-:Y:S08]  /*6460*/  HMMA.16816.F32 R60, R184, R182.reuse, R60 ;  /* 0x000000b6b83c723c */ /* 0x080ff0000000183c */
[----:B------:R-:W-:Y:S08]  /*6470*/  HMMA.16816.F32 R64, R208, R182, R64 ;  /* 0x000000b6d040723c */ /* 0x000ff00000001840 */
[-C--:B----4-:R-:W-:Y:S08]  /*6480*/  HMMA.16816.F32 R4, R188, R192.reuse, R4 ;  /* 0x000000c0bc04723c */ /* 0x090ff00000001804 */
[C---:B------:R-:W-:Y:S08]  /*6490*/  HMMA.16816.F32 R8, R196.reuse, R192, R8 ;  /* 0x000000c0c408723c */ /* 0x040ff00000001808 */
[-C--:B------:R-:W-:Y:S08]  /*64a0*/  HMMA.16816.F32 R12, R196, R194.reuse, R12 ;  /* 0x000000c2c40c723c */ /* 0x080ff0000000180c */
[C---:B------:R-:W-:Y:S08]  /*64b0*/  HMMA.16816.F32 R16, R188.reuse, R194, R16 ;  /* 0x000000c2bc10723c */ /* 0x040ff00000001810 */
[-C--:B------:R-:W-:Y:S08]  /*64c0*/  HMMA.16816.F32 R20, R188, R200.reuse, R20 ;  /* 0x000000c8bc14723c */ /* 0x080ff00000001814 */
[C---:B------:R-:W-:Y:S08]  /*64d0*/  HMMA.16816.F32 R24, R196.reuse, R200, R24 ;  /* 0x000000c8c418723c */ /* 0x040ff00000001818 */
[-C--:B------:R-:W-:Y:S08]  /*64e0*/  HMMA.16816.F32 R28, R196, R202.reuse, R28 ;  /* 0x000000cac41c723c */ /* 0x080ff0000000181c */
[C---:B------:R-:W-:Y:S08]  /*64f0*/  HMMA.16816.F32 R32, R188.reuse, R202, R32 ;  /* 0x000000cabc20723c */ /* 0x040ff00000001820 */
[-C--:B-1----:R-:W-:Y:S08]  /*6500*/  HMMA.16816.F32 R36, R188, R204.reuse, R36 ;  /* 0x000000ccbc24723c */ /* 0x082ff00000001824 */
[C---:B------:R-:W-:Y:S08]  /*6510*/  HMMA.16816.F32 R40, R196.reuse, R204, R40 ;  /* 0x000000ccc428723c */ /* 0x040ff00000001828 */
[-C--:B------:R-:W-:Y:S08]  /*6520*/  HMMA.16816.F32 R44, R196, R206.reuse, R44 ;  /* 0x000000cec42c723c */ /* 0x080ff0000000182c */
[C---:B------:R-:W-:Y:S08]  /*6530*/  HMMA.16816.F32 R48, R188.reuse, R206, R48 ;  /* 0x000000cebc30723c */ /* 0x040ff00000001830 */
[-C--:B--2---:R-:W-:Y:S08]  /*6540*/  HMMA.16816.F32 R52, R188, R212.reuse, R52 ;  /* 0x000000d4bc34723c */ /* 0x084ff00000001834 */
[C---:B------:R-:W-:Y:S08]  /*6550*/  HMMA.16816.F32 R56, R196.reuse, R212, R56 ;  /* 0x000000d4c438723c */ /* 0x040ff00000001838 */
[-C--:B------:R-:W-:Y:S08]  /*6560*/  HMMA.16816.F32 R60, R196, R214.reuse, R60 ;  /* 0x000000d6c43c723c */ /* 0x080ff0000000183c */
[----:B------:R-:W-:Y:S08]  /*6570*/  HMMA.16816.F32 R64, R188, R214, R64 ;  /* 0x000000d6bc40723c */ /* 0x000ff00000001840 */
[-C--:B-----5:R-:W-:Y:S08]  /*6580*/  HMMA.16816.F32 R4, R176, R216.reuse, R4 ;  /* 0x000000d8b004723c */ /* 0x0a0ff00000001804 */
[C---:B---3--:R-:W-:Y:S08]  /*6590*/  HMMA.16816.F32 R8, R108.reuse, R216, R8 ;  /* 0x000000d86c08723c */ /* 0x048ff00000001808 */
        /* <DEDUP_REMOVED lines=21> */
[----:B----4-:R-:W4:Y:S09]  /*66f0*/  LDSM.16.M88.4 R4, [R223+0x2400] ;  /* 0x00240000df04783b */ /* 0x010f320000000200 */
[----:B------:R-:W1:Y:S10]  /*6700*/  MUFU.TANH R185, R10 ;  /* 0x0000000a00b97308 */ /* 0x000e740000002400 */
[----:B------:R5:W1:Y:S10]  /*6710*/  MUFU.TANH R192, R11 ;  /* 0x0000000b00c07308 */ /* 0x000a740000002400 */
[----:B------:R1:W1:Y:S10]  /*6720*/  MUFU.TANH R190, R14 ;  /* 0x0000000e00be7308 */ /* 0x0002740000002400 */
[----:B------:R2:W2:Y:S01]  /*6730*/  MUFU.TANH R189, R15 ;  /* 0x0000000f00bd7308 */ /* 0x0004a20000002400 */
[----:B-----5:R-:W5:Y:S01]  /*6740*/  LDSM.16.M88.4 R8, [R223+0x2800] ;  /* 0x00280000df08783b */ /* 0x020f620000000200 */
[-C--:B----4-:R-:W-:Y:S08]  /*6750*/  HMMA.16816.F32 R20, R176, R4.reuse, R20 ;  /* 0x00000004b014723c */ /* 0x090ff00000001814 */
[----:B------:R4:W3:Y:S01]  /*6760*/  MUFU.TANH R180, R16 ;  /* 0x0000001000b47308 */ /* 0x0008e20000002400 */
[C---:B------:R-:W-:Y:S04]  /*6770*/  HMMA.16816.F32 R24, R108.reuse, R4, R24 ;  /* 0x000000046c18723c */ /* 0x040fe80000001818 */
[----:B-1----:R-:W-:Y:S05]  /*6780*/  FMUL.FTZ R14, R17, c[0x0][0x320] ;  /* 0x0000c800110e7a20 */ /* 0x002fea0000410000 */
[----:B------:R1:W1:Y:S01]  /*6790*/  MUFU.TANH R184, R12 ;  /* 0x0000000c00b87308 */ /* 0x0002620000002400 */
[-C--:B------:R-:W-:Y:S03]  /*67a0*/  HMMA.16816.F32 R28, R108, R6.reuse, R28 ;  /* 0x000000066c1c723c */ /* 0x080fe6000000181c */
[----:B--2---:R-:W-:Y:S05]  /*67b0*/  FMUL.FTZ R15, R18, c[0x0][0x320] ;  /* 0x0000c800120f7a20 */ /* 0x004fea0000410000 */
[C---:B------:R-:W-:Y:S01]  /*67c0*/  HMMA.16816.F32 R32, R176.reuse, R6, R32 ;  /* 0x00000006b020723c */ /* 0x040fe20000001820 */
[----:B------:R2:W1:Y:S01]  /*67d0*/  MUFU.TANH R183, R13 ;  /* 0x0000000d00b77308 */ /* 0x0004620000002400 */
[----:B------:R-:W1:Y:S01]  /*67e0*/  LDSM.16.M88.4 R4, [R223+0x2c00] ;  /* 0x002c0000df04783b */ /* 0x000e620000000200 */
[----:B------:R-:W-:Y:S04]  /*67f0*/  DEPBAR.LE SB0, 0x0 ;  /* 0x000080000000791a */ /* 0x000fe80000000000 */
[----:B----4-:R-:W-:Y:S02]  /*6800*/  FMUL.FTZ R16, R19, c[0x0][0x320] ;  /* 0x0000c80013107a20 */ /* 0x010fe40000410000 */
[----:B------:R-:W-:Y:S02]  /*6810*/  FMUL.FTZ R20, R20, c[0x0][0x320] ;  /* 0x0000c80014147a20 */ /* 0x000fe40000410000 */
[----:B------:R-:W4:Y:S01]  /*6820*/  MUFU.TANH R14, R14 ;  /* 0x0000000e000e7308 */ /* 0x000f220000002400 */
        /* <DEDUP_REMOVED lines=67> */
[----:B------:R-:W-:Y:S03]  /*6c60*/  FMUL.FTZ R67, R67, c[0x0][0x320] ;  /* 0x0000c80043437a20 */ /* 0x000fe60000410000 */
        /* <DEDUP_REMOVED lines=39> */
.L_x_34:
[----:B------:R-:W-:Y:S01]  /*6ee0*/  FMNMX.FTZ R0, R181, R3, !PT ;  /* 0x00000003b5007209 */ /* 0x000fe20007810000 */
[----:B------:R-:W-:Y:S01]  /*6ef0*/  STL [R1+0x30], R220 ;  /* 0x000030dc01007387 */ /* 0x000fe20000100800 */
        /* <DEDUP_REMOVED lines=26> */
[----:B--2---:R-:W-:Y:S02]  /*70a0*/  FMNMX.FTZ R4, R182, R100, !PT ;  /* 0x00000064b6047209 */ /* 0x004fe40007810000 */
        /* <DEDUP_REMOVED lines=9> */
[----:B------:R-:W1:Y:S01]  /*7140*/  SHFL.BFLY PT, R7, R0, 0x2, 0x1f ;  /* 0x0c401f0000077f89 */ /* 0x000e6200000e0000 */
        /* <DEDUP_REMOVED lines=8> */
[----:B------:R-:W2:Y:S01]  /*71d0*/  SHFL.BFLY PT, R103, R2, 0x2, 0x1f ;  /* 0x0c401f0002677f89 */ /* 0x000ea200000e0000 */
        /* <DEDUP_REMOVED lines=12> */
[----:B-1----:R-:W-:Y:S02]  /*72a0*/  FMNMX.FTZ R0, R0, R7, !PT ;  /* 0x0000000700007209 */ /* 0x002fe40007810000 */
[----:B--2---:R-:W-:Y:S02]  /*72b0*/  FMNMX.FTZ R103, R2, R103, !PT ;  /* 0x0000006702677209 */ /* 0x004fe40007810000 */
[----:B------:R-:W-:Y:S01]  /*72c0*/  FMNMX.FTZ R2, R229, R5, !PT ;  /* 0x00000005e5027209 */ /* 0x000fe20007810000 */
[----:B------:R-:W1:Y:S01]  /*72d0*/  SHFL.BFLY PT, R105, R0, 0x1, 0x1f ;  /* 0x0c201f0000697f89 */ /* 0x000e6200000e0000 */
[----:B------:R-:W-:Y:S02]  /*72e0*/  FMNMX.FTZ R4, R237, R4, !PT ;  /* 0x00000004ed047209 */ /* 0x000fe40007810000 */
[----:B------:R-:W-:Y:S02]  /*72f0*/  FMNMX.FTZ R2, R232, R2, !PT ;  /* 0x00000002e8027209 */ /* 0x000fe40007810000 */
[----:B------:R-:W-:Y:S02]  /*7300*/  FMNMX.FTZ R4, R238, R4, !PT ;  /* 0x00000004ee047209 */ /* 0x000fe40007810000 */
[----:B------:R-:W-:Y:S01]  /*7310*/  FMNMX.FTZ R2, R233, R2, !PT ;  /* 0x00000002e9027209 */ /* 0x000fe20007810000 */
[----:B------:R-:W2:Y:S01]  /*7320*/  SHFL.BFLY PT, R5, R103, 0x1, 0x1f ;  /* 0x0c201f0067057f89 */ /* 0x000ea200000e0000 */
[----:B------:R-:W-:Y:S02]  /*7330*/  FMNMX.FTZ R4, R179, R4, !PT ;  /* 0x00000004b3047209 */ /* 0x000fe40007810000 */
[----:B------:R-:W-:Y:S02]  /*7340*/  ISETP.GT.AND P0, PT, R245, RZ, PT ;  /* 0x000000fff500720c */ /* 0x000fe40003f04270 */
[----:B------:R-:W-:Y:S05]  /*7350*/  FMNMX.FTZ R4, R234, R4, !PT ;  /* 0x00000004ea047209 */ /* 0x000fea0007810000 */
[----:B------:R-:W3:Y:S01]  /*7360*/  SHFL.BFLY PT, R6, R4, 0x2, 0x1f ;  /* 0x0c401f0004067f89 */ /* 0x000ee200000e0000 */
[----:B-1----:R-:W-:Y:S05]  /*7370*/  FMNMX.FTZ R105, R0, R105, !PT ;  /* 0x0000006900697209 */ /* 0x002fea0007810000 */
[C---:B------:R-:W-:Y:S01]  /*7380*/  FADD.FTZ R0, -R105.reuse, R3 ;  /* 0x0000000369007221 */ /* 0x040fe20000010100 */
[----:B------:R-:W-:Y:S01]  /*7390*/  FMNMX.FTZ R3, R242, R2, !PT ;  /* 0x00000002f2037209 */ /* 0x000fe20007810000 */
[----:B------:R-:W-:Y:S01]  /*73a0*/  FMUL.FTZ R110, R105, c[0x0][0x2d0] ;  /* 0x0000b400696e7a20 */ /* 0x000fe20000410000 */
[----:B--2---:R-:W-:Y:S01]  /*73b0*/  FMNMX.FTZ R103, R103, R5, !PT ;  /* 0x0000000567677209 */ /* 0x004fe20007810000 */
[----:B------:R-:W-:Y:S01]  /*73c0*/  FMUL.FTZ R2, R0, c[0x0][0x2d0] ;  /* 0x0000b40000027a20 */ /* 0x000fe20000410000 */
[----:B------:R-:W-:Y:S01]  /*73d0*/  FMNMX.FTZ R0, R243, R3, !PT ;  /* 0x00000003f3007209 */ /* 0x000fe20007810000 */
[--C-:B------:R-:W-:Y:S02]  /*73e0*/  FFMA.FTZ R40, R194, c[0x0][0x2d0], -R110.reuse ;  /* 0x0000b400c2287a23 */ /* 0x100fe4000001086e */
[----:B------:R-:W1:Y:S01]  /*73f0*/  MUFU.EX2 R102, R2 ;  /* 0x0000000200667308 */ /* 0x000e620000000800 */
[----:B------:R-:W-:Y:S01]  /*7400*/  FMNMX.FTZ R0, R108, R0, !PT ;  /* 0x000000006c007209 */ /* 0x000fe20007810000 */
[----:B------:R-:W-:Y:S02]  /*7410*/  FMUL.FTZ R176, R103, c[0x0][0x2d0] ;  /* 0x0000b40067b07a20 */ /* 0x000fe40000410000 */
[--C-:B------:R-:W-:Y:S01]  /*7420*/  FFMA.FTZ R56, R195, c[0x0][0x2d0], -R110.reuse ;  /* 0x0000b400c3387a23 */ /* 0x100fe2000001086e */
[----:B------:R-:W-:Y:S02]  /*7430*/  FMNMX.FTZ R0, R109, R0, !PT ;  /* 0x000000006d007209 */ /* 0x000fe40007810000 */
[----:B---3--:R-:W-:Y:S03]  /*7440*/  FMNMX.FTZ R4, R4, R6, !PT ;  /* 0x0000000604047209 */ /* 0x008fe60007810000 */
[----:B------:R-:W2:Y:S08]  /*7450*/  SHFL.BFLY PT, R3, R0, 0x2, 0x1f ;  /* 0x0c401f0000037f89 */ /* 0x000eb000000e0000 */
[----:B------:R-:W3:Y:S01]  /*7460*/  SHFL.BFLY PT, R104, R4, 0x1, 0x1f ;  /* 0x0c201f0004687f89 */ /* 0x000ee200000e0000 */
[C---:B-1----:R-:W-:Y:S02]  /*7470*/  FMUL.FTZ R17, R102.reuse, R125 ;  /* 0x0000007d66117220 */ /* 0x042fe40000410000 */
[C---:B------:R-:W-:Y:S02]  /*7480*/  FMUL.FTZ R32, R102.reuse, R140 ;  /* 0x0000008c66207220 */ /* 0x040fe40000410000 */
[C---:B------:R-:W-:Y:S02]  /*7490*/  FMUL.FTZ R33, R102.reuse, R141 ;  /* 0x0000008d66217220 */ /* 0x040fe40000410000 */
[C---:B------:R-:W-:Y:S02]  /*74a0*/  FMUL.FTZ R49, R102.reuse, R157 ;  /* 0x0000009d66317220 */ /* 0x040fe40000410000 */
[----:B------:R-:W-:Y:S01]  /*74b0*/  FMUL.FTZ R65, R102, R173 ;  /* 0x000000ad66417220 */ /* 0x000fe20000410000 */
[----:B--2---:R-:W-:Y:S01]  /*74c0*/  FMNMX.FTZ R0, R0, R3, !PT ;  /* 0x0000000300007209 */ /* 0x004fe20007810000 */
[--C-:B------:R-:W-:Y:S02]  /*74d0*/  FFMA.FTZ R3, R14, c[0x0][0x2d0], -R110.reuse ;  /* 0x0000b4000e037a23 */ /* 0x100fe4000001086e */
[C---:B------:R-:W-:Y:S02]  /*74e0*/  FMUL.FTZ R68, R102.reuse, R68 ;  /* 0x0000004466447220 */ /* 0x040fe40000410000 */
[----:B------:R1:W-:Y:S01]  /*74f0*/  MUFU.EX2 R8, R3 ;  /* 0x0000000300087308 */ /* 0x0003e20000000800 */
[----:B------:R-:W-:Y:S01]  /*7500*/  FMUL.FTZ R69, R102, R69 ;  /* 0x0000004566457220 */ /* 0x000fe20000410000 */
[----:B---3--:R-:W-:Y:S01]  /*7510*/  FMNMX.FTZ R104, R4, R104, !PT ;  /* 0x0000006804687209 */ /* 0x008fe20007810000 */
[----:B------:R-:W-:Y:S02]  /*7520*/  FFMA.FTZ R4, R181, c[0x0][0x2d0], -R110 ;  /* 0x0000b400b5047a23 */ /* 0x000fe4000001086e */
[----:B------:R-:W-:Y:S02]  /*7530*/  FMUL.FTZ R80, R102, R80 ;  /* 0x0000005066507220 */ /* 0x000fe40000410000 */
[C---:B------:R-:W-:Y:S02]  /*7540*/  FMUL.FTZ R111, R104.reuse, c[0x0][0x2d0] ;  /* 0x0000b400686f7a20 */ /* 0x040fe40000410000 */
[----:B------:R-:W-:Y:S01]  /*7550*/  FADD.FTZ R2, -R104, R100 ;  /* 0x0000006468027221 */ /* 0x000fe20000010100 */
[----:B------:R-:W-:Y:S01]  /*7560*/  MUFU.EX2 R181, R4 ;  /* 0x0000000400b57308 */ /* 0x000fe20000000800 */
[--C-:B------:R-:W-:Y:S02]  /*7570*/  FFMA.FTZ R44, R197, c[0x0][0x2d0], -R111.reuse ;  /* 0x0000b400c52c7a23 */ /* 0x100fe4000001086f */
[----:B------:R-:W-:Y:S02]  /*7580*/  FMUL.FTZ R2, R2, c[0x0][0x2d0] ;  /* 0x0000b40002027a20 */ /* 0x000fe40000410000 */
[--C-:B------:R-:W-:Y:S02]  /*7590*/  FFMA.FTZ R48, R199, c[0x0][0x2d0], -R111.reuse ;  /* 0x0000b400c7307a23 */ /* 0x100fe4000001086f */
[--C-:B------:R-:W-:Y:S02]  /*75a0*/  FFMA.FTZ R60, R198, c[0x0][0x2d0], -R111.reuse ;  /* 0x0000b400c63c7a23 */ /* 0x100fe4000001086f */
[--C-:B------:R-:W-:Y:S01]  /*75b0*/  FFMA.FTZ R64, R200, c[0x0][0x2d0], -R111.reuse ;  /* 0x0000b400c8407a23 */ /* 0x100fe2000001086f */
[----:B------:R2:W3:Y:S01]  /*75c0*/  MUFU.EX2 R101, R2 ;  /* 0x0000000200657308 */ /* 0x0004e20000000800 */
[----:B------:R-:W-:Y:S02]  /*75d0*/  FMUL.FTZ R81, R102, R81 ;  /* 0x0000005166517220 */ /* 0x000fe40000410000 */
[--C-:B-1----:R-:W-:Y:S02]  /*75e0*/  FFMA.FTZ R3, R182, c[0x0][0x2d0], -R111.reuse ;  /* 0x0000b400b6037a23 */ /* 0x102fe4000001086f */
[C---:B------:R-:W-:Y:S02]  /*75f0*/  FMUL.FTZ R84, R102.reuse, R84 ;  /* 0x0000005466547220 */ /* 0x040fe40000410000 */
[C---:B------:R-:W-:Y:S02]  /*7600*/  FMUL.FTZ R85, R102.reuse, R85 ;  /* 0x0000005566557220 */ /* 0x040fe40000410000 */
[C---:B------:R-:W-:Y:S01]  /*7610*/  FMUL.FTZ R96, R102.reuse, R96 ;  /* 0x0000006066607220 */ /* 0x040fe20000410000 */
[----:B------:R1:W4:Y:S01]  /*7620*/  MUFU.EX2 R10, R3 ;  /* 0x00000003000a7308 */ /* 0x0003220000000800 */
[----:B------:R-:W-:Y:S09]  /*7630*/  FMUL.FTZ R97, R102, R97 ;  /* 0x0000006166617220 */ /* 0x000ff20000410000 */
[----:B------:R4:W-:Y:S01]  /*7640*/  MUFU.EX2 R140, R64 ;  /* 0x00000040008c7308 */ /* 0x0009e20000000800 */
[----:B--2---:R-:W-:Y:S02]  /*7650*/  FADD.FTZ R2, -R103, R106 ;  /* 0x0000006a67027221 */ /* 0x004fe40000010100 */
[C---:B---3--:R-:W-:Y:S02]  /*7660*/  FMUL.FTZ R7, R101.reuse, R119 ;  /* 0x0000007765077220 */ /* 0x048fe40000410000 */
[----:B------:R-:W-:Y:S02]  /*7670*/  FMUL.FTZ R2, R2, c[0x0][0x2d0] ;  /* 0x0000b40002027a20 */ /* 0x000fe40000410000 */
[C---:B------:R-:W-:Y:S03]  /*7680*/  FMUL.FTZ R18, R101.reuse, R126 ;  /* 0x0000007e65127220 */ /* 0x040fe60000410000 */
[----:B------:R2:W3:Y:S01]  /*7690*/  MUFU.EX2 R100, R2 ;  /* 0x0000000200647308 */ /* 0x0004e20000000800 */
[C---:B------:R-:W-:Y:S02]  /*76a0*/  FMUL.FTZ R19, R101.reuse, R127 ;  /* 0x0000007f65137220 */ /* 0x040fe40000410000 */
[--C-:B-1----:R-:W-:Y:S01]  /*76b0*/  FFMA.FTZ R3, R188, c[0x0][0x2d0], -R111.reuse ;  /* 0x0000b400bc037a23 */ /* 0x102fe2000001086f */
[----:B----4-:R-:W-:Y:S01]  /*76c0*/  MOV R188, R10 ;  /* 0x0000000a00bc7202 */ /* 0x010fe20000000f00 */
[----:B------:R-:W-:Y:S02]  /*76d0*/  FFMA.FTZ R106, R202, c[0x0][0x2d0], -R176 ;  /* 0x0000b400ca6a7a23 */ /* 0x000fe400000108b0 */
[C---:B------:R-:W-:Y:S02]  /*76e0*/  FMUL.FTZ R35, R101.reuse, R143 ;  /* 0x0000008f65237220 */ /* 0x040fe40000410000 */
[C---:B------:R-:W-:Y:S01]  /*76f0*/  FMUL.FTZ R34, R101.reuse, R142 ;  /* 0x0000008e65227220 */ /* 0x040fe20000410000 */
[----:B------:R1:W-:Y:S01]  /*7700*/  MUFU.EX2 R220, R3 ;  /* 0x0000000300dc7308 */ /* 0x0003e20000000800 */
[C---:B------:R-:W-:Y:S02]  /*7710*/  FMUL.FTZ R50, R101.reuse, R158 ;  /* 0x0000009e65327220 */ /* 0x040fe40000410000 */
[C---:B------:R-:W-:Y:S02]  /*7720*/  FMUL.FTZ R51, R101.reuse, R159 ;  /* 0x0000009f65337220 */ /* 0x040fe40000410000 */
[----:B------:R-:W-:Y:S02]  /*7730*/  FMUL.FTZ R64, R102, R172 ;  /* 0x000000ac66407220 */ /* 0x000fe40000410000 */
[C---:B------:R-:W-:Y:S02]  /*7740*/  FMUL.FTZ R66, R101.reuse, R174 ;  /* 0x000000ae65427220 */ /* 0x040fe40000410000 */
[C---:B------:R-:W-:Y:S02]  /*7750*/  FMUL.FTZ R67, R101.reuse, R175 ;  /* 0x000000af65437220 */ /* 0x040fe40000410000 */
[C---:B------:R-:W-:Y:S01]  /*7760*/  FMUL.FTZ R70, R101.reuse, R70 ;  /* 0x0000004665467220 */ /* 0x040fe20000410000 */
[----:B------:R-:W-:Y:S01]  /*7770*/  LDSM.16.MT88.4 R172, [R222+0x1d00] ;  /* 0x001d0000deac783b */ /* 0x000fe20000004200 */
[----:B------:R-:W-:Y:S02]  /*7780*/  FMUL.FTZ R71, R101, R71 ;  /* 0x0000004765477220 */ /* 0x000fe40000410000 */
[--C-:B--2---:R-:W-:Y:S02]  /*7790*/  FFMA.FTZ R2, R186, c[0x0][0x2d0], -R110.reuse ;  /* 0x0000b400ba027a23 */ /* 0x104fe4000001086e */
[C---:B---3--:R-:W-:Y:S02]  /*77a0*/  FMUL.FTZ R12, R100.reuse, R120 ;  /* 0x00000078640c7220 */ /* 0x048fe40000410000 */
[----:B------:R2:W-:Y:S01]  /*77b0*/  MUFU.EX2 R186, R2 ;  /* 0x0000000200ba7308 */ /* 0x0005e20000000800 */
[C---:B------:R-:W-:Y:S02]  /*77c0*/  FMUL.FTZ R13, R100.reuse, R121 ;  /* 0x00000079640d7220 */ /* 0x040fe40000410000 */
[C---:B------:R-:W-:Y:S02]  /*77d0*/  FMUL.FTZ R24, R100.reuse, R132 ;  /* 0x0000008464187220 */ /* 0x040fe40000410000 */
[--C-:B-1----:R-:W-:Y:S02]  /*77e0*/  FFMA.FTZ R3, R15, c[0x0][0x2d0], -R111.reuse ;  /* 0x0000b4000f037a23 */ /* 0x102fe4000001086f */
[C---:B------:R-:W-:Y:S02]  /*77f0*/  FMUL.FTZ R25, R100.reuse, R133 ;  /* 0x0000008564197220 */ /* 0x040fe40000410000 */
[C---:B------:R-:W-:Y:S01]  /*7800*/  FMUL.FTZ R41, R100.reuse, R149 ;  /* 0x0000009564297220 */ /* 0x040fe20000410000 */
[----:B------:R1:W-:Y:S01]  /*7810*/  MUFU.EX2 R6, R3 ;  /* 0x0000000300067308 */ /* 0x0003e20000000800 */
[C---:B------:R-:W-:Y:S02]  /*7820*/  FMUL.FTZ R45, R100.reuse, R153 ;  /* 0x00000099642d7220 */ /* 0x040fe40000410000 */
[C---:B------:R-:W-:Y:S02]  /*7830*/  FMUL.FTZ R57, R100.reuse, R165 ;  /* 0x000000a564397220 */ /* 0x040fe40000410000 */
[C---:B------:R-:W-:Y:S02]  /*7840*/  FMUL.FTZ R61, R100.reuse, R169 ;  /* 0x000000a9643d7220 */ /* 0x040fe40000410000 */
[C---:B------:R-:W-:Y:S02]  /*7850*/  FMUL.FTZ R72, R100.reuse, R72 ;  /* 0x0000004864487220 */ /* 0x040fe40000410000 */
[C---:B------:R-:W-:Y:S01]  /*7860*/  FMUL.FTZ R73, R100.reuse, R73 ;  /* 0x0000004964497220 */ /* 0x040fe20000410000 */
[----:B------:R3:W-:Y:S01]  /*7870*/  MUFU.EX2 R149, R48 ;  /* 0x0000003000957308 */ /* 0x0007e20000000800 */
[C---:B------:R-:W-:Y:S02]  /*7880*/  FMUL.FTZ R76, R100.reuse, R76 ;  /* 0x0000004c644c7220 */ /* 0x040fe40000410000 */
[----:B------:R-:W-:Y:S02]  /*7890*/  FMUL.FTZ R77, R100, R77 ;  /* 0x0000004d644d7220 */ /* 0x000fe40000410000 */
[----:B--2---:R-:W-:Y:S02]  /*78a0*/  FFMA.FTZ R2, R180, c[0x0][0x2d0], -R110 ;  /* 0x0000b400b4027a23 */ /* 0x004fe4000001086e */
[C---:B------:R-:W-:Y:S02]  /*78b0*/  FMUL.FTZ R82, R101.reuse, R82 ;  /* 0x0000005265527220 */ /* 0x040fe40000410000 */
[C---:B------:R-:W-:Y:S01]  /*78c0*/  FMUL.FTZ R83, R101.reuse, R83 ;  /* 0x0000005365537220 */ /* 0x040fe20000410000 */
[----:B------:R2:W4:Y:S01]  /*78d0*/  MUFU.EX2 R9, R2 ;  /* 0x0000000200097308 */ /* 0x0005220000000800 */
[C---:B------:R-:W-:Y:S02]  /*78e0*/  FMUL.FTZ R86, R101.reuse, R86 ;  /* 0x0000005665567220 */ /* 0x040fe40000410000 */
[----:B------:R-:W-:Y:S02]  /*78f0*/  FMUL.FTZ R87, R101, R87 ;  /* 0x0000005765577220 */ /* 0x000fe40000410000 */
[--C-:B-1----:R-:W-:Y:S02]  /*7900*/  FFMA.FTZ R3, R187, c[0x0][0x2d0], -R176.reuse ;  /* 0x0000b400bb037a23 */ /* 0x102fe400000108b0 */
[C---:B------:R-:W-:Y:S02]  /*7910*/  FMUL.FTZ R88, R100.reuse, R88 ;  /* 0x0000005864587220 */ /* 0x040fe40000410000 */
[C---:B------:R-:W-:Y:S01]  /*7920*/  FMUL.FTZ R89, R100.reuse, R89 ;  /* 0x0000005964597220 */ /* 0x040fe20000410000 */
[----:B------:R1:W-:Y:S01]  /*7930*/  MUFU.EX2 R182, R3 ;  /* 0x0000000300b67308 */ /* 0x0003e20000000800 */
[C---:B------:R-:W-:Y:S02]  /*7940*/  FMUL.FTZ R92, R100.reuse, R92 ;  /* 0x0000005c645c7220 */ /* 0x040fe40000410000 */
[----:B------:R-:W-:Y:S02]  /*7950*/  FMUL.FTZ R93, R100, R93 ;  /* 0x0000005d645d7220 */ /* 0x000fe40000410000 */
[----:B---3--:R-:W-:Y:S02]  /*7960*/  FMUL.FTZ R48, R102, R156 ;  /* 0x0000009c66307220 */ /* 0x008fe40000410000 */
[C---:B------:R-:W-:Y:S01]  /*7970*/  FMUL.FTZ R98, R101.reuse, R98 ;  /* 0x0000006265627220 */ /* 0x040fe20000410000 */
[----:B------:R-:W-:Y:S01]  /*7980*/  LDSM.16.MT88.4 R156, [R221+0x1d00] ;  /* 0x001d0000dd9c783b */ /* 0x000fe20000004200 */
[----:B------:R-:W-:Y:S07]  /*7990*/  FMUL.FTZ R99, R101, R99 ;  /* 0x0000006365637220 */ /* 0x000fee0000410000 */
[----:B--2---:R-:W2:Y:S01]  /*79a0*/  SHFL.BFLY PT, R2, R0, 0x1, 0x1f ;  /* 0x0c201f0000027f89 */ /* 0x004ea200000e0000 */
[--C-:B-1----:R-:W-:Y:S04]  /*79b0*/  FFMA.FTZ R3, R191, c[0x0][0x2d0], -R176.reuse ;  /* 0x0000b400bf037a23 */ /* 0x102fe800000108b0 */
[----:B------:R1:W-:Y:S01]  /*79c0*/  MUFU.EX2 R187, R3 ;  /* 0x0000000300bb7308 */ /* 0x0003e20000000800 */
[----:B--2---:R-:W-:Y:S01]  /*79d0*/  FMNMX.FTZ R2, R2, R0, !PT ;  /* 0x0000000002027209 */ /* 0x004fe20007810000 */
[----:B------:R-:W-:Y:S02]  /*79e0*/  FFMA.FTZ R0, R16, c[0x0][0x2d0], -R111 ;  /* 0x0000b40010007a23 */ /* 0x000fe4000001086f */
[----:B------:R-:W-:Y:S06]  /*79f0*/  FMUL.FTZ R16, R102, R124 ;  /* 0x0000007c66107220 */ /* 0x000fec0000410000 */
[----:B------:R2:W-:Y:S01]  /*7a00*/  MUFU.EX2 R29, R0 ;  /* 0x00000000001d7308 */ /* 0x0005e20000000800 */
[----:B------:R-:W-:Y:S01]  /*7a10*/  LDSM.16.MT88.4 R124, [R221+0x2100] ;  /* 0x00210000dd7c783b */ /* 0x000fe20000004200 */
[--C-:B-1----:R-:W-:Y:S01]  /*7a20*/  FFMA.FTZ R3, R184, c[0x0][0x2d0], -R176.reuse ;  /* 0x0000b400b8037a23 */ /* 0x102fe200000108b0 */
[----:B----4-:R-:W-:Y:S01]  /*7a30*/  MOV R184, R9 ;  /* 0x0000000900b87202 */ /* 0x010fe20000000f00 */
[----:B------:R-:W-:Y:S06]  /*7a40*/  FMUL.FTZ R9, R100, R113 ;  /* 0x0000007164097220 */ /* 0x000fec0000410000 */
[----:B------:R1:W-:Y:S01]  /*7a50*/  MUFU.EX2 R5, R3 ;  /* 0x0000000300057308 */ /* 0x0003e20000000800 */
[----:B--2---:R-:W-:Y:S04]  /*7a60*/  FADD.FTZ R0, -R2, R107 ;  /* 0x0000006b02007221 */ /* 0x004fe80000010100 */
[----:B------:R-:W-:Y:S06]  /*7a70*/  FMUL.FTZ R0, R0, c[0x0][0x2d0] ;  /* 0x0000b40000007a20 */ /* 0x000fec0000410000 */
[----:B------:R-:W2:Y:S01]  /*7a80*/  MUFU.EX2 R0, R0 ;  /* 0x0000000000007308 */ /* 0x000ea20000000800 */
[--C-:B-1----:R-:W-:Y:S09]  /*7a90*/  FFMA.FTZ R3, R183, c[0x0][0x2d0], -R176.reuse ;  /* 0x0000b400b7037a23 */ /* 0x102ff200000108b0 */
[----:B------:R1:W3:Y:S10]  /*7aa0*/  MUFU.EX2 R28, R3 ;  /* 0x00000003001c7308 */ /* 0x0002f40000000800 */
[----:B------:R4:W-:Y:S01]  /*7ab0*/  MUFU.EX2 R183, R40 ;  /* 0x0000002800b77308 */ /* 0x0009e20000000800 */
[C---:B--2---:R-:W-:Y:S02]  /*7ac0*/  FMUL.FTZ R10, R0.reuse, R114 ;  /* 0x00000072000a7220 */ /* 0x044fe40000410000 */
[C---:B------:R-:W-:Y:S02]  /*7ad0*/  FMUL.FTZ R11, R0.reuse, R115 ;  /* 0x00000073000b7220 */ /* 0x040fe40000410000 */
[C---:B------:R-:W-:Y:S02]  /*7ae0*/  FMUL.FTZ R14, R0.reuse, R122 ;  /* 0x0000007a000e7220 */ /* 0x040fe40000410000 */
[C---:B------:R-:W-:Y:S02]  /*7af0*/  FMUL.FTZ R15, R0.reuse, R123 ;  /* 0x0000007b000f7220 */ /* 0x040fe40000410000 */
[----:B------:R-:W-:Y:S01]  /*7b00*/  FMUL.FTZ R26, R0, R134 ;  /* 0x00000086001a7220 */ /* 0x000fe20000410000 */
[----:B------:R-:W-:Y:S01]  /*7b10*/  MOV R134, R29 ;  /* 0x0000001d00867202 */ /* 0x000fe20000000f00 */
[----:B-1----:R-:W-:Y:S01]  /*7b20*/  FMUL.FTZ R3, R2, c[0x0][0x2d0] ;  /* 0x0000b40002037a20 */ /* 0x002fe20000410000 */
[----:B---3--:R-:W-:Y:S01]  /*7b30*/  MOV R133, R28 ;  /* 0x0000001c00857202 */ /* 0x008fe20000000f00 */
[----:B------:R-:W-:Y:S01]  /*7b40*/  FMUL.FTZ R43, R0, R151 ;  /* 0x00000097002b7220 */ /* 0x000fe20000410000 */
[----:B------:R-:W1:Y:S01]  /*7b50*/  LDSM.16.MT88.4 R120, [R222+0x1100] ;  /* 0x00110000de78783b */ /* 0x000e620000004200 */
[--C-:B------:R-:W-:Y:S01]  /*7b60*/  FFMA.FTZ R4, R185, c[0x0][0x2d0], -R3.reuse ;  /* 0x0000b400b9047a23 */ /* 0x100fe20000010803 */
[----:B------:R-:W-:Y:S01]  /*7b70*/  MOV R185, R6 ;  /* 0x0000000600b97202 */ /* 0x000fe20000000f00 */
[----:B------:R-:W-:Y:S02]  /*7b80*/  FMUL.FTZ R6, R101, R118 ;  /* 0x0000007665067220 */ /* 0x000fe40000410000 */
[----:B------:R2:W-:Y:S01]  /*7b90*/  MUFU.EX2 R180, R4 ;  /* 0x0000000400b47308 */ /* 0x0005e20000000800 */
[----:B------:R-:W-:Y:S01]  /*7ba0*/  F2FP.PACK_AB R119, R29, R185 ;  /* 0x000000b91d77723e */ /* 0x000fe200000000ff */
[----:B------:R-:W-:Y:S02]  /*7bb0*/  FMUL.FTZ R29, R100, R137 ;  /* 0x00000089641d7220 */ /* 0x000fe40000410000 */
[C---:B------:R-:W-:Y:S02]  /*7bc0*/  FMUL.FTZ R30, R0.reuse, R138 ;  /* 0x0000008a001e7220 */ /* 0x040fe40000410000 */
[----:B------:R-:W-:Y:S02]  /*7bd0*/  FMUL.FTZ R31, R0, R139 ;  /* 0x0000008b001f7220 */ /* 0x000fe40000410000 */
[----:B----4-:R-:W-:Y:S01]  /*7be0*/  FMUL.FTZ R40, R100, R148 ;  /* 0x0000009464287220 */ /* 0x010fe20000410000 */
[----:B------:R-:W-:Y:S01]  /*7bf0*/  MOV R148, R187 ;  /* 0x000000bb00947202 */ /* 0x000fe20000000f00 */
[C---:B------:R-:W-:Y:S01]  /*7c00*/  FMUL.FTZ R42, R0.reuse, R150 ;  /* 0x00000096002a7220 */ /* 0x040fe20000410000 */
[----:B------:R3:W-:Y:S01]  /*7c10*/  MUFU.EX2 R139, R56 ;  /* 0x00000038008b7308 */ /* 0x0007e20000000800 */
[C---:B------:R-:W-:Y:S01]  /*7c20*/  FMUL.FTZ R46, R0.reuse, R154 ;  /* 0x0000009a002e7220 */ /* 0x040fe20000410000 */
[----:B------:R-:W-:Y:S01]  /*7c30*/  MOV R150, R188 ;  /* 0x000000bc00967202 */ /* 0x000fe20000000f00 */
[C---:B------:R-:W-:Y:S02]  /*7c40*/  FMUL.FTZ R47, R0.reuse, R155 ;  /* 0x0000009b002f7220 */ /* 0x040fe40000410000 */
[C---:B------:R-:W-:Y:S02]  /*7c50*/  FMUL.FTZ R58, R0.reuse, R166 ;  /* 0x000000a6003a7220 */ /* 0x040fe40000410000 */
[C---:B------:R-:W-:Y:S02]  /*7c60*/  FMUL.FTZ R59, R0.reuse, R167 ;  /* 0x000000a7003b7220 */ /* 0x040fe40000410000 */
[C---:B------:R-:W-:Y:S01]  /*7c70*/  FMUL.FTZ R62, R0.reuse, R170 ;  /* 0x000000aa003e7220 */ /* 0x040fe20000410000 */
[----:B------:R4:W-:Y:S01]  /*7c80*/  MUFU.EX2 R155, R60 ;  /* 0x0000003c009b7308 */ /* 0x0009e20000000800 */
[----:B------:R-:W-:Y:S02]  /*7c90*/  FMUL.FTZ R63, R0, R171 ;  /* 0x000000ab003f7220 */ /* 0x000fe40000410000 */
[--C-:B--2---:R-:W-:Y:S01]  /*7ca0*/  FFMA.FTZ R4, R192, c[0x0][0x2d0], -R3.reuse ;  /* 0x0000b400c0047a23 */ /* 0x104fe20000010803 */
[----:B------:R-:W-:Y:S01]  /*7cb0*/  MOV R192, R5 ;  /* 0x0000000500c07202 */ /* 0x000fe20000000f00 */
[----:B------:R-:W-:Y:S01]  /*7cc0*/  FMUL.FTZ R5, R102, R117 ;  /* 0x0000007566057220 */ /* 0x000fe20000410000 */
[----:B------:R-:W-:Y:S01]  /*7cd0*/  F2FP.PACK_AB R117, R220, R188 ;  /* 0x000000bcdc75723e */ /* 0x000fe200000000ff */
[----:B------:R-:W-:Y:S01]  /*7ce0*/  FMUL.FTZ R74, R0, R74 ;  /* 0x0000004a004a7220 */ /* 0x000fe20000410000 */
[----:B------:R-:W-:Y:S01]  /*7cf0*/  F2FP.PACK_AB R114, R28, R192 ;  /* 0x000000c01c72723e */ /* 0x000fe200000000ff */
[----:B------:R-:W-:Y:S01]  /*7d00*/  FMUL.FTZ R28, R100, R136 ;  /* 0x00000088641c7220 */ /* 0x000fe20000410000 */
[----:B------:R2:W1:Y:S01]  /*7d10*/  MUFU.EX2 R191, R4 ;  /* 0x0000000400bf7308 */ /* 0x0004620000000800 */
[C---:B------:R-:W-:Y:S02]  /*7d20*/  FMUL.FTZ R75, R0.reuse, R75 ;  /* 0x0000004b004b7220 */ /* 0x040fe40000410000 */
[----:B------:R-:W-:Y:S02]  /*7d30*/  FMUL.FTZ R78, R0, R78 ;  /* 0x0000004e004e7220 */ /* 0x000fe40000410000 */
[----:B---3--:R-:W-:Y:S02]  /*7d40*/  FMUL.FTZ R56, R100, R164 ;  /* 0x000000a464387220 */ /* 0x008fe40000410000 */
[C---:B------:R-:W-:Y:S02]  /*7d50*/  FMUL.FTZ R79, R0.reuse, R79 ;  /* 0x0000004f004f7220 */ /* 0x040fe40000410000 */
[C---:B------:R-:W-:Y:S01]  /*7d60*/  FMUL.FTZ R90, R0.reuse, R90 ;  /* 0x0000005a005a7220 */ /* 0x040fe20000410000 */
[----:B------:R3:W-:Y:S01]  /*7d70*/  MUFU.EX2 R136, R44 ;  /* 0x0000002c00887308 */ /* 0x0007e20000000800 */
[C---:B------:R-:W-:Y:S02]  /*7d80*/  FMUL.FTZ R91, R0.reuse, R91 ;  /* 0x0000005b005b7220 */ /* 0x040fe40000410000 */
[----:B------:R-:W-:Y:S02]  /*7d90*/  FMUL.FTZ R94, R0, R94 ;  /* 0x0000005e005e7220 */ /* 0x000fe40000410000 */
[----:B----4-:R-:W-:Y:S02]  /*7da0*/  FMUL.FTZ R60, R100, R168 ;  /* 0x000000a8643c7220 */ /* 0x010fe40000410000 */
[----:B------:R-:W-:Y:S02]  /*7db0*/  FMUL.FTZ R95, R0, R95 ;  /* 0x0000005f005f7220 */ /* 0x000fe40000410000 */
[--C-:B------:R-:W-:Y:S02]  /*7dc0*/  FFMA.FTZ R108, R108, c[0x0][0x2d0], -R3.reuse ;  /* 0x0000b4006c6c7a23 */ /* 0x100fe40000010803 */
[--C-:B--2---:R-:W-:Y:S01]  /*7dd0*/  FFMA.FTZ R4, R190, c[0x0][0x2d0], -R3.reuse ;  /* 0x0000b400be047a23 */ /* 0x104fe20000010803 */
[----:B-1----:R-:W-:Y:S03]  /*7de0*/  F2FP.PACK_AB R113, R191, R180 ;  /* 0x000000b4bf71723e */ /* 0x002fe600000000ff */
[----:B------:R1:W-:Y:S01]  /*7df0*/  MUFU.EX2 R190, R4 ;  /* 0x0000000400be7308 */ /* 0x0003e20000000800 */
[C---:B---3--:R-:W-:Y:S02]  /*7e00*/  FMUL.FTZ R44, R100.reuse, R152 ;  /* 0x00000098642c7220 */ /* 0x048fe40000410000 */
[--C-:B-1----:R-:W-:Y:S01]  /*7e10*/  FFMA.FTZ R4, R189, c[0x0][0x2d0], -R3.reuse ;  /* 0x0000b400bd047a23 */ /* 0x102fe20000010803 */
[----:B------:R-:W-:Y:S01]  /*7e20*/  MOV R189, R8 ;  /* 0x0000000800bd7202 */ /* 0x000fe20000000f00 */
[----:B------:R-:W-:Y:S01]  /*7e30*/  FMUL.FTZ R8, R100, R112 ;  /* 0x0000007064087220 */ /* 0x000fe20000410000 */
[----:B------:R-:W-:Y:S04]  /*7e40*/  F2FP.PACK_AB R112, R187, R182 ;  /* 0x000000b6bb70723e */ /* 0x000fe800000000ff */
[----:B------:R1:W2:Y:S01]  /*7e50*/  MUFU.EX2 R27, R4 ;  /* 0x00000004001b7308 */ /* 0x0002a20000000800 */
[----:B------:R-:W-:Y:S01]  /*7e60*/  F2FP.PACK_AB R118, R189, R184 ;  /* 0x000000b8bd76723e */ /* 0x000fe200000000ff */
[----:B-1----:R-:W-:Y:S01]  /*7e70*/  FMUL.FTZ R4, R102, R116 ;  /* 0x0000007466047220 */ /* 0x002fe20000410000 */
[----:B------:R-:W-:Y:S02]  /*7e80*/  F2FP.PACK_AB R116, R186, R181 ;  /* 0x000000b5ba74723e */ /* 0x000fe400000000ff */
[----:B--2---:R-:W-:Y:S02]  /*7e90*/  F2FP.PACK_AB R115, R27, R190 ;  /* 0x000000be1b73723e */ /* 0x004fe400000000ff */
[----:B------:R-:W-:Y:S01]  /*7ea0*/  MOV R132, R27 ;  /* 0x0000001b00847202 */ /* 0x000fe20000000f00 */
[----:B------:R-:W-:Y:S02]  /*7eb0*/  FMUL.FTZ R27, R0, R135 ;  /* 0x00000087001b7220 */ /* 0x000fe40000410000 */
[-C--:B------:R-:W-:Y:S01]  /*7ec0*/  HMMA.16816.F32 R4, R116, R20.reuse, R4 ;  /* 0x000000147404723c */ /* 0x080fe20000001804 */
[----:B------:R1:W-:Y:S07]  /*7ed0*/  MUFU.EX2 R135, R106 ;  /* 0x0000006a00877308 */ /* 0x0003ee0000000800 */
[C---:B------:R-:W-:Y:S07]  /*7ee0*/  HMMA.16816.F32 R8, R112.reuse, R20, R8 ;  /* 0x000000147008723c */ /* 0x040fee0000001808 */
[C---:B------:R-:W-:Y:S01]  /*7ef0*/  FMUL.FTZ R20, R102.reuse, R128 ;  /* 0x0000008066147220 */ /* 0x040fe20000410000 */
[-C--:B------:R-:W-:Y:S04]  /*7f00*/  HMMA.16816.F32 R12, R112, R22.reuse, R12 ;  /* 0x00000016700c723c */ /* 0x080fe8000000180c */
[C---:B------:R-:W-:Y:S04]  /*7f10*/  FMUL.FTZ R21, R102.reuse, R129 ;  /* 0x0000008166157220 */ /* 0x040fe80000410000 */
[C---:B------:R-:W-:Y:S04]  /*7f20*/  HMMA.16816.F32 R16, R116.reuse, R22, R16 ;  /* 0x000000167410723c */ /* 0x040fe80000001810 */
[----:B-1----:R-:W-:Y:S03]  /*7f30*/  FFMA.FTZ R106, R201, c[0x0][0x2d0], -R176 ;  /* 0x0000b400c96a7a23 */ /* 0x002fe600000108b0 */
[C---:B------:R-:W-:Y:S01]  /*7f40*/  FMUL.FTZ R22, R101.reuse, R130 ;  /* 0x0000008265167220 */ /* 0x040fe20000410000 */
[----:B------:R1:W-:Y:S01]  /*7f50*/  MUFU.EX2 R151, R106 ;  /* 0x0000006a00977308 */ /* 0x0003e20000000800 */
[----:B------:R-:W-:Y:S02]  /*7f60*/  FMUL.FTZ R23, R101, R131 ;  /* 0x0000008365177220 */ /* 0x000fe40000410000 */
[----:B------:R-:W-:Y:S05]  /*7f70*/  LDSM.16.MT88.4 R128, [R222+0x500] ;  /* 0x00050000de80783b */ /* 0x000fea0000004200 */
[-C--:B------:R-:W-:Y:S08]  /*7f80*/  HMMA.16816.F32 R20, R116, R36.reuse, R20 ;  /* 0x000000247414723c */ /* 0x080ff00000001814 */
[C---:B------:R-:W-:Y:S07]  /*7f90*/  HMMA.16816.F32 R24, R112.reuse, R36, R24 ;  /* 0x000000247018723c */ /* 0x040fee0000001818 */
[--C-:B------:R-:W-:Y:S01]  /*7fa0*/  FFMA.FTZ R36, R193, c[0x0][0x2d0], -R110.reuse ;  /* 0x0000b400c1247a23 */ /* 0x100fe2000001086e */
[-C--:B------:R-:W-:Y:S03]  /*7fb0*/  HMMA.16816.F32 R28, R112, R38.reuse, R28 ;  /* 0x00000026701c723c */ /* 0x080fe6000000181c */
[----:B------:R2:W3:Y:S01]  /*7fc0*/  MUFU.EX2 R137, R36 ;  /* 0x0000002400897308 */ /* 0x0004e20000000800 */
[--C-:B-1----:R-:W-:Y:S02]  /*7fd0*/  FFMA.FTZ R106, R203, c[0x0][0x2d0], -R3.reuse ;  /* 0x0000b400cb6a7a23 */ /* 0x102fe40000010803 */
[C---:B------:R-:W-:Y:S01]  /*7fe0*/  FMUL.FTZ R37, R102.reuse, R145 ;  /* 0x0000009166257220 */ /* 0x040fe20000410000 */
[----:B------:R-:W-:Y:S01]  /*7ff0*/  MOV R145, R185 ;  /* 0x000000b900917202 */ /* 0x000fe20000000f00 */
[C---:B------:R-:W-:Y:S05]  /*8000*/  HMMA.16816.F32 R32, R116.reuse, R38, R32 ;  /* 0x000000267420723c */ /* 0x040fea0000001820 */
[----:B------:R1:W-:Y:S02]  /*8010*/  MUFU.EX2 R152, R106 ;  /* 0x0000006a00987308 */ /* 0x0003e40000000800 */
[C---:B------:R-:W-:Y:S01]  /*8020*/  FMUL.FTZ R38, R101.reuse, R146 ;  /* 0x0000009265267220 */ /* 0x040fe20000410000 */
[----:B------:R-:W-:Y:S01]  /*8030*/  MOV R146, R184 ;  /* 0x000000b800927202 */ /* 0x000fe20000000f00 */
[----:B------:R-:W-:Y:S03]  /*8040*/  FMUL.FTZ R39, R101, R147 ;  /* 0x0000009365277220 */ /* 0x000fe60000410000 */
[----:B------:R-:W-:Y:S01]  /*8050*/  MOV R147, R191 ;  /* 0x000000bf00937202 */ /* 0x000fe20000000f00 */
[----:B--2---:R-:W-:Y:S01]  /*8060*/  FMUL.FTZ R36, R102, R144 ;  /* 0x0000009066247220 */ /* 0x004fe20000410000 */
[----:B------:R-:W-:Y:S06]  /*8070*/  MOV R144, R192 ;  /* 0x000000c000907202 */ /* 0x000fec0000000f00 */
[-C--:B------:R-:W-:Y:S03]  /*8080*/  HMMA.16816.F32 R36, R116, R52.reuse, R36 ;  /* 0x000000347424723c */ /* 0x080fe60000001824 */
[--C-:B-1----:R-:W-:Y:S04]  /*8090*/  FFMA.FTZ R106, R204, c[0x0][0x2d0], -R3.reuse ;  /* 0x0000b400cc6a7a23 */ /* 0x102fe80000010803 */
[----:B------:R1:W-:Y:S01]  /*80a0*/  MUFU.EX2 R153, R106 ;  /* 0x0000006a00997308 */ /* 0x0003e20000000800 */
[C---:B------:R-:W-:Y:S07]  /*80b0*/  HMMA.16816.F32 R40, R112.reuse, R52, R40 ;  /* 0x000000347028723c */ /* 0x040fee0000001828 */
[----:B------:R-:W-:Y:S01]  /*80c0*/  FFMA.FTZ R52, R196, c[0x0][0x2d0], -R110 ;  /* 0x0000b400c4347a23 */ /* 0x000fe2000001086e */
[-C--:B------:R-:W-:Y:S03]  /*80d0*/  HMMA.16816.F32 R44, R112, R54.reuse, R44 ;  /* 0x00000036702c723c */ /* 0x080fe6000000182c */
[----:B------:R2:W4:Y:S01]  /*80e0*/  MUFU.EX2 R154, R52 ;  /* 0x00000034009a7308 */ /* 0x0005220000000800 */
[C---:B------:R-:W-:Y:S01]  /*80f0*/  FMUL.FTZ R53, R102.reuse, R161 ;  /* 0x000000a166357220 */ /* 0x040fe20000410000 */
[----:B------:R-:W-:Y:S03]  /*8100*/  MOV R161, R186 ;  /* 0x000000ba00a17202 */ /* 0x000fe60000000f00 */
[C---:B------:R-:W-:Y:S04]  /*8110*/  HMMA.16816.F32 R48, R116.reuse, R54, R48 ;  /* 0x000000367430723c */ /* 0x040fe80000001830 */
[--C-:B-1----:R-:W-:Y:S03]  /*8120*/  FFMA.FTZ R106, R205, c[0x0][0x2d0], -R176.reuse ;  /* 0x0000b400cd6a7a23 */ /* 0x102fe600000108b0 */
[C---:B------:R-:W-:Y:S02]  /*8130*/  FMUL.FTZ R54, R101.reuse, R162 ;  /* 0x000000a265367220 */ /* 0x040fe40000410000 */
[----:B------:R-:W-:Y:S03]  /*8140*/  FMUL.FTZ R55, R101, R163 ;  /* 0x000000a365377220 */ /* 0x000fe60000410000 */
[----:B--2---:R-:W-:Y:S02]  /*8150*/  FMUL.FTZ R52, R102, R160 ;  /* 0x000000a066347220 */ /* 0x004fe40000410000 */
[----:B------:R1:W-:Y:S05]  /*8160*/  MUFU.EX2 R160, R106 ;  /* 0x0000006a00a07308 */ /* 0x0003ea0000000800 */
[-C--:B------:R-:W-:Y:S08]  /*8170*/  HMMA.16816.F32 R52, R116, R120.reuse, R52 ;  /* 0x000000787434723c */ /* 0x080ff00000001834 */
[C---:B------:R-:W-:Y:S08]  /*8180*/  HMMA.16816.F32 R56, R112.reuse, R120, R56 ;  /* 0x000000787038723c */ /* 0x040ff00000001838 */
[-C--:B------:R-:W-:Y:S04]  /*8190*/  HMMA.16816.F32 R60, R112, R122.reuse, R60 ;  /* 0x0000007a703c723c */ /* 0x080fe8000000183c */
[----:B-1----:R-:W-:Y:S04]  /*81a0*/  FFMA.FTZ R106, R206, c[0x0][0x2d0], -R176 ;  /* 0x0000b400ce6a7a23 */ /* 0x002fe800000108b0 */
[C---:B------:R-:W-:Y:S01]  /*81b0*/  HMMA.16816.F32 R64, R116.reuse, R122, R64 ;  /* 0x0000007a7440723c */ /* 0x040fe20000001840 */
[----:B------:R1:W2:Y:S01]  /*81c0*/  MUFU.EX2 R141, R106 ;  /* 0x0000006a008d7308 */ /* 0x0002a20000000800 */
[----:B------:R-:W2:Y:S06]  /*81d0*/  LDSM.16.MT88.4 R120, [R222+0x2100] ;  /* 0x00210000de78783b */ /* 0x000eac0000004200 */
[-C--:B------:R-:W-:Y:S08]  /*81e0*/  HMMA.16816.F32 R68, R116, R124.reuse, R68 ;  /* 0x0000007c7444723c */ /* 0x080ff00000001844 */
[C---:B------:R-:W-:Y:S08]  /*81f0*/  HMMA.16816.F32 R72, R112.reuse, R124, R72 ;  /* 0x0000007c7048723c */ /* 0x040ff00000001848 */
[-C--:B------:R-:W-:Y:S04]  /*8200*/  HMMA.16816.F32 R76, R112, R126.reuse, R76 ;  /* 0x0000007e704c723c */ /* 0x080fe8000000184c */
[--C-:B-1----:R-:W-:Y:S04]  /*8210*/  FFMA.FTZ R106, R207, c[0x0][0x2d0], -R3.reuse ;  /* 0x0000b400cf6a7a23 */ /* 0x102fe80000010803 */
[C---:B------:R-:W-:Y:S01]  /*8220*/  HMMA.16816.F32 R80, R116.reuse, R126, R80 ;  /* 0x0000007e7450723c */ /* 0x040fe20000001850 */
[----:B------:R1:W-:Y:S01]  /*8230*/  MUFU.EX2 R138, R106 ;  /* 0x0000006a008a7308 */ /* 0x0003e20000000800 */
[----:B------:R-:W4:Y:S06]  /*8240*/  LDSM.16.MT88.4 R124, [R221+0x500] ;  /* 0x00050000dd7c783b */ /* 0x000f2c0000004200 */
[-C--:B--2---:R-:W-:Y:S08]  /*8250*/  HMMA.16816.F32 R84, R116, R120.reuse, R84 ;  /* 0x000000787454723c */ /* 0x084ff00000001854 */
[C---:B------:R-:W-:Y:S04]  /*8260*/  HMMA.16816.F32 R88, R112.reuse, R120, R88 ;  /* 0x000000787058723c */ /* 0x040fe80000001858 */
[----:B-1----:R-:W-:Y:S04]  /*8270*/  FFMA.FTZ R106, R208, c[0x0][0x2d0], -R3 ;  /* 0x0000b400d06a7a23 */ /* 0x002fe80000010803 */
[-C--:B------:R-:W-:Y:S01]  /*8280*/  HMMA.16816.F32 R92, R112, R122.reuse, R92 ;  /* 0x0000007a705c723c */ /* 0x080fe2000000185c */
[----:B------:R1:W2:Y:S06]  /*8290*/  MUFU.EX2 R107, R106 ;  /* 0x0000006a006b7308 */ /* 0x0002ac0000000800 */
[----:B---3--:R-:W-:Y:S01]  /*82a0*/  F2FP.PACK_AB R112, R183, R137 ;  /* 0x00000089b770723e */ /* 0x008fe200000000ff */
[----:B------:R-:W-:Y:S01]  /*82b0*/  HMMA.16816.F32 R96, R116, R122, R96 ;  /* 0x0000007a7460723c */ /* 0x000fe20000001860 */
[----:B------:R-:W3:Y:S03]  /*82c0*/  LDSM.16.MT88.4 R120, [R221+0x1500] ;  /* 0x00150000dd78783b */ /* 0x000ee60000004200 */
[----:B------:R-:W-:Y:S02]  /*82d0*/  F2FP.PACK_AB R115, R140, R155 ;  /* 0x0000009b8c73723e */ /* 0x000fe400000000ff */
[----:B------:R-:W-:Y:S02]  /*82e0*/  F2FP.PACK_AB R113, R149, R136 ;  /* 0x000000889571723e */ /* 0x000fe400000000ff */
[----:B----4-:R-:W-:Y:S04]  /*82f0*/  F2FP.PACK_AB R114, R139, R154 ;  /* 0x0000009a8b72723e */ /* 0x010fe800000000ff */
[----:B------:R-:W-:Y:S02]  /*8300*/  F2FP.PACK_AB R118, R141, R160 ;  /* 0x000000a08d76723e */ /* 0x000fe400000000ff */
[----:B------:R-:W-:Y:S01]  /*8310*/  F2FP.PACK_AB R116, R151, R135 ;  /* 0x000000879774723e */ /* 0x000fe200000000ff */
[-C--:B------:R-:W-:Y:S05]  /*8320*/  HMMA.16816.F32 R4, R112, R124.reuse, R4 ;  /* 0x0000007c7004723c */ /* 0x080fea0000001804 */
[--C-:B-1----:R-:W-:Y:S01]  /*8330*/  FFMA.FTZ R106, R213, c[0x0][0x2d0], -R110.reuse ;  /* 0x0000b400d56a7a23 */ /* 0x102fe2000001086e */
[----:B------:R-:W-:Y:S02]  /*8340*/  F2FP.PACK_AB R117, R153, R152 ;  /* 0x000000989975723e */ /* 0x000fe400000000ff */
[----:B--2---:R-:W-:Y:S01]  /*8350*/  F2FP.PACK_AB R119, R107, R138 ;  /* 0x0000008a6b77723e */ /* 0x004fe200000000ff */
[----:B------:R1:W-:Y:S06]  /*8360*/  MUFU.EX2 R252, R106 ;  /* 0x0000006a00fc7308 */ /* 0x0003ec0000000800 */
[C---:B------:R-:W-:Y:S08]  /*8370*/  HMMA.16816.F32 R8, R116.reuse, R124, R8 ;  /* 0x0000007c7408723c */ /* 0x040ff00000001808 */
[-C--:B------:R-:W-:Y:S08]  /*8380*/  HMMA.16816.F32 R12, R116, R126.reuse, R12 ;  /* 0x0000007e740c723c */ /* 0x080ff0000000180c */
[C---:B------:R-:W-:Y:S01]  /*8390*/  HMMA.16816.F32 R16, R112.reuse, R126, R16 ;  /* 0x0000007e7010723c */ /* 0x040fe20000001810 */
[----:B------:R-:W2:Y:S03]  /*83a0*/  LDSM.16.MT88.4 R124, [R222+0x1500] ;  /* 0x00150000de7c783b */ /* 0x000ea60000004200 */
[--C-:B-1----:R-:W-:Y:S04]  /*83b0*/  FFMA.FTZ R106, R214, c[0x0][0x2d0], -R110.reuse ;  /* 0x0000b400d66a7a23 */ /* 0x102fe8000001086e */
[-C--:B------:R-:W-:Y:S01]  /*83c0*/  HMMA.16816.F32 R20, R112, R128.reuse, R20 ;  /* 0x000000807014723c */ /* 0x080fe20000001814 */
[----:B------:R1:W4:Y:S07]  /*83d0*/  MUFU.EX2 R142, R106 ;  /* 0x0000006a008e7308 */ /* 0x00032e0000000800 */
[C---:B------:R-:W-:Y:S08]  /*83e0*/  HMMA.16816.F32 R24, R116.reuse, R128, R24 ;  /* 0x000000807418723c */ /* 0x040ff00000001818 */
[-C--:B------:R-:W-:Y:S08]  /*83f0*/  HMMA.16816.F32 R28, R116, R130.reuse, R28 ;  /* 0x00000082741c723c */ /* 0x080ff0000000181c */
[C---:B------:R-:W-:Y:S01]  /*8400*/  HMMA.16816.F32 R32, R112.reuse, R130, R32 ;  /* 0x000000827020723c */ /* 0x040fe20000001820 */
[----:B------:R-:W2:Y:S03]  /*8410*/  LDSM.16.MT88.4 R128, [R221+0x2500] ;  /* 0x00250000dd80783b */ /* 0x000ea60000004200 */
[--C-:B-1----:R-:W-:Y:S01]  /*8420*/  FFMA.FTZ R106, R215, c[0x0][0x2d0], -R111.reuse ;  /* 0x0000b400d76a7a23 */ /* 0x102fe2000001086f */
[----:B----4-:R-:W-:Y:S03]  /*8430*/  MOV R215, R142 ;  /* 0x0000008e00d77202 */ /* 0x010fe60000000f00 */
[-C--:B---3--:R-:W-:Y:S01]  /*8440*/  HMMA.16816.F32 R36, R112, R120.reuse, R36 ;  /* 0x000000787024723c */ /* 0x088fe20000001824 */
[----:B------:R1:W-:Y:S07]  /*8450*/  MUFU.EX2 R213, R106 ;  /* 0x0000006a00d57308 */ /* 0x0003ee0000000800 */
[C---:B------:R-:W-:Y:S08]  /*8460*/  HMMA.16816.F32 R40, R116.reuse, R120, R40 ;  /* 0x000000787428723c */ /* 0x040ff00000001828 */
[-C--:B------:R-:W-:Y:S08]  /*8470*/  HMMA.16816.F32 R44, R116, R122.reuse, R44 ;  /* 0x0000007a742c723c */ /* 0x080ff0000000182c */
[C---:B------:R-:W-:Y:S01]  /*8480*/  HMMA.16816.F32 R48, R112.reuse, R122, R48 ;  /* 0x0000007a7030723c */ /* 0x040fe20000001830 */
[----:B------:R-:W3:Y:S03]  /*8490*/  LDSM.16.MT88.4 R120, [R222+0x2500] ;  /* 0x00250000de78783b */ /* 0x000ee60000004200 */
[--C-:B-1----:R-:W-:Y:S01]  /*84a0*/  FFMA.FTZ R106, R216, c[0x0][0x2d0], -R111.reuse ;  /* 0x0000b400d86a7a23 */ /* 0x102fe2000001086f */
[----:B------:R-:W-:Y:S01]  /*84b0*/  MOV R216, R107 ;  /* 0x0000006b00d87202 */ /* 0x000fe20000000f00 */
[--C-:B------:R-:W-:Y:S01]  /*84c0*/  FFMA.FTZ R107, R210, c[0x0][0x2d0], -R110.reuse ;  /* 0x0000b400d26b7a23 */ /* 0x100fe2000001086e */
[----:B------:R-:W-:Y:S01]  /*84d0*/  MOV R210, R141 ;  /* 0x0000008d00d27202 */ /* 0x000fe20000000f00 */
[-C--:B--2---:R-:W-:Y:S01]  /*84e0*/  HMMA.16816.F32 R52, R112, R124.reuse, R52 ;  /* 0x0000007c7034723c */ /* 0x084fe20000001834 */
[----:B------:R1:W2:Y:S07]  /*84f0*/  MUFU.EX2 R214, R106 ;  /* 0x0000006a00d67308 */ /* 0x0002ae0000000800 */
[C---:B------:R-:W-:Y:S08]  /*8500*/  HMMA.16816.F32 R56, R116.reuse, R124, R56 ;  /* 0x0000007c7438723c */ /* 0x040ff00000001838 */
[-C--:B------:R-:W-:Y:S08]  /*8510*/  HMMA.16816.F32 R60, R116, R126.reuse, R60 ;  /* 0x0000007e743c723c */ /* 0x080ff0000000183c */
[C---:B------:R-:W-:Y:S01]  /*8520*/  HMMA.16816.F32 R64, R112.reuse, R126, R64 ;  /* 0x0000007e7040723c */ /* 0x040fe20000001840 */
[----:B------:R-:W4:Y:S03]  /*8530*/  LDSM.16.MT88.4 R124, [R221+0x900] ;  /* 0x00090000dd7c783b */ /* 0x000f260000004200 */
[----:B-1----:R-:W-:Y:S02]  /*8540*/  FFMA.FTZ R106, R209, c[0x0][0x2d0], -R110 ;  /* 0x0000b400d16a7a23 */ /* 0x002fe4000001086e */
[----:B------:R1:W-:Y:S02]  /*8550*/  MUFU.EX2 R209, R107 ;  /* 0x0000006b00d17308 */ /* 0x0003e40000000800 */
[-C--:B------:R-:W-:Y:S08]  /*8560*/  HMMA.16816.F32 R68, R112, R128.reuse, R68 ;  /* 0x000000807044723c */ /* 0x080ff00000001844 */
[C---:B------:R-:W-:Y:S01]  /*8570*/  HMMA.16816.F32 R72, R116.reuse, R128, R72 ;  /* 0x000000807448723c */ /* 0x040fe20000001848 */
[----:B------:R2:W2:Y:S07]  /*8580*/  MUFU.EX2 R208, R106 ;  /* 0x0000006a00d07308 */ /* 0x0004ae0000000800 */
[-C--:B------:R-:W-:Y:S04]  /*8590*/  HMMA.16816.F32 R76, R116, R130.reuse, R76 ;  /* 0x00000082744c723c */ /* 0x080fe8000000184c */
[----:B-1----:R-:W-:Y:S01]  /*85a0*/  FFMA.FTZ R107, R218, c[0x0][0x2d0], -R176 ;  /* 0x0000b400da6b7a23 */ /* 0x002fe200000108b0 */
[----:B------:R-:W-:Y:S03]  /*85b0*/  MOV R218, R160 ;  /* 0x000000a000da7202 */ /* 0x000fe60000000f00 */
[C---:B------:R-:W-:Y:S01]  /*85c0*/  HMMA.16816.F32 R80, R112.reuse, R130, R80 ;  /* 0x000000827050723c */ /* 0x040fe20000001850 */
[----:B------:R-:W1:Y:S01]  /*85d0*/  LDSM.16.MT88.4 R128, [R222+0x900] ;  /* 0x00090000de80783b */ /* 0x000e620000004200 */
[----:B------:R4:W-:Y:S06]  /*85e0*/  MUFU.EX2 R204, R107 ;  /* 0x0000006b00cc7308 */ /* 0x0009ec0000000800 */
[-C--:B---3--:R-:W-:Y:S04]  /*85f0*/  HMMA.16816.F32 R84, R112, R120.reuse, R84 ;  /* 0x000000787054723c */ /* 0x088fe80000001854 */
[--C-:B--2---:R-:W-:Y:S01]  /*8600*/  FFMA.FTZ R106, R211, c[0x0][0x2d0], -R111.reuse ;  /* 0x0000b400d36a7a23 */ /* 0x104fe2000001086f */
[----:B------:R-:W-:Y:S02]  /*8610*/  MOV R211, R140 ;  /* 0x0000008c00d37202 */ /* 0x000fe40000000f00 */
[----:B------:R-:W-:Y:S01]  /*8620*/  LDSM.16.MT88.4 R140, [R222+0xd00] ;  /* 0x000d0000de8c783b */ /* 0x000fe20000004200 */
[C---:B------:R-:W-:Y:S01]  /*8630*/  HMMA.16816.F32 R88, R116.reuse, R120, R88 ;  /* 0x000000787458723c */ /* 0x040fe20000001858 */
[----:B------:R2:W-:Y:S07]  /*8640*/  MUFU.EX2 R207, R106 ;  /* 0x0000006a00cf7308 */ /* 0x0005ee0000000800 */
[-C--:B------:R-:W-:Y:S04]  /*8650*/  HMMA.16816.F32 R92, R116, R122.reuse, R92 ;  /* 0x0000007a745c723c */ /* 0x080fe8000000185c */
[----:B----4-:R-:W-:Y:S04]  /*8660*/  FFMA.FTZ R107, R178, c[0x0][0x2d0], -R110 ;  /* 0x0000b400b26b7a23 */ /* 0x010fe8000001086e */
[----:B------:R-:W-:Y:S01]  /*8670*/  HMMA.16816.F32 R96, R112, R122, R96 ;  /* 0x0000007a7060723c */ /* 0x000fe20000001860 */
[----:B------:R-:W3:Y:S01]  /*8680*/  LDSM.16.MT88.4 R120, [R221+0x1900] ;  /* 0x00190000dd78783b */ /* 0x000ee20000004200 */
[----:B------:R4:W-:Y:S05]  /*8690*/  MUFU.EX2 R192, R107 ;  /* 0x0000006b00c07308 */ /* 0x0009ea0000000800 */
[----:B------:R-:W-:Y:S01]  /*86a0*/  F2FP.PACK_AB R112, R215, R252 ;  /* 0x000000fcd770723e */ /* 0x000fe200000000ff */
[----:B--2---:R-:W-:Y:S01]  /*86b0*/  FFMA.FTZ R106, R212, c[0x0][0x2d0], -R111 ;  /* 0x0000b400d46a7a23 */ /* 0x004fe2000001086f */
[----:B------:R-:W-:Y:S03]  /*86c0*/  F2FP.PACK_AB R113, R214, R213 ;  /* 0x000000d5d671723e */ /* 0x000fe600000000ff */
[----:B------:R2:W1:Y:S01]  /*86d0*/  MUFU.EX2 R206, R106 ;  /* 0x0000006a00ce7308 */ /* 0x0004620000000800 */
[----:B------:R-:W-:Y:S02]  /*86e0*/  F2FP.PACK_AB R114, R209, R208 ;  /* 0x000000d0d172723e */ /* 0x000fe400000000ff */
[----:B------:R-:W-:Y:S02]  /*86f0*/  MOV R212, R139 ;  /* 0x0000008b00d47202 */ /* 0x000fe40000000f00 */
[----:B------:R-:W-:Y:S01]  /*8700*/  MOV R139, R190 ;  /* 0x000000be008b7202 */ /* 0x000fe20000000f00 */
[--C-:B----4-:R-:W-:Y:S04]  /*8710*/  FFMA.FTZ R107, R240, c[0x0][0x2d0], -R176.reuse ;  /* 0x0000b400f06b7a23 */ /* 0x110fe800000108b0 */
[----:B------:R-:W-:Y:S01]  /*8720*/  MUFU.EX2 R188, R107 ;  /* 0x0000006b00bc7308 */ /* 0x000fe20000000800 */
[--C-:B--2---:R-:W-:Y:S01]  /*8730*/  FFMA.FTZ R106, R217, c[0x0][0x2d0], -R176.reuse ;  /* 0x0000b400d96a7a23 */ /* 0x104fe200000108b0 */
[----:B-1----:R-:W-:Y:S08]  /*8740*/  F2FP.PACK_AB R115, R206, R207 ;  /* 0x000000cfce73723e */ /* 0x002ff000000000ff */
[----:B------:R-:W-:Y:S01]  /*8750*/  MUFU.EX2 R107, R108 ;  /* 0x0000006c006b7308 */ /* 0x000fe20000000800 */
[----:B------:R-:W-:Y:S02]  /*8760*/  MOV R217, R138 ;  /* 0x0000008a00d97202 */ /* 0x000fe40000000f00 */
[----:B------:R-:W-:Y:S01]  /*8770*/  MOV R138, R189 ;  /* 0x000000bd008a7202 */ /* 0x000fe20000000f00 */
[-C--:B------:R-:W-:Y:S06]  /*8780*/  HMMA.16816.F32 R4, R112, R124.reuse, R4 ;  /* 0x0000007c7004723c */ /* 0x080fec0000001804 */
[----:B------:R1:W2:Y:S02]  /*8790*/  MUFU.EX2 R205, R106 ;  /* 0x0000006a00cd7308 */ /* 0x0002a40000000800 */
[--C-:B-1----:R-:W-:Y:S01]  /*87a0*/  FFMA.FTZ R106, R219, c[0x0][0x2d0], -R3.reuse ;  /* 0x0000b400db6a7a23 */ /* 0x102fe20000010803 */
[----:B--2---:R-:W-:Y:S03]  /*87b0*/  F2FP.PACK_AB R116, R204, R205 ;  /* 0x000000cdcc74723e */ /* 0x004fe600000000ff */
[----:B------:R-:W-:Y:S04]  /*87c0*/  MOV R219, R155 ;  /* 0x0000009b00db7202 */ /* 0x000fe80000000f00 */
[----:B------:R1:W-:Y:S02]  /*87d0*/  MUFU.EX2 R203, R106 ;  /* 0x0000006a00cb7308 */ /* 0x0003e40000000800 */
[--C-:B-1----:R-:W-:Y:S01]  /*87e0*/  FFMA.FTZ R106, R229, c[0x0][0x2d0], -R3.reuse ;  /* 0x0000b400e56a7a23 */ /* 0x102fe20000010803 */
[----:B------:R-:W-:Y:S07]  /*87f0*/  MOV R229, R154 ;  /* 0x0000009a00e57202 */ /* 0x000fee0000000f00 */
[----:B------:R1:W2:Y:S02]  /*8800*/  MUFU.EX2 R202, R106 ;  /* 0x0000006a00ca7308 */ /* 0x0002a40000000800 */
[--C-:B-1----:R-:W-:Y:S01]  /*8810*/  FFMA.FTZ R106, R230, c[0x0][0x2d0], -R176.reuse ;  /* 0x0000b400e66a7a23 */ /* 0x102fe200000108b0 */
[----:B--2---:R-:W-:Y:S02]  /*8820*/  F2FP.PACK_AB R117, R202, R203 ;  /* 0x000000cbca75723e */ /* 0x004fe400000000ff */
[----:B------:R-:W-:Y:S05]  /*8830*/  MOV R230, R153 ;  /* 0x0000009900e67202 */ /* 0x000fea0000000f00 */
[----:B------:R1:W-:Y:S01]  /*8840*/  MUFU.EX2 R201, R106 ;  /* 0x0000006a00c97308 */ /* 0x0003e20000000800 */
[----:B------:R-:W-:Y:S02]  /*8850*/  MOV R153, R150 ;  /* 0x0000009600997202 */ /* 0x000fe40000000f00 */
[----:B------:R-:W-:Y:S02]  /*8860*/  MOV R150, R147 ;  /* 0x0000009300967202 */ /* 0x000fe40000000f00 */
[----:B------:R-:W-:Y:S02]  /*8870*/  MOV R147, R144 ;  /* 0x0000009000937202 */ /* 0x000fe40000000f00 */
[----:B------:R-:W-:Y:S02]  /*8880*/  MOV R144, R134 ;  /* 0x0000008600907202 */ /* 0x000fe40000000f00 */
[----:B------:R-:W-:Y:S02]  /*8890*/  MOV R134, R181 ;  /* 0x000000b500867202 */ /* 0x000fe40000000f00 */
[----:B------:R-:W-:Y:S01]  /*88a0*/  MOV R240, R144 ;  /* 0x0000009000f07202 */ /* 0x000fe20000000f00 */
[----:B-1----:R-:W-:Y:S01]  /*88b0*/  FFMA.FTZ R106, R231, c[0x0][0x2d0], -R176 ;  /* 0x0000b400e76a7a23 */ /* 0x002fe200000108b0 */
[----:B------:R-:W-:Y:S02]  /*88c0*/  MOV R231, R151 ;  /* 0x0000009700e77202 */ /* 0x000fe40000000f00 */
[----:B------:R-:W-:Y:S01]  /*88d0*/  MOV R151, R148 ;  /* 0x0000009400977202 */ /* 0x000fe20000000f00 */
[----:B------:R1:W2:Y:S01]  /*88e0*/  MUFU.EX2 R200, R106 ;  /* 0x0000006a00c87308 */ /* 0x0002a20000000800 */
[----:B------:R-:W-:Y:S02]  /*88f0*/  MOV R148, R145 ;  /* 0x0000009100947202 */ /* 0x000fe40000000f00 */
[----:B------:R-:W-:Y:S02]  /*8900*/  MOV R145, R138 ;  /* 0x0000008a00917202 */ /* 0x000fe40000000f00 */
[----:B------:R-:W-:Y:S02]  /*8910*/  MOV R138, R132 ;  /* 0x00000084008a7202 */ /* 0x000fe40000000f00 */
[----:B------:R-:W-:Y:S01]  /*8920*/  MOV R132, R182 ;  /* 0x000000b600847202 */ /* 0x000fe20000000f00 */
[--C-:B-1----:R-:W-:Y:S01]  /*8930*/  FFMA.FTZ R106, R232, c[0x0][0x2d0], -R3.reuse ;  /* 0x0000b400e86a7a23 */ /* 0x102fe20000010803 */
[----:B--2---:R-:W-:Y:S02]  /*8940*/  F2FP.PACK_AB R118, R200, R201 ;  /* 0x000000c9c876723e */ /* 0x004fe400000000ff */
[----:B------:R-:W-:Y:S01]  /*8950*/  MOV R232, R149 ;  /* 0x0000009500e87202 */ /* 0x000fe20000000f00 */
[----:B------:R1:W-:Y:S01]  /*8960*/  MUFU.EX2 R199, R106 ;  /* 0x0000006a00c77308 */ /* 0x0003e20000000800 */
[----:B------:R-:W-:Y:S02]  /*8970*/  MOV R149, R146 ;  /* 0x0000009200957202 */ /* 0x000fe40000000f00 */
[----:B------:R-:W-:Y:S02]  /*8980*/  MOV R146, R139 ;  /* 0x0000008b00927202 */ /* 0x000fe40000000f00 */
[----:B------:R-:W-:Y:S02]  /*8990*/  MOV R139, R133 ;  /* 0x00000085008b7202 */ /* 0x000fe40000000f00 */
[----:B------:R-:W-:Y:S01]  /*89a0*/  MOV R133, R180 ;  /* 0x000000b400857202 */ /* 0x000fe20000000f00 */
[----:B-1----:R-:W-:Y:S01]  /*89b0*/  FFMA.FTZ R106, R233, c[0x0][0x2d0], -R3 ;  /* 0x0000b400e96a7a23 */ /* 0x002fe20000010803 */
[----:B------:R-:W-:Y:S02]  /*89c0*/  MOV R233, R183 ;  /* 0x000000b700e97202 */ /* 0x000fe40000000f00 */
[----:B------:R-:W-:Y:S01]  /*89d0*/  LDSM.16.MT88.4 R180, [R221+0x2d00] ;  /* 0x002d0000ddb4783b */ /* 0x000fe20000004200 */
        /* <DEDUP_REMOVED lines=10> */
[----:B------:R-:W-:Y:S03]  /*8a80*/  MOV R235, R135 ;  /* 0x0000008700eb7202 */ /* 0x000fe60000000f00 */
[-C--:B------:R-:W-:Y:S01]  /*8a90*/  HMMA.16816.F32 R20, R112, R128.reuse, R20 ;  /* 0x000000807014723c */ /* 0x080fe20000001814 */
[----:B------:R1:W4:Y:S07]  /*8aa0*/  MUFU.EX2 R196, R106 ;  /* 0x0000006a00c47308 */ /* 0x00032e0000000800 */
[C---:B------:R-:W-:Y:S08]  /*8ab0*/  HMMA.16816.F32 R24, R116.reuse, R128, R24 ;  /* 0x000000807418723c */ /* 0x040ff00000001818 */
[-C--:B------:R-:W-:Y:S08]  /*8ac0*/  HMMA.16816.F32 R28, R116, R130.reuse, R28 ;  /* 0x00000082741c723c */ /* 0x080ff0000000181c */
[C---:B------:R-:W-:Y:S01]  /*8ad0*/  HMMA.16816.F32 R32, R112.reuse, R130, R32 ;  /* 0x000000827020723c */ /* 0x040fe20000001820 */
[----:B------:R-:W2:Y:S03]  /*8ae0*/  LDSM.16.MT88.4 R128, [R221+0x2900] ;  /* 0x00290000dd80783b */ /* 0x000ea60000004200 */
[--C-:B-1----:R-:W-:Y:S01]  /*8af0*/  FFMA.FTZ R106, R237, c[0x0][0x2d0], -R111.reuse ;  /* 0x0000b400ed6a7a23 */ /* 0x102fe2000001086f */
[----:B----4-:R-:W-:Y:S02]  /*8b00*/  F2FP.PACK_AB R108, R196, R197 ;  /* 0x000000c5c46c723e */ /* 0x010fe400000000ff */
[----:B------:R-:W-:Y:S01]  /*8b10*/  MOV R237, R136 ;  /* 0x0000008800ed7202 */ /* 0x000fe20000000f00 */
[-C--:B---3--:R-:W-:Y:S01]  /*8b20*/  HMMA.16816.F32 R36, R112, R120.reuse, R36 ;  /* 0x000000787024723c */ /* 0x088fe20000001824 */
[----:B------:R1:W-:Y:S07]  /*8b30*/  MUFU.EX2 R195, R106 ;  /* 0x0000006a00c37308 */ /* 0x0003ee0000000800 */
[C---:B------:R-:W-:Y:S08]  /*8b40*/  HMMA.16816.F32 R40, R116.reuse, R120, R40 ;  /* 0x000000787428723c */ /* 0x040ff00000001828 */
[-C--:B------:R-:W-:Y:S08]  /*8b50*/  HMMA.16816.F32 R44, R116, R122.reuse, R44 ;  /* 0x0000007a742c723c */ /* 0x080ff0000000182c */
[C---:B------:R-:W-:Y:S01]  /*8b60*/  HMMA.16816.F32 R48, R112.reuse, R122, R48 ;  /* 0x0000007a7030723c */ /* 0x040fe20000001830 */
[----:B------:R-:W3:Y:S03]  /*8b70*/  LDSM.16.MT88.4 R120, [R222+0x2900] ;  /* 0x00290000de78783b */ /* 0x000ee60000004200 */
[--C-:B-1----:R-:W-:Y:S01]  /*8b80*/  FFMA.FTZ R106, R238, c[0x0][0x2d0], -R111.reuse ;  /* 0x0000b400ee6a7a23 */ /* 0x102fe2000001086f */
[----:B------:R-:W-:Y:S03]  /*8b90*/  MOV R238, R137 ;  /* 0x0000008900ee7202 */ /* 0x000fe60000000f00 */
[-C--:B--2---:R-:W-:Y:S01]  /*8ba0*/  HMMA.16816.F32 R52, R112, R124.reuse, R52 ;  /* 0x0000007c7034723c */ /* 0x084fe20000001834 */
[----:B------:R1:W-:Y:S07]  /*8bb0*/  MUFU.EX2 R194, R106 ;  /* 0x0000006a00c27308 */ /* 0x0003ee0000000800 */
[C---:B------:R-:W-:Y:S08]  /*8bc0*/  HMMA.16816.F32 R56, R116.reuse, R124, R56 ;  /* 0x0000007c7438723c */ /* 0x040ff00000001838 */
[-C--:B------:R-:W-:Y:S08]  /*8bd0*/  HMMA.16816.F32 R60, R116, R126.reuse, R60 ;  /* 0x0000007e743c723c */ /* 0x080ff0000000183c */
[C---:B------:R-:W-:Y:S01]  /*8be0*/  HMMA.16816.F32 R64, R112.reuse, R126, R64 ;  /* 0x0000007e7040723c */ /* 0x040fe20000001840 */
[----:B------:R-:W2:Y:S03]  /*8bf0*/  LDSM.16.MT88.4 R124, [R221+0xd00] ;  /* 0x000d0000dd7c783b */ /* 0x000ea60000004200 */
[----:B-1----:R-:W-:Y:S04]  /*8c00*/  FFMA.FTZ R106, R177, c[0x0][0x2d0], -R110 ;  /* 0x0000b400b16a7a23 */ /* 0x002fe8000001086e */
[-C--:B------:R-:W-:Y:S01]  /*8c10*/  HMMA.16816.F32 R68, R112, R128.reuse, R68 ;  /* 0x000000807044723c */ /* 0x080fe20000001844 */
[----:B------:R1:W4:Y:S07]  /*8c20*/  MUFU.EX2 R193, R106 ;  /* 0x0000006a00c17308 */ /* 0x00032e0000000800 */
[C---:B------:R-:W-:Y:S08]  /*8c30*/  HMMA.16816.F32 R72, R116.reuse, R128, R72 ;  /* 0x000000807448723c */ /* 0x040ff00000001848 */
[-C--:B------:R-:W-:Y:S08]  /*8c40*/  HMMA.16816.F32 R76, R116, R130.reuse, R76 ;  /* 0x00000082744c723c */ /* 0x080ff0000000184c */
[C---:B------:R-:W-:Y:S04]  /*8c50*/  HMMA.16816.F32 R80, R112.reuse, R130, R80 ;  /* 0x000000827050723c */ /* 0x040fe80000001850 */
[--C-:B-1----:R-:W-:Y:S01]  /*8c60*/  FFMA.FTZ R106, R179, c[0x0][0x2d0], -R111.reuse ;  /* 0x0000b400b36a7a23 */ /* 0x102fe2000001086f */
[----:B----4-:R-:W-:Y:S03]  /*8c70*/  F2FP.PACK_AB R110, R192, R193 ;  /* 0x000000c1c06e723e */ /* 0x010fe600000000ff */
[-C--:B---3--:R-:W-:Y:S01]  /*8c80*/  HMMA.16816.F32 R84, R112, R120.reuse, R84 ;  /* 0x000000787054723c */ /* 0x088fe20000001854 */
[----:B------:R1:W-:Y:S07]  /*8c90*/  MUFU.EX2 R191, R106 ;  /* 0x0000006a00bf7308 */ /* 0x0003ee0000000800 */
[C---:B------:R-:W-:Y:S08]  /*8ca0*/  HMMA.16816.F32 R88, R116.reuse, R120, R88 ;  /* 0x000000787458723c */ /* 0x040ff00000001858 */
[-C--:B------:R-:W-:Y:S08]  /*8cb0*/  HMMA.16816.F32 R92, R116, R122.reuse, R92 ;  /* 0x0000007a745c723c */ /* 0x080ff0000000185c */
[----:B------:R-:W-:Y:S04]  /*8cc0*/  HMMA.16816.F32 R96, R112, R122, R96 ;  /* 0x0000007a7060723c */ /* 0x000fe80000001860 */
[----:B-1----:R-:W-:Y:S01]  /*8cd0*/  FFMA.FTZ R106, R234, c[0x0][0x2d0], -R111 ;  /* 0x0000b400ea6a7a23 */ /* 0x002fe2000001086f */
[----:B------:R-:W-:Y:S03]  /*8ce0*/  MOV R234, R138 ;  /* 0x0000008a00ea7202 */ /* 0x000fe60000000f00 */
[----:B------:R1:W3:Y:S04]  /*8cf0*/  MUFU.EX2 R190, R106 ;  /* 0x0000006a00be7308 */ /* 0x0002e80000000800 */
[--C-:B-1----:R-:W-:Y:S01]  /*8d00*/  FFMA.FTZ R106, R239, c[0x0][0x2d0], -R176.reuse ;  /* 0x0000b400ef6a7a23 */ /* 0x102fe200000108b0 */
[----:B---3--:R-:W-:Y:S02]  /*8d10*/  F2FP.PACK_AB R111, R190, R191 ;  /* 0x000000bfbe6f723e */ /* 0x008fe400000000ff */
[----:B------:R-:W-:Y:S03]  /*8d20*/  MOV R239, R139 ;  /* 0x0000008b00ef7202 */ /* 0x000fe60000000f00 */
[----:B------:R1:W-:Y:S02]  /*8d30*/  MUFU.EX2 R189, R106 ;  /* 0x0000006a00bd7308 */ /* 0x0003e40000000800 */
[--C-:B-1----:R-:W-:Y:S01]  /*8d40*/  FFMA.FTZ R106, R242, c[0x0][0x2d0], -R3.reuse ;  /* 0x0000b400f26a7a23 */ /* 0x102fe20000010803 */
[----:B------:R-:W-:Y:S07]  /*8d50*/  MOV R242, R145 ;  /* 0x0000009100f27202 */ /* 0x000fee0000000f00 */
[----:B------:R1:W-:Y:S02]  /*8d60*/  MUFU.EX2 R187, R106 ;  /* 0x0000006a00bb7308 */ /* 0x0003e40000000800 */
[--C-:B-1----:R-:W-:Y:S01]  /*8d70*/  FFMA.FTZ R106, R243, c[0x0][0x2d0], -R3.reuse ;  /* 0x0000b400f36a7a23 */ /* 0x102fe20000010803 */
[----:B------:R-:W-:Y:S01]  /*8d80*/  MOV R243, R146 ;  /* 0x0000009200f37202 */ /* 0x000fe20000000f00 */
[----:B------:R-:W-:Y:S01]  /*8d90*/  FFMA.FTZ R3, R109, c[0x0][0x2d0], -R3 ;  /* 0x0000b4006d037a23 */ /* 0x000fe20000010803 */
[----:B------:R-:W-:Y:S05]  /*8da0*/  F2FP.PACK_AB R109, R194, R195 ;  /* 0x000000c3c26d723e */ /* 0x000fea00000000ff */
[----:B------:R1:W3:Y:S02]  /*8db0*/  MUFU.EX2 R186, R106 ;  /* 0x0000006a00ba7308 */ /* 0x0002e40000000800 */
[-C--:B--2---:R-:W-:Y:S01]  /*8dc0*/  HMMA.16816.F32 R116, R108, R124.reuse, R4 ;  /* 0x0000007c6c74723c */ /* 0x084fe20000001804 */
[----:B------:R-:W2:Y:S04]  /*8dd0*/  LDSM.16.MT88.4 R4, [R222+0x2d00] ;  /* 0x002d0000de04783b */ /* 0x000ea80000004200 */
[--C-:B-1----:R-:W-:Y:S01]  /*8de0*/  FFMA.FTZ R106, R244, c[0x0][0x2d0], -R176.reuse ;  /* 0x0000b400f46a7a23 */ /* 0x102fe200000108b0 */
[----:B---3--:R-:W-:Y:S02]  /*8df0*/  F2FP.PACK_AB R177, R186, R187 ;  /* 0x000000bbbab1723e */ /* 0x008fe400000000ff */
[----:B------:R-:W-:Y:S01]  /*8e00*/  MOV R244, R147 ;  /* 0x0000009300f47202 */ /* 0x000fe20000000f00 */
[----:B------:R1:W-:Y:S03]  /*8e10*/  MUFU.EX2 R185, R106 ;  /* 0x0000006a00b97308 */ /* 0x0003e60000000800 */
[----:B-1----:R-:W-:Y:S01]  /*8e20*/  FFMA.FTZ R106, R241, c[0x0][0x2d0], -R176 ;  /* 0x0000b400f16a7a23 */ /* 0x002fe200000108b0 */
[----:B------:R-:W-:Y:S02]  /*8e30*/  F2FP.PACK_AB R176, R188, R189 ;  /* 0x000000bdbcb0723e */ /* 0x000fe400000000ff */
[----:B------:R-:W-:Y:S04]  /*8e40*/  MOV R241, R148 ;  /* 0x0000009400f17202 */ /* 0x000fe80000000f00 */
[----:B------:R-:W1:Y:S10]  /*8e50*/  MUFU.EX2 R184, R106 ;  /* 0x0000006a00b87308 */ /* 0x000e740000000800 */
[----:B------:R-:W3:Y:S01]  /*8e60*/  MUFU.EX2 R106, R3 ;  /* 0x00000003006a7308 */ /* 0x000ee20000000800 */
[----:B-1----:R-:W-:Y:S02]  /*8e70*/  F2FP.PACK_AB R178, R184, R185 ;  /* 0x000000b9b8b2723e */ /* 0x002fe400000000ff */
[----:B---3--:R-:W-:Y:S02]  /*8e80*/  F2FP.PACK_AB R179, R106, R107 ;  /* 0x0000006b6ab3723e */ /* 0x008fe400000000ff */
[----:B------:R-:W-:Y:S05]  /*8e90*/  MOV R3, R161 ;  /* 0x000000a100037202 */ /* 0x000fea0000000f00 */
[C---:B------:R-:W-:Y:S07]  /*8ea0*/  HMMA.16816.F32 R112, R176.reuse, R124, R8 ;  /* 0x0000007cb070723c */ /* 0x040fee0000001808 */
[----:B------:R-:W-:Y:S01]  /*8eb0*/  MOV R8, R153 ;  /* 0x0000009900087202 */ /* 0x000fe20000000f00 */
[-C--:B------:R-:W-:Y:S01]  /*8ec0*/  HMMA.16816.F32 R120, R176, R126.reuse, R12 ;  /* 0x0000007eb078723c */ /* 0x080fe2000000180c */
[----:B------:R-:W3:Y:S03]  /*8ed0*/  LDL.LU R13, [R1+0x8] ;  /* 0x00000800010d7983 */ /* 0x000ee60000300800 */
[----:B------:R-:W-:Y:S02]  /*8ee0*/  MOV R11, R149 ;  /* 0x00000095000b7202 */ /* 0x000fe40000000f00 */
[----:B------:R-:W-:Y:S02]  /*8ef0*/  MOV R9, R150 ;  /* 0x0000009600097202 */ /* 0x000fe40000000f00 */
[C---:B------:R-:W-:Y:S04]  /*8f00*/  HMMA.16816.F32 R124, R108.reuse, R126, R16 ;  /* 0x0000007e6c7c723c */ /* 0x040fe80000001810 */
[----:B------:R-:W-:Y:S02]  /*8f10*/  MOV R12, R134 ;  /* 0x00000086000c7202 */ /* 0x000fe40000000f00 */
[----:B------:R-:W-:Y:S02]  /*8f20*/  MOV R15, R133 ;  /* 0x00000085000f7202 */ /* 0x000fe40000000f00 */
[-C--:B------:R-:W-:Y:S04]  /*8f30*/  HMMA.16816.F32 R128, R108, R140.reuse, R20 ;  /* 0x0000008c6c80723c */ /* 0x080fe80000001814 */
[----:B------:R-:W-:Y:S02]  /*8f40*/  MOV R19, R8 ;  /* 0x0000000800137202 */ /* 0x000fe40000000f00 */
[----:B------:R-:W-:Y:S02]  /*8f50*/  MOV R8, R3 ;  /* 0x0000000300087202 */ /* 0x000fe40000000f00 */
[----:B------:R-:W-:Y:S02]  /*8f60*/  MOV R3, R220 ;  /* 0x000000dc00037202 */ /* 0x000fe40000000f00 */
[----:B------:R1:W5:Y:S02]  /*8f70*/  LDL.LU R220, [R1+0x30] ;  /* 0x0000300001dc7983 */ /* 0x0003640000300800 */
[----:B------:R-:W-:Y:S02]  /*8f80*/  MOV R14, R132 ;  /* 0x00000084000e7202 */ /* 0x000fe40000000f00 */
[C---:B------:R-:W-:Y:S01]  /*8f90*/  HMMA.16816.F32 R132, R176.reuse, R140, R24 ;  /* 0x0000008cb084723c */ /* 0x040fe20000001818 */
[----:B------:R-:W4:Y:S03]  /*8fa0*/  LDL.LU R16, [R1+0xc] ;  /* 0x00000c0001107983 */ /* 0x000f260000300800 */
[----:B------:R-:W-:Y:S04]  /*8fb0*/  MOV R10, R151 ;  /* 0x00000097000a7202 */ /* 0x000fe80000000f00 */
        /* <DEDUP_REMOVED lines=14> */
[-C--:B--2---:R-:W-:Y:S08]  /*90a0*/  HMMA.16816.F32 R84, R108, R4.reuse, R84 ;  /* 0x000000046c54723c */ /* 0x084ff00000001854 */
[C---:B------:R-:W-:Y:S08]  /*90b0*/  HMMA.16816.F32 R88, R176.reuse, R4, R88 ;  /* 0x00000004b058723c */ /* 0x040ff00000001858 */
[-C--:B------:R-:W-:Y:S08]  /*90c0*/  HMMA.16816.F32 R92, R176, R6.reuse, R92 ;  /* 0x00000006b05c723c */ /* 0x080ff0000000185c */
[----:B------:R-:W-:Y:S04]  /*90d0*/  HMMA.16816.F32 R96, R108, R6, R96 ;  /* 0x000000066c60723c */ /* 0x000fe80000001860 */
[----:B---3--:R-:W-:Y:S02]  /*90e0*/  FFMA.FTZ R102, R102, R13, R12 ;  /* 0x0000000d66667223 */ /* 0x008fe4000001000c */
[----:B------:R-:W2:Y:S02]  /*90f0*/  LDL.LU R13, [R1+0x10] ;  /* 0x00001000010d7983 */ /* 0x000ea40000300800 */
[----:B------:R-:W-:Y:S02]  /*9100*/  FADD.FTZ R8, R8, R102 ;  /* 0x0000006608087221 */ /* 0x000fe40000010000 */
[----:B------:R-:W3:Y:S02]  /*9110*/  LDL.LU R12, [R1+0x14] ;  /* 0x00001400010c7983 */ /* 0x000ee40000300800 */
[----:B------:R-:W-:Y:S04]  /*9120*/  FADD.FTZ R8, R11, R8 ;  /* 0x000000080b087221 */ /* 0x000fe80000010000 */
[----:B------:R-:W-:Y:S04]  /*9130*/  FADD.FTZ R8, R242, R8 ;  /* 0x00000008f2087221 */ /* 0x000fe80000010000 */
[----:B------:R-:W-:Y:S04]  /*9140*/  FADD.FTZ R8, R238, R8 ;  /* 0x00000008ee087221 */ /* 0x000fe80000010000 */
[----:B------:R-:W-:Y:S04]  /*9150*/  FADD.FTZ R8, R233, R8 ;  /* 0x00000008e9087221 */ /* 0x000fe80000010000 */
[----:B------:R-:W-:Y:S02]  /*9160*/  FADD.FTZ R11, R229, R8 ;  /* 0x00000008e50b7221 */ /* 0x000fe40000010000 */
[----:B----4-:R-:W-:Y:S04]  /*9170*/  FFMA.FTZ R101, R101, R16, R19 ;  /* 0x0000001065657223 */ /* 0x010fe80000010013 */
[----:B------:R-:W-:Y:S04]  /*9180*/  FADD.FTZ R3, R3, R101 ;  /* 0x0000006503037221 */ /* 0x000fe80000010000 */
[----:B------:R-:W-:Y:S04]  /*9190*/  FADD.FTZ R3, R241, R3 ;  /* 0x00000003f1037221 */ /* 0x000fe80000010000 */
[----:B------:R-:W-:Y:S04]  /*91a0*/  FADD.FTZ R3, R240, R3 ;  /* 0x00000003f0037221 */ /* 0x000fe80000010000 */
[----:B------:R-:W-:Y:S04]  /*91b0*/  FADD.FTZ R3, R237, R3 ;  /* 0x00000003ed037221 */ /* 0x000fe80000010000 */
[----:B------:R-:W-:Y:S02]  /*91c0*/  FADD.FTZ R3, R232, R3 ;  /* 0x00000003e8037221 */ /* 0x000fe40000010000 */
[----:B--2---:R-:W-:Y:S02]  /*91d0*/  FFMA.FTZ R100, R100, R13, R14 ;  /* 0x0000000d64647223 */ /* 0x004fe4000001000e */
[----:B---3--:R-:W-:Y:S02]  /*91e0*/  FFMA.FTZ R0, R0, R12, R15 ;  /* 0x0000000c00007223 */ /* 0x008fe4000001000f */
        /* <DEDUP_REMOVED lines=41> */
[----:B------:R2:W-:Y:S01]  /*9480*/  STL [R1+0x8], R4 ;  /* 0x0000080401007387 */ /* 0x0005e20000100800 */
[----:B------:R-:W-:Y:S02]  /*9490*/  FADD.FTZ R8, R187, R8 ;  /* 0x00000008bb087221 */ /* 0x000fe40000010000 */
[----:B------:R-:W-:Y:S02]  /*94a0*/  FADD.FTZ R5, R188, R0 ;  /* 0x00000000bc057221 */ /* 0x000fe40000010000 */
[----:B------:R-:W-:Y:S02]  /*94b0*/  FADD.FTZ R6, R191, R3 ;  /* 0x00000003bf067221 */ /* 0x000fe40000010000 */
[----:B------:R-:W-:Y:S02]  /*94c0*/  FADD.FTZ R5, R185, R5 ;  /* 0x00000005b9057221 */ /* 0x000fe40000010000 */
[----:B------:R-:W-:Y:S02]  /*94d0*/  FADD.FTZ R6, R190, R6 ;  /* 0x00000006be067221 */ /* 0x000fe40000010000 */
[----:B------:R-:W-:Y:S03]  /*94e0*/  FADD.FTZ R0, R186, R8 ;  /* 0x00000008ba007221 */ /* 0x000fe60000010000 */
[----:B------:R-:W-:Y:S01]  /*94f0*/  STL [R1+0xc], R6 ;  /* 0x00000c0601007387 */ /* 0x000fe20000100800 */
[----:B------:R-:W-:Y:S01]  /*9500*/  FADD.FTZ R3, R107, R0 ;  /* 0x000000006b037221 */ /* 0x000fe20000010000 */
[----:B------:R-:W-:Y:S02]  /*9510*/  IADD3 R0, R245, -0x1, RZ ;  /* 0xfffffffff5007810 */ /* 0x000fe40007ffe0ff */
[----:B------:R-:W-:Y:S01]  /*9520*/  MOV R107, R2 ;  /* 0x00000002006b7202 */ /* 0x000fe20000000f00 */
[----:B------:R-:W-:Y:S01]  /*9530*/  FADD.FTZ R3, R106, R3 ;  /* 0x000000036a037221 */ /* 0x000fe20000010000 */
[----:B------:R-:W-:Y:S02]  /*9540*/  MOV R245, R0 ;  /* 0x0000000000f57202 */ /* 0x000fe40000000f00 */
[----:B------:R-:W-:Y:S01]  /*9550*/  MOV R106, R103 ;  /* 0x00000067006a7202 */ /* 0x000fe20000000f00 */
[----:B--2---:R-:W-:Y:S05]  /*9560*/  FADD.FTZ R4, R184, R5 ;  /* 0x00000005b8047221 */ /* 0x004fea0000010000 */
[----:B------:R-:W-:Y:S04]  /*9570*/  STL [R1+0x10], R4 ;  /* 0x0000100401007387 */ /* 0x000fe80000100800 */
[----:B------:R2:W-:Y:S02]  /*9580*/  STL [R1+0x14], R3 ;  /* 0x0000140301007387 */ /* 0x0005e40000100800 */
[----:B--2---:R-:W-:Y:S01]  /*9590*/  MOV R3, R105 ;  /* 0x0000006900037202 */ /* 0x004fe20000000f00 */
[----:B-1---5:R-:W-:-:S05]  /*95a0*/  @P0 BRA `(.L_x_33) ;  /* 0xffffc5b000000947 */ /* 0x022fca000383ffff */
.L_x_32:
[----:B--2---:R-:W2:Y:S04]  /*95b0*/  LDL.LU R0, [R1+0x8] ;  /* 0x0000080001007983 */ /* 0x004ea80000300800 */
[----:B------:R-:W3:Y:S04]  /*95c0*/  LDL.LU R4, [R1+0xc] ;  /* 0x00000c0001047983 */ /* 0x000ee80000300800 */
[----:B------:R-:W4:Y:S04]  /*95d0*/  LDL.LU R10, [R1+0x10] ;  /* 0x00001000010a7983 */ /* 0x000f280000300800 */
[----:B------:R-:W5:Y:S01]  /*95e0*/  LDL.LU R8, [R1+0x14] ;  /* 0x0000140001087983 */ /* 0x000f620000300800 */
[----:B------:R-:W-:-:S02]  /*95f0*/  MOV R50, 0xff800000 ;  /* 0xff80000000327802 */ /* 0x000fc40000000f00 */
[----:B------:R-:W-:Y:S02]  /*9600*/  MOV R51, 0xff800000 ;  /* 0xff80000000337802 */ /* 0x000fe40000000f00 */
[----:B------:R-:W-:Y:S02]  /*9610*/  MOV R53, 0xff800000 ;  /* 0xff80000000357802 */ /* 0x000fe40000000f00 */
[----:B------:R-:W-:Y:S02]  /*9620*/  MOV R54, 0xff800000 ;  /* 0xff80000000367802 */ /* 0x000fe40000000f00 */
[----:B------:R-:W-:Y:S01]  /*9630*/  PLOP3.LUT P4, PT, PT, PT, PT, 0x8, 0x0 ;  /* 0x000000000000781c */ /* 0x000fe20003f8e170 */
[----:B--2---:R-:W1:Y:S04]  /*9640*/  SHFL.BFLY PT, R5, R0, 0x2, 0x1f ;  /* 0x0c401f0000057f89 */ /* 0x004e6800000e0000 */
[----:B---3--:R-:W2:Y:S04]  /*9650*/  SHFL.BFLY PT, R9, R4, 0x2, 0x1f ;  /* 0x0c401f0004097f89 */ /* 0x008ea800000e0000 */
[----:B----4-:R-:W3:Y:S04]  /*9660*/  SHFL.BFLY PT, R7, R10, 0x2, 0x1f ;  /* 0x0c401f000a077f89 */ /* 0x010ee800000e0000 */
[----:B-----5:R-:W4:Y:S01]  /*9670*/  SHFL.BFLY PT, R6, R8, 0x2, 0x1f ;  /* 0x0c401f0008067f89 */ /* 0x020f2200000e0000 */
[----:B-1----:R-:W-:-:S02]  /*9680*/  FADD.FTZ R5, R5, R0 ;  /* 0x0000000005057221 */ /* 0x002fc40000010000 */
[----:B--2---:R-:W-:-:S03]  /*9690*/  FADD.FTZ R9, R9, R4 ;  /* 0x0000000409097221 */ /* 0x004fc60000010000 */
[----:B------:R-:W1:Y:S01]  /*96a0*/  SHFL.BFLY PT, R0, R5, 0x1, 0x1f ;  /* 0x0c201f0005007f89 */ /* 0x000e6200000e0000 */
[----:B---3--:R-:W-:-:S03]  /*96b0*/  FADD.FTZ R7, R7, R10 ;  /* 0x0000000a07077221 */ /* 0x008fc60000010000 */
[----:B------:R-:W2:Y:S01]  /*96c0*/  SHFL.BFLY PT, R4, R9, 0x1, 0x1f ;  /* 0x0c201f0009047f89 */ /* 0x000ea200000e0000 */
[----:B----4-:R-:W-:-:S03]  /*96d0*/  FADD.FTZ R6, R6, R8 ;  /* 0x0000000806067221 */ /* 0x010fc60000010000 */
[----:B------:R-:W3:Y:S04]  /*96e0*/  SHFL.BFLY PT, R3, R7, 0x1, 0x1f ;  /* 0x0c201f0007037f89 */ /* 0x000ee800000e0000 */
[----:B------:R-:W4:Y:S01]  /*96f0*/  SHFL.BFLY PT, R8, R6, 0x1, 0x1f ;  /* 0x0c201f0006087f89 */ /* 0x000f2200000e0000 */
[----:B-1----:R-:W-:Y:S01]  /*9700*/  FADD.FTZ R5, R5, R0 ;  /* 0x0000000005057221 */ /* 0x002fe20000010000 */
[----:B------:R-:W-:Y:S01]  /*9710*/  MOV R0, RZ ;  /* 0x000000ff00007202 */ /* 0x000fe20000000f00 */
[----:B--2---:R-:W-:-:S03]  /*9720*/  FADD.FTZ R9, R9, R4 ;  /* 0x0000000409097221 */ /* 0x004fc60000010000 */
[----:B------:R-:W-:Y:S02]  /*9730*/  FSETP.NE.FTZ.AND P3, PT, R5, RZ, PT ;  /* 0x000000ff0500720b */ /* 0x000fe40003f75000 */
[----:B------:R-:W-:Y:S01]  /*9740*/  MOV R4, RZ ;  /* 0x000000ff00047202 */ /* 0x000fe20000000f00 */
[----:B---3--:R-:W-:Y:S01]  /*9750*/  FADD.FTZ R7, R7, R3 ;  /* 0x0000000307077221 */ /* 0x008fe20000010000 */
[----:B------:R-:W-:Y:S02]  /*9760*/  FSETP.NE.FTZ.AND P2, PT, R9, RZ, PT ;  /* 0x000000ff0900720b */ /* 0x000fe40003f55000 */
[----:B------:R-:W-:Y:S01]  /*9770*/  MOV R3, RZ ;  /* 0x000000ff00037202 */ /* 0x000fe20000000f00 */
[----:B----4-:R-:W-:Y:S01]  /*9780*/  FADD.FTZ R6, R8, R6 ;  /* 0x0000000608067221 */ /* 0x010fe20000010000 */
[----:B------:R-:W-:-:S04]  /*9790*/  FSETP.NE.FTZ.AND P1, PT, R7, RZ, PT ;  /* 0x000000ff0700720b */ /* 0x000fc80003f35000 */
[----:B------:R-:W-:Y:S01]  /*97a0*/  FSETP.NE.FTZ.AND P0, PT, R6, RZ, PT ;  /* 0x000000ff0600720b */ /* 0x000fe20003f15000 */
[----:B------:R-:W1:Y:S08]  /*97b0*/  @P3 MUFU.RCP R0, R5 ;  /* 0x0000000500003308 */ /* 0x000e700000001000 */
[----:B------:R-:W2:Y:S04]  /*97c0*/  @P1 MUFU.RCP R3, R7 ;  /* 0x0000000700031308 */ /* 0x000ea80000001000 */
[----:B------:R-:W-:Y:S01]  /*97d0*/  @P0 MOV R8, 0x3f317218 ;  /* 0x3f31721800080802 */ /* 0x000fe20000000f00 */
[----:B-1----:R-:W-:-:S03]  /*97e0*/  FMUL.FTZ R116, R0, R116 ;  /* 0x0000007400747220 */ /* 0x002fc60000410000 */
[----:B------:R-:W1:Y:S01]  /*97f0*/  @P2 MUFU.RCP R4, R9 ;  /* 0x0000000900042308 */ /* 0x000e620000001000 */
[C---:B------:R-:W-:Y:S02]  /*9800*/  FMUL.FTZ R45, R0.reuse, R117 ;  /* 0x00000075002d7220 */ /* 0x040fe40000410000 */
[C---:B------:R-:W-:Y:S02]  /*9810*/  FMUL.FTZ R124, R0.reuse, R124 ;  /* 0x0000007c007c7220 */ /* 0x040fe40000410000 */
[C---:B------:R-:W-:Y:S02]  /*9820*/  FMUL.FTZ R43, R0.reuse, R125 ;  /* 0x0000007d002b7220 */ /* 0x040fe40000410000 */
[C---:B------:R-:W-:Y:S01]  /*9830*/  FMUL.FTZ R128, R0.reuse, R128 ;  /* 0x0000008000807220 */ /* 0x040fe20000410000 */
[----:B------:R-:W-:Y:S01]  /*9840*/  @P3 MUFU.LG2 R11, R5 ;  /* 0x00000005000b3308 */ /* 0x000fe20000000c00 */
[C---:B------:R-:W-:Y:S02]  /*9850*/  FMUL.FTZ R41, R0.reuse, R129 ;  /* 0x0000008100297220 */ /* 0x040fe40000410000 */
[----:B------:R-:W-:-:S02]  /*9860*/  FMUL.FTZ R140, R0, R140 ;  /* 0x0000008c008c7220 */ /* 0x000fc40000410000 */
[C---:B------:R-:W-:Y:S02]  /*9870*/  FMUL.FTZ R38, R0.reuse, R141 ;  /* 0x0000008d00267220 */ /* 0x040fe40000410000 */
[C---:B------:R-:W-:Y:S01]  /*9880*/  FMUL.FTZ R144, R0.reuse, R144 ;  /* 0x0000009000907220 */ /* 0x040fe20000410000 */
[----:B------:R-:W-:Y:S01]  /*9890*/  @P2 MUFU.LG2 R9, R9 ;  /* 0x0000000900092308 */ /* 0x000fe20000000c00 */
[C---:B------:R-:W-:Y:S02]  /*98a0*/  FMUL.FTZ R35, R0.reuse, R145 ;  /* 0x0000009100237220 */ /* 0x040fe40000410000 */
[C---:B------:R-:W-:Y:S02]  /*98b0*/  FMUL.FTZ R156, R0.reuse, R156 ;  /* 0x0000009c009c7220 */ /* 0x040fe40000410000 */
[C---:B------:R-:W-:Y:S02]  /*98c0*/  FMUL.FTZ R32, R0.reuse, R157 ;  /* 0x0000009d00207220 */ /* 0x040fe40000410000 */
[C---:B------:R-:W-:Y:S01]  /*98d0*/  FMUL.FTZ R160, R0.reuse, R160 ;  /* 0x000000a000a07220 */ /* 0x040fe20000410000 */
[----:B------:R-:W-:Y:S01]  /*98e0*/  @P1 MUFU.LG2 R7, R7 ;  /* 0x0000000700071308 */ /* 0x000fe20000000c00 */
        /* <DEDUP_REMOVED lines=11> */
[----:B------:R-:W-:Y:S01]  /*99a0*/  MOV R0, RZ ;  /* 0x000000ff00007202 */ /* 0x000fe20000000f00 */
[C---:B--2---:R-:W-:Y:S02]  /*99b0*/  FMUL.FTZ R112, R3.reuse, R112 ;  /* 0x0000007003707220 */ /* 0x044fe40000410000 */
[----:B------:R-:W-:-:S02]  /*99c0*/  FMUL.FTZ R47, R3, R113 ;  /* 0x00000071032f7220 */ /* 0x000fc40000410000 */
[C---:B------:R-:W-:Y:S01]  /*99d0*/  FMUL.FTZ R120, R3.reuse, R120 ;  /* 0x0000007803787220 */ /* 0x040fe20000410000 */
[----:B------:R-:W2:Y:S01]  /*99e0*/  @P0 MUFU.RCP R0, R6 ;  /* 0x0000000600000308 */ /* 0x000ea20000001000 */
[C---:B------:R-:W-:Y:S02]  /*99f0*/  FMUL.FTZ R46, R3.reuse, R121 ;  /* 0x00000079032e7220 */ /* 0x040fe40000410000 */
[C---:B------:R-:W-:Y:S02]  /*9a00*/  FMUL.FTZ R132, R3.reuse, R132 ;  /* 0x0000008403847220 */ /* 0x040fe40000410000 */
[C---:B------:R-:W-:Y:S02]  /*9a10*/  FMUL.FTZ R39, R3.reuse, R133 ;  /* 0x0000008503277220 */ /* 0x040fe40000410000 */
[C---:B------:R-:W-:Y:S01]  /*9a20*/  FMUL.FTZ R136, R3.reuse, R136 ;  /* 0x0000008803887220 */ /* 0x040fe20000410000 */
[----:B------:R-:W3:Y:S01]  /*9a30*/  @P0 MUFU.LG2 R6, R6 ;  /* 0x0000000600060308 */ /* 0x000ee20000000c00 */
        /* <DEDUP_REMOVED lines=17> */
[----:B------:R-:W-:Y:S01]  /*9b50*/  @P2 MOV R3, 0x3f317218 ;  /* 0x3f31721800032802 */ /* 0x000fe20000000f00 */
[C---:B-1----:R-:W-:Y:S02]  /*9b60*/  FMUL.FTZ R118, R4.reuse, R118 ;  /* 0x0000007604767220 */ /* 0x042fe40000410000 */
        /* <DEDUP_REMOVED lines=24> */
[C---:B--2---:R-:W-:Y:S02]  /*9cf0*/  FMUL.FTZ R114, R0.reuse, R114 ;  /* 0x0000007200727220 */ /* 0x044fe40000410000 */
        /* <DEDUP_REMOVED lines=24> */
[----:B------:R-:W-:Y:S02]  /*9e80*/  @P2 FMUL.FTZ R5, R3, c[0x0][0x2d0] ;  /* 0x0000b40003052a20 */ /* 0x000fe40000410000 */
[----:B------:R-:W-:-:S02]  /*9e90*/  @P3 FMUL.FTZ R10, R4, c[0x0][0x2d0] ;  /* 0x0000b400040a3a20 */ /* 0x000fc40000410000 */
[----:B------:R-:W-:Y:S02]  /*9ea0*/  @P1 FMUL.FTZ R3, R0, c[0x0][0x2d0] ;  /* 0x0000b40000031a20 */ /* 0x000fe40000410000 */
[----:B------:R-:W-:Y:S02]  /*9eb0*/  @P3 FMUL.FTZ R11, R11, 0.69314718246459960938 ;  /* 0x3f3172180b0b3820 */ /* 0x000fe40000410000 */
[----:B------:R-:W-:Y:S02]  /*9ec0*/  @P2 FMUL.FTZ R9, R9, 0.69314718246459960938 ;  /* 0x3f31721809092820 */ /* 0x000fe40000410000 */
[----:B------:R-:W-:Y:S02]  /*9ed0*/  @P1 FMUL.FTZ R7, R7, 0.69314718246459960938 ;  /* 0x3f31721807071820 */ /* 0x000fe40000410000 */
[----:B---3--:R-:W-:Y:S02]  /*9ee0*/  @P0 FMUL.FTZ R4, R6, 0.69314718246459960938 ;  /* 0x3f31721806040820 */ /* 0x008fe40000410000 */
[----:B------:R-:W-:-:S02]  /*9ef0*/  @P0 FMUL.FTZ R0, R8, c[0x0][0x2d0] ;  /* 0x0000b40008000a20 */ /* 0x000fc40000410000 */
[----:B------:R-:W-:Y:S02]  /*9f00*/  @P3 FFMA.FTZ R50, R10, R105, R11 ;  /* 0x000000690a323223 */ /* 0x000fe4000001000b */
[----:B------:R-:W-:Y:S02]  /*9f10*/  @P2 FFMA.FTZ R51, R5, R104, R9 ;  /* 0x0000006805332223 */ /* 0x000fe40000010009 */
[----:B------:R-:W-:Y:S02]  /*9f20*/  @P1 FFMA.FTZ R53, R3, R103, R7 ;  /* 0x0000006703351223 */ /* 0x000fe40000010007 */
[----:B------:R-:W-:Y:S02]  /*9f30*/  @P0 FFMA.FTZ R54, R0, R2, R4 ;  /* 0x0000000200360223 */ /* 0x000fe40000010004 */
.L_x_24:
[----:B------:R-:W-:Y:S05]  /*9f40*/  @P4 BRA `(.L_x_36) ;  /* 0x0000176000004947 */ /* 0x000fea0003800000 */
[----:B------:R-:W2:Y:S01]  /*9f50*/  LDL R57, [R1+0x2c] ;  /* 0x00002c0001397983 */ /* 0x000ea20000100800 */
[----:B------:R-:W-:Y:S02]  /*9f60*/  F2FP.PACK_AB R45, R45, R116 ;  /* 0x000000742d2d723e */ /* 0x000fe400000000ff */
[----:B------:R-:W-:Y:S01]  /*9f70*/  F2FP.PACK_AB R44, R44, R118 ;  /* 0x000000762c2c723e */ /* 0x000fe200000000ff */
[----:B------:R-:W1:Y:S01]  /*9f80*/  S2R R55, SR_TID.X ;  /* 0x0000000000377919 */ /* 0x000e620000002100 */
[----:B------:R-:W-:-:S02]  /*9f90*/  F2FP.PACK_AB R43, R43, R124 ;  /* 0x0000007c2b2b723e */ /* 0x000fc400000000ff */
[----:B------:R-:W-:Y:S02]  /*9fa0*/  F2FP.PACK_AB R42, R42, R126 ;  /* 0x0000007e2a2a723e */ /* 0x000fe400000000ff */
[----:B------:R-:W-:Y:S02]  /*9fb0*/  F2FP.PACK_AB R47, R47, R112 ;  /* 0x000000702f2f723e */ /* 0x000fe400000000ff */
[----:B------:R-:W-:Y:S02]  /*9fc0*/  F2FP.PACK_AB R114, R115, R114 ;  /* 0x000000727372723e */ /* 0x000fe400000000ff */
[----:B------:R-:W-:Y:S02]  /*9fd0*/  F2FP.PACK_AB R46, R46, R120 ;  /* 0x000000782e2e723e */ /* 0x000fe400000000ff */
[----:B------:R-:W-:Y:S02]  /*9fe0*/  F2FP.PACK_AB R122, R123, R122 ;  /* 0x0000007a7b7a723e */ /* 0x000fe400000000ff */
[----:B------:R-:W-:-:S02]  /*9ff0*/  F2FP.PACK_AB R41, R41, R128 ;  /* 0x000000802929723e */ /* 0x000fc400000000ff */
[----:B------:R-:W-:Y:S02]  /*a000*/  F2FP.PACK_AB R40, R40, R130 ;  /* 0x000000822828723e */ /* 0x000fe400000000ff */
[----:B------:R-:W-:Y:S02]  /*a010*/  F2FP.PACK_AB R38, R38, R140 ;  /* 0x0000008c2626723e */ /* 0x000fe400000000ff */
[----:B------:R-:W-:Y:S02]  /*a020*/  F2FP.PACK_AB R37, R37, R142 ;  /* 0x0000008e2525723e */ /* 0x000fe400000000ff */
[----:B------:R-:W-:Y:S02]  /*a030*/  F2FP.PACK_AB R39, R39, R132 ;  /* 0x000000842727723e */ /* 0x000fe400000000ff */
[----:B------:R-:W-:Y:S02]  /*a040*/  F2FP.PACK_AB R134, R135, R134 ;  /* 0x000000868786723e */ /* 0x000fe400000000ff */
[----:B-1----:R-:W-:-:S02]  /*a050*/  SHF.R.S32.HI R56, RZ, 0x1f, R55 ;  /* 0x0000001fff387819 */ /* 0x002fc40000011437 */
[----:B------:R-:W-:Y:S02]  /*a060*/  F2FP.PACK_AB R36, R36, R136 ;  /* 0x000000882424723e */ /* 0x000fe400000000ff */
[CC--:B------:R-:W-:Y:S02]  /*a070*/  LEA.HI R3, R56.reuse, R55.reuse, RZ, 0x2 ;  /* 0x0000003738037211 */ /* 0x0c0fe400078f10ff */
[----:B------:R-:W-:Y:S02]  /*a080*/  LEA.HI R48, R56, R55, RZ, 0x5 ;  /* 0x0000003738307211 */ /* 0x000fe400078f28ff */
[--C-:B------:R-:W-:Y:S02]  /*a090*/  SHF.R.S32.HI R52, RZ, 0x2, R3.reuse ;  /* 0x00000002ff347819 */ /* 0x100fe40000011403 */
[----:B------:R-:W-:Y:S02]  /*a0a0*/  SHF.R.S32.HI R0, RZ, 0x1f, R3 ;  /* 0x0000001fff007819 */ /* 0x000fe40000011403 */
[----:B------:R-:W-:-:S02]  /*a0b0*/  LOP3.LUT R3, R3, 0xfffffffc, RZ, 0xc0, !PT ;  /* 0xfffffffc03037812 */ /* 0x000fc400078ec0ff */
[----:B------:R-:W-:Y:S02]  /*a0c0*/  LEA.HI R0, R0, R52, RZ, 0x3 ;  /* 0x0000003400007211 */ /* 0x000fe400078f18ff */
[----:B------:R-:W-:Y:S01]  /*a0d0*/  SHF.R.S32.HI R49, RZ, 0x5, R48 ;  /* 0x00000005ff317819 */ /* 0x000fe20000011430 */
[----:B------:R-:W-:Y:S01]  /*a0e0*/  IMAD.IADD R29, R55, 0x1, -R3 ;  /* 0x00000001371d7824 */ /* 0x000fe200078e0a03 */
[----:B------:R-:W-:Y:S02]  /*a0f0*/  LOP3.LUT R0, R0, 0xfffffff8, RZ, 0xc0, !PT ;  /* 0xfffffff800007812 */ /* 0x000fe400078ec0ff */
[----:B------:R-:W-:Y:S02]  /*a100*/  F2FP.PACK_AB R138, R139, R138 ;  /* 0x0000008a8b8a723e */ /* 0x000fe400000000ff */
[----:B------:R-:W-:Y:S01]  /*a110*/  F2FP.PACK_AB R35, R35, R144 ;  /* 0x000000902323723e */ /* 0x000fe200000000ff */
[----:B------:R-:W-:Y:S01]  /*a120*/  IMAD.IADD R2, R52, 0x1, -R0 ;  /* 0x0000000134027824 */ /* 0x000fe200078e0a00 */
[----:B------:R-:W-:-:S02]  /*a130*/  F2FP.PACK_AB R34, R34, R146 ;  /* 0x000000922222723e */ /* 0x000fc400000000ff */
[----:B------:R-:W-:Y:S02]  /*a140*/  F2FP.PACK_AB R32, R32, R156 ;  /* 0x0000009c2020723e */ /* 0x000fe400000000ff */
[----:B------:R-:W-:Y:S02]  /*a150*/  LEA.HI R0, R2, R2, RZ, 0x1 ;  /* 0x0000000202007211 */ /* 0x000fe400078f08ff */
[----:B------:R-:W-:Y:S02]  /*a160*/  F2FP.PACK_AB R31, R31, R158 ;  /* 0x0000009e1f1f723e */ /* 0x000fe400000000ff */
[----:B------:R-:W-:Y:S02]  /*a170*/  SHF.R.S32.HI R13, RZ, 0x1, R0 ;  /* 0x00000001ff0d7819 */ /* 0x000fe40000011400 */
[----:B------:R-:W-:Y:S02]  /*a180*/  LOP3.LUT R0, R0, 0x3fffffe, RZ, 0xc0, !PT ;  /* 0x03fffffe00007812 */ /* 0x000fe400078ec0ff */
[C---:B------:R-:W-:Y:S01]  /*a190*/  LOP3.LUT R3, R13.reuse, 0x1, RZ, 0xc0, !PT ;  /* 0x000000010d037812 */ /* 0x040fe200078ec0ff */
[C---:B------:R-:W-:Y:S01]  /*a1a0*/  IMAD.SHL.U32 R4, R13.reuse, 0x40, RZ ;  /* 0x000000400d047824 */ /* 0x040fe200078e00ff */
[----:B------:R-:W-:Y:S01]  /*a1b0*/  LOP3.LUT P0, RZ, R13, 0x2, RZ, 0xc0, !PT ;  /* 0x000000020dff7812 */ /* 0x000fe2000780c0ff */
[----:B------:R-:W-:Y:S01]  /*a1c0*/  IMAD.IADD R2, R2, 0x1, -R0 ;  /* 0x0000000102027824 */ /* 0x000fe200078e0a00 */
[----:B------:R-:W-:Y:S01]  /*a1d0*/  ISETP.NE.U32.AND P1, PT, R3, 0x1, PT ;  /* 0x000000010300780c */ /* 0x000fe20003f25070 */
[----:B------:R-:W-:Y:S01]  /*a1e0*/  IMAD R0, R49, 0x100, R29 ;  /* 0x0000010031007824 */ /* 0x000fe200078e021d */
[----:B------:R-:W-:-:S02]  /*a1f0*/  LOP3.LUT R4, R4, 0xc0, RZ, 0xc0, !PT ;  /* 0x000000c004047812 */ /* 0x000fc400078ec0ff */
[----:B------:R-:W-:Y:S01]  /*a200*/  F2FP.PACK_AB R33, R33, R148 ;  /* 0x000000942121723e */ /* 0x000fe200000000ff */
[----:B------:R-:W-:Y:S01]  /*a210*/  IMAD R0, R2, 0x10, R0 ;  /* 0x0000001002007824 */ /* 0x000fe200078e0200 */
[----:B------:R-:W-:Y:S01]  /*a220*/  LEA.HI R2, R4, R4, RZ, 0x1d ;  /* 0x0000000404027211 */ /* 0x000fe200078fe8ff */
[----:B------:R-:W-:Y:S01]  /*a230*/  IMAD.MOV.U32 R4, RZ, RZ, 0x20 ;  /* 0x00000020ff047424 */ /* 0x000fe200078e00ff */
[----:B------:R-:W-:Y:S02]  /*a240*/  F2FP.PACK_AB R150, R151, R150 ;  /* 0x000000969796723e */ /* 0x000fe400000000ff */
[----:B------:R-:W-:Y:S01]  /*a250*/  F2FP.PACK_AB R30, R30, R152 ;  /* 0x000000981e1e723e */ /* 0x000fe200000000ff */
[----:B------:R-:W-:Y:S01]  /*a260*/  IMAD.U32 R0, R0, 0x2, R2 ;  /* 0x0000000200007824 */ /* 0x000fe200078e0002 */
[----:B------:R-:W-:Y:S02]  /*a270*/  SEL R4, R4, 0xffffffe0, !P0 ;  /* 0xffffffe004047807 */ /* 0x000fe40004000000 */
[----:B------:R-:W-:Y:S01]  /*a280*/  F2FP.PACK_AB R154, R155, R154 ;  /* 0x0000009a9b9a723e */ /* 0x000fe200000000ff */
[----:B------:R-:W-:Y:S01]  /*a290*/  IMAD.SHL.U32 R0, R0, 0x2, RZ ;  /* 0x0000000200007824 */ /* 0x000fe200078e00ff */
[----:B------:R-:W-:Y:S01]  /*a2a0*/  BAR.SYNC.DEFER_BLOCKING 0x1, 0x80 ;  /* 0x0042000000007b1d */ /* 0x000fe20000010000 */
[----:B------:R-:W-:-:S02]  /*a2b0*/  F2FP.PACK_AB R28, R28, R160 ;  /* 0x000000a01c1c723e */ /* 0x000fc400000000ff */
[----:B------:R-:W-:Y:S02]  /*a2c0*/  F2FP.PACK_AB R27, R27, R162 ;  /* 0x000000a21b1b723e */ /* 0x000fe400000000ff */
[C---:B------:R-:W-:Y:S02]  /*a2d0*/  IADD3 R3, R0.reuse, 0x80, RZ ;  /* 0x0000008000037810 */ /* 0x040fe40007ffe0ff */
[C---:B------:R-:W-:Y:S02]  /*a2e0*/  IADD3 R2, R0.reuse, 0x70, RZ ;  /* 0x0000007000027810 */ /* 0x040fe40007ffe0ff */
[----:B------:R-:W-:Y:S01]  /*a2f0*/  @P1 IADD3 R2, R3, 0x10, RZ ;  /* 0x0000001003021810 */ /* 0x000fe20007ffe0ff */
[----:B------:R-:W-:Y:S01]  /*a300*/  IMAD.IADD R3, R0, 0x1, R4 ;  /* 0x0000000100037824 */ /* 0x000fe200078e0204 */
[----:B------:R-:W-:Y:S02]  /*a310*/  F2FP.PACK_AB R25, R25, R172 ;  /* 0x000000ac1919723e */ /* 0x000fe400000000ff */
[----:B------:R-:W-:Y:S01]  /*a320*/  F2FP.PACK_AB R24, R24, R174 ;  /* 0x000000ae1818723e */ /* 0x000fe200000000ff */
[----:B------:R-:W-:Y:S01]  /*a330*/  IMAD.IADD R4, R4, 0x1, R2 ;  /* 0x0000000104047824 */ /* 0x000fe200078e0202 */
[----:B------:R-:W-:-:S02]  /*a340*/  F2FP.PACK_AB R26, R26, R164 ;  /* 0x000000a41a1a723e */ /* 0x000fc400000000ff */
[----:B------:R-:W-:Y:S02]  /*a350*/  F2FP.PACK_AB R166, R167, R166 ;  /* 0x000000a6a7a6723e */ /* 0x000fe400000000ff */
[----:B------:R-:W-:Y:S02]  /*a360*/  F2FP.PACK_AB R23, R23, R168 ;  /* 0x000000a81717723e */ /* 0x000fe400000000ff */
[----:B------:R-:W-:Y:S02]  /*a370*/  F2FP.PACK_AB R22, R22, R170 ;  /* 0x000000aa1616723e */ /* 0x000fe400000000ff */
[----:B------:R-:W-:Y:S01]  /*a380*/  F2FP.PACK_AB R21, R21, R68 ;  /* 0x000000441515723e */ /* 0x000fe200000000ff */
[----:B------:R-:W-:Y:S01]  /*a390*/  STS [R0+0x80], R45 ;  /* 0x0000802d00007388 */ /* 0x000fe20000000800 */
[----:B------:R-:W-:Y:S02]  /*a3a0*/  F2FP.PACK_AB R20, R20, R70 ;  /* 0x000000461414723e */ /* 0x000fe400000000ff */
[----:B------:R-:W-:Y:S01]  /*a3b0*/  F2FP.PACK_AB R17, R17, R80 ;  /* 0x000000501111723e */ /* 0x000fe200000000ff */
[----:B------:R-:W-:Y:S01]  /*a3c0*/  STS [R0+0x280], R44 ;  /* 0x0002802c00007388 */ /* 0x000fe20000000800 */
[----:B------:R-:W-:-:S02]  /*a3d0*/  F2FP.PACK_AB R16, R16, R82 ;  /* 0x000000521010723e */ /* 0x000fc400000000ff */
[----:B------:R-:W-:Y:S01]  /*a3e0*/  F2FP.PACK_AB R19, R19, R72 ;  /* 0x000000481313723e */ /* 0x000fe200000000ff */
[----:B------:R-:W-:Y:S01]  /*a3f0*/  STS [R2], R43 ;  /* 0x0000002b02007388 */ /* 0x000fe20000000800 */
        /* <DEDUP_REMOVED lines=15> */
[----:B------:R-:W-:-:S02]  /*a4f0*/  F2FP.PACK_AB R10, R95, R94 ;  /* 0x0000005e5f0a723e */ /* 0x000fc400000000ff */
[----:B------:R-:W-:Y:S01]  /*a500*/  ISETP.NE.U32.AND P0, PT, RZ, c[0x0][0x500], PT ;  /* 0x00014000ff007a0c */ /* 0x000fe20003f05070 */
[----:B------:R-:W-:Y:S03]  /*a510*/  STS [R3+0x80], R41 ;  /* 0x0000802903007388 */ /* 0x000fe60000000800 */
[----:B------:R-:W-:Y:S01]  /*a520*/  ISETP.NE.AND.EX P1, PT, RZ, c[0x0][0x504], PT, P0 ;  /* 0x00014100ff007a0c */ /* 0x000fe20003f25300 */
[----:B------:R-:W-:Y:S01]  /*a530*/  STS [R3+0x280], R40 ;  /* 0x0002802803007388 */ /* 0x000fe20000000800 */
[----:B------:R-:W-:-:S03]  /*a540*/  ISETP.NE.U32.AND P0, PT, RZ, c[0x0][0x508], PT ;  /* 0x00014200ff007a0c */ /* 0x000fc60003f05070 */
[----:B------:R-:W-:Y:S01]  /*a550*/  STS [R4], R38 ;  /* 0x0000002604007388 */ /* 0x000fe20000000800 */
[----:B------:R-:W-:-:S03]  /*a560*/  ISETP.NE.AND.EX P0, PT, RZ, c[0x0][0x50c], PT, P0 ;  /* 0x00014300ff007a0c */ /* 0x000fc60003f05300 */
        /* <DEDUP_REMOVED lines=31> */
[----:B------:R-:W-:Y:S04]  /*a760*/  STS [R4+0x4000], R6 ;  /* 0x0040000604007388 */ /* 0x000fe80000000800 */
[----:B------:R-:W-:Y:S04]  /*a770*/  STS [R4+0x4200], R5 ;  /* 0x0042000504007388 */ /* 0x000fe80000000800 */
[----:B------:R2:W-:Y:S04]  /*a780*/  STS [R3+0x5080], R7 ;  /* 0x0050800703007388 */ /* 0x0005e80000000800 */
[----:B------:R3:W-:Y:S01]  /*a790*/  STS [R3+0x5280], R12 ;  /* 0x0052800c03007388 */ /* 0x0007e20000000800 */
[----:B-1----:R-:W-:-:S03]  /*a7a0*/  IMAD.MOV.U32 R2, RZ, RZ, 0x4 ;  /* 0x00000004ff027424 */ /* 0x002fc600078e00ff */
[----:B------:R1:W-:Y:S04]  /*a7b0*/  STS [R4+0x5000], R11 ;  /* 0x0050000b04007388 */ /* 0x0003e80000000800 */
[----:B------:R1:W-:Y:S01]  /*a7c0*/  STS [R4+0x5200], R10 ;  /* 0x0052000a04007388 */ /* 0x0003e20000000800 */
[----:B--2---:R-:W-:-:S03]  /*a7d0*/  IMAD.WIDE R6, R57, R2, c[0x0][0x500] ;  /* 0x0001400039067625 */ /* 0x004fc600078e0202 */
[----:B------:R-:W-:Y:S06]  /*a7e0*/  BAR.SYNC.DEFER_BLOCKING 0x1, 0x80 ;  /* 0x0042000000007b1d */ /* 0x000fec0000010000 */
[----:B------:R-:W2:Y:S01]  /*a7f0*/  @P1 LDG.E R0, [R6.64] ;  /* 0x0000000606001981 */ /* 0x000ea2000c1e1900 */
[----:B------:R-:W-:Y:S02]  /*a800*/  IMAD.MOV.U32 R24, RZ, RZ, c[0x0][0x388] ;  /* 0x0000e200ff187624 */ /* 0x000fe400078e00ff */
[----:B---3--:R-:W-:-:S05]  /*a810*/  @P0 IMAD.WIDE R2, R57, R2, c[0x0][0x508] ;  /* 0x0001420039020625 */ /* 0x008fca00078e0202 */
[----:B------:R3:W5:Y:S02]  /*a820*/  @P0 LDG.E R24, [R2.64] ;  /* 0x0000000602180981 */ /* 0x000764000c1e1900 */
[----:B---3--:R-:W-:Y:S02]  /*a830*/  CS2R R2, SRZ ;  /* 0x0000000000027805 */ /* 0x008fe4000001ff00 */
[--C-:B--2---:R-:W-:Y:S01]  /*a840*/  @P1 SHF.R.S32.HI R3, RZ, 0x1f, R0.reuse ;  /* 0x0000001fff031819 */ /* 0x104fe20000011400 */
[----:B------:R-:W-:Y:S01]  /*a850*/  @P1 IMAD.MOV.U32 R2, RZ, RZ, R0 ;  /* 0x000000ffff021224 */ /* 0x000fe200078e0000 */
[----:B------:R-:W-:Y:S05]  /*a860*/  @P0 BRA `(.L_x_37) ;  /* 0x0000004000000947 */ /* 0x000fea0003800000 */
[----:B-1----:R-:W-:Y:S05]  /*a870*/  @!P1 BRA `(.L_x_37) ;  /* 0x0000003000009947 */ /* 0x002fea0003800000 */
[----:B------:R-:W2:Y:S04]  /*a880*/  LDG.E R4, [R6.64] ;  /* 0x0000000606047981 */ /* 0x000ea8000c1e1900 */
[----:B------:R-:W2:Y:S02]  /*a890*/  LDG.E R0, [R6.64+0x4] ;  /* 0x0000040606007981 */ /* 0x000ea4000c1e1900 */
[----:B--2--5:R-:W-:-:S02]  /*a8a0*/  IADD3 R24, -R4, R0, RZ ;  /* 0x0000000004187210 */ /* 0x024fc40007ffe1ff */
.L_x_37:
[----:B-1----:R-:W-:Y:S01]  /*a8b0*/  LOP3.LUT R4, R48, 0xffffffe0, RZ, 0xc0, !PT ;  /* 0xffffffe030047812 */ /* 0x002fe200078ec0ff */
[----:B------:R-:W1:Y:S01]  /*a8c0*/  S2R R10, SR_CTAID.Y ;  /* 0x00000000000a7919 */ /* 0x000e620000002600 */
[----:B------:R-:W-:Y:S01]  /*a8d0*/  SHF.R.S32.HI R5, RZ, 0x1f, R49 ;  /* 0x0000001fff057819 */ /* 0x000fe20000011431 */
[----:B------:R-:W-:Y:S01]  /*a8e0*/  IMAD.MOV.U32 R9, RZ, RZ, c[0x0][0x4e8] ;  /* 0x00013a00ff097624 */ /* 0x000fe200078e00ff */
[----:B------:R-:W-:Y:S01]  /*a8f0*/  LEA.HI R0, R29, R29, RZ, 0x1 ;  /* 0x0000001d1d007211 */ /* 0x000fe200078f08ff */
[----:B------:R-:W-:Y:S01]  /*a900*/  IMAD.IADD R7, R55, 0x1, -R4 ;  /* 0x0000000137077824 */ /* 0x000fe200078e0a04 */
[----:B------:R-:W2:Y:S01]  /*a910*/  S2R R14, SR_CTAID.Y ;  /* 0x00000000000e7919 */ /* 0x000ea20000002600 */
[----:B------:R-:W-:Y:S01]  /*a920*/  LEA.HI R4, R5, R49, RZ, 0x2 ;  /* 0x0000003105047211 */ /* 0x000fe200078f10ff */
[C---:B------:R-:W-:Y:S01]  /*a930*/  IMAD R12, R29.reuse, 0x20, R52 ;  /* 0x000000201d0c7824 */ /* 0x040fe200078e0234 */
[C---:B------:R-:W-:Y:S01]  /*a940*/  LOP3.LUT R6, R0.reuse, 0x1ffffffe, RZ, 0xc0, !PT ;  /* 0x1ffffffe00067812 */ /* 0x040fe200078ec0ff */
[----:B------:R-:W3:Y:S01]  /*a950*/  S2R R21, SR_CTAID.X ;  /* 0x0000000000157919 */ /* 0x000ee20000002500 */
[----:B------:R-:W-:Y:S01]  /*a960*/  SHF.R.S32.HI R8, RZ, 0x1f, R7 ;  /* 0x0000001fff087819 */ /* 0x000fe20000011407 */
[----:B------:R-:W-:Y:S01]  /*a970*/  IMAD.SHL.U32 R5, R0, 0x20, RZ ;  /* 0x0000002000057824 */ /* 0x000fe200078e00ff */
[----:B------:R-:W-:Y:S01]  /*a980*/  LOP3.LUT R4, R4, 0xffffffc, RZ, 0xc0, !PT ;  /* 0x0ffffffc04047812 */ /* 0x000fe200078ec0ff */
[----:B-----5:R-:W-:Y:S01]  /*a990*/  IMAD R24, R24, c[0x0][0x4e8], RZ ;  /* 0x00013a0018187a24 */ /* 0x020fe200078e02ff */
[----:B------:R-:W-:Y:S01]  /*a9a0*/  LEA.HI R0, R8, R7, RZ, 0x2 ;  /* 0x0000000708007211 */ /* 0x000fe200078f10ff */
[----:B------:R-:W-:Y:S01]  /*a9b0*/  BSSY B0, `(.L_x_38) ;  /* 0x0000087000007945 */ /* 0x000fe20003800000 */
[----:B------:R-:W-:Y:S01]  /*a9c0*/  IADD3 R6, R29, -R6, RZ ;  /* 0x800000061d067210 */ /* 0x000fe20007ffe0ff */
[----:B------:R-:W-:Y:S01]  /*a9d0*/  IMAD.IADD R4, R49, 0x1, -R4 ;  /* 0x0000000131047824 */ /* 0x000fe200078e0a04 */
[----:B------:R-:W-:-:S02]  /*a9e0*/  LOP3.LUT R5, R5, 0xffffffc0, RZ, 0xc0, !PT ;  /* 0xffffffc005057812 */ /* 0x000fc400078ec0ff */
[----:B------:R-:W-:Y:S02]  /*a9f0*/  SHF.R.S32.HI R0, RZ, 0x2, R0 ;  /* 0x00000002ff007819 */ /* 0x000fe40000011400 */
[----:B------:R-:W-:Y:S01]  /*aa00*/  ISETP.NE.AND P2, PT, R9, 0x1, PT ;  /* 0x000000010900780c */ /* 0x000fe20003f45270 */
[----:B------:R-:W-:Y:S01]  /*aa10*/  IMAD R6, R6, 0x8, R5 ;  /* 0x0000000806067824 */ /* 0x000fe200078e0205 */
[----:B------:R-:W-:Y:S01]  /*aa20*/  LEA R16, R4, R0, 0x4 ;  /* 0x0000000004107211 */ /* 0x000fe200078e20ff */
[----:B------:R-:W-:Y:S01]  /*aa30*/  IMAD R0, R3, c[0x0][0x3a0], RZ ;  /* 0x0000e80003007a24 */ /* 0x000fe200078e02ff */
[----:B-1----:R-:W-:Y:S02]  /*aa40*/  SHF.R.S32.HI R11, RZ, 0x1f, R10 ;  /* 0x0000001fff0b7819 */ /* 0x002fe4000001140a */
[----:B------:R-:W-:Y:S01]  /*aa50*/  LEA.HI R10, R52, R52, RZ, 0x1 ;  /* 0x00000034340a7211 */ /* 0x000fe200078f08ff */
[----:B------:R-:W-:Y:S01]  /*aa60*/  IMAD.IADD R6, R16, 0x1, R6 ;  /* 0x0000000110067824 */ /* 0x000fe200078e0206 */
[----:B------:R-:W-:Y:S01]  /*aa70*/  LOP3.LUT P0, RZ, R7, 0x3, RZ, 0xc0, !PT ;  /* 0x0000000307ff7812 */ /* 0x000fe2000780c0ff */
[----:B--2---:R-:W-:Y:S01]  /*aa80*/  IMAD.WIDE.U32 R4, R14, c[0x0][0x490], R2 ;  /* 0x000124000e047a25 */ /* 0x004fe200078e0002 */
[----:B------:R-:W-:-:S02]  /*aa90*/  LOP3.LUT R10, R10, 0x3fffffe, RZ, 0xc0, !PT ;  /* 0x03fffffe0a0a7812 */ /* 0x000fc400078ec0ff */
[----:B------:R-:W-:Y:S01]  /*aaa0*/  LEA.HI R13, R56, R55, RZ, 0x3 ;  /* 0x00000037380d7211 */ /* 0x000fe200078f18ff */
[C---:B------:R-:W-:Y:S02]  /*aab0*/  IMAD R8, R2.reuse, c[0x0][0x3a4], R0 ;  /* 0x0000e90002087a24 */ /* 0x040fe400078e0200 */
[----:B------:R-:W-:-:S04]  /*aac0*/  IMAD.WIDE.U32 R2, R2, c[0x0][0x3a0], RZ ;  /* 0x0000e80002027a25 */ /* 0x000fc800078e00ff */
[----:B---3--:R-:W-:Y:S02]  /*aad0*/  IMAD R0, R21, 0x80, R6 ;  /* 0x0000008015007824 */ /* 0x008fe400078e0206 */
[----:B------:R-:W-:Y:S02]  /*aae0*/  IMAD.IADD R3, R3, 0x1, R8 ;  /* 0x0000000103037824 */ /* 0x000fe400078e0208 */
[----:B------:R-:W-:Y:S01]  /*aaf0*/  IMAD R9, R11, c[0x0][0x490], RZ ;  /* 0x000124000b097a24 */ /* 0x000fe200078e02ff */
[----:B------:R-:W-:Y:S01]  /*ab00*/  MOV R6, R0 ;  /* 0x0000000000067202 */ /* 0x000fe20000000f00 */
[----:B------:R-:W-:-:S04]  /*ab10*/  @P2 IMAD.HI.U32 R8, R0, c[0x0][0x4ec], RZ ;  /* 0x00013b0000082a27 */ /* 0x000fc800078e00ff */
[----:B------:R-:W-:Y:S01]  /*ab20*/  IMAD.IADD R7, R52, 0x1, -R10 ;  /* 0x0000000134077824 */ /* 0x000fe200078e0a0a */
[----:B------:R-:W-:Y:S01]  /*ab30*/  @P2 SHF.R.U32.HI R6, RZ, c[0x0][0x4f0], R8 ;  /* 0x00013c00ff062a19 */ /* 0x000fe20000011608 */
[C---:B------:R-:W-:Y:S02]  /*ab40*/  IMAD R9, R14.reuse, c[0x0][0x494], R9 ;  /* 0x000125000e097a24 */ /* 0x040fe400078e0209 */
[----:B------:R-:W-:Y:S01]  /*ab50*/  IMAD R20, R49, 0x8, R7 ;  /* 0x0000000831147824 */ /* 0x000fe200078e0207 */
[----:B------:R-:W-:Y:S01]  /*ab60*/  SHF.R.S32.HI R7, RZ, 0x1f, R57 ;  /* 0x0000001fff077819 */ /* 0x000fe20000011439 */
[----:B------:R-:W-:Y:S01]  /*ab70*/  IMAD R11, R11, c[0x0][0x3e8], RZ ;  /* 0x0000fa000b0b7a24 */ /* 0x000fe200078e02ff */
[----:B------:R-:W-:Y:S01]  /*ab80*/  IADD3 R5, R5, R9, RZ ;  /* 0x0000000905057210 */ /* 0x000fe20007ffe0ff */
[----:B------:R-:W-:Y:S01]  /*ab90*/  IMAD.WIDE.U32 R2, R14, c[0x0][0x3e8], R2 ;  /* 0x0000fa000e027a25 */ /* 0x000fe200078e0002 */
[----:B------:R-:W-:Y:S02]  /*aba0*/  IADD3 R8, -R6, RZ, RZ ;  /* 0x000000ff06087210 */ /* 0x000fe40007ffe1ff */
[----:B------:R-:W-:Y:S01]  /*abb0*/  SEL R9, R57, RZ, !P1 ;  /* 0x000000ff39097207 */ /* 0x000fe20004800000 */
[----:B------:R-:W-:Y:S01]  /*abc0*/  IMAD R12, R21, 0x80, R12 ;  /* 0x00000080150c7824 */ /* 0x000fe200078e020c */
[----:B------:R-:W-:Y:S01]  /*abd0*/  SEL R10, R7, RZ, !P1 ;  /* 0x000000ff070a7207 */ /* 0x000fe20004800000 */
[----:B------:R-:W-:-:S02]  /*abe0*/  IMAD R7, R14, c[0x0][0x3ec], R11 ;  /* 0x0000fb000e077a24 */ /* 0x000fc400078e020b */
[----:B------:R-:W-:Y:S02]  /*abf0*/  IMAD R11, R8, c[0x0][0x4e8], R0 ;  /* 0x00013a00080b7a24 */ /* 0x000fe400078e0200 */
[----:B------:R-:W-:Y:S01]  /*ac00*/  IMAD R0, R10, c[0x0][0x498], RZ ;  /* 0x000126000a007a24 */ /* 0x000fe200078e02ff */
[----:B------:R-:W-:Y:S01]  /*ac10*/  IADD3 R3, R3, R7, RZ ;  /* 0x0000000703037210 */ /* 0x000fe20007ffe0ff */
[----:B------:R-:W-:-:S04]  /*ac20*/  IMAD.WIDE.U32 R4, R9, c[0x0][0x498], R4 ;  /* 0x0001260009047a25 */ /* 0x000fc800078e0004 */
[----:B------:R-:W-:Y:S01]  /*ac30*/  IMAD R7, R9, c[0x0][0x49c], R0 ;  /* 0x0001270009077a24 */ /* 0x000fe200078e0200 */
[----:B------:R-:W-:Y:S01]  /*ac40*/  SHF.R.S32.HI R0, RZ, 0x1f, R6 ;  /* 0x0000001fff007819 */ /* 0x000fe20000011406 */
[----:B------:R-:W-:Y:S01]  /*ac50*/  @P2 IMAD.HI.U32 R8, R12, c[0x0][0x4ec], RZ ;  /* 0x00013b000c082a27 */ /* 0x000fe200078e00ff */
[----:B------:R-:W-:-:S03]  /*ac60*/  IADD3 R4, P1, R6, R4, RZ ;  /* 0x0000000406047210 */ /* 0x000fc60007f3e0ff */
[----:B------:R-:W-:Y:S01]  /*ac70*/  IMAD R6, R10, c[0x0][0x3f0], RZ ;  /* 0x0000fc000a067a24 */ /* 0x000fe200078e02ff */
[----:B------:R-:W-:Y:S01]  /*ac80*/  IADD3.X R5, R0, R5, R7, P1, !PT ;  /* 0x0000000500057210 */ /* 0x000fe20000ffe407 */
[----:B------:R-:W-:Y:S01]  /*ac90*/  IMAD.SHL.U32 R10, R13, 0x8, RZ ;  /* 0x000000080d0a7824 */ /* 0x000fe200078e00ff */
[----:B------:R-:W-:Y:S01]  /*aca0*/  SHF.R.S32.HI R0, RZ, 0x1f, R11 ;  /* 0x0000001fff007819 */ /* 0x000fe2000001140b */
[----:B------:R-:W-:Y:S01]  /*acb0*/  IMAD.MOV.U32 R18, RZ, RZ, R12 ;  /* 0x000000ffff127224 */ /* 0x000fe200078e000c */
[----:B------:R-:W-:Y:S01]  /*acc0*/  @P2 SHF.R.U32.HI R18, RZ, c[0x0][0x4f0], R8 ;  /* 0x00013c00ff122a19 */ /* 0x000fe20000011608 */
[----:B------:R-:W-:Y:S02]  /*acd0*/  IMAD R13, R9, c[0x0][0x3f4], R6 ;  /* 0x0000fd00090d7a24 */ /* 0x000fe400078e0206 */
[----:B------:R-:W-:Y:S01]  /*ace0*/  IMAD R7, R0, c[0x0][0x488], RZ ;  /* 0x0001220000077a24 */ /* 0x000fe200078e02ff */
[----:B------:R-:W-:Y:S01]  /*acf0*/  LOP3.LUT R0, R10, 0xc0, RZ, 0xc0, !PT ;  /* 0x000000c00a007812 */ /* 0x000fe200078ec0ff */
[----:B------:R-:W-:-:S02]  /*ad00*/  IMAD.SHL.U32 R6, R29, 0x8, RZ ;  /* 0x000000081d067824 */ /* 0x000fc400078e00ff */
[----:B------:R-:W-:-:S03]  /*ad10*/  IMAD.WIDE.U32 R8, R9, c[0x0][0x3f0], R2 ;  /* 0x0000fc0009087a25 */ /* 0x000fc600078e0002 */
[----:B------:R-:W-:Y:S01]  /*ad20*/  LOP3.LUT R10, R0, 0x18, R6, 0xf8, !PT ;  /* 0x00000018000a7812 */ /* 0x000fe200078ef806 */
[----:B------:R-:W-:-:S04]  /*ad30*/  IMAD.WIDE.U32 R2, R11, c[0x0][0x488], R4 ;  /* 0x000122000b027a25 */ /* 0x000fc800078e0004 */
[----:B------:R-:W-:Y:S01]  /*ad40*/  IMAD R4, R11, c[0x0][0x48c], R7 ;  /* 0x000123000b047a24 */ /* 0x000fe200078e0207 */
[----:B------:R-:W-:Y:S01]  /*ad50*/  SHF.R.U32.HI R11, RZ, 0x3, R0 ;  /* 0x00000003ff0b7819 */ /* 0x000fe20000011600 */
[----:B------:R-:W-:Y:S01]  /*ad60*/  IMAD.IADD R5, R9, 0x1, R13 ;  /* 0x0000000109057824 */ /* 0x000fe200078e020d */
[----:B------:R-:W-:Y:S01]  /*ad70*/  IADD3 R0, -R18, RZ, RZ ;  /* 0x000000ff12007210 */ /* 0x000fe20007ffe1ff */
[----:B------:R-:W-:Y:S01]  /*ad80*/  IMAD.IADD R3, R3, 0x1, R4 ;  /* 0x0000000103037824 */ /* 0x000fe200078e0204 */
[----:B------:R-:W-:Y:S02]  /*ad90*/  LEA R7, P1, R2, c[0x0][0x450], 0x2 ;  /* 0x0001140002077a11 */ /* 0x000fe400078210ff */
[----:B------:R-:W-:Y:S01]  /*ada0*/  LOP3.LUT R19, R10, R11, RZ, 0x3c, !PT ;  /* 0x0000000b0a137212 */ /* 0x000fe200078e3cff */
[----:B------:R-:W-:Y:S01]  /*adb0*/  IMAD R9, R0, c[0x0][0x4e8], R12 ;  /* 0x00013a0000097a24 */ /* 0x000fe200078e020c */
[----:B------:R-:W-:Y:S01]  /*adc0*/  LEA.HI.X R0, R2, c[0x0][0x454], R3, 0x2, P1 ;  /* 0x0001150002007a11 */ /* 0x000fe200008f1403 */
[----:B------:R-:W-:Y:S01]  /*add0*/  SHFL.IDX PT, R14, R7, RZ, 0x1c1f ;  /* 0x001c1fff070e7589 */ /* 0x000fe200000e0000 */
[----:B------:R-:W-:-:S02]  /*ade0*/  SHF.R.S32.HI R10, RZ, 0x1f, R18 ;  /* 0x0000001fff0a7819 */ /* 0x000fc40000011412 */
[----:B------:R-:W-:Y:S01]  /*adf0*/  MOV R4, R8 ;  /* 0x0000000800047202 */ /* 0x000fe20000000f00 */
[----:B------:R-:W1:Y:S01]  /*ae00*/  SHFL.IDX PT, R15, R0, RZ, 0x1c1f ;  /* 0x001c1fff000f7589 */ /* 0x000e6200000e0000 */
[----:B------:R-:W-:Y:S02]  /*ae10*/  IMAD R8, R21, 0x80, R16 ;  /* 0x0000008015087824 */ /* 0x000fe400078e0210 */
[----:B------:R-:W-:Y:S01]  /*ae20*/  IMAD R2, R10, c[0x0][0x3e0], RZ ;  /* 0x0000f8000a027a24 */ /* 0x000fe200078e02ff */
[----:B------:R-:W-:Y:S02]  /*ae30*/  SHFL.IDX PT, R12, R7, 0x1, 0x1c1f ;  /* 0x003c1f00070c7f89 */ /* 0x000fe400000e0000 */
[----:B------:R-:W-:Y:S02]  /*ae40*/  ISETP.GE.OR P3, PT, R8, R24, P0 ;  /* 0x000000180800720c */ /* 0x000fe40000766670 */
[----:B------:R-:W2:Y:S04]  /*ae50*/  SHFL.IDX PT, R13, R0, 0x1, 0x1c1f ;  /* 0x003c1f00000d7f89 */ /* 0x000ea800000e0000 */
[----:B------:R-:W-:Y:S04]  /*ae60*/  SHFL.IDX PT, R16, R7, 0x2, 0x1c1f ;  /* 0x005c1f0007107f89 */ /* 0x000fe800000e0000 */
[----:B------:R-:W3:Y:S04]  /*ae70*/  SHFL.IDX PT, R17, R0, 0x2, 0x1c1f ;  /* 0x005c1f0000117f89 */ /* 0x000ee800000e0000 */
[----:B------:R4:W-:Y:S04]  /*ae80*/  SHFL.IDX PT, R10, R7, 0x3, 0x1c1f ;  /* 0x007c1f00070a7f89 */ /* 0x0009e800000e0000 */
[----:B------:R2:W2:Y:S04]  /*ae90*/  SHFL.IDX PT, R11, R0, 0x3, 0x1c1f ;  /* 0x007c1f00000b7f89 */ /* 0x0004a800000e0000 */
[----:B-1----:R-:W-:Y:S01]  /*aea0*/  @!P3 ST.E [R14.64], R50 ;  /* 0x000000320e00b985 */ /* 0x002fe2000c101906 */
[----:B----4-:R-:W-:-:S02]  /*aeb0*/  IMAD R7, R18, c[0x0][0x3e4], R2 ;  /* 0x0000f90012077a24 */ /* 0x010fc400078e0202 */
[----:B------:R-:W-:Y:S01]  /*aec0*/  IMAD.WIDE.U32 R2, R18, c[0x0][0x3e0], R4 ;  /* 0x0000f80012027a25 */ /* 0x000fe200078e0004 */
[C---:B------:R-:W-:Y:S02]  /*aed0*/  IADD3 R5, R8.reuse, 0x40, RZ ;  /* 0x0000004008057810 */ /* 0x040fe40007ffe0ff */
[C---:B--2---:R-:W-:Y:S01]  /*aee0*/  IADD3 R0, R8.reuse, 0x8, RZ ;  /* 0x0000000808007810 */ /* 0x044fe20007ffe0ff */
[----:B------:R-:W-:Y:S01]  /*aef0*/  IMAD.IADD R3, R3, 0x1, R7 ;  /* 0x0000000103037824 */ /* 0x000fe200078e0207 */
[----:B------:R-:W-:Y:S02]  /*af00*/  IADD3 R8, R8, 0x48, RZ ;  /* 0x0000004808087810 */ /* 0x000fe40007ffe0ff */
[-C--:B------:R-:W-:Y:S01]  /*af10*/  ISETP.GE.OR P2, PT, R0, R24.reuse, P0 ;  /* 0x000000180000720c */ /* 0x080fe20000746670 */
[----:B------:R-:W-:Y:S01]  /*af20*/  IMAD.WIDE.U32 R2, R9, c[0x0][0x3d8], R2 ;  /* 0x0000f60009027a25 */ /* 0x000fe200078e0002 */
[----:B------:R-:W-:Y:S02]  /*af30*/  SHF.R.S32.HI R4, RZ, 0x1f, R9 ;  /* 0x0000001fff047819 */ /* 0x000fe40000011409 */
[----:B------:R-:W-:-:S02]  /*af40*/  ISETP.GE.OR P1, PT, R5, R24, P0 ;  /* 0x000000180500720c */ /* 0x000fc40000726670 */
[----:B------:R-:W-:Y:S01]  /*af50*/  ISETP.GE.OR P0, PT, R8, R24, P0 ;  /* 0x000000180800720c */ /* 0x000fe20000706670 */
[----:B------:R-:W-:Y:S01]  /*af60*/  IMAD R0, R4, c[0x0][0x3d8], RZ ;  /* 0x0000f60004007a24 */ /* 0x000fe200078e02ff */
[----:B------:R-:W-:-:S03]  /*af70*/  LEA R5, R20, R19, 0x5 ;  /* 0x0000001314057211 */ /* 0x000fc600078e28ff */
[----:B------:R-:W-:Y:S02]  /*af80*/  IMAD R4, R9, c[0x0][0x3dc], R0 ;  /* 0x0000f70009047a24 */ /* 0x000fe400078e0200 */
[----:B------:R-:W-:Y:S01]  /*af90*/  IMAD.SHL.U32 R0, R5, 0x2, RZ ;  /* 0x0000000205007824 */ /* 0x000fe200078e00ff */
[----:B------:R-:W-:Y:S01]  /*afa0*/  @!P2 ST.E [R12.64], R51 ;  /* 0x000000330c00a985 */ /* 0x000fe2000c101906 */
[----:B------:R-:W-:-:S03]  /*afb0*/  IMAD.IADD R3, R3, 0x1, R4 ;  /* 0x0000000103037824 */ /* 0x000fc600078e0204 */
[----:B---3--:R-:W-:Y:S04]  /*afc0*/  @!P1 ST.E [R16.64], R53 ;  /* 0x0000003510009985 */ /* 0x008fe8000c101906 */
[----:B------:R1:W-:Y:S01]  /*afd0*/  @!P0 ST.E [R10.64], R54 ;  /* 0x000000360a008985 */ /* 0x0003e2000c101906 */
[----:B------:R-:W-:-:S03]  /*afe0*/  LEA R25, P0, R2, c[0x0][0x380], 0x1 ;  /* 0x0000e00002197a11 */ /* 0x000fc600078008ff */
[----:B------:R2:W3:Y:S04]  /*aff0*/  LDS.128 R36, [R0+0x880] ;  /* 0x0008800000247984 */ /* 0x0004e80000000c00 */
[----:B------:R2:W4:Y:S04]  /*b000*/  LDS.128 R48, [R0+0x1080] ;  /* 0x0010800000307984 */ /* 0x0005280000000c00 */
[----:B------:R2:W2:Y:S04]  /*b010*/  LDS.128 R60, [R0+0x1880] ;  /* 0x00188000003c7984 */ /* 0x0004a80000000c00 */
[----:B------:R2:W2:Y:S04]  /*b020*/  LDS.128 R32, [R0+0x2880] ;  /* 0x0028800000207984 */ /* 0x0004a80000000c00 */
[----:B------:R2:W2:Y:S04]  /*b030*/  LDS.128 R44, [R0+0x3080] ;  /* 0x00308000002c7984 */ /* 0x0004a80000000c00 */
[----:B------:R2:W2:Y:S01]  /*b040*/  LDS.128 R56, [R0+0x3880] ;  /* 0x0038800000387984 */ /* 0x0004a20000000c00 */
[----:B-1----:R-:W-:-:S03]  /*b050*/  LEA R11, R21, R52, 0x7 ;  /* 0x00000034150b7211 */ /* 0x002fc600078e38ff */
[----:B------:R1:W1:Y:S01]  /*b060*/  LDS.128 R28, [R0+0x4880] ;  /* 0x00488000001c7984 */ /* 0x0002620000000c00 */
[----:B------:R-:W-:Y:S02]  /*b070*/  LEA.HI.X R10, R2, c[0x0][0x384], R3, 0x1, P0 ;  /* 0x0000e100020a7a11 */ /* 0x000fe400000f0c03 */
[----:B------:R-:W-:Y:S01]  /*b080*/  ISETP.GE.AND P0, PT, R11, R24, PT ;  /* 0x000000180b00720c */ /* 0x000fe20003f06270 */
[----:B------:R1:W1:Y:S04]  /*b090*/  LDS.128 R40, [R0+0x5080] ;  /* 0x0050800000287984 */ /* 0x0002680000000c00 */
[----:B------:R1:W1:Y:S04]  /*b0a0*/  LDS.128 R64, [R0+0x5880] ;  /* 0x0058800000407984 */ /* 0x0002680000000c00 */
[----:B------:R1:W1:Y:S04]  /*b0b0*/  SHFL.IDX PT, R2, R25, RZ, 0x1c1f ;  /* 0x001c1fff19027589 */ /* 0x00026800000e0000 */
[----:B------:R1:W1:Y:S01]  /*b0c0*/  SHFL.IDX PT, R3, R10, RZ, 0x1c1f ;  /* 0x001c1fff0a037589 */ /* 0x00026200000e0000 */
[----:B------:R-:W-:Y:S05]  /*b0d0*/  @P0 BRA `(.L_x_39) ;  /* 0x0000014000000947 */ /* 0x000fea0003800000 */
[----:B---3--:R-:W3:Y:S01]  /*b0e0*/  LDS.128 R20, [R0+0x80] ;  /* 0x0000800000147984 */ /* 0x008ee20000000c00 */
[----:B------:R-:W-:-:S02]  /*b0f0*/  IADD3 R5, R6, 0x20, RZ ;  /* 0x0000002006057810 */ /* 0x000fc40007ffe0ff */
[C---:B------:R-:W-:Y:S01]  /*b100*/  IADD3 R7, R6.reuse, 0x40, RZ ;  /* 0x0000004006077810 */ /* 0x040fe20007ffe0ff */
[----:B------:R-:W5:Y:S01]  /*b110*/  LDS.128 R16, [R0+0x2080] ;  /* 0x0020800000107984 */ /* 0x000f620000000c00 */
[----:B------:R-:W-:Y:S02]  /*b120*/  ISETP.GE.AND P1, PT, R5, c[0x0][0x3c8], PT ;  /* 0x0000f20005007a0c */ /* 0x000fe40003f26270 */
[----:B------:R-:W-:Y:S01]  /*b130*/  ISETP.GE.AND P0, PT, R7, c[0x0][0x3c8], PT ;  /* 0x0000f20007007a0c */ /* 0x000fe20003f06270 */
[----:B------:R4:W2:Y:S01]  /*b140*/  LDS.128 R12, [R0+0x4080] ;  /* 0x00408000000c7984 */ /* 0x0008a20000000c00 */
[----:B------:R-:W-:-:S09]  /*b150*/  ISETP.GE.AND P2, PT, R6, c[0x0][0x3c8], PT ;  /* 0x0000f20006007a0c */ /* 0x000fd20003f46270 */
[----:B------:R-:W-:-:S04]  /*b160*/  @!P1 SHF.R.S32.HI R4, RZ, 0x1f, R5 ;  /* 0x0000001fff049819 */ /* 0x000fc80000011405 */
[----:B------:R-:W-:Y:S01]  /*b170*/  @!P1 LEA.HI R4, R4, R5, RZ, 0x3 ;  /* 0x0000000504049211 */ /* 0x000fe200078f18ff */
[----:B-1----:R-:W-:-:S03]  /*b180*/  @!P2 IMAD.WIDE R8, R6, 0x2, R2 ;  /* 0x000000020608a825 */ /* 0x002fc600078e0202 */
[----:B------:R-:W-:Y:S02]  /*b190*/  @!P1 LOP3.LUT R4, R4, 0xfffffff8, RZ, 0xc0, !PT ;  /* 0xfffffff804049812 */ /* 0x000fe400078ec0ff */
[----:B--2-4-:R-:W-:-:S03]  /*b1a0*/  @!P0 SHF.R.S32.HI R0, RZ, 0x1f, R7 ;  /* 0x0000001fff008819 */ /* 0x014fc60000011407 */
[----:B------:R-:W-:Y:S01]  /*b1b0*/  @!P1 IMAD.WIDE R4, R4, 0x2, R2 ;  /* 0x0000000204049825 */ /* 0x000fe200078e0202 */
[----:B------:R-:W-:-:S04]  /*b1c0*/  @!P0 LEA.HI R0, R0, R7, RZ, 0x3 ;  /* 0x0000000700008211 */ /* 0x000fc800078f18ff */
[----:B------:R-:W-:Y:S01]  /*b1d0*/  @!P0 LOP3.LUT R0, R0, 0xfffffff8, RZ, 0xc0, !PT ;  /* 0xfffffff800008812 */ /* 0x000fe200078ec0ff */
[----:B---3--:R1:W-:Y:S04]  /*b1e0*/  @!P2 ST.E.128 [R8.64], R20 ;  /* 0x000000140800a985 */ /* 0x0083e8000c101d06 */
[----:B------:R-:W-:Y:S01]  /*b1f0*/  @!P0 IMAD.WIDE R2, R0, 0x2, R2 ;  /* 0x0000000200028825 */ /* 0x000fe200078e0202 */
[----:B-----5:R1:W-:Y:S04]  /*b200*/  @!P1 ST.E.128 [R4.64], R16 ;  /* 0x0000001004009985 */ /* 0x0203e8000c101d06 */
[----:B------:R1:W-:Y:S02]  /*b210*/  @!P0 ST.E.128 [R2.64], R12 ;  /* 0x0000000c02008985 */ /* 0x0003e4000c101d06 */
.L_x_39:
[----:B---3--:R-:W-:Y:S05]  /*b220*/  BSYNC B0 ;  /* 0x0000000000007941 */ /* 0x008fea0003800000 */
.L_x_38:
[----:B-12---:R-:W-:Y:S01]  /*b230*/  IADD3 R0, R11, 0x20, RZ ;  /* 0x000000200b007810 */ /* 0x006fe20007ffe0ff */
[----:B------:R1:W2:Y:S01]  /*b240*/  SHFL.IDX PT, R3, R10, 0x1, 0x1c1f ;  /* 0x003c1f000a037f89 */ /* 0x0002a200000e0000 */
[----:B------:R-:W-:Y:S02]  /*b250*/  BSSY B0, `(.L_x_40) ;  /* 0x0000015000007945 */ /* 0x000fe40003800000 */
[----:B------:R-:W-:Y:S01]  /*b260*/  ISETP.GE.AND P0, PT, R0, R24, PT ;  /* 0x000000180000720c */ /* 0x000fe20003f06270 */
[----:B------:R1:W3:-:S12]  /*b270*/  SHFL.IDX PT, R2, R25, 0x1, 0x1c1f ;  /* 0x003c1f0019027f89 */ /* 0x0002d800000e0000 */
[----:B------:R-:W-:Y:S05]  /*b280*/  @P0 BRA `(.L_x_41) ;  /* 0x0000011000000947 */ /* 0x000fea0003800000 */
[C---:B------:R-:W-:Y:S02]  /*b290*/  IADD3 R5, R6.reuse, 0x20, RZ ;  /* 0x0000002006057810 */ /* 0x040fe40007ffe0ff */
[C---:B------:R-:W-:Y:S02]  /*b2a0*/  IADD3 R7, R6.reuse, 0x40, RZ ;  /* 0x0000004006077810 */ /* 0x040fe40007ffe0ff */
[----:B------:R-:W-:Y:S02]  /*b2b0*/  ISETP.GE.AND P1, PT, R5, c[0x0][0x3c8], PT ;  /* 0x0000f20005007a0c */ /* 0x000fe40003f26270 */
        /* <DEDUP_REMOVED lines=14> */
.L_x_41:
[----:B------:R-:W-:Y:S05]  /*b3a0*/  BSYNC B0 ;  /* 0x0000000000007941 */ /* 0x000fea0003800000 */
.L_x_40:
[----:B------:R-:W-:Y:S01]  /*b3b0*/  IADD3 R0, R11, 0x40, RZ ;  /* 0x000000400b007810 */ /* 0x000fe20007ffe0ff */
[----:B--2---:R2:W1:Y:S01]  /*b3c0*/  SHFL.IDX PT, R3, R10, 0x2, 0x1c1f ;  /* 0x005c1f000a037f89 */ /* 0x00446200000e0000 */
[----:B------:R-:W-:Y:S02]  /*b3d0*/  BSSY B0, `(.L_x_42) ;  /* 0x0000015000007945 */ /* 0x000fe40003800000 */
[----:B------:R-:W-:Y:S01]  /*b3e0*/  ISETP.GE.AND P0, PT, R0, R24, PT ;  /* 0x000000180000720c */ /* 0x000fe20003f06270 */
[----:B---3--:R2:W3:-:S12]  /*b3f0*/  SHFL.IDX PT, R2, R25, 0x2, 0x1c1f ;  /* 0x005c1f0019027f89 */ /* 0x0084d800000e0000 */
        /* <DEDUP_REMOVED lines=9> */
[--C-:B-1-3--:R-:W-:Y:S01]  /*b490*/  @!P2 IMAD.WIDE R8, R6, 0x2, R2.reuse ;  /* 0x000000020608a825 */ /* 0x10afe200078e0202 */
[----:B------:R-:W-:Y:S02]  /*b4a0*/  @!P0 LEA.HI R0, R0, R7, RZ, 0x3 ;  /* 0x0000000700008211 */ /* 0x000fe400078f18ff */
[----:B------:R-:W-:Y:S02]  /*b4b0*/  @!P1 LOP3.LUT R4, R4, 0xfffffff8, RZ, 0xc0, !PT ;  /* 0xfffffff804049812 */ /* 0x000fe400078ec0ff */
[----:B------:R-:W-:Y:S01]  /*b4c0*/  @!P0 LOP3.LUT R0, R0, 0xfffffff8, RZ, 0xc0, !PT ;  /* 0xfffffff800008812 */ /* 0x000fe200078ec0ff */
[----:B----4-:R1:W-:Y:S02]  /*b4d0*/  @!P2 ST.E.128 [R8.64], R48 ;  /* 0x000000300800a985 */ /* 0x0103e4000c101d06 */
[----:B------:R-:W-:-:S04]  /*b4e0*/  @!P1 IMAD.WIDE R4, R4, 0x2, R2 ;  /* 0x0000000204049825 */ /* 0x000fc800078e0202 */
[----:B------:R-:W-:Y:S01]  /*b4f0*/  @!P0 IMAD.WIDE R2, R0, 0x2, R2 ;  /* 0x0000000200028825 */ /* 0x000fe200078e0202 */
[----:B------:R1:W-:Y:S04]  /*b500*/  @!P1 ST.E.128 [R4.64], R44 ;  /* 0x0000002c04009985 */ /* 0x0003e8000c101d06 */
[----:B------:R1:W-:Y:S02]  /*b510*/  @!P0 ST.E.128 [R2.64], R40 ;  /* 0x0000002802008985 */ /* 0x0003e4000c101d06 */
.L_x_43:
[----:B------:R-:W-:Y:S05]  /*b520*/  BSYNC B0 ;  /* 0x0000000000007941 */ /* 0x000fea0003800000 */
.L_x_42:
[----:B------:R-:W-:Y:S01]  /*b530*/  IADD3 R0, R11, 0x60, RZ ;  /* 0x000000600b007810 */ /* 0x000fe20007ffe0ff */
[----:B-1----:R1:W2:Y:S03]  /*b540*/  SHFL.IDX PT, R3, R10, 0x3, 0x1c1f ;  /* 0x007c1f000a037f89 */ /* 0x0022a600000e0000 */
[----:B------:R-:W-:Y:S01]  /*b550*/  ISETP.GE.AND P0, PT, R0, R24, PT ;  /* 0x000000180000720c */ /* 0x000fe20003f06270 */
[----:B---3--:R1:W3:-:S12]  /*b560*/  SHFL.IDX PT, R2, R25, 0x3, 0x1c1f ;  /* 0x007c1f0019027f89 */ /* 0x0082d800000e0000 */
[----:B------:R-:W-:Y:S05]  /*b570*/  @P0 EXIT ;  /* 0x000000000000094d */ /* 0x000fea0003800000 */
[C---:B------:R-:W-:Y:S02]  /*b580*/  IADD3 R4, R6.reuse, 0x20, RZ ;  /* 0x0000002006047810 */ /* 0x040fe40007ffe0ff */
[----:B------:R-:W-:Y:S02]  /*b590*/  ISETP.GE.AND P1, PT, R6, c[0x0][0x3c8], PT ;  /* 0x0000f20006007a0c */ /* 0x000fe40003f26270 */
[----:B------:R-:W-:-:S11]  /*b5a0*/  ISETP.GE.AND P0, PT, R4, c[0x0][0x3c8], PT ;  /* 0x0000f20004007a0c */ /* 0x000fd60003f06270 */
[----:B--23--:R-:W-:Y:S02]  /*b5b0*/  @!P1 IMAD.WIDE R8, R6, 0x2, R2 ;  /* 0x0000000206089825 */ /* 0x00cfe400078e0202 */
[----:B------:R-:W-:-:S03]  /*b5c0*/  @!P0 SHF.R.S32.HI R0, RZ, 0x1f, R4 ;  /* 0x0000001fff008819 */ /* 0x000fc60000011404 */
[----:B------:R2:W-:Y:S01]  /*b5d0*/  @!P1 ST.E.128 [R8.64], R60 ;  /* 0x0000003c08009985 */ /* 0x0005e2000c101d06 */
[----:B------:R-:W-:-:S04]  /*b5e0*/  @!P0 LEA.HI R0, R0, R4, RZ, 0x3 ;  /* 0x0000000400008211 */ /* 0x000fc800078f18ff */
[----:B------:R-:W-:-:S05]  /*b5f0*/  @!P0 LOP3.LUT R0, R0, 0xfffffff8, RZ, 0xc0, !PT ;  /* 0xfffffff800008812 */ /* 0x000fca00078ec0ff */
[----:B------:R-:W-:Y:S01]  /*b600*/  @!P0 IMAD.WIDE R4, R0, 0x2, R2 ;  /* 0x0000000200048825 */ /* 0x000fe200078e0202 */
[----:B------:R-:W-:-:S04]  /*b610*/  IADD3 R0, R6, 0x40, RZ ;  /* 0x0000004006007810 */ /* 0x000fc80007ffe0ff */
[----:B------:R2:W-:Y:S01]  /*b620*/  @!P0 ST.E.128 [R4.64], R56 ;  /* 0x0000003804008985 */ /* 0x0005e2000c101d06 */
[----:B------:R-:W-:-:S13]  /*b630*/  ISETP.GE.AND P0, PT, R0, c[0x0][0x3c8], PT ;  /* 0x0000f20000007a0c */ /* 0x000fda0003f06270 */
[----:B------:R-:W-:Y:S05]  /*b640*/  @P0 EXIT ;  /* 0x000000000000094d */ /* 0x000fea0003800000 */
[----:B--2---:R-:W-:-:S04]  /*b650*/  SHF.R.S32.HI R4, RZ, 0x1f, R0 ;  /* 0x0000001fff047819 */ /* 0x004fc80000011400 */
[----:B------:R-:W-:-:S04]  /*b660*/  LEA.HI R0, R4, R0, RZ, 0x3 ;  /* 0x0000000004007211 */ /* 0x000fc800078f18ff */
[----:B------:R-:W-:-:S05]  /*b670*/  LOP3.LUT R0, R0, 0xfffffff8, RZ, 0xc0, !PT ;  /* 0xfffffff800007812 */ /* 0x000fca00078ec0ff */
[----:B------:R-:W-:-:S05]  /*b680*/  IMAD.WIDE R2, R0, 0x2, R2 ;  /* 0x0000000200027825 */ /* 0x000fca00078e0202 */
[----:B------:R-:W-:Y:S01]  /*b690*/  ST.E.128 [R2.64], R64 ;  /* 0x0000004002007985 */ /* 0x000fe2000c101d06 */
[----:B------:R-:W-:Y:S05]  /*b6a0*/  EXIT ;  /* 0x000000000000794d */ /* 0x000fea0003800000 */
.L_x_36:
[----:B------:R-:W2:Y:S01]  /*b6b0*/  LDL R8, [R1+0x2c] ;  /* 0x00002c0001087983 */ /* 0x000ea20000100800 */
[----:B------:R-:W-:Y:S01]  /*b6c0*/  ISETP.NE.U32.AND P1, PT, RZ, c[0x0][0x508], PT ;  /* 0x00014200ff007a0c */ /* 0x000fe20003f25070 */
[----:B------:R-:W-:Y:S01]  /*b6d0*/  IMAD.MOV.U32 R2, RZ, RZ, 0x4 ;  /* 0x00000004ff027424 */ /* 0x000fe200078e00ff */
[----:B------:R-:W-:Y:S02]  /*b6e0*/  ISETP.NE.U32.AND P0, PT, RZ, c[0x0][0x500], PT ;  /* 0x00014000ff007a0c */ /* 0x000fe40003f05070 */
[----:B------:R-:W-:Y:S02]  /*b6f0*/  ISETP.NE.AND.EX P1, PT, RZ, c[0x0][0x50c], PT, P1 ;  /* 0x00014300ff007a0c */ /* 0x000fe40003f25310 */
[----:B------:R-:W-:Y:S01]  /*b700*/  ISETP.NE.AND.EX P0, PT, RZ, c[0x0][0x504], PT, P0 ;  /* 0x00014100ff007a0c */ /* 0x000fe20003f05300 */
[----:B------:R-:W-:Y:S02]  /*b710*/  IMAD.MOV.U32 R13, RZ, RZ, c[0x0][0x388] ;  /* 0x0000e200ff0d7624 */ /* 0x000fe400078e00ff */
[----:B--2---:R-:W-:-:S08]  /*b720*/  IMAD.WIDE R6, R8, R2, c[0x0][0x500] ;  /* 0x0001400008067625 */ /* 0x004fd000078e0202 */
[----:B------:R-:W-:Y:S02]  /*b730*/  @P1 IMAD.WIDE R2, R8, R2, c[0x0][0x508] ;  /* 0x0001420008021625 */ /* 0x000fe400078e0202 */
[----:B------:R-:W2:Y:S04]  /*b740*/  @P0 LDG.E R0, [R6.64] ;  /* 0x0000000606000981 */ /* 0x000ea8000c1e1900 */
[----:B------:R1:W5:Y:S01]  /*b750*/  @P1 LDG.E R13, [R2.64] ;  /* 0x00000006020d1981 */ /* 0x000362000c1e1900 */
[----:B------:R-:W-:Y:S02]  /*b760*/  CS2R R4, SRZ ;  /* 0x0000000000047805 */ /* 0x000fe4000001ff00 */
[--C-:B--2---:R-:W-:Y:S01]  /*b770*/  @P0 SHF.R.S32.HI R5, RZ, 0x1f, R0.reuse ;  /* 0x0000001fff050819 */ /* 0x104fe20000011400 */
[----:B------:R-:W-:Y:S01]  /*b780*/  @P0 IMAD.MOV.U32 R4, RZ, RZ, R0 ;  /* 0x000000ffff040224 */ /* 0x000fe200078e0000 */
[----:B------:R-:W-:Y:S05]  /*b790*/  @P1 BRA `(.L_x_44) ;  /* 0x0000004000001947 */ /* 0x000fea0003800000 */
[----:B-1----:R-:W-:Y:S05]  /*b7a0*/  @!P0 BRA `(.L_x_44) ;  /* 0x0000003000008947 */ /* 0x002fea0003800000 */
[----:B------:R1:W2:Y:S04]  /*b7b0*/  LDG.E R0, [R6.64] ;  /* 0x0000000606007981 */ /* 0x0002a8000c1e1900 */
[----:B-1----:R-:W2:Y:S02]  /*b7c0*/  LDG.E R6, [R6.64+0x4] ;  /* 0x0000040606067981 */ /* 0x002ea4000c1e1900 */
[----:B--2--5:R-:W-:-:S02]  /*b7d0*/  IADD3 R13, -R0, R6, RZ ;  /* 0x00000006000d7210 */ /* 0x024fc40007ffe1ff */
.L_x_44:
[----:B-1----:R-:W1:Y:S01]  /*b7e0*/  S2R R11, SR_TID.X ;  /* 0x00000000000b7919 */ /* 0x002e620000002100 */
[----:B------:R-:W-:Y:S01]  /*b7f0*/  SHF.R.S32.HI R0, RZ, 0x1f, R8 ;  /* 0x0000001fff007819 */ /* 0x000fe20000011408 */
[----:B------:R-:W-:Y:S01]  /*b800*/  BSSY B0, `(.L_x_45) ;  /* 0x0000029000007945 */ /* 0x000fe20003800000 */
[----:B------:R-:W-:Y:S01]  /*b810*/  SEL R9, R8, RZ, !P0 ;  /* 0x000000ff08097207 */ /* 0x000fe20004000000 */
[----:B------:R-:W2:Y:S01]  /*b820*/  S2R R2, SR_CTAID.Y ;  /* 0x0000000000027919 */ /* 0x000ea20000002600 */
[----:B------:R-:W-:-:S03]  /*b830*/  SEL R10, R0, RZ, !P0 ;  /* 0x000000ff000a7207 */ /* 0x000fc60004000000 */
[----:B------:R-:W3:Y:S01]  /*b840*/  S2R R12, SR_CTAID.Y ;  /* 0x00000000000c7919 */ /* 0x000ee20000002600 */
[----:B-1----:R-:W-:Y:S02]  /*b850*/  ISETP.GE.AND P1, PT, R11, 0x80, PT ;  /* 0x000000800b00780c */ /* 0x002fe40003f26270 */
[----:B--2---:R-:W-:-:S11]  /*b860*/  SHF.R.S32.HI R14, RZ, 0x1f, R2 ;  /* 0x0000001fff0e7819 */ /* 0x004fd60000011402 */
[----:B------:R-:W-:Y:S05]  /*b870*/  @P1 BRA `(.L_x_46) ;  /* 0x0000021000001947 */ /* 0x000fea0003800000 */
[----:B---3--:R-:W1:Y:S01]  /*b880*/  S2R R8, SR_CTAID.X ;  /* 0x0000000000087919 */ /* 0x008e620000002500 */
[----:B-----5:R-:W-:Y:S01]  /*b890*/  IMAD R0, R13, c[0x0][0x4e8], RZ ;  /* 0x00013a000d007a24 */ /* 0x020fe200078e02ff */
[----:B-1----:R-:W-:-:S04]  /*b8a0*/  LEA R8, R8, R11, 0x7 ;  /* 0x0000000b08087211 */ /* 0x002fc800078e38ff */
[----:B------:R-:W-:-:S13]  /*b8b0*/  ISETP.GE.AND P0, PT, R8, R0, PT ;  /* 0x000000000800720c */ /* 0x000fda0003f06270 */
[----:B------:R-:W-:Y:S05]  /*b8c0*/  @P0 BRA `(.L_x_46) ;  /* 0x000001c000000947 */ /* 0x000fea0003800000 */
[----:B------:R-:W-:Y:S01]  /*b8d0*/  MOV R0, c[0x0][0x4e8] ;  /* 0x00013a0000007a02 */ /* 0x000fe20000000f00 */
[----:B------:R-:W-:Y:S01]  /*b8e0*/  IMAD R6, R14, c[0x0][0x490], RZ ;  /* 0x000124000e067a24 */ /* 0x000fe200078e02ff */
[----:B------:R-:W-:Y:S01]  /*b8f0*/  MOV R2, R4 ;  /* 0x0000000400027202 */ /* 0x000fe20000000f00 */
[----:B------:R-:W-:Y:S01]  /*b900*/  IMAD.MOV.U32 R3, RZ, RZ, R5 ;  /* 0x000000ffff037224 */ /* 0x000fe200078e0005 */
[----:B------:R-:W-:Y:S01]  /*b910*/  ISETP.NE.AND P0, PT, R0, 0x1, PT ;  /* 0x000000010000780c */ /* 0x000fe20003f05270 */
[C---:B------:R-:W-:Y:S01]  /*b920*/  IMAD R6, R12.reuse, c[0x0][0x494], R6 ;  /* 0x000125000c067a24 */ /* 0x040fe200078e0206 */
[----:B------:R-:W-:Y:S01]  /*b930*/  MOV R0, R8 ;  /* 0x0000000800007202 */ /* 0x000fe20000000f00 */
[----:B------:R-:W-:-:S05]  /*b940*/  IMAD.WIDE.U32 R2, R12, c[0x0][0x490], R2 ;  /* 0x000124000c027a25 */ /* 0x000fca00078e0002 */
[----:B------:R-:W-:-:S05]  /*b950*/  IADD3 R3, R6, R3, RZ ;  /* 0x0000000306037210 */ /* 0x000fca0007ffe0ff */
[----:B------:R-:W-:-:S04]  /*b960*/  @P0 IMAD.HI.U32 R7, R8, c[0x0][0x4ec], RZ ;  /* 0x00013b0008070a27 */ /* 0x000fc800078e00ff */
[----:B------:R-:W-:Y:S01]  /*b970*/  IMAD.WIDE.U32 R2, R9, c[0x0][0x498], R2 ;  /* 0x0001260009027a25 */ /* 0x000fe200078e0002 */
[----:B------:R-:W-:-:S03]  /*b980*/  @P0 SHF.R.U32.HI R0, RZ, c[0x0][0x4f0], R7 ;  /* 0x00013c00ff000a19 */ /* 0x000fc60000011607 */
[----:B------:R-:W-:Y:S01]  /*b990*/  IMAD R7, R10, c[0x0][0x498], RZ ;  /* 0x000126000a077a24 */ /* 0x000fe200078e02ff */
[----:B------:R-:W-:Y:S01]  /*b9a0*/  IADD3 R2, P0, R0, R2, RZ ;  /* 0x0000000200027210 */ /* 0x000fe20007f1e0ff */
[----:B------:R-:W-:Y:S02]  /*b9b0*/  IMAD.MOV R6, RZ, RZ, -R0 ;  /* 0x000000ffff067224 */ /* 0x000fe400078e0a00 */
[----:B------:R-:W-:Y:S02]  /*b9c0*/  IMAD R7, R9, c[0x0][0x49c], R7 ;  /* 0x0001270009077a24 */ /* 0x000fe400078e0207 */
[----:B------:R-:W-:Y:S01]  /*b9d0*/  IMAD R6, R6, c[0x0][0x4e8], R8 ;  /* 0x00013a0006067a24 */ /* 0x000fe200078e0208 */
[----:B------:R-:W-:-:S04]  /*b9e0*/  SHF.R.S32.HI R8, RZ, 0x1f, R0 ;  /* 0x0000001fff087819 */ /* 0x000fc80000011400 */
[----:B------:R-:W-:Y:S02]  /*b9f0*/  SHF.R.S32.HI R0, RZ, 0x1f, R6 ;  /* 0x0000001fff007819 */ /* 0x000fe40000011406 */
[----:B------:R-:W-:-:S03]  /*ba00*/  IADD3.X R3, R8, R3, R7, P0, !PT ;  /* 0x0000000308037210 */ /* 0x000fc600007fe407 */
[----:B------:R-:W-:Y:S02]  /*ba10*/  IMAD R0, R0, c[0x0][0x488], RZ ;  /* 0x0001220000007a24 */ /* 0x000fe400078e02ff */
[----:B------:R-:W-:-:S04]  /*ba20*/  IMAD.WIDE.U32 R2, R6, c[0x0][0x488], R2 ;  /* 0x0001220006027a25 */ /* 0x000fc800078e0002 */
[----:B------:R-:W-:Y:S01]  /*ba30*/  IMAD R0, R6, c[0x0][0x48c], R0 ;  /* 0x0001230006007a24 */ /* 0x000fe200078e0200 */
[----:B------:R-:W-:-:S04]  /*ba40*/  LEA R6, P0, R2, c[0x0][0x450], 0x2 ;  /* 0x0001140002067a11 */ /* 0x000fc800078010ff */
[----:B------:R-:W-:-:S04]  /*ba50*/  IADD3 R0, R3, R0, RZ ;  /* 0x0000000003007210 */ /* 0x000fc80007ffe0ff */
[----:B------:R-:W-:Y:S02]  /*ba60*/  LEA.HI.X R7, R2, c[0x0][0x454], R0, 0x2, P0 ;  /* 0x0001150002077a11 */ /* 0x000fe400000f1400 */
[----:B------:R-:W-:-:S05]  /*ba70*/  MOV R0, 0xff800000 ;  /* 0xff80000000007802 */ /* 0x000fca0000000f00 */
[----:B------:R1:W-:Y:S02]  /*ba80*/  STG.E [R6.64], R0 ;  /* 0x0000000006007986 */ /* 0x0003e4000c101906 */
.L_x_46:
[----:B---3--:R-:W-:Y:S05]  /*ba90*/  BSYNC B0 ;  /* 0x0000000000007941 */ /* 0x008fea0003800000 */
.L_x_45:
[----:B------:R-:W2:Y:S01]  /*baa0*/  S2R R15, SR_CTAID.X ;  /* 0x00000000000f7919 */ /* 0x000ea20000002500 */
[----:B-1----:R-:W-:Y:S01]  /*bab0*/  IMAD R0, R5, c[0x0][0x3a0], RZ ;  /* 0x0000e80005007a24 */ /* 0x002fe200078e02ff */
[----:B------:R-:W-:Y:S01]  /*bac0*/  SHF.R.S32.HI R5, RZ, 0x1f, R11 ;  /* 0x0000001fff057819 */ /* 0x000fe2000001140b */
[C---:B------:R-:W-:Y:S01]  /*bad0*/  IMAD.WIDE.U32 R2, R4.reuse, c[0x0][0x3a0], RZ ;  /* 0x0000e80004027a25 */ /* 0x040fe200078e00ff */
[----:B------:R-:W-:Y:S01]  /*bae0*/  MOV R6, c[0x0][0x4e8] ;  /* 0x00013a0000067a02 */ /* 0x000fe20000000f00 */
[----:B------:R-:W-:Y:S01]  /*baf0*/  BSSY B0, `(.L_x_47) ;  /* 0x000003b000007945 */ /* 0x000fe20003800000 */
[----:B------:R-:W-:Y:S01]  /*bb00*/  LEA.HI R5, R5, R11, RZ, 0x2 ;  /* 0x0000000b05057211 */ /* 0x000fe200078f10ff */
[----:B------:R-:W-:Y:S01]  /*bb10*/  IMAD R0, R4, c[0x0][0x3a4], R0 ;  /* 0x0000e90004007a24 */ /* 0x000fe200078e0200 */
[----:B------:R-:W-:Y:S01]  /*bb20*/  ISETP.NE.AND P0, PT, R6, 0x1, PT ;  /* 0x000000010600780c */ /* 0x000fe20003f05270 */
[----:B------:R-:W-:Y:S01]  /*bb30*/  IMAD R6, R10, c[0x0][0x3f0], RZ ;  /* 0x0000fc000a067a24 */ /* 0x000fe200078e02ff */
[----:B------:R-:W-:Y:S01]  /*bb40*/  LOP3.LUT R4, R5, 0xfffffffc, RZ, 0xc0, !PT ;  /* 0xfffffffc05047812 */ /* 0x000fe200078ec0ff */
[----:B-----5:R-:W-:Y:S01]  /*bb50*/  IMAD R13, R13, c[0x0][0x4e8], RZ ;  /* 0x00013a000d0d7a24 */ /* 0x020fe200078e02ff */
[----:B------:R-:W-:Y:S01]  /*bb60*/  IADD3 R3, R3, R0, RZ ;  /* 0x0000000003037210 */ /* 0x000fe20007ffe0ff */
[----:B------:R-:W-:-:S02]  /*bb70*/  IMAD R0, R14, c[0x0][0x3e8], RZ ;  /* 0x0000fa000e007a24 */ /* 0x000fc400078e02ff */
[----:B------:R-:W-:Y:S01]  /*bb80*/  IMAD.IADD R8, R11, 0x1, -R4 ;  /* 0x000000010b087824 */ /* 0x000fe200078e0a04 */
[----:B------:R-:W-:Y:S01]  /*bb90*/  SHF.R.S32.HI R11, RZ, 0x2, R5 ;  /* 0x00000002ff0b7819 */ /* 0x000fe20000011405 */
[C---:B------:R-:W-:Y:S02]  /*bba0*/  IMAD R0, R12.reuse, c[0x0][0x3ec], R0 ;  /* 0x0000fb000c007a24 */ /* 0x040fe400078e0200 */
[----:B------:R-:W-:Y:S01]  /*bbb0*/  IMAD.WIDE.U32 R2, R12, c[0x0][0x3e8], R2 ;  /* 0x0000fa000c027a25 */ /* 0x000fe200078e0002 */
[----:B------:R-:W-:-:S03]  /*bbc0*/  LEA R4, R8, R11, 0x5 ;  /* 0x0000000b08047211 */ /* 0x000fc600078e28ff */
[----:B------:R-:W-:Y:S01]  /*bbd0*/  IMAD R7, R9, c[0x0][0x3f4], R6 ;  /* 0x0000fd0009077a24 */ /* 0x000fe200078e0206 */
[----:B------:R-:W-:Y:S01]  /*bbe0*/  IADD3 R3, R0, R3, RZ ;  /* 0x0000000300037210 */ /* 0x000fe20007ffe0ff */
[C---:B--2---:R-:W-:Y:S01]  /*bbf0*/  IMAD R4, R15.reuse, 0x80, R4 ;  /* 0x000000800f047824 */ /* 0x044fe200078e0204 */
[----:B------:R-:W-:-:S03]  /*bc00*/  LEA R11, R15, R11, 0x7 ;  /* 0x0000000b0f0b7211 */ /* 0x000fc600078e38ff */
[----:B------:R-:W-:Y:S01]  /*bc10*/  @P0 IMAD.HI.U32 R5, R4, c[0x0][0x4ec], RZ ;  /* 0x00013b0004050a27 */ /* 0x000fe200078e00ff */
[----:B------:R-:W-:-:S03]  /*bc20*/  MOV R0, R4 ;  /* 0x0000000400007202 */ /* 0x000fc60000000f00 */
[----:B------:R-:W-:Y:S01]  /*bc30*/  IMAD.WIDE.U32 R2, R9, c[0x0][0x3f0], R2 ;  /* 0x0000fc0009027a25 */ /* 0x000fe200078e0002 */
[----:B------:R-:W-:-:S04]  /*bc40*/  @P0 SHF.R.U32.HI R0, RZ, c[0x0][0x4f0], R5 ;  /* 0x00013c00ff000a19 */ /* 0x000fc80000011605 */
[--C-:B------:R-:W-:Y:S01]  /*bc50*/  SHF.R.S32.HI R6, RZ, 0x1f, R0.reuse ;  /* 0x0000001fff067819 */ /* 0x100fe20000011400 */
[----:B------:R-:W-:Y:S01]  /*bc60*/  IMAD.MOV R5, RZ, RZ, -R0 ;  /* 0x000000ffff057224 */ /* 0x000fe200078e0a00 */
[----:B------:R-:W-:-:S03]  /*bc70*/  IADD3 R3, R3, R7, RZ ;  /* 0x0000000703037210 */ /* 0x000fc60007ffe0ff */
[----:B------:R-:W-:Y:S02]  /*bc80*/  IMAD R6, R6, c[0x0][0x3e0], RZ ;  /* 0x0000f80006067a24 */ /* 0x000fe400078e02ff */
[----:B------:R-:W-:Y:S02]  /*bc90*/  IMAD R5, R5, c[0x0][0x4e8], R4 ;  /* 0x00013a0005057a24 */ /* 0x000fe400078e0204 */
[----:B------:R-:W-:-:S03]  /*bca0*/  IMAD.WIDE.U32 R2, R0, c[0x0][0x3e0], R2 ;  /* 0x0000f80000027a25 */ /* 0x000fc600078e0002 */
[----:B------:R-:W-:Y:S01]  /*bcb0*/  SHF.R.S32.HI R4, RZ, 0x1f, R5 ;  /* 0x0000001fff047819 */ /* 0x000fe20000011405 */
[----:B------:R-:W-:-:S05]  /*bcc0*/  IMAD R0, R0, c[0x0][0x3e4], R6 ;  /* 0x0000f90000007a24 */ /* 0x000fca00078e0206 */
[----:B------:R-:W-:Y:S01]  /*bcd0*/  IADD3 R3, R3, R0, RZ ;  /* 0x0000000003037210 */ /* 0x000fe20007ffe0ff */
[----:B------:R-:W-:-:S04]  /*bce0*/  IMAD R0, R4, c[0x0][0x3d8], RZ ;  /* 0x0000f60004007a24 */ /* 0x000fc800078e02ff */
[C---:B------:R-:W-:Y:S02]  /*bcf0*/  IMAD R0, R5.reuse, c[0x0][0x3dc], R0 ;  /* 0x0000f70005007a24 */ /* 0x040fe400078e0200 */
[----:B------:R-:W-:-:S04]  /*bd00*/  IMAD.WIDE.U32 R2, R5, c[0x0][0x3d8], R2 ;  /* 0x0000f60005027a25 */ /* 0x000fc800078e0002 */
[----:B------:R-:W-:Y:S01]  /*bd10*/  IMAD.IADD R0, R3, 0x1, R0 ;  /* 0x0000000103007824 */ /* 0x000fe200078e0200 */
[----:B------:R-:W-:-:S04]  /*bd20*/  LEA R14, P0, R2, c[0x0][0x380], 0x1 ;  /* 0x0000e000020e7a11 */ /* 0x000fc800078008ff */
[----:B------:R-:W-:Y:S02]  /*bd30*/  LEA.HI.X R12, R2, c[0x0][0x384], R0, 0x1, P0 ;  /* 0x0000e100020c7a11 */ /* 0x000fe400000f0c00 */
[----:B------:R-:W-:Y:S01]  /*bd40*/  ISETP.GE.AND P0, PT, R11, R13, PT ;  /* 0x0000000d0b00720c */ /* 0x000fe20003f06270 */
[----:B------:R1:W2:Y:S01]  /*bd50*/  SHFL.IDX PT, R2, R14, RZ, 0x1c1f ;  /* 0x001c1fff0e027589 */ /* 0x0002a200000e0000 */
[----:B------:R-:W-:-:S03]  /*bd60*/  SHF.L.U32 R0, R8, 0x3, RZ ;  /* 0x0000000308007819 */ /* 0x000fc600000006ff */
[----:B------:R1:W3:Y:S01]  /*bd70*/  SHFL.IDX PT, R3, R12, RZ, 0x1c1f ;  /* 0x001c1fff0c037589 */ /* 0x0002e200000e0000 */
[C---:B------:R-:W-:Y:S02]  /*bd80*/  IADD3 R9, R0.reuse, 0x20, RZ ;  /* 0x0000002000097810 */ /* 0x040fe40007ffe0ff */
[----:B------:R-:W-:-:S05]  /*bd90*/  IADD3 R10, R0, 0x40, RZ ;  /* 0x00000040000a7810 */ /* 0x000fca0007ffe0ff */
[----:B------:R-:W-:Y:S05]  /*bda0*/  @P0 BRA `(.L_x_48) ;  /* 0x000000f000000947 */ /* 0x000fea0003800000 */
        /* <DEDUP_REMOVED lines=10> */
[----:B------:R2:W-:Y:S02]  /*be50*/  @!P2 ST.E.128 [R6.64], RZ ;  /* 0x000000ff0600a985 */ /* 0x0005e4000c101d06 */
[----:B------:R-:W-:-:S04]  /*be60*/  @!P1 IMAD.WIDE R4, R5, 0x2, R2 ;  /* 0x0000000205049825 */ /* 0x000fc800078e0202 */
[----:B------:R-:W-:Y:S01]  /*be70*/  @!P0 IMAD.WIDE R2, R8, 0x2, R2 ;  /* 0x0000000208028825 */ /* 0x000fe200078e0202 */
[----:B------:R2:W-:Y:S04]  /*be80*/  @!P1 ST.E.128 [R4.64], RZ ;  /* 0x000000ff04009985 */ /* 0x0005e8000c101d06 */
[----:B------:R2:W-:Y:S02]  /*be90*/  @!P0 ST.E.128 [R2.64], RZ ;  /* 0x000000ff02008985 */ /* 0x0005e4000c101d06 */
.L_x_48:
[----:B------:R-:W-:Y:S05]  /*bea0*/  BSYNC B0 ;  /* 0x0000000000007941 */ /* 0x000fea0003800000 */
.L_x_47:
[----:B--2---:R-:W-:Y:S01]  /*beb0*/  IADD3 R4, R11, 0x20, RZ ;  /* 0x000000200b047810 */ /* 0x004fe20007ffe0ff */
[----:B---3--:R2:W3:Y:S01]  /*bec0*/  SHFL.IDX PT, R3, R12, 0x1, 0x1c1f ;  /* 0x003c1f000c037f89 */ /* 0x0084e200000e0000 */
[----:B------:R-:W-:Y:S02]  /*bed0*/  BSSY B0, `(.L_x_49) ;  /* 0x0000013000007945 */ /* 0x000fe40003800000 */
[----:B------:R-:W-:Y:S01]  /*bee0*/  ISETP.GE.AND P0, PT, R4, R13, PT ;  /* 0x0000000d0400720c */ /* 0x000fe20003f06270 */
[----:B------:R2:W4:-:S12]  /*bef0*/  SHFL.IDX PT, R2, R14, 0x1, 0x1c1f ;  /* 0x003c1f000e027f89 */ /* 0x00051800000e0000 */
[----:B------:R-:W-:Y:S05]  /*bf00*/  @P0 BRA `(.L_x_50) ;  /* 0x000000f000000947 */ /* 0x000fea0003800000 */
[----:B------:R-:W-:Y:S02]  /*bf10*/  ISETP.GE.AND P1, PT, R9, c[0x0][0x3c8], PT ;  /* 0x0000f20009007a0c */ /* 0x000fe40003f26270 */
        /* <DEDUP_REMOVED lines=14> */
.L_x_50:
[----:B------:R-:W-:Y:S05]  /*c000*/  BSYNC B0 ;  /* 0x0000000000007941 */ /* 0x000fea0003800000 */
.L_x_49:
[----:B---3--:R-:W-:Y:S01]  /*c010*/  IADD3 R4, R11, 0x40, RZ ;  /* 0x000000400b047810 */ /* 0x008fe20007ffe0ff */
[----:B------:R3:W1:Y:S01]  /*c020*/  SHFL.IDX PT, R3, R12, 0x2, 0x1c1f ;  /* 0x005c1f000c037f89 */ /* 0x00066200000e0000 */
[----:B------:R-:W-:Y:S02]  /*c030*/  BSSY B0, `(.L_x_51) ;  /* 0x0000013000007945 */ /* 0x000fe40003800000 */
[----:B------:R-:W-:Y:S01]  /*c040*/  ISETP.GE.AND P0, PT, R4, R13, PT ;  /* 0x0000000d0400720c */ /* 0x000fe20003f06270 */
[----:B----4-:R3:W4:-:S12]  /*c050*/  SHFL.IDX PT, R2, R14, 0x2, 0x1c1f ;  /* 0x005c1f000e027f89 */ /* 0x01071800000e0000 */
[----:B------:R-:W-:Y:S05]  /*c060*/  @P0 BRA `(.L_x_52) ;  /* 0x000000f000000947 */ /* 0x000fea0003800000 */
[----:B------:R-:W-:Y:S02]  /*c070*/  ISETP.GE.AND P1, PT, R9, c[0x0][0x3c8], PT ;  /* 0x0000f20009007a0c */ /* 0x000fe40003f26270 */
[----:B------:R-:W-:Y:S02]  /*c080*/  ISETP.GE.AND P0, PT, R10, c[0x0][0x3c8], PT ;  /* 0x0000f2000a007a0c */ /* 0x000fe40003f06270 */
[----:B------:R-:W-:-:S09]  /*c090*/  ISETP.GE.AND P2, PT, R0, c[0x0][0x3c8], PT ;  /* 0x0000f20000007a0c */ /* 0x000fd20003f46270 */
[----:B------:R-:W-:Y:S02]  /*c0a0*/  @!P1 SHF.R.S32.HI R5, RZ, 0x1f, R9 ;  /* 0x0000001fff059819 */ /* 0x000fe40000011409 */
[----:B------:R-:W-:Y:S02]  /*c0b0*/  @!P0 SHF.R.S32.HI R4, RZ, 0x1f, R10 ;  /* 0x0000001fff048819 */ /* 0x000fe4000001140a */
[----:B------:R-:W-:Y:S01]  /*c0c0*/  @!P1 LEA.HI R5, R5, R9, RZ, 0x3 ;  /* 0x0000000905059211 */ /* 0x000fe200078f18ff */
[--C-:B-1--4-:R-:W-:Y:S01]  /*c0d0*/  @!P2 IMAD.WIDE R6, R0, 0x2, R2.reuse ;  /* 0x000000020006a825 */ /* 0x112fe200078e0202 */
        /* <DEDUP_REMOVED lines=8> */
.L_x_52:
[----:B------:R-:W-:Y:S05]  /*c160*/  BSYNC B0 ;  /* 0x0000000000007941 */ /* 0x000fea0003800000 */
.L_x_51:
[----:B-1----:R-:W-:Y:S01]  /*c170*/  IADD3 R4, R11, 0x60, RZ ;  /* 0x000000600b047810 */ /* 0x002fe20007ffe0ff */
[----:B------:R1:W2:Y:S03]  /*c180*/  SHFL.IDX PT, R3, R12, 0x3, 0x1c1f ;  /* 0x007c1f000c037f89 */ /* 0x0002a600000e0000 */
[----:B------:R-:W-:Y:S01]  /*c190*/  ISETP.GE.AND P0, PT, R4, R13, PT ;  /* 0x0000000d0400720c */ /* 0x000fe20003f06270 */
[----:B----4-:R1:W4:-:S12]  /*c1a0*/  SHFL.IDX PT, R2, R14, 0x3, 0x1c1f ;  /* 0x007c1f000e027f89 */ /* 0x01031800000e0000 */
[----:B------:R-:W-:Y:S05]  /*c1b0*/  @P0 EXIT ;  /* 0x000000000000094d */ /* 0x000fea0003800000 */
[----:B------:R-:W-:Y:S02]  /*c1c0*/  ISETP.GE.AND P0, PT, R9, c[0x0][0x3c8], PT ;  /* 0x0000f20009007a0c */ /* 0x000fe40003f06270 */
[----:B------:R-:W-:-:S11]  /*c1d0*/  ISETP.GE.AND P1, PT, R0, c[0x0][0x3c8], PT ;  /* 0x0000f20000007a0c */ /* 0x000fd60003f26270 */
[----:B------:R-:W-:Y:S02]  /*c1e0*/  @!P0 SHF.R.S32.HI R4, RZ, 0x1f, R9 ;  /* 0x0000001fff048819 */ /* 0x000fe40000011409 */
[----:B--2-4-:R-:W-:Y:S02]  /*c1f0*/  @!P1 IMAD.WIDE R6, R0, 0x2, R2 ;  /* 0x0000000200069825 */ /* 0x014fe400078e0202 */
[----:B------:R-:W-:-:S03]  /*c200*/  @!P0 LEA.HI R4, R4, R9, RZ, 0x3 ;  /* 0x0000000904048211 */ /* 0x000fc600078f18ff */
[----:B------:R2:W-:Y:S01]  /*c210*/  @!P1 ST.E.128 [R6.64], RZ ;  /* 0x000000ff06009985 */ /* 0x0005e2000c101d06 */
[----:B------:R-:W-:-:S05]  /*c220*/  @!P0 LOP3.LUT R4, R4, 0xfffffff8, RZ, 0xc0, !PT ;  /* 0xfffffff804048812 */ /* 0x000fca00078ec0ff */
[----:B------:R-:W-:-:S05]  /*c230*/  @!P0 IMAD.WIDE R4, R4, 0x2, R2 ;  /* 0x0000000204048825 */ /* 0x000fca00078e0202 */
[----:B------:R2:W-:Y:S01]  /*c240*/  @!P0 ST.E.128 [R4.64], RZ ;  /* 0x000000ff04008985 */ /* 0x0005e2000c101d06 */
[----:B------:R-:W-:-:S13]  /*c250*/  ISETP.GE.AND P0, PT, R10, c[0x0][0x3c8], PT ;  /* 0x0000f2000a007a0c */ /* 0x000fda0003f06270 */
[----:B------:R-:W-:Y:S05]  /*c260*/  @P0 EXIT ;  /* 0x000000000000094d */ /* 0x000fea0003800000 */
[----:B------:R-:W-:-:S04]  /*c270*/  SHF.R.S32.HI R0, RZ, 0x1f, R10 ;  /* 0x0000001fff007819 */ /* 0x000fc8000001140a */
[----:B------:R-:W-:-:S04]  /*c280*/  LEA.HI R0, R0, R10, RZ, 0x3 ;  /* 0x0000000a00007211 */ /* 0x000fc800078f18ff */
[----:B------:R-:W-:-:S05]  /*c290*/  LOP3.LUT R0, R0, 0xfffffff8, RZ, 0xc0, !PT ;  /* 0xfffffff800007812 */ /* 0x000fca00078ec0ff */
[----:B------:R-:W-:-:S05]  /*c2a0*/  IMAD.WIDE R2, R0, 0x2, R2 ;  /* 0x0000000200027825 */ /* 0x000fca00078e0202 */
[----:B------:R-:W-:Y:S01]  /*c2b0*/  ST.E.128 [R2.64], RZ ;  /* 0x000000ff02007985 */ /* 0x000fe2000c101d06 */
[----:B------:R-:W-:Y:S05]  /*c2c0*/  EXIT ;  /* 0x000000000000794d */ /* 0x000fea0003800000 */
.L_x_53:
        /* <DEDUP_REMOVED lines=11> */
.L_x_1711:


//--------------------- .text._ZN7cutlass13device_kernelIN5flash19enable_sm80_to_sm89INS1_16FlashAttnFwdSm80INS1_25CollectiveMainloopFwdSm80ILi4ELi1ELb0EN4cute5tupleIJNS5_1CILi128EEENS7_ILi64EEENS7_ILi96EEEEEELi96ENS_6half_tEfNS_4arch4Sm80ELb0ELb0ELb1ELb1ELb1ELb1ELb1ELb0EEENS1_21CollectiveEpilogueFwdINS6_IJS8_SA_S9_EEENS6_IJNS7_ILi1EEESI_SI_EEESC_SE_Li128ELb1ELb1ELb0ELb0EEENS1_19SingleTileSchedulerILb1ELb0ELb1ELi128EEEEEEEEEvNT_6ParamsE --------------------------
	.section	.text._ZN7cutlass13device_kernelIN5flash19enable_sm80_to_sm89INS1_16FlashAttnFwdSm80INS1_25CollectiveMainloopFwdSm80ILi4ELi1ELb0EN4cute5tupleIJNS5_1CILi128EEENS7_ILi64EEENS7_ILi96EEEEEELi96ENS_6half_tEfNS_4arch4Sm80ELb0ELb0ELb1ELb1ELb1ELb1ELb1ELb0EEENS1_21CollectiveEpilogueFwdINS6_IJS8_SA_S9_EEENS6_IJNS7_ILi1EEESI_SI_EEESC_SE_Li128ELb1ELb1ELb0ELb0EEENS1_19SingleTileSchedulerILb1ELb0ELb1ELi128EEEEEEEEEvNT_6ParamsE,"ax",@progbits
	.sectioninfo	@"SHI_REGISTERS=255"
	.align	128
.text._ZN7cutlass13device_kernelIN5flash19enable_sm80_to_sm89INS1_16FlashAttnFwdSm80INS1_25CollectiveMainloopFwdSm80ILi4ELi1ELb0EN4cute5tupleIJNS5_1CILi128EEENS7_ILi64EEENS7_ILi96EEEEEELi96ENS_6half_tEfNS_4arch4Sm80ELb0ELb0ELb1ELb1ELb1ELb1ELb1ELb0EEENS1_21CollectiveEpilogueFwdINS6_IJS8_SA_S9_EEENS6_IJNS7_ILi1EEESI_SI_EEESC_SE_Li128ELb1ELb1ELb0ELb0EEENS1_19SingleTileSchedulerILb1ELb0ELb1ELi128EEEEEEEEEvNT_6ParamsE:
        .type           _ZN7cutlass13device_kernelIN5flash19enable_sm80_to_sm89INS1_16FlashAttnFwdSm80INS1_25CollectiveMainloopFwdSm80ILi4ELi1ELb0EN4cute5tupleIJNS5_1CILi128EEENS7_ILi64EEENS7_ILi96EEEEEELi96ENS_6half_tEfNS_4arch4Sm80ELb0ELb0ELb1ELb1ELb1ELb1ELb1ELb0EEENS1_21CollectiveEpilogueFwdINS6_IJS8_SA_S9_EEENS6_IJNS7_ILi1EEESI_SI_EEESC_SE_Li128ELb1ELb1ELb0ELb0EEENS1_19SingleTileSchedulerILb1ELb0ELb1ELi128EEEEEEEEEvNT_6ParamsE,@function
        .size           _ZN7cutlass13device_kernelIN5flash19enable_sm80_to_sm89INS1_16FlashAttnFwdSm80INS1_25CollectiveMainloopFwdSm80ILi4ELi1ELb0EN4cute5tupleIJNS5_1CILi128EEENS7_ILi64EEENS7_ILi96EEEEEELi96ENS_6half_tEfNS_4arch4Sm80ELb0ELb0ELb1ELb1ELb1ELb1ELb1ELb0EEENS1_21CollectiveEpilogueFwdINS6_IJS8_SA_S9_EEENS6_IJNS7_ILi1EEESI_SI_EEESC_SE_Li128ELb1ELb1ELb0ELb0EEENS1_19SingleTileSchedulerILb1ELb0ELb1ELi128EEEEEEEEEvNT_6ParamsE,(.L_x_1712 - _ZN7cutlass13device_kernelIN5flash19enable_sm80_to_sm89INS1_16FlashAttnFwdSm80INS1_25CollectiveMainloopFwdSm80ILi4ELi1ELb0EN4cute5tupleIJNS5_1CILi128EEENS7_ILi64EEENS7_ILi96EEEEEELi96ENS_6half_tEfNS_4arch4Sm80ELb0ELb0ELb1ELb1ELb1ELb1ELb1ELb0EEENS1_21CollectiveEpilogueFwdINS6_IJS8_SA_S9_EEENS6_IJNS7_ILi1EEESI_SI_EEESC_SE_Li128ELb1ELb1ELb0ELb0EEENS1_19SingleTileSchedulerILb1ELb0ELb1ELi128EEEEEEEEEvNT_6ParamsE)
        .other          _ZN7cutlass13device_kernelIN5flash19enable_sm80_to_sm89INS1_16FlashAttnFwdSm80INS1_25CollectiveMainloopFwdSm80ILi4ELi1ELb0EN4cute5tupleIJNS5_1CILi128EEENS7_ILi64EEENS7_ILi96EEEEEELi96ENS_6half_tEfNS_4arch4Sm80ELb0ELb0ELb1ELb1ELb1ELb1ELb1ELb0EEENS1_21CollectiveEpilogueFwdINS6_IJS8_SA_S9_EEENS6_IJNS7_ILi1EEESI_SI_EEESC_SE_Li128ELb1ELb1ELb0ELb0EEENS1_19SingleTileSchedulerILb1ELb0ELb1ELi128EEEEEEEEEvNT_6ParamsE,@"STO_CUDA_ENTRY STV_DEFAULT"
_ZN7cutlass13device_kernelIN5flash19enable_sm80_to_sm89INS1_16FlashAttnFwdSm80INS1_25CollectiveMainloopFwdSm80ILi4ELi1ELb0EN4cute5tupleIJNS5_1CILi128EEENS7_ILi64EEENS7_ILi96EEEEEELi96ENS_6half_tEfNS_4arch4Sm80ELb0ELb0ELb1ELb1ELb1ELb1ELb1ELb0EEENS1_21CollectiveEpilogueFwdINS6_IJS8_SA_S9_EEENS6_IJNS7_ILi1EEESI_SI_EEESC_SE_Li128ELb1ELb1ELb0ELb0EEENS1_19SingleTileSchedulerILb1ELb0ELb1ELi128EEEEEEEEEvNT_6ParamsE:
        /* <DEDUP_REMOVED lines=17> */
.L_x_55:
        /* <DEDUP_REMOVED lines=8> */
.L_x_57:
[----:B------:R-:W-:-:S05]  /*0190*/  MOV R0, c[0x0][0x54c] ;  /* 0x0001530000007a02 */ /* 0x000fca0000000f00 */
.L_x_56:
[----:B-----5:R-:W-:Y:S01]  /*01a0*/  IMAD R0, R0, c[0x0][0x548], RZ ;  /* 0x0001520000007a24 */ /* 0x020fe200078e02ff */
[----:B-1----:R-:W-:-:S04]  /*01b0*/  SHF.L.U32 R2, R175, 0x7, RZ ;  /* 0x00000007af027819 */ /* 0x002fc800000006ff */
[----:B------:R-:W-:-:S04]  /*01c0*/  ISETP.GE.AND P0, PT, R2, R0, PT ;  /* 0x000000000200720c */ /* 0x000fc80003f06270 */
[----:B------:R-:W-:-:S05]  /*01d0*/  SEL R0, R5, 0xffffffff, !P0 ;  /* 0xffffffff05007807 */ /* 0x000fca0004000000 */
[----:B------:R1:W-:Y:S01]  /*01e0*/  STL [R1+0x20], R0 ;  /* 0x0000200001007387 */ /* 0x0003e20000100800 */
[----:B------:R-:W-:Y:S05]  /*01f0*/  BRA `(.L_x_58) ;  /* 0x0000013000007947 */ /* 0x000fea0003800000 */
.L_x_54:
[----:B---3--:R-:W-:-:S04]  /*0200*/  ISETP.NE.U32.AND P0, PT, RZ, c[0x0][0x568], PT ;  /* 0x00015a00ff007a0c */ /* 0x008fc80003f05070 */
[----:B------:R-:W-:-:S13]  /*0210*/  ISETP.NE.AND.EX P0, PT, RZ, c[0x0][0x56c], PT, P0 ;  /* 0x00015b00ff007a0c */ /* 0x000fda0003f05300 */
[----:B------:R-:W-:Y:S05]  /*0220*/  @!P0 BRA `(.L_x_59) ;  /* 0x0000002000008947 */ /* 0x000fea0003800000 */
[----:B------:R1:W5:Y:S01]  /*0230*/  LDG.E R0, [R2.64] ;  /* 0x0000000602007981 */ /* 0x000362000c1e1900 */
[----:B------:R-:W-:Y:S05]  /*0240*/  BRA `(.L_x_60) ;  /* 0x0000009000007947 */ /* 0x000fea0003800000 */
.L_x_59:
        /* <DEDUP_REMOVED lines=8> */
.L_x_61:
[----:B------:R-:W-:-:S05]  /*02d0*/  MOV R0, c[0x0][0x54c] ;  /* 0x0001530000007a02 */ /* 0x000fca0000000f00 */
.L_x_60:
[----:B-----5:R-:W-:Y:S01]  /*02e0*/  IMAD R0, R0, c[0x0][0x548], RZ ;  /* 0x0001520000007a24 */ /* 0x020fe200078e02ff */
[----:B-1----:R-:W-:-:S04]  /*02f0*/  SHF.L.U32 R2, R175, 0x7, RZ ;  /* 0x00000007af027819 */ /* 0x002fc800000006ff */
[----:B------:R-:W-:-:S04]  /*0300*/  ISETP.GE.AND P0, PT, R2, R0, PT ;  /* 0x000000000200720c */ /* 0x000fc80003f06270 */
[----:B------:R-:W-:-:S05]  /*0310*/  SEL R0, R5, 0xffffffff, !P0 ;  /* 0xffffffff05007807 */ /* 0x000fca0004000000 */
[----:B------:R1:W-:Y:S04]  /*0320*/  STL [R1+0x20], R0 ;  /* 0x0000200001007387 */ /* 0x0003e80000100800 */
.L_x_58:
[----:B------:R-:W2:Y:S02]  /*0330*/  LDL R38, [R1+0x20] ;  /* 0x0000200001267983 */ /* 0x000ea40000100800 */
[----:B--2---:R-:W-:-:S13]  /*0340*/  ISETP.GE.AND P0, PT, R38, RZ, PT ;  /* 0x000000ff2600720c */ /* 0x004fda0003f06270 */
[----:B------:R-:W-:Y:S05]  /*0350*/  @!P0 EXIT ;  /* 0x000000000000894d */ /* 0x000fea0003800000 */
[----:B------:R-:W-:Y:S01]  /*0360*/  ISETP.NE.U32.AND P0, PT, RZ, c[0x0][0x370], PT ;  /* 0x0000dc00ff007a0c */ /* 0x000fe20003f05070 */
[----:B------:R-:W-:Y:S01]  /*0370*/  CS2R R14, SRZ ;  /* 0x00000000000e7805 */ /* 0x000fe2000001ff00 */
[----:B------:R-:W-:Y:S01]  /*0380*/  ISETP.NE.U32.AND P1, PT, RZ, c[0x0][0x360], PT ;  /* 0x0000d800ff007a0c */ /* 0x000fe20003f25070 */
[----:B------:R-:W-:Y:S01]  /*0390*/  IMAD.MOV.U32 R157, RZ, RZ, RZ ;  /* 0x000000ffff9d7224 */ /* 0x000fe200078e00ff */
[----:B------:R-:W-:Y:S01]  /*03a0*/  ISETP.NE.AND.EX P2, PT, RZ, c[0x0][0x374], PT, P0 ;  /* 0x0000dd00ff007a0c */ /* 0x000fe20003f45300 */
[----:B------:R-:W-:Y:S01]  /*03b0*/  IMAD.MOV.U32 R12, RZ, RZ, RZ ;  /* 0x000000ffff0c7224 */ /* 0x000fe200078e00ff */
[----:B------:R-:W-:Y:S01]  /*03c0*/  ISETP.NE.AND.EX P0, PT, RZ, c[0x0][0x364], PT, P1 ;  /* 0x0000d900ff007a0c */ /* 0x000fe20003f05310 */
[CC--:B------:R-:W-:Y:S01]  /*03d0*/  IMAD.WIDE R6, R38.reuse, R13.reuse, c[0x0][0x348] ;  /* 0x0000d20026067625 */ /* 0x0c0fe200078e020d */
[----:B------:R-:W-:Y:S02]  /*03e0*/  ISETP.NE.U32.AND P1, PT, RZ, c[0x0][0x348], PT ;  /* 0x0000d200ff007a0c */ /* 0x000fe40003f25070 */
[----:B------:R-:W-:Y:S01]  /*03f0*/  ISETP.NE.U32.AND P3, PT, RZ, c[0x0][0x350], PT ;  /* 0x0000d400ff007a0c */ /* 0x000fe20003f65070 */
[----:B------:R-:W-:Y:S01]  /*0400*/  IMAD.WIDE R4, R38, R13, c[0x0][0x350] ;  /* 0x0000d40026047625 */ /* 0x000fe200078e020d */
[----:B------:R-:W-:-:S02]  /*0410*/  ISETP.NE.U32.AND P4, PT, RZ, c[0x0][0x358], PT ;  /* 0x0000d600ff007a0c */ /* 0x000fc40003f85070 */
[----:B------:R-:W-:Y:S01]  /*0420*/  ISETP.NE.AND.EX P1, PT, RZ, c[0x0][0x34c], PT, P1 ;  /* 0x0000d300ff007a0c */ /* 0x000fe20003f25310 */
[CC--:B------:R-:W-:Y:S01]  /*0430*/  IMAD.WIDE R2, R38.reuse, R13.reuse, c[0x0][0x358] ;  /* 0x0000d60026027625 */ /* 0x0c0fe200078e020d */
[----:B------:R-:W-:Y:S02]  /*0440*/  ISETP.NE.AND.EX P3, PT, RZ, c[0x0][0x354], PT, P3 ;  /* 0x0000d500ff007a0c */ /* 0x000fe40003f65330 */
[----:B------:R-:W-:Y:S01]  /*0450*/  ISETP.NE.AND.EX P4, PT, RZ, c[0x0][0x35c], PT, P4 ;  /* 0x0000d700ff007a0c */ /* 0x000fe20003f85340 */
[----:B------:R-:W-:Y:S01]  /*0460*/  @P2 IMAD.WIDE R10, R38, R13, c[0x0][0x370] ;  /* 0x0000dc00260a2625 */ /* 0x000fe200078e020d */
[----:B------:R-:W2:Y:S01]  /*0470*/  S2R R34, SR_CTAID.Y ;  /* 0x0000000000227919 */ /* 0x000ea20000002600 */
[----:B------:R-:W-:Y:S02]  /*0480*/  ULDC UR5, c[0x0][0x2ac] ;  /* 0x0000ab0000057ab9 */ /* 0x000fe40000000800 */
[----:B------:R-:W-:Y:S01]  /*0490*/  ULDC UR4, c[0x0][0x1d0] ;  /* 0x0000740000047ab9 */ /* 0x000fe20000000800 */
[----:B------:R-:W3:Y:S01]  /*04a0*/  @P2 LDG.E R14, [R10.64] ;  /* 0x000000060a0e2981 */ /* 0x000ee2000c1e1900 */
[----:B------:R-:W-:-:S02]  /*04b0*/  IMAD.MOV.U32 R159, RZ, RZ, c[0x0][0x168] ;  /* 0x00005a00ff9f7624 */ /* 0x000fc400078e00ff */
[----:B------:R-:W-:Y:S01]  /*04c0*/  @P0 IMAD.WIDE R8, R38, R13, c[0x0][0x360] ;  /* 0x0000d80026080625 */ /* 0x000fe200078e020d */
[----:B------:R4:W5:Y:S04]  /*04d0*/  @P1 LDG.E R157, [R6.64] ;  /* 0x00000006069d1981 */ /* 0x000968000c1e1900 */
[----:B------:R4:W5:Y:S04]  /*04e0*/  @P3 LDG.E R15, [R4.64] ;  /* 0x00000006040f3981 */ /* 0x000968000c1e1900 */
[----:B------:R4:W5:Y:S01]  /*04f0*/  @P4 LDG.E R12, [R2.64] ;  /* 0x00000006020c4981 */ /* 0x000962000c1e1900 */
[----:B------:R-:W-:-:S03]  /*0500*/  UIMAD UR4, UR5, UR4, URZ ;  /* 0x00000004050472a4 */ /* 0x000fc6000f8e023f */
[----:B------:R1:W5:Y:S01]  /*0510*/  @P0 LDG.E R159, [R8.64] ;  /* 0x00000006089f0981 */ /* 0x000362000c1e1900 */
[----:B------:R-:W-:Y:S01]  /*0520*/  IMAD.MOV.U32 R105, RZ, RZ, c[0x0][0x228] ;  /* 0x00008a00ff697624 */ /* 0x000fe200078e00ff */
[----:B--2---:R-:W-:Y:S01]  /*0530*/  SHF.R.S32.HI R37, RZ, 0x1f, R34 ;  /* 0x0000001fff257819 */ /* 0x004fe20000011422 */
[----:B-1----:R-:W-:Y:S01]  /*0540*/  IMAD.U32 R8, RZ, RZ, UR4 ;  /* 0x00000004ff087e24 */ /* 0x002fe2000f8e00ff */
[----:B---3--:R4:W-:Y:S01]  /*0550*/  STL [R1+0x28], R14 ;  /* 0x0000280e01007387 */ /* 0x0089e20000100800 */
[----:B------:R-:W-:Y:S05]  /*0560*/  @P0 BRA `(.L_x_62) ;  /* 0x0000004000000947 */ /* 0x000fea0003800000 */
[----:B------:R-:W-:Y:S05]  /*0570*/  @!P1 BRA `(.L_x_62) ;  /* 0x0000003000009947 */ /* 0x000fea0003800000 */
[----:B------:R1:W2:Y:S04]  /*0580*/  LDG.E R0, [R6.64] ;  /* 0x0000000606007981 */ /* 0x0002a8000c1e1900 */
[----:B-1--4-:R-:W2:Y:S02]  /*0590*/  LDG.E R6, [R6.64+0x4] ;  /* 0x0000040606067981 */ /* 0x012ea4000c1e1900 */
[----:B--2--5:R-:W-:-:S02]  /*05a0*/  IADD3 R159, -R0, R6, RZ ;  /* 0x00000006009f7210 */ /* 0x024fc40007ffe1ff */
.L_x_62:
[----:B------:R-:W-:-:S04]  /*05b0*/  ISETP.NE.U32.AND P0, PT, RZ, c[0x0][0x368], PT ;  /* 0x0000da00ff007a0c */ /* 0x000fc80003f05070 */
[----:B------:R-:W-:-:S13]  /*05c0*/  ISETP.NE.AND.EX P0, PT, RZ, c[0x0][0x36c], PT, P0 ;  /* 0x0000db00ff007a0c */ /* 0x000fda0003f05300 */
[----:B------:R-:W-:Y:S05]  /*05d0*/  @!P0 BRA `(.L_x_63) ;  /* 0x0000003000008947 */ /* 0x000fea0003800000 */
[----:B----4-:R-:W-:-:S05]  /*05e0*/  IMAD.WIDE R4, R38, R13, c[0x0][0x368] ;  /* 0x0000da0026047625 */ /* 0x010fca00078e020d */
[----:B------:R1:W5:Y:S01]  /*05f0*/  LDG.E R8, [R4.64] ;  /* 0x0000000604087981 */ /* 0x000362000c1e1900 */
[----:B------:R-:W-:Y:S05]  /*0600*/  BRA `(.L_x_64) ;  /* 0x0000004000007947 */ /* 0x000fea0003800000 */
.L_x_63:
[----:B------:R-:W-:Y:S05]  /*0610*/  @!P3 BRA `(.L_x_64) ;  /* 0x000000300000b947 */ /* 0x000fea0003800000 */
[----:B------:R1:W2:Y:S04]  /*0620*/  LDG.E R0, [R4.64] ;  /* 0x0000000604007981 */ /* 0x0002a8000c1e1900 */
[----:B-1--4-:R-:W2:Y:S02]  /*0630*/  LDG.E R4, [R4.64+0x4] ;  /* 0x0000040604047981 */ /* 0x012ea4000c1e1900 */
[----:B--2---:R-:W-:Y:S02]  /*0640*/  IADD3 R8, -R0, R4, RZ ;  /* 0x0000000400087210 */ /* 0x004fe40007ffe1ff */
.L_x_64:
[----:B-1--4-:R1:W2:Y:S04]  /*0650*/  @P4 LDG.E R5, [R2.64] ;  /* 0x0000000602054981 */ /* 0x0122a8000c1e1900 */
[----:B------:R1:W2:Y:S01]  /*0660*/  @P4 LDG.E R4, [R2.64+0x4] ;  /* 0x0000040602044981 */ /* 0x0002a2000c1e1900 */
[----:B------:R-:W-:Y:S01]  /*0670*/  ISETP.NE.U32.AND P0, PT, RZ, c[0x0][0x378], PT ;  /* 0x0000de00ff007a0c */ /* 0x000fe20003f05070 */
[----:B-----5:R-:W-:-:S03]  /*0680*/  IMAD.MOV.U32 R153, RZ, RZ, R8 ;  /* 0x000000ffff997224 */ /* 0x020fc600078e0008 */
[----:B------:R-:W-:Y:S01]  /*0690*/  ISETP.NE.AND.EX P0, PT, RZ, c[0x0][0x37c], PT, P0 ;  /* 0x0000df00ff007a0c */ /* 0x000fe20003f05300 */
[----:B------:R-:W-:-:S12]  /*06a0*/  IMAD.IADD R0, R8, 0x1, -R14 ;  /* 0x0000000108007824 */ /* 0x000fd800078e0a0e */
[----:B-1----:R-:W-:-:S05]  /*06b0*/  @P0 IMAD.WIDE R2, R38, R13, c[0x0][0x378] ;  /* 0x0000de0026020625 */ /* 0x002fca00078e020d */
[----:B------:R1:W5:Y:S01]  /*06c0*/  @P0 LDG.E R153, [R2.64] ;  /* 0x0000000602990981 */ /* 0x000362000c1e1900 */
[----:B--2---:R-:W-:-:S04]  /*06d0*/  @P4 IMAD.IADD R105, R4, 0x1, -R5 ;  /* 0x0000000104694824 */ /* 0x004fc800078e0a05 */
[----:B------:R-:W-:-:S05]  /*06e0*/  IMAD.IADD R165, R0, 0x1, R105 ;  /* 0x0000000100a57824 */ /* 0x000fca00078e0269 */
[----:B-1----:R-:W-:-:S04]  /*06f0*/  IADD3 R2, R165, 0x3f, RZ ;  /* 0x0000003fa5027810 */ /* 0x002fc80007ffe0ff */
[----:B------:R-:W-:-:S04]  /*0700*/  SHF.R.S32.HI R3, RZ, 0x1f, R2 ;  /* 0x0000001fff037819 */ /* 0x000fc80000011402 */
[----:B------:R-:W-:Y:S01]  /*0710*/  LEA.HI R6, R3, R2, RZ, 0x6 ;  /* 0x0000000203067211 */ /* 0x000fe200078f30ff */
[----:B------:R-:W-:-:S03]  /*0720*/  IMAD.MOV R2, RZ, RZ, -R0 ;  /* 0x000000ffff027224 */ /* 0x000fc600078e0a00 */
[----:B------:R-:W-:Y:S01]  /*0730*/  LOP3.LUT R171, R6, 0xffffffc0, RZ, 0xc0, !PT ;  /* 0xffffffc006ab7812 */ /* 0x000fe200078ec0ff */
[----:B------:R1:W-:Y:S01]  /*0740*/  STL [R1], R6 ;  /* 0x0000000601007387 */ /* 0x0003e20000100800 */
[----:B------:R-:W-:-:S03]  /*0750*/  IMNMX R2, RZ, R2, !PT ;  /* 0x00000002ff027217 */ /* 0x000fc60007800200 */
[----:B------:R-:W-:Y:S01]  /*0760*/  IMAD.IADD R0, R171, 0x1, -R0 ;  /* 0x00000001ab007824 */ /* 0x000fe200078e0a00 */
[----:B------:R-:W-:-:S04]  /*0770*/  SHF.R.U32.HI R144, RZ, 0x6, R2 ;  /* 0x00000006ff907819 */ /* 0x000fc80000011602 */
[----:B------:R-:W-:Y:S01]  /*0780*/  IMNMX R0, R0, R105, PT ;  /* 0x0000006900007217 */ /* 0x000fe20003800200 */
[----:B------:R-:W-:-:S03]  /*0790*/  IMAD.MOV.U32 R4, RZ, RZ, R144 ;  /* 0x000000ffff047224 */ /* 0x000fc600078e0090 */
[----:B------:R-:W-:-:S13]  /*07a0*/  ISETP.GT.AND P0, PT, R0, R2, PT ;  /* 0x000000020000720c */ /* 0x000fda0003f04270 */
[----:B------:R-:W-:-:S04]  /*07b0*/  @P0 IADD3 R0, R0, 0x3f, RZ ;  /* 0x0000003f00000810 */ /* 0x000fc80007ffe0ff */
[----:B------:R-:W-:-:S04]  /*07c0*/  @P0 SHF.R.S32.HI R2, RZ, 0x1f, R0 ;  /* 0x0000001fff020819 */ /* 0x000fc80000011400 */
[----:B------:R-:W-:-:S04]  /*07d0*/  @P0 LEA.HI R0, R2, R0, RZ, 0x6 ;  /* 0x0000000002000211 */ /* 0x000fc800078f30ff */
[----:B------:R-:W-:-:S04]  /*07e0*/  @P0 SHF.R.S32.HI R4, RZ, 0x6, R0 ;  /* 0x00000006ff040819 */ /* 0x000fc80000011400 */
[----:B------:R-:W-:-:S13]  /*07f0*/  ISETP.GT.AND P0, PT, R4, R144, PT ;  /* 0x000000900400720c */ /* 0x000fda0003f04270 */
[----:B------:R-:W-:Y:S05]  /*0800*/  @!P0 BRA `(.L_x_65) ;  /* 0x000055c000008947 */ /* 0x000fea0003800000 */
[----:B-1----:R-:W-:-:S04]  /*0810*/  ISETP.NE.U32.AND P3, PT, RZ, c[0x0][0x340], PT ;  /* 0x0000d000ff007a0c */ /* 0x002fc80003f65070 */
[----:B------:R-:W-:-:S13]  /*0820*/  ISETP.NE.AND.EX P3, PT, RZ, c[0x0][0x344], PT, P3 ;  /* 0x0000d100ff007a0c */ /* 0x000fda0003f65330 */
[----:B------:R-:W-:-:S05]  /*0830*/  @P3 IMAD.WIDE R2, R38, R13, c[0x0][0x340] ;  /* 0x0000d00026023625 */ /* 0x000fca00078e020d */
[----:B------:R1:W2:Y:S01]  /*0840*/  @P3 LDG.E R31, [R2.64] ;  /* 0x00000006021f3981 */ /* 0x0002a2000c1e1900 */
[----:B------:R-:W-:Y:S01]  /*0850*/  SHF.R.S32.HI R16, RZ, 0x1f, R173 ;  /* 0x0000001fff107819 */ /* 0x000fe200000114ad */
[----:B------:R-:W-:Y:S01]  /*0860*/  IMAD.MOV.U32 R17, RZ, RZ, c[0x0][0x238] ;  /* 0x00008e00ff117624 */ /* 0x000fe200078e00ff */
[----:B------:R-:W-:Y:S01]  /*0870*/  IADD3 R78, R4, -0x1, RZ ;  /* 0xffffffff044e7810 */ /* 0x000fe20007ffe0ff */
[----:B------:R-:W-:Y:S01]  /*0880*/  IMAD.MOV.U32 R156, RZ, RZ, 0x6 ;  /* 0x00000006ff9c7424 */ /* 0x000fe200078e00ff */
[CC--:B------:R-:W-:Y:S01]  /*0890*/  LEA.HI R14, R16.reuse, R173.reuse, RZ, 0x2 ;  /* 0x000000ad100e7211 */ /* 0x0c0fe200078f10ff */
[----:B------:R-:W-:Y:S01]  /*08a0*/  IMAD.IADD R151, R15, 0x1, R8 ;  /* 0x000000010f977824 */ /* 0x000fe200078e0208 */
[-C--:B------:R-:W-:Y:S01]  /*08b0*/  LEA.HI R4, R16, R173.reuse, RZ, 0x3 ;  /* 0x000000ad10047211 */ /* 0x080fe200078f18ff */
[C---:B------:R-:W-:Y:S01]  /*08c0*/  IMAD.SHL.U32 R164, R17.reuse, 0x40, RZ ;  /* 0x0000004011a47824 */ /* 0x040fe200078e00ff */
[----:B------:R-:W-:Y:S01]  /*08d0*/  LOP3.LUT R0, R14, 0x1ffffffc, RZ, 0xc0, !PT ;  /* 0x1ffffffc0e007812 */ /* 0x000fe200078ec0ff */
[----:B------:R-:W-:Y:S01]  /*08e0*/  IMAD.MOV.U32 R158, RZ, RZ, 0x5 ;  /* 0x00000005ff9e7424 */ /* 0x000fe200078e00ff */
[----:B------:R-:W-:Y:S01]  /*08f0*/  SHF.R.S32.HI R7, RZ, 0x2, R14 ;  /* 0x00000002ff077819 */ /* 0x000fe2000001140e */
[----:B------:R-:W-:Y:S01]  /*0900*/  IMAD.SHL.U32 R163, R17, 0x20, RZ ;  /* 0x0000002011a37824 */ /* 0x000fe200078e00ff */
[----:B------:R-:W-:Y:S01]  /*0910*/  LEA.HI R6, R16, R173, RZ, 0x5 ;  /* 0x000000ad10067211 */ /* 0x000fe200078f28ff */
[----:B------:R-:W-:Y:S01]  /*0920*/  IMAD.WIDE.U32 R166, R34, c[0x0][0x210], RZ ;  /* 0x0000840022a67a25 */ /* 0x000fe200078e00ff */
[----:B------:R-:W-:Y:S01]  /*0930*/  IADD3 R108, P0, R7, R12, RZ ;  /* 0x0000000c076c7210 */ /* 0x000fe20007f1e0ff */
[----:B------:R-:W-:Y:S01]  /*0940*/  ULDC.U8 UR4, c[0x0][0x298] ;  /* 0x0000a60000047ab9 */ /* 0x000fe20000000000 */
[----:B------:R-:W-:Y:S01]  /*0950*/  LEA.HI R5, R14, R7, RZ, 0x1 ;  /* 0x000000070e057211 */ /* 0x000fe200078f08ff */
[----:B------:R-:W-:Y:S01]  /*0960*/  IMAD.SHL.U32 R6, R6, 0x8, RZ ;  /* 0x0000000806067824 */ /* 0x000fe200078e00ff */
[----:B------:R-:W-:Y:S01]  /*0970*/  SHF.R.S32.HI R29, RZ, 0x1f, R38 ;  /* 0x0000001fff1d7819 */ /* 0x000fe20000011426 */
[----:B------:R-:W-:Y:S01]  /*0980*/  IMAD.IADD R147, R105, 0x1, -R7 ;  /* 0x0000000169937824 */ /* 0x000fe200078e0a07 */
[----:B------:R-:W-:Y:S01]  /*0990*/  LOP3.LUT R5, R5, 0x7fffffe, RZ, 0xc0, !PT ;  /* 0x07fffffe05057812 */ /* 0x000fe200078ec0ff */
[----:B------:R-:W-:Y:S01]  /*09a0*/  IMAD.WIDE.U32 R168, R34, c[0x0][0x1e8], RZ ;  /* 0x00007a0022a87a25 */ /* 0x000fe200078e00ff */
[----:B------:R-:W-:-:S02]  /*09b0*/  LOP3.LUT R9, R6, 0xffffff00, RZ, 0xc0, !PT ;  /* 0xffffff0006097812 */ /* 0x000fc400078ec0ff */
[----:B-1----:R-:W-:Y:S01]  /*09c0*/  SHF.R.S32.HI R3, RZ, 0x1f, R12 ;  /* 0x0000001fff037819 */ /* 0x002fe2000001140c */
[----:B------:R-:W-:Y:S01]  /*09d0*/  IMAD.IADD R2, R173, 0x1, -R0 ;  /* 0x00000001ad027824 */ /* 0x000fe200078e0a00 */
[----:B------:R-:W-:Y:S01]  /*09e0*/  SHF.R.S32.HI R0, RZ, 0x3, R4 ;  /* 0x00000003ff007819 */ /* 0x000fe20000011404 */
[C---:B------:R-:W-:Y:S01]  /*09f0*/  IMAD.IADD R5, R7.reuse, 0x1, -R5 ;  /* 0x0000000107057824 */ /* 0x040fe200078e0a05 */
[----:B------:R-:W-:Y:S01]  /*0a00*/  LEA.HI.X.SX32 R109, R7, R3, 0x1, P0 ;  /* 0x00000003076d7211 */ /* 0x000fe200000f0eff */
[----:B------:R-:W-:Y:S01]  /*0a10*/  IMAD.SHL.U32 R12, R2, 0x8, RZ ;  /* 0x00000008020c7824 */ /* 0x000fe200078e00ff */
[----:B------:R-:W-:Y:S01]  /*0a20*/  SEL R30, R29, RZ, !P4 ;  /* 0x000000ff1d1e7207 */ /* 0x000fe20006000000 */
[----:B------:R-:W-:Y:S01]  /*0a30*/  IMAD.SHL.U32 R0, R0, 0x40, RZ ;  /* 0x0000004000007824 */ /* 0x000fe200078e00ff */
[----:B------:R-:W-:Y:S01]  /*0a40*/  SEL R106, R38, RZ, !P4 ;  /* 0x000000ff266a7207 */ /* 0x000fe20006000000 */
[----:B------:R-:W-:Y:S01]  /*0a50*/  IMAD R2, R109, c[0x0][0x238], RZ ;  /* 0x00008e006d027a24 */ /* 0x000fe200078e02ff */
[----:B------:R-:W-:Y:S01]  /*0a60*/  SHF.R.S32.HI R13, RZ, 0x1f, R12 ;  /* 0x0000001fff0d7819 */ /* 0x000fe2000001140c */
[----:B------:R-:W-:Y:S01]  /*0a70*/  IMAD R9, R5, 0x20, R9 ;  /* 0x0000002005097824 */ /* 0x000fe200078e0209 */
[----:B------:R-:W-:Y:S01]  /*0a80*/  LOP3.LUT R0, R0, 0xc0, RZ, 0xc0, !PT ;  /* 0x000000c000007812 */ /* 0x000fe200078ec0ff */
[C---:B------:R-:W-:Y:S01]  /*0a90*/  IMAD R4, R108.reuse, c[0x0][0x23c], R2 ;  /* 0x00008f006c047a24 */ /* 0x040fe200078e0202 */
[----:B------:R-:W-:Y:S01]  /*0aa0*/  SHF.L.U64.HI R160, R17, R156, c[0x0][0x23c] ;  /* 0x00008f0011a07619 */ /* 0x000fe2000001029c */
[----:B------:R-:W-:Y:S01]  /*0ab0*/  IMAD.WIDE.U32 R2, R108, c[0x0][0x238], R12 ;  /* 0x00008e006c027a25 */ /* 0x000fe200078e000c */
[----:B------:R-:W-:-:S02]  /*0ac0*/  LOP3.LUT R6, R0, 0x18, R12, 0xf8, !PT ;  /* 0x0000001800067812 */ /* 0x000fc400078ef80c */
[----:B------:R-:W-:Y:S01]  /*0ad0*/  SHF.R.U32.HI R0, RZ, 0x3, R0 ;  /* 0x00000003ff007819 */ /* 0x000fe20000011600 */
[----:B------:R-:W-:Y:S01]  /*0ae0*/  IMAD.IADD R3, R3, 0x1, R4 ;  /* 0x0000000103037824 */ /* 0x000fe200078e0204 */
[----:B------:R-:W-:Y:S01]  /*0af0*/  IADD3 R4, R12, 0x20, RZ ;  /* 0x000000200c047810 */ /* 0x000fe20007ffe0ff */
[----:B------:R-:W-:Y:S01]  /*0b00*/  IMAD R5, R37, c[0x0][0x240], RZ ;  /* 0x0000900025057a24 */ /* 0x000fe200078e02ff */
[----:B------:R-:W-:Y:S01]  /*0b10*/  LOP3.LUT R6, R6, R0, RZ, 0x3c, !PT ;  /* 0x0000000006067212 */ /* 0x000fe200078e3cff */
[----:B------:R-:W-:Y:S01]  /*0b20*/  IMAD.WIDE.U32 R2, R34, c[0x0][0x240], R2 ;  /* 0x0000900022027a25 */ /* 0x000fe200078e0002 */
[----:B------:R-:W-:Y:S02]  /*0b30*/  ISETP.GE.AND P6, PT, R4, c[0x0][0x1d4], PT ;  /* 0x0000750004007a0c */ /* 0x000fe40003fc6270 */
[----:B------:R-:W-:Y:S01]  /*0b40*/  SHF.R.S32.HI R4, RZ, 0x1f, R14 ;  /* 0x0000001fff047819 */ /* 0x000fe2000001140e */
[----:B------:R-:W-:Y:S01]  /*0b50*/  IMAD R5, R34, c[0x0][0x244], R5 ;  /* 0x0000910022057a24 */ /* 0x000fe200078e0205 */
[----:B------:R-:W-:Y:S01]  /*0b60*/  IADD3 R0, R12, 0x40, RZ ;  /* 0x000000400c007810 */ /* 0x000fe20007ffe0ff */
[----:B------:R-:W-:Y:S01]  /*0b70*/  IMAD R8, R78, -0x40, R147 ;  /* 0xffffffc04e087824 */ /* 0x000fe200078e0293 */
[----:B------:R-:W-:Y:S01]  /*0b80*/  LEA.HI R4, R4, R7, RZ, 0x2 ;  /* 0x0000000704047211 */ /* 0x000fe200078f10ff */
[----:B------:R-:W-:Y:S01]  /*0b90*/  IMAD.IADD R3, R3, 0x1, R5 ;  /* 0x0000000103037824 */ /* 0x000fe200078e0205 */
[----:B------:R-:W-:Y:S01]  /*0ba0*/  ISETP.GE.AND P5, PT, R0, c[0x0][0x1d4], PT ;  /* 0x0000750000007a0c */ /* 0x000fe20003fa6270 */
[----:B------:R-:W-:Y:S01]  /*0bb0*/  IMAD R0, R30, c[0x0][0x248], RZ ;  /* 0x000092001e007a24 */ /* 0x000fe200078e02ff */
[----:B------:R-:W-:Y:S01]  /*0bc0*/  LOP3.LUT R4, R4, 0xfffffffc, RZ, 0xc0, !PT ;  /* 0xfffffffc04047812 */ /* 0x000fe200078ec0ff */
[----:B------:R-:W-:Y:S01]  /*0bd0*/  IMAD.IADD R79, R9, 0x1, R6 ;  /* 0x00000001094f7824 */ /* 0x000fe200078e0206 */
[----:B------:R-:W-:Y:S01]  /*0be0*/  LEA.HI R9, R173, R173, RZ, 0x1 ;  /* 0x000000adad097211 */ /* 0x000fe200078f08ff */
[----:B------:R-:W-:Y:S01]  /*0bf0*/  IMAD.WIDE.U32 R116, R106, c[0x0][0x248], R2 ;  /* 0x000092006a747a25 */ /* 0x000fe200078e0002 */
[----:B------:R-:W-:-:S02]  /*0c00*/  ISETP.GE.AND P1, PT, R8, 0x1, PT ;  /* 0x000000010800780c */ /* 0x000fc40003f26270 */
[----:B------:R-:W-:Y:S01]  /*0c10*/  ISETP.GE.AND P0, PT, R12, c[0x0][0x1d4], PT ;  /* 0x000075000c007a0c */ /* 0x000fe20003f06270 */
[----:B------:R-:W-:Y:S01]  /*0c20*/  IMAD.IADD R21, R7, 0x1, -R4 ;  /* 0x0000000107157824 */ /* 0x000fe200078e0a04 */
[----:B------:R-:W-:Y:S01]  /*0c30*/  LOP3.LUT R5, R9, 0xfffffffe, RZ, 0xc0, !PT ;  /* 0xfffffffe09057812 */ /* 0x000fe200078ec0ff */
[----:B------:R-:W-:Y:S01]  /*0c40*/  IMAD R4, R106, c[0x0][0x24c], R0 ;  /* 0x000093006a047a24 */ /* 0x000fe200078e0200 */
[----:B------:R-:W-:Y:S01]  /*0c50*/  LEA.HI R6, R16, R173, RZ, 0x4 ;  /* 0x000000ad10067211 */ /* 0x000fe200078f20ff */
[----:B------:R-:W-:Y:S01]  /*0c60*/  IMAD R10, R160, R78, RZ ;  /* 0x0000004ea00a7224 */ /* 0x000fe200078e02ff */
[----:B------:R-:W-:Y:S01]  /*0c70*/  SHF.R.S32.HI R11, RZ, 0x1f, R78 ;  /* 0x0000001fff0b7819 */ /* 0x000fe2000001144e */
[----:B------:R-:W-:Y:S01]  /*0c80*/  IMAD.IADD R115, R117, 0x1, R4 ;  /* 0x0000000175737824 */ /* 0x000fe200078e0204 */
[----:B------:R-:W-:Y:S01]  /*0c90*/  SHF.R.S32.HI R91, RZ, 0x1, R9 ;  /* 0x00000001ff5b7819 */ /* 0x000fe20000011409 */
[----:B------:R-:W-:Y:S01]  /*0ca0*/  IMAD.MOV.U32 R114, RZ, RZ, R116 ;  /* 0x000000ffff727224 */ /* 0x000fe200078e0074 */
[----:B------:R-:W-:Y:S01]  /*0cb0*/  P2R R112, PR, RZ, 0x1 ;  /* 0x00000001ff707803 */ /* 0x000fe20000000000 */
[----:B------:R-:W-:Y:S01]  /*0cc0*/  IMAD.IADD R26, R173, 0x1, -R5 ;  /* 0x00000001ad1a7824 */ /* 0x000fe200078e0a05 */
[----:B------:R-:W-:Y:S01]  /*0cd0*/  LEA.HI R0, R9, R91, RZ, 0x1 ;  /* 0x0000005b09007211 */ /* 0x000fe200078f08ff */
[----:B------:R-:W-:Y:S01]  /*0ce0*/  IMAD.SHL.U32 R2, R6, 0x10, RZ ;  /* 0x0000001006027824 */ /* 0x000fe200078e00ff */
[----:B------:R-:W-:Y:S01]  /*0cf0*/  ISETP.NE.AND P4, PT, R112, RZ, PT ;  /* 0x000000ff7000720c */ /* 0x000fe20003f85270 */
[-C--:B------:R-:W-:Y:S01]  /*0d00*/  IMAD R10, R11, R164.reuse, R10 ;  /* 0x000000a40b0a7224 */ /* 0x080fe200078e020a */
[----:B------:R-:W-:Y:S01]  /*0d10*/  SHF.R.S32.HI R11, RZ, 0x1f, R91 ;  /* 0x0000001fff0b7819 */ /* 0x000fe2000001145b */
[----:B------:R-:W-:Y:S01]  /*0d20*/  IMAD.WIDE.U32 R4, R78, R164, R114 ;  /* 0x000000a44e047225 */ /* 0x000fe200078e0072 */
[----:B------:R-:W-:-:S02]  /*0d30*/  LOP3.LUT R9, R2, 0xffffff00, RZ, 0xc0, !PT ;  /* 0xffffff0002097812 */ /* 0x000fc400078ec0ff */
[----:B------:R-:W-:Y:S01]  /*0d40*/  LOP3.LUT R0, R0, 0x7fffffe, RZ, 0xc0, !PT ;  /* 0x07fffffe00007812 */ /* 0x000fe200078ec0ff */
[----:B------:R-:W-:Y:S01]  /*0d50*/  IMAD.SHL.U32 R32, R26, 0x4, RZ ;  /* 0x000000041a207824 */ /* 0x000fe200078e00ff */
[----:B------:R-:W-:Y:S01]  /*0d60*/  @P1 LEA R2, P2, R4, c[0x0][0x220], 0x1 ;  /* 0x0000880004021a11 */ /* 0x000fe200078408ff */
[----:B------:R-:W-:Y:S01]  /*0d70*/  IMAD.IADD R14, R5, 0x1, R10 ;  /* 0x00000001050e7824 */ /* 0x000fe200078e020a */
[----:B------:R-:W-:Y:S01]  /*0d80*/  ISETP.GT.AND P0, PT, R8, 0x20, PT ;  /* 0x000000200800780c */ /* 0x000fe20003f04270 */
[----:B------:R-:W-:Y:S01]  /*0d90*/  IMAD.SHL.U32 R24, R26, 0x8, RZ ;  /* 0x000000081a187824 */ /* 0x000fe200078e00ff */
[----:B------:R-:W-:Y:S01]  /*0da0*/  SHF.R.S32.HI R33, RZ, 0x1f, R32 ;  /* 0x0000001fff217819 */ /* 0x000fe20000011420 */
[----:B------:R-:W-:Y:S01]  /*0db0*/  IMAD R15, R11, c[0x0][0x280], RZ ;  /* 0x0000a0000b0f7a24 */ /* 0x000fe200078e02ff */
[----:B------:R-:W-:Y:S01]  /*0dc0*/  @P1 LEA.HI.X R3, R4, c[0x0][0x224], R14, 0x1, P2 ;  /* 0x0000890004031a11 */ /* 0x000fe200010f0c0e */
[----:B------:R-:W-:Y:S01]  /*0dd0*/  IMAD.IADD R0, R91, 0x1, -R0 ;  /* 0x000000015b007824 */ /* 0x000fe200078e0a00 */
[----:B------:R-:W-:Y:S01]  /*0de0*/  ISETP.GE.AND P2, PT, R24, c[0x0][0x27c], PT ;  /* 0x00009f0018007a0c */ /* 0x000fe20003f46270 */
[----:B------:R-:W-:Y:S01]  /*0df0*/  IMAD.SHL.U32 R79, R79, 0x2, RZ ;  /* 0x000000024f4f7824 */ /* 0x000fe200078e00ff */
[----:B------:R-:W-:Y:S01]  /*0e00*/  SHF.R.S32.HI R25, RZ, 0x1f, R24 ;  /* 0x0000001fff197819 */ /* 0x000fe20000011418 */
[C---:B------:R-:W-:Y:S01]  /*0e10*/  IMAD R15, R91.reuse, c[0x0][0x284], R15 ;  /* 0x0000a1005b0f7a24 */ /* 0x040fe200078e020f */
[----:B------:R-:W-:Y:S01]  /*0e20*/  SEL R5, RZ, c[0x0][0x27c], !P2 ;  /* 0x00009f00ff057a07 */ /* 0x000fe20005000000 */
[----:B------:R-:W-:Y:S01]  /*0e30*/  IMAD.WIDE.U32 R6, R91, c[0x0][0x280], R32 ;  /* 0x0000a0005b067a25 */ /* 0x000fe200078e0020 */
[----:B------:R-:W-:Y:S01]  /*0e40*/  @!PT LDS RZ, [RZ] ;  /* 0x00000000fffff984 */ /* 0x000fe20000000800 */
[----:B------:R-:W-:Y:S01]  /*0e50*/  @!PT LDS RZ, [RZ] ;  /* 0x00000000fffff984 */ /* 0x000fe20000000800 */
[----:B------:R-:W-:Y:S01]  /*0e60*/  @!PT LDS RZ, [RZ] ;  /* 0x00000000fffff984 */ /* 0x000fe20000000800 */
[----:B------:R1:W-:Y:S01]  /*0e70*/  @P1 LDGSTS.E.BYPASS.LTC128B.128 [R79+0x3100], [R2.64], !P4 ;  /* 0x03100000024f1fae */ /* 0x0003e2000e101d46 */
[----:B------:R-:W-:-:S02]  /*0e80*/  SHF.L.U64.HI R158, R17, R158, c[0x0][0x23c] ;  /* 0x00008f00119e7619 */ /* 0x000fc4000001029e */
[----:B------:R-:W-:Y:S01]  /*0e90*/  IMAD R99, R0, 0x20, R9 ;  /* 0x0000002000637824 */ /* 0x000fe200078e0209 */
[----:B------:R1:W-:Y:S01]  /*0ea0*/  @P1 LDGSTS.E.BYPASS.LTC128B.128 [R79+0x4100], [R2.64+0x40], !P6 ;  /* 0x04100040024f1fae */ /* 0x0003e2000f101d46 */
[----:B------:R-:W-:Y:S01]  /*0eb0*/  IMAD R0, R11, c[0x0][0x290], RZ ;  /* 0x0000a4000b007a24 */ /* 0x000fe200078e02ff */
[C---:B------:R-:W-:Y:S01]  /*0ec0*/  IADD3 R36, R32.reuse, 0x10, RZ ;  /* 0x0000001020247810 */ /* 0x040fe20007ffe0ff */
[----:B------:R-:W-:Y:S01]  /*0ed0*/  IMAD.IADD R23, R7, 0x1, R15 ;  /* 0x0000000107177824 */ /* 0x000fe200078e020f */
[----:B------:R1:W-:Y:S01]  /*0ee0*/  @P1 LDGSTS.E.BYPASS.LTC128B.128 [R79+0x5100], [R2.64+0x80], !P5 ;  /* 0x05100080024f1fae */ /* 0x0003e2000e901d46 */
[----:B------:R-:W-:Y:S01]  /*0ef0*/  IMAD.MOV.U32 R22, RZ, RZ, R6 ;  /* 0x000000ffff167224 */ /* 0x000fe200078e0006 */
[----:B------:R-:W-:Y:S01]  /*0f00*/  @P0 IADD3 R4, P1, R163, R4, RZ ;  /* 0x00000004a3040210 */ /* 0x000fe20007f3e0ff */
[C---:B------:R-:W-:Y:S01]  /*0f10*/  IMAD.WIDE.U32 R8, R91.reuse, c[0x0][0x280], R24 ;  /* 0x0000a0005b087a25 */ /* 0x040fe200078e0018 */
[----:B------:R-:W-:Y:S02]  /*0f20*/  IADD3 R35, R32, 0x20, RZ ;  /* 0x0000002020237810 */ /* 0x000fe40007ffe0ff */
[C---:B------:R-:W-:Y:S01]  /*0f30*/  IADD3 R94, R24.reuse, 0x30, RZ ;  /* 0x00000030185e7810 */ /* 0x040fe20007ffe0ff */
[C---:B------:R-:W-:Y:S01]  /*0f40*/  IMAD R0, R91.reuse, c[0x0][0x294], R0 ;  /* 0x0000a5005b007a24 */ /* 0x040fe200078e0200 */
[C---:B------:R-:W-:Y:S01]  /*0f50*/  IADD3 R93, R24.reuse, 0x40, RZ ;  /* 0x00000040185d7810 */ /* 0x040fe20007ffe0ff */
[----:B------:R-:W-:Y:S01]  /*0f60*/  IMAD.WIDE.U32 R10, R91, c[0x0][0x290], R32 ;  /* 0x0000a4005b0a7a25 */ /* 0x000fe200078e0020 */
[----:B------:R-:W-:-:S02]  /*0f70*/  IADD3 R92, R24, 0x50, RZ ;  /* 0x00000050185c7810 */ /* 0x000fc40007ffe0ff */
[----:B------:R-:W-:Y:S01]  /*0f80*/  P2R R150, PR, RZ, 0x4 ;  /* 0x00000004ff967803 */ /* 0x000fe20000000000 */
[----:B------:R-:W-:Y:S01]  /*0f90*/  IMAD.WIDE.U32 R6, R91, c[0x0][0x290], R24 ;  /* 0x0000a4005b067a25 */ /* 0x000fe200078e0018 */
[----:B------:R-:W-:-:S03]  /*0fa0*/  IADD3 R39, R32, 0x28, RZ ;  /* 0x0000002820277810 */ /* 0x000fc60007ffe0ff */
[----:B------:R-:W-:Y:S02]  /*0fb0*/  IMAD.IADD R5, R24, 0x1, R5 ;  /* 0x0000000118057824 */ /* 0x000fe400078e0205 */
[----:B------:R-:W-:Y:S02]  /*0fc0*/  IMAD.IADD R17, R15, 0x1, R9 ;  /* 0x000000010f117824 */ /* 0x000fe400078e0209 */
[----:B------:R-:W-:Y:S02]  /*0fd0*/  IMAD.IADD R19, R11, 0x1, R0 ;  /* 0x000000010b137824 */ /* 0x000fe400078e0200 */
[----:B------:R-:W-:Y:S01]  /*0fe0*/  IMAD.IADD R15, R0, 0x1, R7 ;  /* 0x00000001000f7824 */ /* 0x000fe200078e0207 */
[----:B------:R-:W-:Y:S01]  /*0ff0*/  SHF.R.S32.HI R0, RZ, 0x1f, R5 ;  /* 0x0000001fff007819 */ /* 0x000fe20000011405 */
[----:B------:R-:W-:Y:S01]  /*1000*/  @P0 IMAD.X R14, R158, 0x1, R14, P1 ;  /* 0x000000019e0e0824 */ /* 0x000fe200008e060e */
[----:B-1----:R-:W-:Y:S01]  /*1010*/  @P0 LEA R2, P1, R4, c[0x0][0x220], 0x1 ;  /* 0x0000880004020a11 */ /* 0x002fe200078208ff */
[----:B------:R-:W-:Y:S01]  /*1020*/  IMAD.IADD R28, R32, 0x1, R36 ;  /* 0x00000001201c7824 */ /* 0x000fe200078e0224 */
[-C--:B------:R-:W-:Y:S01]  /*1030*/  LEA.HI R20, R0, R5.reuse, RZ, 0x3 ;  /* 0x0000000500147211 */ /* 0x080fe200078f18ff */
[----:B------:R-:W-:Y:S01]  /*1040*/  IMAD.MOV.U32 R16, RZ, RZ, R8 ;  /* 0x000000ffff107224 */ /* 0x000fe200078e0008 */
[----:B------:R-:W-:Y:S01]  /*1050*/  @P0 LEA.HI.X R3, R4, c[0x0][0x224], R14, 0x1, P1 ;  /* 0x0000890004030a11 */ /* 0x000fe200008f0c0e */
[----:B------:R-:W-:Y:S01]  /*1060*/  IMAD.IADD R27, R32, 0x1, R35 ;  /* 0x00000001201b7824 */ /* 0x000fe200078e0223 */
[----:B------:R-:W-:Y:S01]  /*1070*/  LEA.HI R8, R0, R5, RZ, 0x5 ;  /* 0x0000000500087211 */ /* 0x000fe200078f28ff */
[----:B------:R-:W-:Y:S01]  /*1080*/  IMAD R0, R37, c[0x0][0x260], RZ ;  /* 0x0000980025007a24 */ /* 0x000fe200078e02ff */
[----:B------:R-:W-:Y:S01]  /*1090*/  ISETP.GE.AND P1, PT, R28, c[0x0][0x27c], PT ;  /* 0x00009f001c007a0c */ /* 0x000fe20003f26270 */
[----:B------:R-:W-:Y:S01]  /*10a0*/  IMAD.MOV.U32 R14, RZ, RZ, R6 ;  /* 0x000000ffff0e7224 */ /* 0x000fe200078e0006 */
[----:B------:R2:W-:Y:S01]  /*10b0*/  @P0 LDGSTS.E.BYPASS.LTC128B.128 [R79+0x3900], [R2.64], !P4 ;  /* 0x03900000024f0fae */ /* 0x0005e2000e101d46 */
[C---:B------:R-:W-:Y:S01]  /*10c0*/  IMAD R0, R34.reuse, c[0x0][0x264], R0 ;  /* 0x0000990022007a24 */ /* 0x040fe200078e0200 */
[----:B------:R-:W-:Y:S01]  /*10d0*/  SEL R6, RZ, c[0x0][0x27c], !P1 ;  /* 0x00009f00ff067a07 */ /* 0x000fe20004800000 */
[----:B------:R-:W-:Y:S01]  /*10e0*/  IMAD.WIDE.U32 R4, R34, c[0x0][0x260], R12 ;  /* 0x0000980022047a25 */ /* 0x000fe200078e000c */
[----:B------:R-:W-:Y:S01]  /*10f0*/  P2R R149, PR, RZ, 0x2 ;  /* 0x00000002ff957803 */ /* 0x000fe20000000000 */
[----:B------:R2:W-:Y:S01]  /*1100*/  @P0 LDGSTS.E.BYPASS.LTC128B.128 [R79+0x4900], [R2.64+0x40], !P6 ;  /* 0x04900040024f0fae */ /* 0x0005e2000f101d46 */
[----:B------:R-:W-:Y:S01]  /*1110*/  ISETP.GE.AND P1, PT, R27, c[0x0][0x27c], PT ;  /* 0x00009f001b007a0c */ /* 0x000fe20003f26270 */
[----:B------:R-:W-:Y:S01]  /*1120*/  IMAD.IADD R5, R5, 0x1, R0 ;  /* 0x0000000105057824 */ /* 0x000fe200078e0200 */
[----:B------:R-:W-:Y:S01]  /*1130*/  SHF.R.S32.HI R143, RZ, 0x3, R20 ;  /* 0x00000003ff8f7819 */ /* 0x000fe20000011414 */
[----:B------:R-:W-:Y:S01]  /*1140*/  IMAD.IADD R0, R6, 0x1, R28 ;  /* 0x0000000106007824 */ /* 0x000fe200078e021c */
[----:B------:R-:W-:Y:S01]  /*1150*/  SEL R6, RZ, c[0x0][0x27c], !P1 ;  /* 0x00009f00ff067a07 */ /* 0x000fe20004800000 */
[----:B------:R-:W-:Y:S01]  /*1160*/  IMAD.SHL.U32 R7, R21, 0x40, RZ ;  /* 0x0000004015077824 */ /* 0x000fe200078e00ff */
[----:B------:R2:W-:Y:S01]  /*1170*/  @P0 LDGSTS.E.BYPASS.LTC128B.128 [R79+0x5900], [R2.64+0x80], !P5 ;  /* 0x05900080024f0fae */ /* 0x0005e2000e901d46 */
[----:B------:R-:W-:Y:S01]  /*1180*/  IMAD.SHL.U32 R8, R8, 0x40, RZ ;  /* 0x0000004008087824 */ /* 0x000fe200078e00ff */
[----:B------:R-:W-:Y:S01]  /*1190*/  SHF.R.S32.HI R9, RZ, 0x1f, R0 ;  /* 0x0000001fff097819 */ /* 0x000fe20000011400 */
[----:B------:R-:W-:Y:S01]  /*11a0*/  IMAD.IADD R6, R6, 0x1, R27 ;  /* 0x0000000106067824 */ /* 0x000fe200078e021b */
[----:B------:R-:W-:Y:S01]  /*11b0*/  LOP3.LUT R97, R7, 0xc0, RZ, 0xc0, !PT ;  /* 0x000000c007617812 */ /* 0x000fe200078ec0ff */
[----:B------:R-:W-:Y:S01]  /*11c0*/  IMAD.MOV.U32 R18, RZ, RZ, R10 ;  /* 0x000000ffff127224 */ /* 0x000fe200078e000a */
[CC--:B------:R-:W-:Y:S01]  /*11d0*/  LEA.HI R135, R9.reuse, R0.reuse, RZ, 0x3 ;  /* 0x0000000009877211 */ /* 0x0c0fe200078f18ff */
[----:B------:R-:W-:Y:S01]  /*11e0*/  IMAD R7, R30, c[0x0][0x268], RZ ;  /* 0x00009a001e077a24 */ /* 0x000fe200078e02ff */
[----:B------:R-:W-:Y:S01]  /*11f0*/  LEA.HI R12, R9, R0, RZ, 0x5 ;  /* 0x00000000090c7211 */ /* 0x000fe200078f28ff */
[----:B------:R-:W0:Y:S01]  /*1200*/  LDGDEPBAR ;  /* 0x00000000000079af */ /* 0x000e220000000000 */
[----:B------:R-:W-:Y:S01]  /*1210*/  SHF.R.S32.HI R0, RZ, 0x1f, R6 ;  /* 0x0000001fff007819 */ /* 0x000fe20000011406 */
[----:B------:R-:W-:Y:S01]  /*1220*/  IMAD R110, R106, c[0x0][0x26c], R7 ;  /* 0x00009b006a6e7a24 */ /* 0x000fe200078e0207 */
[----:B------:R-:W-:Y:S01]  /*1230*/  LOP3.LUT R10, R8, 0x7ffff800, RZ, 0xc0, !PT ;  /* 0x7ffff800080a7812 */ /* 0x000fe200078ec0ff */
[----:B------:R-:W-:Y:S01]  /*1240*/  IMAD.SHL.U32 R8, R12, 0x40, RZ ;  /* 0x000000400c087824 */ /* 0x000fe200078e00ff */
[-C--:B------:R-:W-:Y:S01]  /*1250*/  LEA.HI R11, R0, R6.reuse, RZ, 0x3 ;  /* 0x00000006000b7211 */ /* 0x080fe200078f18ff */
[----:B------:R-:W-:Y:S01]  /*1260*/  IMAD.WIDE.U32 R106, R106, c[0x0][0x268], R4 ;  /* 0x00009a006a6a7a25 */ /* 0x000fe200078e0004 */
[----:B------:R-:W-:-:S02]  /*1270*/  LEA.HI R0, R0, R6, RZ, 0x5 ;  /* 0x0000000600007211 */ /* 0x000fc400078f28ff */
[----:B------:R-:W-:Y:S01]  /*1280*/  SHF.R.U32.HI R98, RZ, 0x3, R97 ;  /* 0x00000003ff627819 */ /* 0x000fe20000011661 */
[----:B------:R-:W-:Y:S01]  /*1290*/  IMAD R4, R37, c[0x0][0x1e8], RZ ;  /* 0x00007a0025047a24 */ /* 0x000fe200078e02ff */
[C---:B------:R-:W-:Y:S01]  /*12a0*/  LOP3.LUT R6, R97.reuse, 0x18, R135, 0xf8, !PT ;  /* 0x0000001861067812 */ /* 0x040fe200078ef887 */
[----:B------:R-:W-:Y:S01]  /*12b0*/  IMAD.SHL.U32 R0, R0, 0x40, RZ ;  /* 0x0000004000007824 */ /* 0x000fe200078e00ff */
[C---:B------:R-:W-:Y:S01]  /*12c0*/  LOP3.LUT R9, R97.reuse, 0x18, R20, 0xf8, !PT ;  /* 0x0000001861097812 */ /* 0x040fe200078ef814 */
[----:B------:R-:W-:Y:S01]  /*12d0*/  IMAD R4, R34, c[0x0][0x1ec], R4 ;  /* 0x00007b0022047a24 */ /* 0x000fe200078e0204 */
[----:B------:R-:W-:Y:S01]  /*12e0*/  LOP3.LUT R7, R97, 0x18, R11, 0xf8, !PT ;  /* 0x0000001861077812 */ /* 0x000fe200078ef80b */
[----:B------:R-:W-:Y:S01]  /*12f0*/  IMAD.MOV.U32 R161, RZ, RZ, c[0x0][0x280] ;  /* 0x0000a000ffa17624 */ /* 0x000fe200078e00ff */
[----:B------:R-:W-:Y:S01]  /*1300*/  LOP3.LUT R12, R8, 0x7ffff800, RZ, 0xc0, !PT ;  /* 0x7ffff800080c7812 */ /* 0x000fe200078ec0ff */
[----:B------:R-:W-:Y:S01]  /*1310*/  IMAD.IADD R146, R169, 0x1, R4 ;  /* 0x00000001a9927824 */ /* 0x000fe200078e0204 */
[-C--:B------:R-:W-:Y:S01]  /*1320*/  LOP3.LUT R8, R6, R98.reuse, RZ, 0x3c, !PT ;  /* 0x0000006206087212 */ /* 0x080fe200078e3cff */
[----:B------:R-:W-:Y:S01]  /*1330*/  IMAD.MOV.U32 R162, RZ, RZ, c[0x0][0x290] ;  /* 0x0000a400ffa27624 */ /* 0x000fe200078e00ff */
[-C--:B------:R-:W-:Y:S01]  /*1340*/  LOP3.LUT R9, R9, R98.reuse, RZ, 0x3c, !PT ;  /* 0x0000006209097212 */ /* 0x080fe200078e3cff */
[----:B------:R-:W-:Y:S01]  /*1350*/  IMAD.MOV.U32 R172, RZ, RZ, c[0x0][0x2b8] ;  /* 0x0000ae00ffac7624 */ /* 0x000fe200078e00ff */
[----:B------:R-:W-:Y:S01]  /*1360*/  LOP3.LUT R6, R0, 0x7ffff800, RZ, 0xc0, !PT ;  /* 0x7ffff80000067812 */ /* 0x000fe200078ec0ff */
[----:B------:R-:W-:Y:S01]  /*1370*/  IMAD.MOV.U32 R170, RZ, RZ, c[0x0][0x27c] ;  /* 0x00009f00ffaa7624 */ /* 0x000fe200078e00ff */
[----:B------:R-:W-:Y:S01]  /*1380*/  LOP3.LUT R0, R7, R98, RZ, 0x3c, !PT ;  /* 0x0000006207007212 */ /* 0x000fe200078e3cff */
[----:B------:R-:W-:Y:S01]  /*1390*/  IMAD R7, R37, c[0x0][0x210], RZ ;  /* 0x0000840025077a24 */ /* 0x000fe200078e02ff */
[--C-:B------:R-:W-:Y:S01]  /*13a0*/  IADD3 R10, R9, R10, R99.reuse ;  /* 0x0000000a090a7210 */ /* 0x100fe20007ffe063 */
[----:B------:R-:W-:Y:S01]  /*13b0*/  IMAD.MOV.U32 R154, RZ, RZ, c[0x0][0x27c] ;  /* 0x00009f00ff9a7624 */ /* 0x000fe200078e00ff */
[----:B------:R-:W-:Y:S01]  /*13c0*/  IADD3 R9, R0, R6, R99 ;  /* 0x0000000600097210 */ /* 0x000fe20007ffe063 */
[----:B-----5:R-:W-:Y:S01]  /*13d0*/  IMAD.WIDE.U32 R124, R153, c[0x0][0x280], R22 ;  /* 0x0000a000997c7a25 */ /* 0x020fe200078e0016 */
[----:B------:R-:W-:-:S02]  /*13e0*/  SHF.R.S32.HI R0, RZ, 0x1f, R153 ;  /* 0x0000001fff007819 */ /* 0x000fc40000011499 */
[----:B------:R-:W-:Y:S01]  /*13f0*/  LOP3.LUT P0, RZ, R21, 0x2, RZ, 0xc0, !PT ;  /* 0x0000000215ff7812 */ /* 0x000fe2000780c0ff */
[----:B------:R-:W-:Y:S01]  /*1400*/  IMAD.WIDE.U32 R122, R153, c[0x0][0x290], R18 ;  /* 0x0000a400997a7a25 */ /* 0x000fe200078e0012 */
[----:B------:R-:W-:Y:S02]  /*1410*/  IADD3 R12, R8, R12, R99 ;  /* 0x0000000c080c7210 */ /* 0x000fe40007ffe063 */
[----:B------:R-:W-:Y:S01]  /*1420*/  SHF.R.S32.HI R4, RZ, 0x1f, R28 ;  /* 0x0000001fff047819 */ /* 0x000fe2000001141c */
[C---:B------:R-:W-:Y:S01]  /*1430*/  IMAD R6, R0.reuse, c[0x0][0x280], RZ ;  /* 0x0000a00000067a24 */ /* 0x040fe200078e02ff */
[----:B------:R-:W-:Y:S01]  /*1440*/  SHF.L.U64.HI R155, R161, R156, c[0x0][0x284] ;  /* 0x0000a100a19b7619 */ /* 0x000fe2000001029c */
[----:B------:R-:W-:Y:S01]  /*1450*/  IMAD R5, R0, c[0x0][0x290], RZ ;  /* 0x0000a40000057a24 */ /* 0x000fe200078e02ff */
[----:B------:R-:W-:Y:S01]  /*1460*/  LEA.HI R4, R4, R28, RZ, 0x3 ;  /* 0x0000001c04047211 */ /* 0x000fe200078f18ff */
[----:B------:R-:W-:Y:S01]  /*1470*/  IMAD R0, R34, c[0x0][0x214], R7 ;  /* 0x0000850022007a24 */ /* 0x000fe200078e0207 */
[----:B------:R-:W-:Y:S01]  /*1480*/  P2R R148, PR, RZ, 0x2 ;  /* 0x00000002ff947803 */ /* 0x000fe20000000000 */
[----:B------:R-:W-:Y:S01]  /*1490*/  IMAD R8, R153, c[0x0][0x284], R6 ;  /* 0x0000a10099087a24 */ /* 0x000fe200078e0206 */
[----:B------:R-:W-:Y:S01]  /*14a0*/  SHF.R.S32.HI R6, RZ, 0x1f, R93 ;  /* 0x0000001fff067819 */ /* 0x000fe2000001145d */
[----:B------:R-:W-:Y:S01]  /*14b0*/  IMAD.IADD R145, R167, 0x1, R0 ;  /* 0x00000001a7917824 */ /* 0x000fe200078e0200 */
[----:B------:R-:W-:Y:S01]  /*14c0*/  SHF.R.S32.HI R0, RZ, 0x1f, R94 ;  /* 0x0000001fff007819 */ /* 0x000fe2000001145e */
[C---:B------:R-:W-:Y:S01]  /*14d0*/  IMAD R7, R153.reuse, c[0x0][0x294], R5 ;  /* 0x0000a50099077a24 */ /* 0x040fe200078e0205 */
[----:B------:R-:W-:Y:S01]  /*14e0*/  SHF.R.S32.HI R5, RZ, 0x1f, R92 ;  /* 0x0000001fff057819 */ /* 0x000fe2000001145c */
[----:B------:R-:W-:Y:S01]  /*14f0*/  IMAD.WIDE.U32 R120, R153, c[0x0][0x280], R16 ;  /* 0x0000a00099787a25 */ /* 0x000fe200078e0010 */
[----:B------:R-:W-:-:S02]  /*1500*/  LEA.HI R89, R0, R94, RZ, 0x3 ;  /* 0x0000005e00597211 */ /* 0x000fc400078f18ff */
[----:B------:R-:W-:Y:S01]  /*1510*/  SHF.R.S32.HI R0, RZ, 0x1f, R27 ;  /* 0x0000001fff007819 */ /* 0x000fe2000001141b */
[----:B------:R-:W-:Y:S01]  /*1520*/  IMAD.WIDE.U32 R118, R153, c[0x0][0x290], R14 ;  /* 0x0000a40099767a25 */ /* 0x000fe200078e000e */
[----:B------:R-:W-:Y:S02]  /*1530*/  LEA.HI R6, R6, R93, RZ, 0x3 ;  /* 0x0000005d06067211 */ /* 0x000fe400078f18ff */
[----:B------:R-:W-:Y:S01]  /*1540*/  LEA.HI R85, R0, R27, RZ, 0x3 ;  /* 0x0000001b00557211 */ /* 0x000fe200078f18ff */
[----:B------:R-:W-:Y:S01]  /*1550*/  IMAD.SHL.U32 R161, R161, 0x40, RZ ;  /* 0x00000040a1a17824 */ /* 0x000fe200078e00ff */
[----:B------:R-:W-:Y:S01]  /*1560*/  LEA.HI R5, R5, R92, RZ, 0x3 ;  /* 0x0000005c05057211 */ /* 0x000fe200078f18ff */
[----:B------:R-:W-:Y:S01]  /*1570*/  IMAD.SHL.U32 R154, R154, 0x2, RZ ;  /* 0x000000029a9a7824 */ /* 0x000fe200078e00ff */
[----:B------:R-:W-:Y:S01]  /*1580*/  LOP3.LUT R86, R4, 0xfffffff8, RZ, 0xc0, !PT ;  /* 0xfffffff804567812 */ /* 0x000fe200078ec0ff */
[----:B------:R-:W-:Y:S01]  /*1590*/  IMAD R111, R26, 0x40, R91 ;  /* 0x000000401a6f7824 */ /* 0x000fe200078e025b */
[----:B------:R-:W-:Y:S01]  /*15a0*/  LOP3.LUT R89, R89, 0xfffffff8, RZ, 0xc0, !PT ;  /* 0xfffffff859597812 */ /* 0x000fe200078ec0ff */
[----:B------:R-:W-:Y:S01]  /*15b0*/  IMAD.IADD R141, R125, 0x1, R8 ;  /* 0x000000017d8d7824 */ /* 0x000fe200078e0208 */
[----:B------:R-:W-:Y:S01]  /*15c0*/  LOP3.LUT R88, R6, 0xfffffff8, RZ, 0xc0, !PT ;  /* 0xfffffff806587812 */ /* 0x000fe200078ec0ff */
[----:B------:R-:W-:Y:S01]  /*15d0*/  IMAD.IADD R139, R8, 0x1, R121 ;  /* 0x00000001088b7824 */ /* 0x000fe200078e0279 */
[----:B------:R-:W-:Y:S01]  /*15e0*/  LOP3.LUT R87, R5, 0xfffffff8, RZ, 0xc0, !PT ;  /* 0xfffffff805577812 */ /* 0x000fe200078ec0ff */
[----:B------:R-:W-:Y:S01]  /*15f0*/  IMAD.IADD R140, R123, 0x1, R7 ;  /* 0x000000017b8c7824 */ /* 0x000fe200078e0207 */
[----:B------:R-:W-:Y:S01]  /*1600*/  LOP3.LUT R85, R85, 0xfffffff8, RZ, 0xc0, !PT ;  /* 0xfffffff855557812 */ /* 0x000fe200078ec0ff */
[----:B------:R-:W-:Y:S01]  /*1610*/  IMAD.IADD R138, R7, 0x1, R119 ;  /* 0x00000001078a7824 */ /* 0x000fe200078e0277 */
[C---:B------:R-:W-:Y:S01]  /*1620*/  SHF.L.U64.HI R156, R162.reuse, R156, c[0x0][0x294] ;  /* 0x0000a500a29c7619 */ /* 0x040fe2000001029c */
[----:B------:R-:W-:Y:S01]  /*1630*/  IMAD.SHL.U32 R162, R162, 0x40, RZ ;  /* 0x00000040a2a27824 */ /* 0x000fe200078e00ff */
[----:B------:R-:W-:Y:S01]  /*1640*/  IADD3 R37, R32, 0x18, RZ ;  /* 0x0000001820257810 */ /* 0x000fe20007ffe0ff */
[----:B------:R-:W-:Y:S01]  /*1650*/  IMAD.IADD R110, R107, 0x1, R110 ;  /* 0x000000016b6e7824 */ /* 0x000fe200078e026e */
[----:B------:R-:W-:Y:S01]  /*1660*/  SHF.R.S32.HI R104, RZ, 0x1f, R89 ;  /* 0x0000001fff687819 */ /* 0x000fe20000011459 */
[----:B------:R-:W-:Y:S01]  /*1670*/  IMAD.SHL.U32 R133, R10, 0x2, RZ ;  /* 0x000000020a857824 */ /* 0x000fe200078e00ff */
[----:B------:R-:W-:Y:S01]  /*1680*/  SHF.R.S32.HI R103, RZ, 0x1f, R88 ;  /* 0x0000001fff677819 */ /* 0x000fe20000011458 */
[----:B------:R-:W-:Y:S01]  /*1690*/  IMAD.SHL.U32 R128, R12, 0x2, RZ ;  /* 0x000000020c807824 */ /* 0x000fe200078e00ff */
[----:B------:R-:W-:Y:S01]  /*16a0*/  SHF.R.S32.HI R102, RZ, 0x1f, R87 ;  /* 0x0000001fff667819 */ /* 0x000fe20000011457 */
[----:B------:R-:W-:Y:S01]  /*16b0*/  IMAD.SHL.U32 R113, R9, 0x2, RZ ;  /* 0x0000000209717824 */ /* 0x000fe200078e00ff */
[----:B------:R-:W-:-:S02]  /*16c0*/  SHF.R.S32.HI R101, RZ, 0x1f, R86 ;  /* 0x0000001fff657819 */ /* 0x000fc40000011456 */
[----:B------:R-:W-:Y:S02]  /*16d0*/  SHF.R.S32.HI R100, RZ, 0x1f, R85 ;  /* 0x0000001fff647819 */ /* 0x000fe40000011455 */
[----:B------:R-:W-:Y:S01]  /*16e0*/  SHF.R.S32.HI R134, RZ, 0x3, R11 ;  /* 0x00000003ff867819 */ /* 0x000fe2000001140b */
[----:B------:R-:W-:Y:S01]  /*16f0*/  BAR.SYNC.DEFER_BLOCKING 0x0 ;  /* 0x0000000000007b1d */ /* 0x000fe20000010000 */
[----:B------:R-:W-:Y:S02]  /*1700*/  ISETP.NE.AND P1, PT, R172, 0x1, PT ;  /* 0x00000001ac00780c */ /* 0x000fe40003f25270 */
[----:B--2---:R-:W-:Y:S01]  /*1710*/  @P3 SHF.R.S32.HI R3, RZ, 0x1f, R31 ;  /* 0x0000001fff033819 */ /* 0x004fe2000001141f */
[----:B------:R-:W-:Y:S02]  /*1720*/  @!P3 IMAD.MOV.U32 R3, RZ, RZ, R29 ;  /* 0x000000ffff03b224 */ /* 0x000fe400078e001d */
[----:B------:R-:W-:Y:S02]  /*1730*/  @P3 IMAD.MOV.U32 R2, RZ, RZ, R31 ;  /* 0x000000ffff023224 */ /* 0x000fe400078e001f */
[----:B------:R-:W-:Y:S01]  /*1740*/  @!P3 IMAD.MOV.U32 R2, RZ, RZ, R38 ;  /* 0x000000ffff02b224 */ /* 0x000fe200078e0026 */
[----:B------:R-:W-:Y:S01]  /*1750*/  IADD3 R38, R32, 0x8, RZ ;  /* 0x0000000820267810 */ /* 0x000fe20007ffe0ff */
[----:B------:R-:W-:-:S02]  /*1760*/  IMAD R0, R3, c[0x0][0x2b0], RZ ;  /* 0x0000ac0003007a24 */ /* 0x000fc400078e02ff */
[----:B------:R-:W-:-:S04]  /*1770*/  IMAD.WIDE.U32 R126, R2, c[0x0][0x2b0], RZ ;  /* 0x0000ac00027e7a25 */ /* 0x000fc800078e00ff */
[----:B------:R-:W-:Y:S01]  /*1780*/  IMAD R3, R2, c[0x0][0x2b4], R0 ;  /* 0x0000ad0002037a24 */ /* 0x000fe200078e0200 */
[----:B------:R-:W-:Y:S02]  /*1790*/  LOP3.LUT R2, R97, 0x8, R24, 0xf8, !PT ;  /* 0x0000000861027812 */ /* 0x000fe400078ef818 */
[----:B------:R-:W-:Y:S01]  /*17a0*/  LOP3.LUT R0, R20, 0xfffffff8, RZ, 0xc0, !PT ;  /* 0xfffffff814007812 */ /* 0x000fe200078ec0ff */
[----:B------:R-:W-:Y:S01]  /*17b0*/  IMAD.IADD R142, R127, 0x1, R3 ;  /* 0x000000017f8e7824 */ /* 0x000fe200078e0203 */
[----:B------:R-:W-:Y:S02]  /*17c0*/  LOP3.LUT R2, R2, R98, RZ, 0x3c, !PT ;  /* 0x0000006202027212 */ /* 0x000fe400078e3cff */
[----:B------:R-:W-:Y:S01]  /*17d0*/  LOP3.LUT R3, R135, 0xfffffff8, RZ, 0xc0, !PT ;  /* 0xfffffff887037812 */ /* 0x000fe200078ec0ff */
[----:B------:R-:W-:Y:S01]  /*17e0*/  IMAD.SHL.U32 R136, R0, 0x2, RZ ;  /* 0x0000000200887824 */ /* 0x000fe200078e00ff */
[----:B------:R-:W-:Y:S01]  /*17f0*/  SHF.R.S32.HI R135, RZ, 0x3, R135 ;  /* 0x00000003ff877819 */ /* 0x000fe20000011487 */
[----:B------:R-:W-:Y:S01]  /*1800*/  IMAD.IADD R80, R99, 0x1, R2 ;  /* 0x0000000163507824 */ /* 0x000fe200078e0202 */
[----:B------:R-:W-:Y:S01]  /*1810*/  SHF.R.S32.HI R2, RZ, 0x1f, R0 ;  /* 0x0000001fff027819 */ /* 0x000fe20000011400 */
[----:B------:R-:W-:Y:S01]  /*1820*/  IMAD.SHL.U32 R131, R3, 0x2, RZ ;  /* 0x0000000203837824 */ /* 0x000fe200078e00ff */
[----:B------:R-:W-:-:S02]  /*1830*/  SHF.R.S32.HI R4, RZ, 0x1f, R3 ;  /* 0x0000001fff047819 */ /* 0x000fc40000011403 */
[----:B------:R-:W-:Y:S02]  /*1840*/  SHF.L.U64.HI R137, R0, 0x1, R2 ;  /* 0x0000000100897819 */ /* 0x000fe40000010202 */
[----:B------:R-:W-:Y:S02]  /*1850*/  LOP3.LUT R0, R11, 0xfffffff8, RZ, 0xc0, !PT ;  /* 0xfffffff80b007812 */ /* 0x000fe400078ec0ff */
[----:B------:R-:W-:Y:S02]  /*1860*/  LEA R80, R80, 0x100, 0x1 ;  /* 0x0000010050507811 */ /* 0x000fe400078e08ff */
[----:B------:R-:W-:Y:S01]  /*1870*/  SHF.R.S32.HI R2, RZ, 0x1f, R0 ;  /* 0x0000001fff027819 */ /* 0x000fe20000011400 */
[----:B------:R-:W-:Y:S01]  /*1880*/  IMAD.SHL.U32 R129, R0, 0x2, RZ ;  /* 0x0000000200817824 */ /* 0x000fe200078e00ff */
[C---:B------:R-:W-:Y:S02]  /*1890*/  IADD3 R81, R80.reuse, 0x20, RZ ;  /* 0x0000002050517810 */ /* 0x040fe40007ffe0ff */
[----:B------:R-:W-:-:S02]  /*18a0*/  @P0 IADD3 R81, R80, -0x20, RZ ;  /* 0xffffffe050510810 */ /* 0x000fc40007ffe0ff */
[----:B------:R-:W-:Y:S02]  /*18b0*/  SHF.L.U64.HI R132, R3, 0x1, R4 ;  /* 0x0000000103847819 */ /* 0x000fe40000010204 */
[----:B------:R-:W-:Y:S02]  /*18c0*/  SHF.L.U64.HI R130, R0, 0x1, R2 ;  /* 0x0000000100827819 */ /* 0x000fe40000010202 */
[----:B------:R-:W-:Y:S02]  /*18d0*/  ISETP.GE.AND P0, PT, R170, 0x1, PT ;  /* 0x00000001aa00780c */ /* 0x000fe40003f06270 */
.L_x_90:
[----:B------:R-:W-:Y:S01]  /*18e0*/  IMAD.SHL.U32 R90, R78, 0x40, RZ ;  /* 0x000000404e5a7824 */ /* 0x000fe200078e00ff */
[----:B------:R-:W-:Y:S04]  /*18f0*/  DEPBAR.LE SB0, 0x0 ;  /* 0x000080000000791a */ /* 0x000fe80000000000 */
[----:B-1----:R-:W-:Y:S01]  /*1900*/  IMAD.IADD R2, R111, 0x1, R90 ;  /* 0x000000016f027824 */ /* 0x002fe200078e025a */
[----:B------:R-:W-:Y:S01]  /*1910*/  ISETP.NE.AND P1, PT, R172, 0x1, PT ;  /* 0x00000001ac00780c */ /* 0x000fe20003f25270 */
[----:B------:R-:W-:Y:S01]  /*1920*/  IMAD.MOV.U32 R82, RZ, RZ, RZ ;  /* 0x000000ffff527224 */ /* 0x000fe200078e00ff */
[----:B------:R-:W-:Y:S01]  /*1930*/  ISETP.GE.AND P2, PT, R170, 0x1, PT ;  /* 0x00000001aa00780c */ /* 0x000fe20003f46270 */
[----:B------:R-:W-:Y:S01]  /*1940*/  IMAD.IADD R0, R151, 0x1, R2 ;  /* 0x0000000197007824 */ /* 0x000fe200078e0202 */
[----:B------:R-:W-:Y:S01]  /*1950*/  ISETP.GE.AND P0, PT, R2, R105, PT ;  /* 0x000000690200720c */ /* 0x000fe20003f06270 */
[----:B------:R-:W-:Y:S02]  /*1960*/  BSSY B1, `(.L_x_66) ;  /* 0x00003d7000017945 */ /* 0x000fe40003800000 */
[----:B------:R-:W-:Y:S01]  /*1970*/  IMAD.MOV.U32 R2, RZ, RZ, R0 ;  /* 0x000000ffff027224 */ /* 0x000fe200078e0000 */
[----:B------:R-:W-:Y:S05]  /*1980*/  ISETP.GT.OR P0, PT, R111, 0x3f, P0 ;  /* 0x0000003f6f00780c */ /* 0x000fea0000704670 */
[----:B------:R-:W-:Y:S05]  /*1990*/  @P1 IMAD.HI.U32 R3, R0, c[0x0][0x2bc], RZ ;  /* 0x0000af0000031a27 */ /* 0x000fea00078e00ff */
[----:B------:R-:W-:Y:S04]  /*19a0*/  @P1 SHF.R.U32.HI R2, RZ, c[0x0][0x2c0], R3 ;  /* 0x0000b000ff021a19 */ /* 0x000fe80000011603 */
[C---:B------:R-:W-:Y:S04]  /*19b0*/  @!P0 IADD3 R3, P1, R2.reuse, R126, RZ ;  /* 0x0000007e02038210 */ /* 0x040fe80007f3e0ff */
[----:B------:R-:W-:Y:S01]  /*19c0*/  @!P0 LEA.HI.X.SX32 R5, R2, R142, 0x1, P1 ;  /* 0x0000008e02058211 */ /* 0x000fe200008f0eff */
[----:B------:R-:W-:Y:S01]  /*19d0*/  IMAD.MOV R2, RZ, RZ, -R2 ;  /* 0x000000ffff027224 */ /* 0x000fe200078e0a02 */
[C---:B------:R-:W-:Y:S03]  /*19e0*/  @!P0 LEA R4, P1, R3.reuse, c[0x0][0x2a0], 0x2 ;  /* 0x0000a80003048a11 */ /* 0x040fe600078210ff */
[----:B------:R-:W-:Y:S01]  /*19f0*/  IMAD R83, R2, c[0x0][0x2b8], R0 ;  /* 0x0000ae0002537a24 */ /* 0x000fe200078e0200 */
[----:B------:R-:W-:Y:S03]  /*1a00*/  @!P0 LEA.HI.X R5, R3, c[0x0][0x2a4], R5, 0x2, P1 ;  /* 0x0000a90003058a11 */ /* 0x000fe600008f1405 */
[----:B------:R-:W-:Y:S01]  /*1a10*/  IMAD.WIDE.U32 R2, R83, c[0x0][0x1e0], RZ ;  /* 0x0000780053027a25 */ /* 0x000fe200078e00ff */
[----:B------:R-:W-:Y:S01]  /*1a20*/  SHF.R.S32.HI R95, RZ, 0x1f, R83 ;  /* 0x0000001fff5f7819 */ /* 0x000fe20000011453 */
[----:B------:R-:W2:Y:S04]  /*1a30*/  @!P0 LDG.E R82, [R4.64] ;  /* 0x0000000604528981 */ /* 0x000ea8000c1e1900 */
[----:B------:R-:W-:Y:S01]  /*1a40*/  IMAD R0, R95, c[0x0][0x1e0], RZ ;  /* 0x000078005f007a24 */ /* 0x000fe200078e02ff */
[----:B------:R-:W-:Y:S03]  /*1a50*/  BAR.SYNC.DEFER_BLOCKING 0x0 ;  /* 0x0000000000007b1d */ /* 0x000fe60000010000 */
[----:B------:R-:W-:Y:S04]  /*1a60*/  IMAD R0, R83, c[0x0][0x1e4], R0 ;  /* 0x0000790053007a24 */ /* 0x000fe800078e0200 */
[----:B------:R-:W-:Y:S01]  /*1a70*/  IMAD.IADD R3, R3, 0x1, R0 ;  /* 0x0000000103037824 */ /* 0x000fe200078e0200 */
[----:B--2---:R-:W-:Y:S03]  /*1a80*/  SHF.R.S32.HI R96, RZ, 0x1f, R82 ;  /* 0x0000001fff607819 */ /* 0x004fe60000011452 */
[----:B------:R-:W-:Y:S04]  /*1a90*/  IMAD.WIDE.U32 R2, R82, c[0x0][0x1f0], R2 ;  /* 0x00007c0052027a25 */ /* 0x000fe800078e0002 */
[----:B------:R-:W-:Y:S01]  /*1aa0*/  IMAD R4, R96, c[0x0][0x1f0], RZ ;  /* 0x00007c0060047a24 */ /* 0x000fe200078e02ff */
[----:B------:R-:W-:Y:S03]  /*1ab0*/  IADD3 R0, P0, R168, R2, RZ ;  /* 0x00000002a8007210 */ /* 0x000fe60007f1e0ff */
[----:B------:R-:W-:Y:S05]  /*1ac0*/  IMAD R4, R82, c[0x0][0x1f4], R4 ;  /* 0x00007d0052047a24 */ /* 0x000fea00078e0204 */
[----:B------:R-:W-:Y:S02]  /*1ad0*/  IADD3.X R2, R146, R3, R4, P0, !PT ;  /* 0x0000000392027210 */ /* 0x000fe400007fe404 */
[C---:B------:R-:W-:Y:S04]  /*1ae0*/  LEA R29, P0, R0.reuse, c[0x0][0x1c8], 0x1 ;  /* 0x00007200001d7a11 */ /* 0x040fe800078008ff */
[----:B------:R-:W-:Y:S01]  /*1af0*/  LEA.HI.X R26, R0, c[0x0][0x1cc], R2, 0x1, P0 ;  /* 0x00007300001a7a11 */ /* 0x000fe200000f0c02 */
[----:B----4-:R-:W-:-:S05]  /*1b00*/  @!P2 BRA `(.L_x_67) ;  /* 0x000039600000a947 */ /* 0x010fca0003800000 */
[-C--:B------:R-:W-:Y:S01]  /*1b10*/  IMAD R3, R155, R78.reuse, RZ ;  /* 0x0000004e9b037224 */ /* 0x080fe200078e02ff */
[----:B------:R-:W-:Y:S01]  /*1b20*/  ISETP.NE.AND P0, PT, RZ, UR4, PT ;  /* 0x00000004ff007c0c */ /* 0x000fe2000bf05270 */
[-C--:B------:R-:W-:Y:S01]  /*1b30*/  IMAD R2, R156, R78.reuse, RZ ;  /* 0x0000004e9c027224 */ /* 0x080fe200078e02ff */
[----:B------:R-:W-:Y:S01]  /*1b40*/  SHF.R.S32.HI R0, RZ, 0x1f, R78 ;  /* 0x0000001fff007819 */ /* 0x000fe2000001144e */
[----:B------:R-:W-:Y:S01]  /*1b50*/  IMAD.WIDE.U32 R8, R161, R78, RZ ;  /* 0x0000004ea1087225 */ /* 0x000fe200078e00ff */
[----:B------:R-:W-:Y:S03]  /*1b60*/  IADD3 R4, -R90, R105, RZ ;  /* 0x000000695a047210 */ /* 0x000fe60007ffe1ff */
[----:B------:R-:W-:Y:S01]  /*1b70*/  IMAD R3, R0, R161, R3 ;  /* 0x000000a100037224 */ /* 0x000fe200078e0203 */
[----:B------:R-:W-:Y:S01]  /*1b80*/  IMNMX R84, R4, 0x40, PT ;  /* 0x0000004004547817 */ /* 0x000fe20003800200 */
[----:B------:R-:W-:Y:S02]  /*1b90*/  IMAD R0, R0, R162, R2 ;  /* 0x000000a200007224 */ /* 0x000fe400078e0202 */
[----:B------:R-:W-:Y:S01]  /*1ba0*/  IMAD.WIDE.U32 R10, R162, R78, RZ ;  /* 0x0000004ea20a7225 */ /* 0x000fe200078e00ff */
[----:B------:R-:W-:Y:S04]  /*1bb0*/  IADD3 R30, R9, R3, RZ ;  /* 0x00000003091e7210 */ /* 0x000fe80007ffe0ff */
[----:B------:R-:W-:Y:S01]  /*1bc0*/  IADD3 R31, R11, R0, RZ ;  /* 0x000000000b1f7210 */ /* 0x000fe20007ffe0ff */
[----:B------:R-:W-:-:S05]  /*1bd0*/  @!P0 BRA `(.L_x_68) ;  /* 0x00001c0000008947 */ /* 0x000fca0003800000 */
[----:B------:R-:W-:Y:S01]  /*1be0*/  ISETP.GE.AND P1, PT, R91, R84, PT ;  /* 0x000000545b00720c */ /* 0x000fe20003f26270 */
[----:B------:R-:W-:Y:S01]  /*1bf0*/  BSSY B0, `(.L_x_69) ;  /* 0x000003a000007945 */ /* 0x000fe20003800000 */
[----:B------:R-:W-:Y:S01]  /*1c00*/  CS2R R52, SRZ ;  /* 0x0000000000347805 */ /* 0x000fe2000001ff00 */
        /* <DEDUP_REMOVED lines=11> */
[----:B------:R-:W-:-:S05]  /*1cc0*/  @P1 BRA `(.L_x_70) ;  /* 0x000002c000001947 */ /* 0x000fca0003800000 */
[----:B------:R-:W-:Y:S01]  /*1cd0*/  IADD3 R0, P0, R124, R8, RZ ;  /* 0x000000087c007210 */ /* 0x000fe20007f1e0ff */
[----:B------:R-:W-:Y:S01]  /*1ce0*/  CS2R R40, SRZ ;  /* 0x0000000000287805 */ /* 0x000fe2000001ff00 */
[----:B------:R-:W-:Y:S01]  /*1cf0*/  CS2R R44, SRZ ;  /* 0x00000000002c7805 */ /* 0x000fe2000001ff00 */
[----:B------:R-:W-:Y:S01]  /*1d00*/  CS2R R12, SRZ ;  /* 0x00000000000c7805 */ /* 0x000fe2000001ff00 */
[----:B------:R-:W-:Y:S01]  /*1d10*/  CS2R R46, SRZ ;  /* 0x00000000002e7805 */ /* 0x000fe2000001ff00 */
[----:B------:R-:W-:Y:S01]  /*1d20*/  IMAD.X R3, R30, 0x1, R141, P0 ;  /* 0x000000011e037824 */ /* 0x000fe200000e068d */
[----:B------:R-:W-:Y:S01]  /*1d30*/  IADD3 R2, P0, R122, R10, RZ ;  /* 0x0000000a7a027210 */ /* 0x000fe20007f1e0ff */
[----:B------:R-:W-:Y:S01]  /*1d40*/  CS2R R14, SRZ ;  /* 0x00000000000e7805 */ /* 0x000fe2000001ff00 */
[----:B------:R-:W-:Y:S01]  /*1d50*/  CS2R R48, SRZ ;  /* 0x0000000000307805 */ /* 0x000fe2000001ff00 */
[----:B------:R-:W-:Y:S01]  /*1d60*/  CS2R R16, SRZ ;  /* 0x0000000000107805 */ /* 0x000fe2000001ff00 */
[----:B------:R-:W-:Y:S01]  /*1d70*/  CS2R R50, SRZ ;  /* 0x0000000000327805 */ /* 0x000fe2000001ff00 */
[----:B------:R-:W-:Y:S01]  /*1d80*/  IMAD.X R5, R31, 0x1, R140, P0 ;  /* 0x000000011f057824 */ /* 0x000fe200000e068c */
[C---:B------:R-:W-:Y:S01]  /*1d90*/  LEA R6, P0, R0.reuse, c[0x0][0x270], 0x1 ;  /* 0x00009c0000067a11 */ /* 0x040fe200078008ff */
[----:B------:R-:W-:Y:S01]  /*1da0*/  CS2R R18, SRZ ;  /* 0x0000000000127805 */ /* 0x000fe2000001ff00 */
[----:B------:R-:W-:Y:S01]  /*1db0*/  CS2R R52, SRZ ;  /* 0x0000000000347805 */ /* 0x000fe2000001ff00 */
[----:B------:R-:W-:Y:S01]  /*1dc0*/  CS2R R20, SRZ ;  /* 0x0000000000147805 */ /* 0x000fe2000001ff00 */
[----:B------:R-:W-:Y:S02]  /*1dd0*/  LEA.HI.X R7, R0, c[0x0][0x274], R3, 0x1, P0 ;  /* 0x00009d0000077a11 */ /* 0x000fe400000f0c03 */
[C---:B------:R-:W-:Y:S04]  /*1de0*/  LEA R4, P0, R2.reuse, c[0x0][0x288], 0x1 ;  /* 0x0000a20002047a11 */ /* 0x040fe800078008ff */
[----:B------:R-:W-:Y:S02]  /*1df0*/  LEA.HI.X R5, R2, c[0x0][0x28c], R5, 0x1, P0 ;  /* 0x0000a30002057a11 */ /* 0x000fe400000f0c05 */
[----:B------:R-:W-:Y:S01]  /*1e00*/  ISETP.GE.AND P0, PT, R32, c[0x0][0x27c], PT ;  /* 0x00009f0020007a0c */ /* 0x000fe20003f06270 */
[----:B------:R-:W-:Y:S11]  /*1e10*/  CS2R R2, SRZ ;  /* 0x0000000000027805 */ /* 0x000ff6000001ff00 */
[----:B------:R-:W-:Y:S01]  /*1e20*/  @!UPT UIADD3 URZ, URZ, URZ, URZ ;  /* 0x0000003f3f3ff290 */ /* 0x000fe2000fffe03f */
[----:B------:R1:W5:Y:S04]  /*1e30*/  @!P0 LDG.E.64 R40, [R6.64] ;  /* 0x0000000606288981 */ /* 0x000368000c1e1b00 */
[----:B------:R1:W5:Y:S01]  /*1e40*/  @!P0 LDG.E.64 R2, [R4.64] ;  /* 0x0000000604028981 */ /* 0x000362000c1e1b00 */
[----:B------:R-:W-:Y:S11]  /*1e50*/  ISETP.GE.AND P0, PT, R38, c[0x0][0x27c], PT ;  /* 0x00009f0026007a0c */ /* 0x000ff60003f06270 */
[----:B------:R-:W-:Y:S02]  /*1e60*/  @!UPT UIADD3 URZ, URZ, URZ, URZ ;  /* 0x0000003f3f3ff290 */ /* 0x000fe4000fffe03f */
[----:B------:R1:W5:Y:S04]  /*1e70*/  @!P0 LDG.E.64 R44, [R6.64+0x10] ;  /* 0x00001006062c8981 */ /* 0x000368000c1e1b00 */
[----:B------:R1:W5:Y:S01]  /*1e80*/  @!P0 LDG.E.64 R12, [R4.64+0x10] ;  /* 0x00001006040c8981 */ /* 0x000362000c1e1b00 */
        /* <DEDUP_REMOVED lines=15> */
[----:B------:R1:W5:Y:S02]  /*1f80*/  @!P0 LDG.E.64 R20, [R4.64+0x50] ;  /* 0x0000500604148981 */ /* 0x000364000c1e1b00 */
.L_x_70:
[----:B------:R-:W-:Y:S05]  /*1f90*/  BSYNC B0 ;  /* 0x0000000000007941 */ /* 0x000fea0003800000 */
.L_x_69:
[----:B------:R2:W3:Y:S04]  /*1fa0*/  SHFL.IDX PT, R65, R26, RZ, 0x1e1f ;  /* 0x001e1fff1a417589 */ /* 0x0004e800000e0000 */
[----:B------:R2:W4:Y:S01]  /*1fb0*/  SHFL.IDX PT, R64, R29, RZ, 0x1e1f ;  /* 0x001e1fff1d407589 */ /* 0x00052200000e0000 */
[----:B------:R-:W-:-:S05]  /*1fc0*/  @P1 BRA `(.L_x_71) ;  /* 0x0000370000001947 */ /* 0x000fca0003800000 */
[----:B-----5:R-:W-:Y:S01]  /*1fd0*/  MOV R0, R51 ;  /* 0x0000003300007202 */ /* 0x020fe20000000f00 */
[----:B-1----:R-:W-:Y:S01]  /*1fe0*/  IMAD.MOV.U32 R6, RZ, RZ, R52 ;  /* 0x000000ffff067224 */ /* 0x002fe200078e0034 */
[----:B------:R-:W-:Y:S01]  /*1ff0*/  ISETP.GE.AND P0, PT, R24, c[0x0][0x1d4], PT ;  /* 0x0000750018007a0c */ /* 0x000fe20003f06270 */
[----:B------:R-:W-:Y:S01]  /*2000*/  IMAD.MOV.U32 R5, RZ, RZ, R53 ;  /* 0x000000ffff057224 */ /* 0x000fe200078e0035 */
[----:B------:R-:W-:Y:S01]  /*2010*/  BSSY B0, `(.L_x_72) ;  /* 0x0000056000007945 */ /* 0x000fe20003800000 */
[----:B------:R-:W-:Y:S03]  /*2020*/  IMAD.MOV.U32 R4, RZ, RZ, R50 ;  /* 0x000000ffff047224 */ /* 0x000fe600078e0032 */
[----:B------:R-:W-:Y:S01]  /*2030*/  PRMT R59, R6, 0x5410, R5 ;  /* 0x00005410063b7816 */ /* 0x000fe20000000005 */
[----:B------:R-:W-:Y:S01]  /*2040*/  IMAD.MOV.U32 R6, RZ, RZ, R48 ;  /* 0x000000ffff067224 */ /* 0x000fe200078e0030 */
[----:B------:R-:W-:Y:S01]  /*2050*/  PRMT R58, R4, 0x5410, R0 ;  /* 0x00005410043a7816 */ /* 0x000fe20000000000 */
[----:B------:R-:W-:Y:S01]  /*2060*/  IMAD.MOV.U32 R5, RZ, RZ, R49 ;  /* 0x000000ffff057224 */ /* 0x000fe200078e0031 */
[----:B------:R-:W-:Y:S01]  /*2070*/  MOV R4, R46 ;  /* 0x0000002e00047202 */ /* 0x000fe20000000f00 */
        /* <DEDUP_REMOVED lines=11> */
[----:B------:R-:W-:Y:S02]  /*2130*/  MOV R6, R18 ;  /* 0x0000001200067202 */ /* 0x000fe40000000f00 */
[----:B------:R-:W-:Y:S02]  /*2140*/  MOV R0, R17 ;  /* 0x0000001100007202 */ /* 0x000fe40000000f00 */
[----:B--2---:R-:W-:Y:S01]  /*2150*/  PRMT R29, R6, 0x5410, R5 ;  /* 0x00005410061d7816 */ /* 0x004fe20000000005 */
[----:B------:R-:W-:Y:S01]  /*2160*/  IMAD.MOV.U32 R6, RZ, RZ, R14 ;  /* 0x000000ffff067224 */ /* 0x000fe200078e000e */
[----:B------:R-:W-:Y:S01]  /*2170*/  PRMT R26, R4, 0x5410, R0 ;  /* 0x00005410041a7816 */ /* 0x000fe20000000000 */
[----:B------:R-:W-:Y:S01]  /*2180*/  IMAD.MOV.U32 R5, RZ, RZ, R15 ;  /* 0x000000ffff057224 */ /* 0x000fe200078e000f */
[----:B------:R-:W-:Y:S01]  /*2190*/  MOV R4, R12 ;  /* 0x0000000c00047202 */ /* 0x000fe20000000f00 */
[----:B------:R-:W-:Y:S03]  /*21a0*/  IMAD.MOV.U32 R0, RZ, RZ, R13 ;  /* 0x000000ffff007224 */ /* 0x000fe600078e000d */
[----:B------:R-:W-:Y:S02]  /*21b0*/  PRMT R23, R6, 0x5410, R5 ;  /* 0x0000541006177816 */ /* 0x000fe40000000005 */
[----:B------:R-:W-:Y:S01]  /*21c0*/  PRMT R22, R4, 0x5410, R0 ;  /* 0x0000541004167816 */ /* 0x000fe20000000000 */
[----:B------:R-:W-:-:S05]  /*21d0*/  @P0 BRA `(.L_x_73) ;  /* 0x0000039000000947 */ /* 0x000fca0003800000 */
[C---:B----4-:R-:W-:Y:S01]  /*21e0*/  LEA R60, P0, R24.reuse, R64, 0x1 ;  /* 0x00000040183c7211 */ /* 0x050fe200078008ff */
[----:B------:R-:W1:Y:S01]  /*21f0*/  LDS.128 R8, [R80+0x3000] ;  /* 0x0030000050087984 */ /* 0x000e620000000c00 */
[----:B------:R-:W-:Y:S01]  /*2200*/  MOV R4, R2 ;  /* 0x0000000200047202 */ /* 0x000fe20000000f00 */
[----:B------:R-:W-:Y:S01]  /*2210*/  IMAD.MOV.U32 R34, RZ, RZ, R40 ;  /* 0x000000ffff227224 */ /* 0x000fe200078e0028 */
[----:B---3--:R-:W-:Y:S02]  /*2220*/  LEA.HI.X R61, R24, R65, R25, 0x1, P0 ;  /* 0x00000041183d7211 */ /* 0x008fe400000f0c19 */
[----:B------:R-:W-:Y:S02]  /*2230*/  ISETP.GE.AND P0, PT, R32, c[0x0][0x27c], PT ;  /* 0x00009f0020007a0c */ /* 0x000fe40003f06270 */
[----:B------:R-:W-:Y:S02]  /*2240*/  MOV R6, R3 ;  /* 0x0000000300067202 */ /* 0x000fe40000000f00 */
[----:B------:R-:W-:Y:S09]  /*2250*/  MOV R43, R41 ;  /* 0x00000029002b7202 */ /* 0x000ff20000000f00 */
[--C-:B------:R-:W-:Y:S01]  /*2260*/  @!P0 SHF.R.U64 R5, R2, 0x10, R3.reuse ;  /* 0x0000001002058819 */ /* 0x100fe20000001203 */
[----:B------:R-:W-:Y:S01]  /*2270*/  @!P0 HADD2.F32 R4, -RZ, R4.H0_H0 ;  /* 0x20000004ff048230 */ /* 0x000fe20000004100 */
[----:B------:R-:W-:Y:S01]  /*2280*/  @!P0 SHF.R.U32.HI R7, RZ, 0x10, R3 ;  /* 0x00000010ff078819 */ /* 0x000fe20000011603 */
[----:B------:R-:W-:Y:S01]  /*2290*/  @!P0 HADD2.F32 R34, -RZ, R34.H0_H0 ;  /* 0x20000022ff228230 */ /* 0x000fe20000004100 */
[--C-:B------:R-:W-:Y:S01]  /*22a0*/  @!P0 SHF.R.U64 R42, R40, 0x10, R41.reuse ;  /* 0x00000010282a8819 */ /* 0x100fe20000001229 */
[----:B------:R-:W-:Y:S01]  /*22b0*/  @!P0 HADD2.F32 R5, -RZ, R5.H0_H0 ;  /* 0x20000005ff058230 */ /* 0x000fe20000004100 */
[----:B------:R-:W-:Y:S01]  /*22c0*/  @!P0 SHF.R.U32.HI R54, RZ, 0x10, R41 ;  /* 0x00000010ff368819 */ /* 0x000fe20000011629 */
[----:B------:R-:W-:Y:S02]  /*22d0*/  @!P0 HADD2.F32 R6, -RZ, R6.H0_H0 ;  /* 0x20000006ff068230 */ /* 0x000fe40000004100 */
[----:B------:R-:W-:Y:S01]  /*22e0*/  @!P0 HADD2.F32 R7, -RZ, R7.H0_H0 ;  /* 0x20000007ff078230 */ /* 0x000fe20000004100 */
[----:B-1----:R-:W-:Y:S02]  /*22f0*/  @!P0 MOV R0, R8 ;  /* 0x0000000800008202 */ /* 0x002fe40000000f00 */
[----:B------:R-:W-:Y:S03]  /*2300*/  @!P0 MOV R3, R9 ;  /* 0x0000000900038202 */ /* 0x000fe60000000f00 */
[--C-:B------:R-:W-:Y:S02]  /*2310*/  @!P0 HADD2.F32 R31, -RZ, R0.reuse.H1_H1 ;  /* 0x30000000ff1f8230 */ /* 0x100fe40000004100 */
[----:B------:R-:W-:Y:S02]  /*2320*/  @!P0 HADD2.F32 R2, -RZ, R0.H0_H0 ;  /* 0x20000000ff028230 */ /* 0x000fe40000004100 */
[--C-:B------:R-:W-:Y:S01]  /*2330*/  @!P0 HADD2.F32 R40, -RZ, R3.reuse.H1_H1 ;  /* 0x30000003ff288230 */ /* 0x100fe20000004100 */
[-C--:B------:R-:W-:Y:S01]  /*2340*/  @!P0 FMUL.FTZ R41, R31, R4.reuse ;  /* 0x000000041f298220 */ /* 0x080fe20000410000 */
[----:B------:R-:W-:Y:S01]  /*2350*/  @!P0 HADD2.F32 R3, -RZ, R3.H0_H0 ;  /* 0x20000003ff038230 */ /* 0x000fe20000004100 */
[C---:B------:R-:W-:Y:S02]  /*2360*/  @!P0 FMUL.FTZ R0, R2.reuse, R4 ;  /* 0x0000000402008220 */ /* 0x040fe40000410000 */
[-C--:B------:R-:W-:Y:S01]  /*2370*/  @!P0 FFMA.FTZ R66, R2, R34.reuse, -R41 ;  /* 0x0000002202428223 */ /* 0x080fe20000010829 */
[----:B------:R-:W-:Y:S01]  /*2380*/  @!P0 HADD2.F32 R41, -RZ, R42.H0_H0 ;  /* 0x2000002aff298230 */ /* 0x000fe20000004100 */
[CC--:B------:R-:W-:Y:S02]  /*2390*/  @!P0 FMUL.FTZ R42, R40.reuse, R5.reuse ;  /* 0x00000005282a8220 */ /* 0x0c0fe40000410000 */
[----:B------:R-:W-:Y:S02]  /*23a0*/  @!P0 IMAD.MOV.U32 R4, RZ, RZ, R10 ;  /* 0x000000ffff048224 */ /* 0x000fe400078e000a */
[C---:B------:R-:W-:Y:S02]  /*23b0*/  @!P0 FMUL.FTZ R2, R3.reuse, R5 ;  /* 0x0000000503028220 */ /* 0x040fe40000410000 */
[----:B------:R-:W-:Y:S01]  /*23c0*/  @!P0 FFMA.FTZ R63, R3, R41, -R42 ;  /* 0x00000029033f8223 */ /* 0x000fe2000001082a */
[----:B------:R-:W-:Y:S01]  /*23d0*/  @!P0 MOV R3, R11 ;  /* 0x0000000b00038202 */ /* 0x000fe20000000f00 */
[----:B------:R-:W-:Y:S01]  /*23e0*/  @!P0 FFMA.FTZ R0, R31, R34, R0 ;  /* 0x000000221f008223 */ /* 0x000fe20000010000 */
[--C-:B------:R-:W-:Y:S01]  /*23f0*/  @!P0 HADD2.F32 R31, -RZ, R4.reuse.H1_H1 ;  /* 0x30000004ff1f8230 */ /* 0x100fe20000004100 */
[----:B------:R-:W-:Y:S01]  /*2400*/  @!P0 FFMA.FTZ R2, R40, R41, R2 ;  /* 0x0000002928028223 */ /* 0x000fe20000010002 */
[----:B------:R-:W-:Y:S02]  /*2410*/  @!P0 HADD2.F32 R4, -RZ, R4.H0_H0 ;  /* 0x20000004ff048230 */ /* 0x000fe40000004100 */
[----:B------:R-:W-:Y:S01]  /*2420*/  @!P0 HADD2.F32 R34, -RZ, R43.H0_H0 ;  /* 0x2000002bff228230 */ /* 0x000fe20000004100 */
[-C--:B------:R-:W-:Y:S01]  /*2430*/  @!P0 FMUL.FTZ R62, R31, R6.reuse ;  /* 0x000000061f3e8220 */ /* 0x080fe20000410000 */
[--C-:B------:R-:W-:Y:S01]  /*2440*/  @!P0 HADD2.F32 R42, -RZ, R3.reuse.H1_H1 ;  /* 0x30000003ff2a8230 */ /* 0x100fe20000004100 */
[----:B------:R-:W-:Y:S01]  /*2450*/  @!P0 F2FP.PACK_AB R2, R2, R63 ;  /* 0x0000003f0202823e */ /* 0x000fe200000000ff */
[----:B------:R-:W-:Y:S01]  /*2460*/  @!P0 HADD2.F32 R5, -RZ, R3.H0_H0 ;  /* 0x20000003ff058230 */ /* 0x000fe20000004100 */
[----:B------:R-:W-:Y:S01]  /*2470*/  @!P0 FMUL.FTZ R3, R4, R6 ;  /* 0x0000000604038220 */ /* 0x000fe20000410000 */
[----:B------:R-:W-:Y:S01]  /*2480*/  @!P0 HADD2.F32 R43, -RZ, R54.H0_H0 ;  /* 0x20000036ff2b8230 */ /* 0x000fe20000004100 */
[-C--:B------:R-:W-:Y:S01]  /*2490*/  @!P0 FMUL.FTZ R54, R42, R7.reuse ;  /* 0x000000072a368220 */ /* 0x080fe20000410000 */
[----:B------:R-:W-:Y:S01]  /*24a0*/  @!P0 F2FP.PACK_AB R0, R0, R66 ;  /* 0x000000420000823e */ /* 0x000fe200000000ff */
[----:B------:R-:W-:Y:S02]  /*24b0*/  @!P0 FFMA.FTZ R62, R4, R34, -R62 ;  /* 0x00000022043e8223 */ /* 0x000fe4000001083e */
[----:B------:R-:W-:Y:S01]  /*24c0*/  @!P0 FMUL.FTZ R4, R5, R7 ;  /* 0x0000000705048220 */ /* 0x000fe20000410000 */
[----:B------:R-:W-:Y:S01]  /*24d0*/  @!P0 MOV R8, R0 ;  /* 0x0000000000088202 */ /* 0x000fe20000000f00 */
[----:B------:R-:W-:Y:S02]  /*24e0*/  @!P0 FFMA.FTZ R3, R31, R34, R3 ;  /* 0x000000221f038223 */ /* 0x000fe40000010003 */
[-C--:B------:R-:W-:Y:S02]  /*24f0*/  @!P0 FFMA.FTZ R54, R5, R43.reuse, -R54 ;  /* 0x0000002b05368223 */ /* 0x080fe40000010836 */
[----:B------:R-:W-:Y:S01]  /*2500*/  @!P0 FFMA.FTZ R4, R42, R43, R4 ;  /* 0x0000002b2a048223 */ /* 0x000fe20000010004 */
[----:B------:R-:W-:Y:S01]  /*2510*/  @!P0 F2FP.PACK_AB R3, R3, R62 ;  /* 0x0000003e0303823e */ /* 0x000fe200000000ff */
[----:B------:R-:W-:Y:S03]  /*2520*/  @!P0 IMAD.MOV.U32 R9, RZ, RZ, R2 ;  /* 0x000000ffff098224 */ /* 0x000fe600078e0002 */
[----:B------:R-:W-:Y:S02]  /*2530*/  @!P0 F2FP.PACK_AB R4, R4, R54 ;  /* 0x000000360404823e */ /* 0x000fe400000000ff */
[----:B------:R-:W-:Y:S02]  /*2540*/  @!P0 MOV R10, R3 ;  /* 0x00000003000a8202 */ /* 0x000fe40000000f00 */
[----:B------:R-:W-:Y:S05]  /*2550*/  @!P0 MOV R11, R4 ;  /* 0x00000004000b8202 */ /* 0x000fea0000000f00 */
[----:B------:R1:W-:Y:S02]  /*2560*/  ST.E.128 [R60.64], R8 ;  /* 0x000000083c007985 */ /* 0x0003e4000c101d06 */
.L_x_73:
[----:B------:R-:W-:Y:S05]  /*2570*/  BSYNC B0 ;  /* 0x0000000000007941 */ /* 0x000fea0003800000 */
.L_x_72:
[----:B------:R-:W-:Y:S01]  /*2580*/  ISETP.GE.AND P0, PT, R28, c[0x0][0x1d4], PT ;  /* 0x000075001c007a0c */ /* 0x000fe20003f06270 */
[----:B------:R-:W-:Y:S01]  /*2590*/  @!UPT UIADD3 URZ, URZ, URZ, URZ ;  /* 0x0000003f3f3ff290 */ /* 0x000fe2000fffe03f */
[----:B------:R-:W-:Y:S11]  /*25a0*/  BSSY B0, `(.L_x_74) ;  /* 0x0000038000007945 */ /* 0x000ff60003800000 */
[----:B------:R-:W-:-:S05]  /*25b0*/  @P0 BRA `(.L_x_75) ;  /* 0x0000036000000947 */ /* 0x000fca0003800000 */
[C---:B----4-:R-:W-:Y:S01]  /*25c0*/  LEA R42, P0, R86.reuse, R64, 0x1 ;  /* 0x00000040562a7211 */ /* 0x050fe200078008ff */
[----:B-1----:R-:W1:Y:S03]  /*25d0*/  LDS.128 R8, [R81+0x3000] ;  /* 0x0030000051087984 */ /* 0x002e660000000c00 */
[----:B---3--:R-:W-:Y:S02]  /*25e0*/  LEA.HI.X R43, R86, R65, R101, 0x1, P0 ;  /* 0x00000041562b7211 */ /* 0x008fe400000f0c65 */
[----:B------:R-:W-:Y:S11]  /*25f0*/  ISETP.GE.AND P0, PT, R38, c[0x0][0x27c], PT ;  /* 0x00009f0026007a0c */ /* 0x000ff60003f06270 */
[----:B------:R-:W-:Y:S02]  /*2600*/  @!UPT UIADD3 URZ, URZ, URZ, URZ ;  /* 0x0000003f3f3ff290 */ /* 0x000fe4000fffe03f */
[----:B------:R-:W-:Y:S01]  /*2610*/  @!P0 HADD2.F32 R0, -RZ, R22.H0_H0 ;  /* 0x20000016ff008230 */ /* 0x000fe20000004100 */
[--C-:B------:R-:W-:Y:S01]  /*2620*/  @!P0 SHF.R.U64 R4, R12, 0x10, R13.reuse ;  /* 0x000000100c048819 */ /* 0x100fe2000000120d */
[----:B------:R-:W-:Y:S01]  /*2630*/  @!P0 HADD2.F32 R6, -RZ, R55.H0_H0 ;  /* 0x20000037ff068230 */ /* 0x000fe20000004100 */
[----:B------:R-:W-:Y:S02]  /*2640*/  @!P0 SHF.R.U32.HI R7, RZ, 0x10, R13 ;  /* 0x00000010ff078819 */ /* 0x000fe4000001160d */
[--C-:B------:R-:W-:Y:S01]  /*2650*/  @!P0 SHF.R.U64 R13, R44, 0x10, R45.reuse ;  /* 0x000000102c0d8819 */ /* 0x100fe2000000122d */
[----:B------:R-:W-:Y:S01]  /*2660*/  @!P0 HADD2.F32 R4, -RZ, R4.H0_H0 ;  /* 0x20000004ff048230 */ /* 0x000fe20000004100 */
[----:B------:R-:W-:Y:S01]  /*2670*/  @!P0 SHF.R.U32.HI R40, RZ, 0x10, R45 ;  /* 0x00000010ff288819 */ /* 0x000fe2000001162d */
[----:B------:R-:W-:Y:S02]  /*2680*/  @!P0 HADD2.F32 R7, -RZ, R7.H0_H0 ;  /* 0x20000007ff078230 */ /* 0x000fe40000004100 */
[----:B------:R-:W-:Y:S02]  /*2690*/  @!P0 HADD2.F32 R13, -RZ, R13.H0_H0 ;  /* 0x2000000dff0d8230 */ /* 0x000fe40000004100 */
[----:B------:R-:W-:Y:S01]  /*26a0*/  @!P0 HADD2.F32 R40, -RZ, R40.H0_H0 ;  /* 0x20000028ff288230 */ /* 0x000fe20000004100 */
[----:B-1----:R-:W-:Y:S02]  /*26b0*/  @!P0 MOV R2, R8 ;  /* 0x0000000800028202 */ /* 0x002fe40000000f00 */
[----:B------:R-:W-:Y:S03]  /*26c0*/  @!P0 MOV R3, R9 ;  /* 0x0000000900038202 */ /* 0x000fe60000000f00 */
[--C-:B------:R-:W-:Y:S02]  /*26d0*/  @!P0 HADD2.F32 R5, -RZ, R2.reuse.H1_H1 ;  /* 0x30000002ff058230 */ /* 0x100fe40000004100 */
[----:B------:R-:W-:Y:S02]  /*26e0*/  @!P0 HADD2.F32 R2, -RZ, R2.H0_H0 ;  /* 0x20000002ff028230 */ /* 0x000fe40000004100 */
[--C-:B------:R-:W-:Y:S01]  /*26f0*/  @!P0 HADD2.F32 R12, -RZ, R3.reuse.H1_H1 ;  /* 0x30000003ff0c8230 */ /* 0x100fe20000004100 */
[CC--:B------:R-:W-:Y:S01]  /*2700*/  @!P0 FMUL.FTZ R31, R5.reuse, R0.reuse ;  /* 0x00000000051f8220 */ /* 0x0c0fe20000410000 */
[----:B------:R-:W-:Y:S01]  /*2710*/  @!P0 HADD2.F32 R3, -RZ, R3.H0_H0 ;  /* 0x20000003ff038230 */ /* 0x000fe20000004100 */
[C---:B------:R-:W-:Y:S02]  /*2720*/  @!P0 FMUL.FTZ R0, R2.reuse, R0 ;  /* 0x0000000002008220 */ /* 0x040fe40000410000 */
[-C--:B------:R-:W-:Y:S02]  /*2730*/  @!P0 FFMA.FTZ R45, R2, R6.reuse, -R31 ;  /* 0x00000006022d8223 */ /* 0x080fe4000001081f */
[----:B------:R-:W-:Y:S01]  /*2740*/  @!P0 FFMA.FTZ R0, R5, R6, R0 ;  /* 0x0000000605008223 */ /* 0x000fe20000010000 */
[----:B------:R-:W-:Y:S01]  /*2750*/  @!P0 MOV R5, R10 ;  /* 0x0000000a00058202 */ /* 0x000fe20000000f00 */
[CC--:B------:R-:W-:Y:S02]  /*2760*/  @!P0 FMUL.FTZ R31, R12.reuse, R4.reuse ;  /* 0x000000040c1f8220 */ /* 0x0c0fe40000410000 */
[C---:B------:R-:W-:Y:S01]  /*2770*/  @!P0 FMUL.FTZ R2, R3.reuse, R4 ;  /* 0x0000000403028220 */ /* 0x040fe20000410000 */
[----:B------:R-:W-:Y:S01]  /*2780*/  @!P0 MOV R4, R11 ;  /* 0x0000000b00048202 */ /* 0x000fe20000000f00 */
[-C--:B------:R-:W-:Y:S01]  /*2790*/  @!P0 FFMA.FTZ R44, R3, R13.reuse, -R31 ;  /* 0x0000000d032c8223 */ /* 0x080fe2000001081f */
[----:B------:R-:W-:Y:S01]  /*27a0*/  @!P0 HADD2.F32 R3, -RZ, R22.H1_H1 ;  /* 0x30000016ff038230 */ /* 0x000fe20000004100 */
[----:B------:R-:W-:Y:S01]  /*27b0*/  @!P0 FFMA.FTZ R2, R12, R13, R2 ;  /* 0x0000000d0c028223 */ /* 0x000fe20000010002 */
[----:B------:R-:W-:Y:S01]  /*27c0*/  @!P0 F2FP.PACK_AB R0, R0, R45 ;  /* 0x0000002d0000823e */ /* 0x000fe200000000ff */
[--C-:B------:R-:W-:Y:S02]  /*27d0*/  @!P0 HADD2.F32 R22, -RZ, R5.reuse.H1_H1 ;  /* 0x30000005ff168230 */ /* 0x100fe40000004100 */
[----:B------:R-:W-:Y:S01]  /*27e0*/  @!P0 HADD2.F32 R6, -RZ, R5.H0_H0 ;  /* 0x20000005ff068230 */ /* 0x000fe20000004100 */
[----:B------:R-:W-:Y:S01]  /*27f0*/  @!P0 F2FP.PACK_AB R2, R2, R44 ;  /* 0x0000002c0202823e */ /* 0x000fe200000000ff */
[----:B------:R-:W-:Y:S01]  /*2800*/  @!P0 HADD2.F32 R31, -RZ, R55.H1_H1 ;  /* 0x30000037ff1f8230 */ /* 0x000fe20000004100 */
[----:B------:R-:W-:Y:S01]  /*2810*/  @!P0 MOV R8, R0 ;  /* 0x0000000000088202 */ /* 0x000fe20000000f00 */
[--C-:B------:R-:W-:Y:S01]  /*2820*/  @!P0 HADD2.F32 R34, -RZ, R4.reuse.H1_H1 ;  /* 0x30000004ff228230 */ /* 0x100fe20000004100 */
[----:B------:R-:W-:Y:S01]  /*2830*/  @!P0 MOV R9, R2 ;  /* 0x0000000200098202 */ /* 0x000fe20000000f00 */
[----:B------:R-:W-:Y:S01]  /*2840*/  @!P0 HADD2.F32 R5, -RZ, R4.H0_H0 ;  /* 0x20000004ff058230 */ /* 0x000fe20000004100 */
[-C--:B------:R-:W-:Y:S02]  /*2850*/  @!P0 FMUL.FTZ R4, R22, R3.reuse ;  /* 0x0000000316048220 */ /* 0x080fe40000410000 */
[----:B------:R-:W-:Y:S02]  /*2860*/  @!P0 FMUL.FTZ R3, R6, R3 ;  /* 0x0000000306038220 */ /* 0x000fe40000410000 */
[----:B------:R-:W-:Y:S02]  /*2870*/  @!P0 FMUL.FTZ R41, R34, R7 ;  /* 0x0000000722298220 */ /* 0x000fe40000410000 */
[----:B------:R-:W-:Y:S02]  /*2880*/  @!P0 FFMA.FTZ R6, R6, R31, -R4 ;  /* 0x0000001f06068223 */ /* 0x000fe40000010804 */
[C---:B------:R-:W-:Y:S02]  /*2890*/  @!P0 FMUL.FTZ R4, R5.reuse, R7 ;  /* 0x0000000705048220 */ /* 0x040fe40000410000 */
[----:B------:R-:W-:Y:S02]  /*28a0*/  @!P0 FFMA.FTZ R3, R22, R31, R3 ;  /* 0x0000001f16038223 */ /* 0x000fe40000010003 */
[-C--:B------:R-:W-:Y:S02]  /*28b0*/  @!P0 FFMA.FTZ R41, R5, R40.reuse, -R41 ;  /* 0x0000002805298223 */ /* 0x080fe40000010829 */
[----:B------:R-:W-:Y:S01]  /*28c0*/  @!P0 FFMA.FTZ R4, R34, R40, R4 ;  /* 0x0000002822048223 */ /* 0x000fe20000010004 */
[----:B------:R-:W-:Y:S04]  /*28d0*/  @!P0 F2FP.PACK_AB R3, R3, R6 ;  /* 0x000000060303823e */ /* 0x000fe800000000ff */
[----:B------:R-:W-:Y:S02]  /*28e0*/  @!P0 F2FP.PACK_AB R4, R4, R41 ;  /* 0x000000290404823e */ /* 0x000fe400000000ff */
[----:B------:R-:W-:Y:S02]  /*28f0*/  @!P0 MOV R10, R3 ;  /* 0x00000003000a8202 */ /* 0x000fe40000000f00 */
[----:B------:R-:W-:Y:S05]  /*2900*/  @!P0 MOV R11, R4 ;  /* 0x00000004000b8202 */ /* 0x000fea0000000f00 */
[----:B------:R1:W-:Y:S02]  /*2910*/  ST.E.128 [R42.64], R8 ;  /* 0x000000082a007985 */ /* 0x0003e4000c101d06 */
.L_x_75:
[----:B------:R-:W-:Y:S05]  /*2920*/  BSYNC B0 ;  /* 0x0000000000007941 */ /* 0x000fea0003800000 */
.L_x_74:
        /* <DEDUP_REMOVED lines=10> */
[----:B------:R-:W-:Y:S01]  /*29d0*/  @!P0 SHF.R.U64 R4, R14, 0x10, R15 ;  /* 0x000000100e048819 */ /* 0x000fe2000000120f */
[----:B------:R-:W-:Y:S01]  /*29e0*/  @!P0 HADD2.F32 R6, -RZ, R56.H0_H0 ;  /* 0x20000038ff068230 */ /* 0x000fe20000004100 */
[----:B------:R-:W-:Y:S02]  /*29f0*/  @!P0 SHF.R.U64 R13, R46, 0x10, R47 ;  /* 0x000000102e0d8819 */ /* 0x000fe4000000122f */
[----:B------:R-:W-:Y:S01]  /*2a00*/  @!P0 SHF.R.U32.HI R7, RZ, 0x10, R15 ;  /* 0x00000010ff078819 */ /* 0x000fe2000001160f */
[----:B------:R-:W-:Y:S01]  /*2a10*/  @!P0 HADD2.F32 R4, -RZ, R4.H0_H0 ;  /* 0x20000004ff048230 */ /* 0x000fe20000004100 */
[----:B------:R-:W-:Y:S01]  /*2a20*/  @!P0 SHF.R.U32.HI R46, RZ, 0x10, R47 ;  /* 0x00000010ff2e8819 */ /* 0x000fe2000001162f */
[----:B------:R-:W-:Y:S02]  /*2a30*/  @!P0 HADD2.F32 R13, -RZ, R13.H0_H0 ;  /* 0x2000000dff0d8230 */ /* 0x000fe40000004100 */
[----:B------:R-:W-:Y:S02]  /*2a40*/  @!P0 HADD2.F32 R15, -RZ, R56.H1_H1 ;  /* 0x30000038ff0f8230 */ /* 0x000fe40000004100 */
        /* <DEDUP_REMOVED lines=19> */
[----:B------:R-:W-:Y:S02]  /*2b80*/  @!P0 HADD2.F32 R3, -RZ, R23.H1_H1 ;  /* 0x30000017ff038230 */ /* 0x000fe40000004100 */
[----:B------:R-:W-:Y:S01]  /*2b90*/  @!P0 HADD2.F32 R6, -RZ, R5.H0_H0 ;  /* 0x20000005ff068230 */ /* 0x000fe20000004100 */
[----:B------:R-:W-:Y:S01]  /*2ba0*/  @!P0 F2FP.PACK_AB R2, R2, R34 ;  /* 0x000000220202823e */ /* 0x000fe200000000ff */
[--C-:B------:R-:W-:Y:S01]  /*2bb0*/  @!P0 HADD2.F32 R22, -RZ, R4.reuse.H1_H1 ;  /* 0x30000004ff168230 */ /* 0x100fe20000004100 */
[----:B------:R-:W-:Y:S01]  /*2bc0*/  @!P0 MOV R8, R0 ;  /* 0x0000000000088202 */ /* 0x000fe20000000f00 */
[----:B------:R-:W-:Y:S01]  /*2bd0*/  @!P0 HADD2.F32 R5, -RZ, R4.H0_H0 ;  /* 0x20000004ff058230 */ /* 0x000fe20000004100 */
[-C--:B------:R-:W-:Y:S01]  /*2be0*/  @!P0 FMUL.FTZ R4, R14, R3.reuse ;  /* 0x000000030e048220 */ /* 0x080fe20000410000 */
[----:B------:R-:W-:Y:S01]  /*2bf0*/  @!P0 MOV R9, R2 ;  /* 0x0000000200098202 */ /* 0x000fe20000000f00 */
[----:B------:R-:W-:Y:S01]  /*2c00*/  @!P0 FMUL.FTZ R3, R6, R3 ;  /* 0x0000000306038220 */ /* 0x000fe20000410000 */
[----:B------:R-:W-:Y:S01]  /*2c10*/  @!P0 HADD2.F32 R23, -RZ, R46.H0_H0 ;  /* 0x2000002eff178230 */ /* 0x000fe20000004100 */
        /* <DEDUP_REMOVED lines=11> */
.L_x_77:
[----:B------:R-:W-:Y:S05]  /*2cd0*/  BSYNC B0 ;  /* 0x0000000000007941 */ /* 0x000fea0003800000 */
.L_x_76:
        /* <DEDUP_REMOVED lines=11> */
[--C-:B------:R-:W-:Y:S01]  /*2d90*/  @!P0 HADD2.F32 R6, -RZ, R57.reuse.H0_H0 ;  /* 0x20000039ff068230 */ /* 0x100fe20000004100 */
[----:B------:R-:W-:Y:S01]  /*2da0*/  @!P0 SHF.R.U64 R13, R48, 0x10, R49 ;  /* 0x00000010300d8819 */ /* 0x000fe20000001231 */
[----:B------:R-:W-:Y:S01]  /*2db0*/  @!P0 HADD2.F32 R15, -RZ, R57.H1_H1 ;  /* 0x30000039ff0f8230 */ /* 0x000fe20000004100 */
[----:B------:R-:W-:Y:S01]  /*2dc0*/  @!P0 SHF.R.U32.HI R7, RZ, 0x10, R17 ;  /* 0x00000010ff078819 */ /* 0x000fe20000011611 */
        /* <DEDUP_REMOVED lines=20> */
[--C-:B------:R-:W-:Y:S01]  /*2f10*/  @!P0 HADD2.F32 R14, -RZ, R5.reuse.H1_H1 ;  /* 0x30000005ff0e8230 */ /* 0x100fe20000004100 */
        /* <DEDUP_REMOVED lines=22> */
.L_x_79:
[----:B------:R-:W-:Y:S05]  /*3080*/  BSYNC B0 ;  /* 0x0000000000007941 */ /* 0x000fea0003800000 */
.L_x_78:
[----:B------:R-:W-:Y:S01]  /*3090*/  ISETP.GE.AND P0, PT, R93, c[0x0][0x1d4], PT ;  /* 0x000075005d007a0c */ /* 0x000fe20003f06270 */
[----:B------:R-:W-:Y:S01]  /*30a0*/  @!UPT UIADD3 URZ, URZ, URZ, URZ ;  /* 0x0000003f3f3ff290 */ /* 0x000fe2000fffe03f */
[----:B------:R-:W-:Y:S11]  /*30b0*/  BSSY B0, `(.L_x_80) ;  /* 0x0000038000007945 */ /* 0x000ff60003800000 */
[----:B------:R-:W-:-:S05]  /*30c0*/  @P0 BRA `(.L_x_81) ;  /* 0x0000036000000947 */ /* 0x000fca0003800000 */
[C---:B-1--4-:R-:W-:Y:S01]  /*30d0*/  LEA R22, P0, R88.reuse, R64, 0x1 ;  /* 0x0000004058167211 */ /* 0x052fe200078008ff */
[----:B------:R-:W1:Y:S03]  /*30e0*/  LDS.128 R8, [R80+0x5000] ;  /* 0x0050000050087984 */ /* 0x000e660000000c00 */
        /* <DEDUP_REMOVED lines=52> */
.L_x_81:
[----:B------:R-:W-:Y:S05]  /*3430*/  BSYNC B0 ;  /* 0x0000000000007941 */ /* 0x000fea0003800000 */
.L_x_80:
[----:B------:R-:W-:Y:S11]  /*3440*/  ISETP.GE.AND P0, PT, R92, c[0x0][0x1d4], PT ;  /* 0x000075005c007a0c */ /* 0x000ff60003f06270 */
[----:B------:R-:W-:Y:S02]  /*3450*/  @!UPT UIADD3 URZ, URZ, URZ, URZ ;  /* 0x0000003f3f3ff290 */ /* 0x000fe4000fffe03f */
        /* <DEDUP_REMOVED lines=54> */
[----:B------:R1:W-:Y:S01]  /*37c0*/  ST.E.128 [R22.64], R8 ;  /* 0x0000000816007985 */ /* 0x0003e2000c101d06 */
[----:B------:R-:W-:-:S05]  /*37d0*/  BRA `(.L_x_71) ;  /* 0x00001ef000007947 */ /* 0x000fca0003800000 */
.L_x_68:
        /* <DEDUP_REMOVED lines=37> */
[----:B------:R1:W5:Y:S04]  /*3a30*/  @!P0 LDG.E.128 R40, [R8.64] ;  /* 0x0000000608288981 */ /* 0x000368000c1e1d00 */
[----:B------:R1:W5:Y:S01]  /*3a40*/  @!P0 LDG.E.128 R4, [R2.64] ;  /* 0x0000000602048981 */ /* 0x000362000c1e1d00 */
[----:B------:R-:W-:Y:S11]  /*3a50*/  ISETP.GE.AND P0, PT, R28, c[0x0][0x27c], PT ;  /* 0x00009f001c007a0c */ /* 0x000ff60003f06270 */
[----:B------:R-:W-:Y:S02]  /*3a60*/  @!UPT UIADD3 URZ, URZ, URZ, URZ ;  /* 0x0000003f3f3ff290 */ /* 0x000fe4000fffe03f */
[----:B------:R1:W5:Y:S04]  /*3a70*/  @!P0 LDG.E.128 R52, [R8.64+0x20] ;  /* 0x0000200608348981 */ /* 0x000368000c1e1d00 */
[----:B------:R1:W5:Y:S01]  /*3a80*/  @!P0 LDG.E.128 R12, [R2.64+0x20] ;  /* 0x00002006020c8981 */ /* 0x000362000c1e1d00 */
[----:B------:R-:W-:Y:S11]  /*3a90*/  ISETP.GE.AND P0, PT, R27, c[0x0][0x27c], PT ;  /* 0x00009f001b007a0c */ /* 0x000ff60003f06270 */
[----:B------:R-:W-:Y:S02]  /*3aa0*/  @!UPT UIADD3 URZ, URZ, URZ, URZ ;  /* 0x0000003f3f3ff290 */ /* 0x000fe4000fffe03f */
[----:B------:R1:W5:Y:S04]  /*3ab0*/  @!P0 LDG.E.128 R60, [R8.64+0x40] ;  /* 0x00004006083c8981 */ /* 0x000368000c1e1d00 */
[----:B------:R1:W5:Y:S02]  /*3ac0*/  @!P0 LDG.E.128 R20, [R2.64+0x40] ;  /* 0x0000400602148981 */ /* 0x000364000c1e1d00 */
.L_x_83:
[----:B------:R-:W-:Y:S05]  /*3ad0*/  BSYNC B0 ;  /* 0x0000000000007941 */ /* 0x000fea0003800000 */
.L_x_82:
[----:B------:R2:W3:Y:S04]  /*3ae0*/  SHFL.IDX PT, R69, R26, RZ, 0x1e1f ;  /* 0x001e1fff1a457589 */ /* 0x0004e800000e0000 */
[----:B------:R2:W4:Y:S01]  /*3af0*/  SHFL.IDX PT, R68, R29, RZ, 0x1e1f ;  /* 0x001e1fff1d447589 */ /* 0x00052200000e0000 */
[----:B------:R-:W-:-:S05]  /*3b00*/  @P1 BRA `(.L_x_71) ;  /* 0x00001bc000001947 */ /* 0x000fca0003800000 */
[----:B------:R-:W-:Y:S01]  /*3b10*/  ISETP.GE.AND P0, PT, R24, c[0x0][0x1d4], PT ;  /* 0x0000750018007a0c */ /* 0x000fe20003f06270 */
[----:B-1---5:R-:W-:Y:S01]  /*3b20*/  IMAD.MOV.U32 R8, RZ, RZ, R62 ;  /* 0x000000ffff087224 */ /* 0x022fe200078e003e */
[----:B------:R-:W-:Y:S01]  /*3b30*/  IADD3 R152, -R154, c[0x0][0x1d4], RZ ;  /* 0x000075009a987a10 */ /* 0x000fe20007ffe1ff */
[----:B------:R-:W-:Y:S01]  /*3b40*/  IMAD.MOV.U32 R3, RZ, RZ, R63 ;  /* 0x000000ffff037224 */ /* 0x000fe200078e003f */
[----:B------:R-:W-:Y:S01]  /*3b50*/  BSSY B0, `(.L_x_84) ;  /* 0x0000097000007945 */ /* 0x000fe20003800000 */
[----:B------:R-:W-:Y:S02]  /*3b60*/  IMAD.MOV.U32 R2, RZ, RZ, R60 ;  /* 0x000000ffff027224 */ /* 0x000fe400078e003c */
[----:B------:R-:W-:Y:S01]  /*3b70*/  IMAD.MOV.U32 R0, RZ, RZ, R61 ;  /* 0x000000ffff007224 */ /* 0x000fe200078e003d */
[----:B------:R-:W-:Y:S01]  /*3b80*/  PRMT R67, R3, 0x5410, R8 ;  /* 0x0000541003437816 */ /* 0x000fe20000000008 */
[----:B------:R-:W-:Y:S01]  /*3b90*/  IMAD.MOV.U32 R3, RZ, RZ, R55 ;  /* 0x000000ffff037224 */ /* 0x000fe200078e0037 */
[----:B------:R-:W-:Y:S02]  /*3ba0*/  MOV R8, R54 ;  /* 0x0000003600087202 */ /* 0x000fe40000000f00 */
        /* <DEDUP_REMOVED lines=15> */
[----:B------:R-:W-:Y:S02]  /*3ca0*/  PRMT R30, R3, 0x5410, R8 ;  /* 0x00005410031e7816 */ /* 0x000fe40000000008 */
[----:B--2---:R-:W-:Y:S01]  /*3cb0*/  PRMT R29, R2, 0x5410, R0 ;  /* 0x00005410021d7816 */ /* 0x004fe20000000000 */
[----:B------:R-:W-:-:S05]  /*3cc0*/  @P0 BRA `(.L_x_85) ;  /* 0x000007f000000947 */ /* 0x000fca0003800000 */
[----:B------:R-:W-:Y:S01]  /*3cd0*/  IMAD.MOV.U32 R9, RZ, RZ, R6 ;  /* 0x000000ffff097224 */ /* 0x000fe200078e0006 */
[----:B------:R-:W-:Y:S01]  /*3ce0*/  ISETP.NE.AND P2, PT, R150, RZ, PT ;  /* 0x000000ff9600720c */ /* 0x000fe20003f45270 */
[----:B------:R-:W1:Y:S01]  /*3cf0*/  LDS.128 R16, [R133+0x3100] ;  /* 0x0031000085107984 */ /* 0x000e620000000c00 */
[----:B------:R-:W-:Y:S01]  /*3d00*/  ISETP.GE.AND P0, PT, R24, c[0x0][0x27c], PT ;  /* 0x00009f0018007a0c */ /* 0x000fe20003f06270 */
[----:B------:R-:W-:Y:S01]  /*3d10*/  IMAD.MOV.U32 R47, RZ, RZ, R42 ;  /* 0x000000ffff2f7224 */ /* 0x000fe200078e002a */
[----:B------:R-:W-:Y:S02]  /*3d20*/  SEL R0, R154, R152, !P2 ;  /* 0x000000989a007207 */ /* 0x000fe40005000000 */
[----:B------:R-:W-:Y:S02]  /*3d30*/  MOV R45, R41 ;  /* 0x00000029002d7202 */ /* 0x000fe40000000f00 */
[----:B------:R-:W-:Y:S02]  /*3d40*/  SHF.R.S32.HI R2, RZ, 0x1f, R0 ;  /* 0x0000001fff027819 */ /* 0x000fe40000011400 */
[----:B------:R-:W-:Y:S02]  /*3d50*/  MOV R11, R7 ;  /* 0x00000007000b7202 */ /* 0x000fe40000000f00 */
[----:B------:R-:W-:Y:S02]  /*3d60*/  LEA.HI R0, R2, R0, RZ, 0x4 ;  /* 0x0000000002007211 */ /* 0x000fe400078f20ff */
[----:B------:R-:W-:Y:S02]  /*3d70*/  MOV R49, R43 ;  /* 0x0000002b00317202 */ /* 0x000fe40000000f00 */
[----:B------:R-:W-:Y:S02]  /*3d80*/  LEA.HI.SX32 R0, R0, R143, 0x1c ;  /* 0x0000008f00007211 */ /* 0x000fe400078fe2ff */
[--C-:B------:R-:W-:Y:S01]  /*3d90*/  @!P0 SHF.R.U64 R44, R40, 0x10, R41.reuse ;  /* 0x00000010282c8819 */ /* 0x100fe20000001229 */
[----:B------:R-:W-:Y:S01]  /*3da0*/  @!P0 HADD2.F32 R49, -RZ, R49.H0_H0 ;  /* 0x20000031ff318230 */ /* 0x000fe20000004100 */
[----:B------:R-:W-:Y:S02]  /*3db0*/  SHF.R.S32.HI R2, RZ, 0x1f, R0 ;  /* 0x0000001fff027819 */ /* 0x000fe40000011400 */
[----:B------:R-:W-:Y:S02]  /*3dc0*/  SHF.L.U32 R72, R0, 0x3, RZ ;  /* 0x0000000300487819 */ /* 0x000fe400000006ff */
[----:B------:R-:W-:Y:S02]  /*3dd0*/  LEA.HI R0, R2, R0, RZ, 0x2 ;  /* 0x0000000002007211 */ /* 0x000fe400078f10ff */
[----:B------:R-:W-:Y:S02]  /*3de0*/  @!P0 SHF.R.U32.HI R46, RZ, 0x10, R41 ;  /* 0x00000010ff2e8819 */ /* 0x000fe40000011629 */
[----:B------:R-:W-:Y:S01]  /*3df0*/  @!P0 SHF.R.U64 R3, R4, 0x10, R5 ;  /* 0x0000001004038819 */ /* 0x000fe20000001205 */
[----:B------:R-:W-:Y:S01]  /*3e00*/  IMAD.SHL.U32 R0, R0, 0x200, RZ ;  /* 0x0000020000007824 */ /* 0x000fe200078e00ff */
[----:B------:R-:W-:Y:S02]  /*3e10*/  LOP3.LUT R2, R97, 0x18, R72, 0xf8, !PT ;  /* 0x0000001861027812 */ /* 0x000fe400078ef848 */
[--C-:B------:R-:W-:Y:S02]  /*3e20*/  @!P0 SHF.R.U64 R10, R6, 0x10, R7.reuse ;  /* 0x00000010060a8819 */ /* 0x100fe40000001207 */
[----:B------:R-:W-:Y:S02]  /*3e30*/  LOP3.LUT R2, R2, R98, RZ, 0x3c, !PT ;  /* 0x0000006202027212 */ /* 0x000fe400078e3cff */
[----:B------:R-:W-:Y:S02]  /*3e40*/  LOP3.LUT R0, R0, 0x7ffff800, RZ, 0xc0, !PT ;  /* 0x7ffff80000007812 */ /* 0x000fe400078ec0ff */
[----:B------:R-:W-:Y:S02]  /*3e50*/  @!P0 SHF.R.U32.HI R26, RZ, 0x10, R7 ;  /* 0x00000010ff1a8819 */ /* 0x000fe40000011607 */
[----:B------:R-:W-:Y:S01]  /*3e60*/  IADD3 R0, R2, R0, R99 ;  /* 0x0000000002007210 */ /* 0x000fe20007ffe063 */
[----:B------:R-:W-:Y:S01]  /*3e70*/  IMAD.MOV.U32 R2, RZ, RZ, R4 ;  /* 0x000000ffff027224 */ /* 0x000fe200078e0004 */
[--C-:B------:R-:W-:Y:S01]  /*3e80*/  @!P0 SHF.R.U64 R48, R42, 0x10, R43.reuse ;  /* 0x000000102a308819 */ /* 0x100fe2000000122b */
[----:B------:R-:W-:Y:S01]  /*3e90*/  IMAD.MOV.U32 R4, RZ, RZ, R40 ;  /* 0x000000ffff047224 */ /* 0x000fe200078e0028 */
[----:B------:R-:W-:Y:S01]  /*3ea0*/  SHF.L.U32 R0, R0, 0x1, RZ ;  /* 0x0000000100007819 */ /* 0x000fe200000006ff */
[----:B------:R-:W-:Y:S01]  /*3eb0*/  @!P0 HADD2.F32 R42, -RZ, R44.H0_H0 ;  /* 0x2000002cff2a8230 */ /* 0x000fe20000004100 */
[----:B------:R-:W-:Y:S01]  /*3ec0*/  @!P0 SHF.R.U32.HI R50, RZ, 0x10, R43 ;  /* 0x00000010ff328819 */ /* 0x000fe2000001162b */
[----:B------:R-:W-:Y:S01]  /*3ed0*/  @!P0 HADD2.F32 R6, -RZ, R2.H0_H0 ;  /* 0x20000002ff068230 */ /* 0x000fe20000004100 */
[----:B------:R-:W-:Y:S01]  /*3ee0*/  MOV R8, R5 ;  /* 0x0000000500087202 */ /* 0x000fe20000000f00 */
[----:B------:R1:W2:Y:S01]  /*3ef0*/  LDS.128 R56, [R0+0x3100] ;  /* 0x0031000000387984 */ /* 0x0002a20000000c00 */
[----:B------:R-:W-:Y:S01]  /*3f00*/  @!P0 HADD2.F32 R40, -RZ, R4.H0_H0 ;  /* 0x20000004ff288230 */ /* 0x000fe20000004100 */
[----:B------:R-:W-:Y:S01]  /*3f10*/  @!P0 SHF.R.U32.HI R5, RZ, 0x10, R5 ;  /* 0x00000010ff058819 */ /* 0x000fe20000011605 */
[----:B------:R-:W-:Y:S02]  /*3f20*/  @!P0 HADD2.F32 R2, -RZ, R3.H0_H0 ;  /* 0x20000003ff028230 */ /* 0x000fe40000004100 */
[----:B------:R-:W-:Y:S01]  /*3f30*/  @!P0 HADD2.F32 R50, -RZ, R50.H0_H0 ;  /* 0x20000032ff328230 */ /* 0x000fe20000004100 */
[----:B-1----:R-:W-:Y:S05]  /*3f40*/  @!P0 IMAD.MOV.U32 R0, RZ, RZ, R16 ;  /* 0x000000ffff008224 */ /* 0x002fea00078e0010 */
[--C-:B------:R-:W-:Y:S02]  /*3f50*/  @!P0 HADD2.F32 R4, -RZ, R0.reuse.H0_H0 ;  /* 0x20000000ff048230 */ /* 0x100fe40000004100 */
[----:B------:R-:W-:Y:S03]  /*3f60*/  @!P0 HADD2.F32 R3, -RZ, R0.H1_H1 ;  /* 0x30000000ff038230 */ /* 0x000fe60000004100 */
[C---:B------:R-:W-:Y:S01]  /*3f70*/  @!P0 FMUL.FTZ R0, R4.reuse, R6 ;  /* 0x0000000604008220 */ /* 0x040fe20000410000 */
[----:B--2---:R-:W-:Y:S05]  /*3f80*/  @!P0 MOV R41, R56 ;  /* 0x0000003800298202 */ /* 0x004fea0000000f00 */
[--C-:B------:R-:W-:Y:S02]  /*3f90*/  @!P0 HADD2.F32 R7, -RZ, R41.reuse.H0_H0 ;  /* 0x20000029ff078230 */ /* 0x100fe40000004100 */
[----:B------:R-:W-:Y:S03]  /*3fa0*/  @!P0 HADD2.F32 R41, -RZ, R41.H1_H1 ;  /* 0x30000029ff298230 */ /* 0x000fe60000004100 */
[----:B------:R-:W-:Y:S02]  /*3fb0*/  @!P0 FMUL.FTZ R43, R7, R6 ;  /* 0x00000006072b8220 */ /* 0x000fe40000410000 */
[----:B------:R-:W-:Y:S02]  /*3fc0*/  @!P0 FMUL.FTZ R6, R41, R2 ;  /* 0x0000000229068220 */ /* 0x000fe40000410000 */
[----:B------:R-:W-:Y:S02]  /*3fd0*/  @!P0 FFMA.FTZ R77, R4, R40, -R43 ;  /* 0x00000028044d8223 */ /* 0x000fe4000001082b */
[----:B------:R-:W-:Y:S02]  /*3fe0*/  @!P0 IMAD.MOV.U32 R43, RZ, RZ, R57 ;  /* 0x000000ffff2b8224 */ /* 0x000fe400078e0039 */
[C---:B------:R-:W-:Y:S02]  /*3ff0*/  @!P0 FMUL.FTZ R2, R3.reuse, R2 ;  /* 0x0000000203028220 */ /* 0x040fe40000410000 */
[----:B------:R-:W-:Y:S01]  /*4000*/  @!P0 FFMA.FTZ R76, R3, R42, -R6 ;  /* 0x0000002a034c8223 */ /* 0x000fe20000010806 */
[----:B------:R-:W-:Y:S01]  /*4010*/  @!P0 MOV R3, R17 ;  /* 0x0000001100038202 */ /* 0x000fe20000000f00 */
[----:B------:R-:W-:Y:S01]  /*4020*/  @!P0 FFMA.FTZ R0, R7, R40, R0 ;  /* 0x0000002807008223 */ /* 0x000fe20000010000 */
[----:B------:R-:W-:Y:S01]  /*4030*/  @!P0 HADD2.F32 R6, -RZ, R8.H0_H0 ;  /* 0x20000008ff068230 */ /* 0x000fe20000004100 */
[----:B------:R-:W-:Y:S01]  /*4040*/  @!P0 FFMA.FTZ R2, R41, R42, R2 ;  /* 0x0000002a29028223 */ /* 0x000fe20000010002 */
[----:B------:R-:W-:Y:S02]  /*4050*/  @!P0 HADD2.F32 R40, -RZ, R43.H0_H0 ;  /* 0x2000002bff288230 */ /* 0x000fe40000004100 */
[----:B------:R-:W-:Y:S02]  /*4060*/  @!P0 HADD2.F32 R7, -RZ, R5.H0_H0 ;  /* 0x20000005ff078230 */ /* 0x000fe40000004100 */
[----:B------:R-:W-:Y:S01]  /*4070*/  @!P0 HADD2.F32 R4, -RZ, R3.H0_H0 ;  /* 0x20000003ff048230 */ /* 0x000fe20000004100 */
[----:B------:R-:W-:Y:S01]  /*4080*/  @!P0 FMUL.FTZ R8, R40, R6 ;  /* 0x0000000628088220 */ /* 0x000fe20000410000 */
[----:B------:R-:W-:Y:S01]  /*4090*/  @!P0 HADD2.F32 R42, -RZ, R43.H1_H1 ;  /* 0x3000002bff2a8230 */ /* 0x000fe20000004100 */
[----:B------:R-:W-:Y:S01]  /*40a0*/  @!P0 F2FP.PACK_AB R0, R2, R0 ;  /* 0x000000000200823e */ /* 0x000fe200000000ff */
[----:B------:R-:W-:Y:S02]  /*40b0*/  @!P0 HADD2.F32 R41, -RZ, R45.H0_H0 ;  /* 0x2000002dff298230 */ /* 0x000fe40000004100 */
[----:B------:R-:W-:Y:S01]  /*40c0*/  @!P0 HADD2.F32 R5, -RZ, R3.H1_H1 ;  /* 0x30000003ff058230 */ /* 0x000fe20000004100 */
[----:B------:R-:W-:Y:S01]  /*40d0*/  @!P0 FMUL.FTZ R3, R4, R6 ;  /* 0x0000000604038220 */ /* 0x000fe20000410000 */
[----:B------:R-:W-:Y:S01]  /*40e0*/  @!P0 HADD2.F32 R43, -RZ, R46.H0_H0 ;  /* 0x2000002eff2b8230 */ /* 0x000fe20000004100 */
[----:B------:R-:W-:Y:S01]  /*40f0*/  @!P0 FMUL.FTZ R6, R42, R7 ;  /* 0x000000072a068220 */ /* 0x000fe20000410000 */
[----:B------:R-:W-:Y:S01]  /*4100*/  @!P0 MOV R56, R0 ;  /* 0x0000000000388202 */ /* 0x000fe20000000f00 */
[----:B------:R-:W-:Y:S01]  /*4110*/  @!P0 FFMA.FTZ R75, R4, R41, -R8 ;  /* 0x00000029044b8223 */ /* 0x000fe20000010808 */
[----:B------:R-:W-:Y:S01]  /*4120*/  @!P0 HADD2.F32 R8, -RZ, R9.H0_H0 ;  /* 0x20000009ff088230 */ /* 0x000fe20000004100 */
[C---:B------:R-:W-:Y:S01]  /*4130*/  @!P0 FMUL.FTZ R4, R5.reuse, R7 ;  /* 0x0000000705048220 */ /* 0x040fe20000410000 */
[----:B------:R-:W-:Y:S01]  /*4140*/  @!P0 HADD2.F32 R9, -RZ, R10.H0_H0 ;  /* 0x2000000aff098230 */ /* 0x000fe20000004100 */
[----:B------:R-:W-:Y:S01]  /*4150*/  @!P0 IMAD.MOV.U32 R7, RZ, RZ, R58 ;  /* 0x000000ffff078224 */ /* 0x000fe200078e003a */
[----:B------:R-:W-:Y:S01]  /*4160*/  @!P0 HADD2.F32 R45, -RZ, R47.H0_H0 ;  /* 0x2000002fff2d8230 */ /* 0x000fe20000004100 */
[----:B------:R-:W-:Y:S01]  /*4170*/  @!P0 FFMA.FTZ R74, R5, R43, -R6 ;  /* 0x0000002b054a8223 */ /* 0x000fe20000010806 */
[----:B------:R-:W-:Y:S01]  /*4180*/  @!P0 MOV R5, R18 ;  /* 0x0000001200058202 */ /* 0x000fe20000000f00 */
[----:B------:R-:W-:Y:S01]  /*4190*/  @!P0 FFMA.FTZ R3, R40, R41, R3 ;  /* 0x0000002928038223 */ /* 0x000fe20000010003 */
[--C-:B------:R-:W-:Y:S01]  /*41a0*/  @!P0 HADD2.F32 R44, -RZ, R7.reuse.H0_H0 ;  /* 0x20000007ff2c8230 */ /* 0x100fe20000004100 */
[----:B------:R-:W-:Y:S01]  /*41b0*/  @!P0 FFMA.FTZ R4, R42, R43, R4 ;  /* 0x0000002b2a048223 */ /* 0x000fe20000010004 */
[----:B------:R-:W-:Y:S01]  /*41c0*/  @!P0 HADD2.F32 R46, -RZ, R7.H1_H1 ;  /* 0x30000007ff2e8230 */ /* 0x000fe20000004100 */
[----:B------:R-:W-:Y:S01]  /*41d0*/  @!P0 F2FP.PACK_AB R40, R74, R75 ;  /* 0x0000004b4a28823e */ /* 0x000fe200000000ff */
[--C-:B------:R-:W-:Y:S01]  /*41e0*/  @!P0 HADD2.F32 R6, -RZ, R5.reuse.H0_H0 ;  /* 0x20000005ff068230 */ /* 0x100fe20000004100 */
[-C--:B------:R-:W-:Y:S01]  /*41f0*/  @!P0 FMUL.FTZ R51, R44, R8.reuse ;  /* 0x000000082c338220 */ /* 0x080fe20000410000 */
[----:B------:R-:W-:Y:S01]  /*4200*/  @!P0 HADD2.F32 R7, -RZ, R5.H1_H1 ;  /* 0x30000005ff078230 */ /* 0x000fe20000004100 */
[----:B------:R-:W-:Y:S01]  /*4210*/  @!P0 FMUL.FTZ R10, R46, R9 ;  /* 0x000000092e0a8220 */ /* 0x000fe20000410000 */
[----:B------:R-:W-:Y:S01]  /*4220*/  @!P0 HADD2.F32 R47, -RZ, R48.H0_H0 ;  /* 0x20000030ff2f8230 */ /* 0x000fe20000004100 */
[----:B------:R-:W-:Y:S01]  /*4230*/  @!P0 FMUL.FTZ R5, R6, R8 ;  /* 0x0000000806058220 */ /* 0x000fe20000410000 */
[----:B------:R-:W-:Y:S01]  /*4240*/  @!P0 MOV R17, R40 ;  /* 0x0000002800118202 */ /* 0x000fe20000000f00 */
[----:B------:R-:W-:Y:S01]  /*4250*/  @!P0 IMAD.MOV.U32 R8, RZ, RZ, R59 ;  /* 0x000000ffff088224 */ /* 0x000fe200078e003b */
[----:B------:R-:W-:Y:S01]  /*4260*/  @!P0 F2FP.PACK_AB R3, R4, R3 ;  /* 0x000000030403823e */ /* 0x000fe200000000ff */
[----:B------:R-:W-:Y:S02]  /*4270*/  @!P0 FFMA.FTZ R51, R6, R45, -R51 ;  /* 0x0000002d06338223 */ /* 0x000fe40000010833 */
[C---:B------:R-:W-:Y:S01]  /*4280*/  @!P0 FMUL.FTZ R6, R7.reuse, R9 ;  /* 0x0000000907068220 */ /* 0x040fe20000410000 */
[----:B------:R-:W-:Y:S01]  /*4290*/  @!P0 MOV R57, R3 ;  /* 0x0000000300398202 */ /* 0x000fe20000000f00 */
[----:B------:R-:W-:Y:S01]  /*42a0*/  @!P0 FFMA.FTZ R73, R7, R47, -R10 ;  /* 0x0000002f07498223 */ /* 0x000fe2000001080a */
[----:B------:R-:W-:Y:S01]  /*42b0*/  @!P0 MOV R7, R19 ;  /* 0x0000001300078202 */ /* 0x000fe20000000f00 */
[----:B------:R-:W-:Y:S01]  /*42c0*/  @!P0 FFMA.FTZ R5, R44, R45, R5 ;  /* 0x0000002d2c058223 */ /* 0x000fe20000010005 */
[----:B------:R-:W-:Y:S01]  /*42d0*/  @!P0 HADD2.F32 R10, -RZ, R11.H0_H0 ;  /* 0x2000000bff0a8230 */ /* 0x000fe20000004100 */
[----:B------:R-:W-:Y:S01]  /*42e0*/  @!P0 FFMA.FTZ R6, R46, R47, R6 ;  /* 0x0000002f2e068223 */ /* 0x000fe20000010006 */
[----:B------:R-:W-:Y:S02]  /*42f0*/  @!P0 HADD2.F32 R48, -RZ, R8.H0_H0 ;  /* 0x20000008ff308230 */ /* 0x000fe40000004100 */
[----:B------:R-:W-:Y:S02]  /*4300*/  @!P0 HADD2.F32 R11, -RZ, R26.H0_H0 ;  /* 0x2000001aff0b8230 */ /* 0x000fe40000004100 */
[----:B------:R-:W-:Y:S01]  /*4310*/  @!P0 HADD2.F32 R26, -RZ, R8.H1_H1 ;  /* 0x30000008ff1a8230 */ /* 0x000fe20000004100 */
[-C--:B------:R-:W-:Y:S01]  /*4320*/  @!P0 FMUL.FTZ R71, R48, R10.reuse ;  /* 0x0000000a30478220 */ /* 0x080fe20000410000 */
[--C-:B------:R-:W-:Y:S01]  /*4330*/  @!P0 HADD2.F32 R8, -RZ, R7.reuse.H0_H0 ;  /* 0x20000007ff088230 */ /* 0x100fe20000004100 */
[----:B------:R-:W-:Y:S01]  /*4340*/  @!P0 F2FP.PACK_AB R5, R6, R5 ;  /* 0x000000050605823e */ /* 0x000fe200000000ff */
[----:B------:R-:W-:Y:S01]  /*4350*/  @!P0 HADD2.F32 R9, -RZ, R7.H1_H1 ;  /* 0x30000007ff098230 */ /* 0x000fe20000004100 */
[----:B------:R-:W-:Y:S02]  /*4360*/  @!P0 FMUL.FTZ R70, R26, R11 ;  /* 0x0000000b1a468220 */ /* 0x000fe40000410000 */
[C---:B------:R-:W-:Y:S01]  /*4370*/  @!P0 FMUL.FTZ R7, R8.reuse, R10 ;  /* 0x0000000a08078220 */ /* 0x040fe20000410000 */
[----:B------:R-:W-:Y:S01]  /*4380*/  @!P0 F2FP.PACK_AB R10, R73, R51 ;  /* 0x00000033490a823e */ /* 0x000fe200000000ff */
[----:B------:R-:W-:Y:S02]  /*4390*/  @!P0 FFMA.FTZ R71, R8, R49, -R71 ;  /* 0x0000003108478223 */ /* 0x000fe40000010847 */
[C---:B------:R-:W-:Y:S01]  /*43a0*/  @!P0 FMUL.FTZ R8, R9.reuse, R11 ;  /* 0x0000000b09088220 */ /* 0x040fe20000410000 */
[----:B------:R-:W-:Y:S01]  /*43b0*/  @!P0 F2FP.PACK_AB R11, R76, R77 ;  /* 0x0000004d4c0b823e */ /* 0x000fe200000000ff */
[----:B------:R-:W-:Y:S01]  /*43c0*/  @!P0 FFMA.FTZ R7, R48, R49, R7 ;  /* 0x0000003130078223 */ /* 0x000fe20000010007 */
[----:B------:R-:W-:Y:S01]  /*43d0*/  @!P0 MOV R18, R10 ;  /* 0x0000000a00128202 */ /* 0x000fe20000000f00 */
[-C--:B------:R-:W-:Y:S02]  /*43e0*/  @!P0 FFMA.FTZ R70, R9, R50.reuse, -R70 ;  /* 0x0000003209468223 */ /* 0x080fe40000010846 */
[----:B------:R-:W-:Y:S02]  /*43f0*/  @!P0 FFMA.FTZ R8, R26, R50, R8 ;  /* 0x000000321a088223 */ /* 0x000fe40000010008 */
[----:B------:R-:W-:Y:S01]  /*4400*/  @!P0 IMAD.MOV.U32 R16, RZ, RZ, R11 ;  /* 0x000000ffff108224 */ /* 0x000fe200078e000b */
[----:B------:R-:W-:Y:S01]  /*4410*/  @!P0 F2FP.PACK_AB R9, R70, R71 ;  /* 0x000000474609823e */ /* 0x000fe200000000ff */
[----:B------:R-:W-:Y:S01]  /*4420*/  @!P0 IMAD.MOV.U32 R58, RZ, RZ, R5 ;  /* 0x000000ffff3a8224 */ /* 0x000fe200078e0005 */
[----:B------:R-:W-:Y:S03]  /*4430*/  @!P0 F2FP.PACK_AB R7, R8, R7 ;  /* 0x000000070807823e */ /* 0x000fe600000000ff */
[----:B------:R-:W-:Y:S01]  /*4440*/  @!P0 IMAD.MOV.U32 R19, RZ, RZ, R9 ;  /* 0x000000ffff138224 */ /* 0x000fe200078e0009 */
[----:B------:R-:W-:Y:S02]  /*4450*/  @!P0 MOV R59, R7 ;  /* 0x00000007003b8202 */ /* 0x000fe40000000f00 */
[----:B----4-:R-:W-:Y:S04]  /*4460*/  IADD3 R2, P0, R68, R136, RZ ;  /* 0x0000008844027210 */ /* 0x010fe80007f1e0ff */
[----:B---3--:R-:W-:Y:S02]  /*4470*/  IADD3.X R3, R69, R137, RZ, P0, !PT ;  /* 0x0000008945037210 */ /* 0x008fe400007fe4ff */
[C---:B------:R-:W-:Y:S03]  /*4480*/  ISETP.GE.AND P0, PT, R72.reuse, c[0x0][0x1d4], PT ;  /* 0x0000750048007a0c */ /* 0x040fe60003f06270 */
[----:B------:R1:W-:Y:S10]  /*4490*/  ST.E.128 [R2.64], R16 ;  /* 0x0000001002007985 */ /* 0x0003f4000c101d06 */
[----:B------:R-:W-:Y:S05]  /*44a0*/  @!P0 IMAD.WIDE R4, R72, 0x2, R68 ;  /* 0x0000000248048825 */ /* 0x000fea00078e0244 */
[----:B------:R1:W-:Y:S02]  /*44b0*/  @!P0 ST.E.128 [R4.64], R56 ;  /* 0x0000003804008985 */ /* 0x0003e4000c101d06 */
.L_x_85:
[----:B------:R-:W-:Y:S05]  /*44c0*/  BSYNC B0 ;  /* 0x0000000000007941 */ /* 0x000fea0003800000 */
.L_x_84:
[----:B------:R-:W-:Y:S01]  /*44d0*/  ISETP.GE.AND P0, PT, R28, c[0x0][0x1d4], PT ;  /* 0x000075001c007a0c */ /* 0x000fe20003f06270 */
[----:B------:R-:W-:Y:S01]  /*44e0*/  @!UPT UIADD3 URZ, URZ, URZ, URZ ;  /* 0x0000003f3f3ff290 */ /* 0x000fe2000fffe03f */
[----:B------:R-:W-:Y:S11]  /*44f0*/  BSSY B0, `(.L_x_86) ;  /* 0x0000079000007945 */ /* 0x000ff60003800000 */
[----:B------:R-:W-:-:S05]  /*4500*/  @P0 BRA `(.L_x_87) ;  /* 0x0000077000000947 */ /* 0x000fca0003800000 */
[----:B------:R-:W-:Y:S01]  /*4510*/  ISETP.NE.AND P1, PT, R149, RZ, PT ;  /* 0x000000ff9500720c */ /* 0x000fe20003f25270 */
[----:B-1----:R-:W1:Y:S01]  /*4520*/  LDS.128 R16, [R128+0x3100] ;  /* 0x0031000080107984 */ /* 0x002e620000000c00 */
[----:B------:R-:W-:Y:S02]  /*4530*/  ISETP.GE.AND P0, PT, R28, c[0x0][0x27c], PT ;  /* 0x00009f001c007a0c */ /* 0x000fe40003f06270 */
[----:B------:R-:W-:Y:S04]  /*4540*/  SEL R0, R154, R152, !P1 ;  /* 0x000000989a007207 */ /* 0x000fe80004800000 */
[----:B------:R-:W-:Y:S04]  /*4550*/  SHF.R.S32.HI R2, RZ, 0x1f, R0 ;  /* 0x0000001fff027819 */ /* 0x000fe80000011400 */
[----:B------:R-:W-:Y:S03]  /*4560*/  LEA.HI R0, R2, R0, RZ, 0x4 ;  /* 0x0000000002007211 */ /* 0x000fe600078f20ff */
[----:B------:R-:W-:Y:S01]  /*4570*/  @!P0 SHF.R.U64 R3, R12, 0x10, R13 ;  /* 0x000000100c038819 */ /* 0x000fe2000000120d */
[----:B------:R-:W-:Y:S01]  /*4580*/  @!P0 HADD2.F32 R9, -RZ, R64.H0_H0 ;  /* 0x20000040ff098230 */ /* 0x000fe20000004100 */
[----:B------:R-:W-:Y:S01]  /*4590*/  LEA.HI.SX32 R0, R0, R135, 0x1c ;  /* 0x0000008700007211 */ /* 0x000fe200078fe2ff */
[----:B------:R-:W-:Y:S01]  /*45a0*/  @!P0 HADD2.F32 R42, -RZ, R65.H0_H0 ;  /* 0x20000041ff2a8230 */ /* 0x000fe20000004100 */
[----:B------:R-:W-:Y:S01]  /*45b0*/  @!P0 SHF.R.U64 R12, R52, 0x10, R53 ;  /* 0x00000010340c8819 */ /* 0x000fe20000001235 */
[----:B------:R-:W-:Y:S01]  /*45c0*/  @!P0 HADD2.F32 R5, -RZ, R3.H0_H0 ;  /* 0x20000003ff058230 */ /* 0x000fe20000004100 */
[----:B------:R-:W-:Y:S02]  /*45d0*/  SHF.R.S32.HI R2, RZ, 0x1f, R0 ;  /* 0x0000001fff027819 */ /* 0x000fe40000011400 */
[----:B------:R-:W-:Y:S01]  /*45e0*/  SHF.L.U32 R47, R0, 0x3, RZ ;  /* 0x00000003002f7819 */ /* 0x000fe200000006ff */
[----:B------:R-:W-:Y:S01]  /*45f0*/  @!P0 HADD2.F32 R12, -RZ, R12.H0_H0 ;  /* 0x2000000cff0c8230 */ /* 0x000fe20000004100 */
[----:B------:R-:W-:Y:S02]  /*4600*/  LEA.HI R0, R2, R0, RZ, 0x2 ;  /* 0x0000000002007211 */ /* 0x000fe400078f10ff */
[----:B------:R-:W-:Y:S02]  /*4610*/  @!P0 SHF.R.U32.HI R7, RZ, 0x10, R13 ;  /* 0x00000010ff078819 */ /* 0x000fe4000001160d */
[----:B------:R-:W-:Y:S01]  /*4620*/  @!P0 SHF.R.U64 R11, R14, 0x10, R15 ;  /* 0x000000100e0b8819 */ /* 0x000fe2000000120f */
[----:B------:R-:W-:Y:S01]  /*4630*/  IMAD.SHL.U32 R0, R0, 0x200, RZ ;  /* 0x0000020000007824 */ /* 0x000fe200078e00ff */
[----:B------:R-:W-:Y:S01]  /*4640*/  LOP3.LUT R2, R97, 0x18, R47, 0xf8, !PT ;  /* 0x0000001861027812 */ /* 0x000fe200078ef82f */
[----:B------:R-:W-:Y:S01]  /*4650*/  @!P0 HADD2.F32 R7, -RZ, R7.H0_H0 ;  /* 0x20000007ff078230 */ /* 0x000fe20000004100 */
[----:B------:R-:W-:Y:S01]  /*4660*/  @!P0 SHF.R.U32.HI R52, RZ, 0x10, R53 ;  /* 0x00000010ff348819 */ /* 0x000fe20000011635 */
[----:B------:R-:W-:Y:S01]  /*4670*/  @!P0 HADD2.F32 R11, -RZ, R11.H0_H0 ;  /* 0x2000000bff0b8230 */ /* 0x000fe20000004100 */
[----:B------:R-:W-:Y:S02]  /*4680*/  LOP3.LUT R2, R2, R98, RZ, 0x3c, !PT ;  /* 0x0000006202027212 */ /* 0x000fe400078e3cff */
[----:B------:R-:W-:Y:S02]  /*4690*/  LOP3.LUT R0, R0, 0x7ffff800, RZ, 0xc0, !PT ;  /* 0x7ffff80000007812 */ /* 0x000fe400078ec0ff */
[----:B------:R-:W-:Y:S01]  /*46a0*/  @!P0 SHF.R.U32.HI R8, RZ, 0x10, R15 ;  /* 0x00000010ff088819 */ /* 0x000fe2000001160f */
[----:B------:R-:W-:Y:S01]  /*46b0*/  @!P0 HADD2.F32 R15, -RZ, R52.H0_H0 ;  /* 0x20000034ff0f8230 */ /* 0x000fe20000004100 */
[----:B------:R-:W-:Y:S01]  /*46c0*/  IADD3 R0, R2, R0, R99 ;  /* 0x0000000002007210 */ /* 0x000fe20007ffe063 */
[--C-:B------:R-:W-:Y:S01]  /*46d0*/  @!P0 HADD2.F32 R2, -RZ, R29.reuse.H0_H0 ;  /* 0x2000001dff028230 */ /* 0x100fe20000004100 */
[--C-:B------:R-:W-:Y:S01]  /*46e0*/  @!P0 SHF.R.U32.HI R44, RZ, 0x10, R55.reuse ;  /* 0x00000010ff2c8819 */ /* 0x100fe20000011637 */
[----:B------:R-:W-:Y:S01]  /*46f0*/  @!P0 HADD2.F32 R8, -RZ, R8.H0_H0 ;  /* 0x20000008ff088230 */ /* 0x000fe20000004100 */
[----:B------:R-:W-:Y:S02]  /*4700*/  SHF.L.U32 R0, R0, 0x1, RZ ;  /* 0x0000000100007819 */ /* 0x000fe400000006ff */
[----:B------:R-:W-:Y:S01]  /*4710*/  @!P0 SHF.R.U64 R40, R54, 0x10, R55 ;  /* 0x0000001036288819 */ /* 0x000fe20000001237 */
[----:B------:R-:W-:Y:S02]  /*4720*/  @!P0 HADD2.F32 R44, -RZ, R44.H0_H0 ;  /* 0x2000002cff2c8230 */ /* 0x000fe40000004100 */
[----:B------:R1:W2:Y:S02]  /*4730*/  LDS.128 R48, [R0+0x3100] ;  /* 0x0031000000307984 */ /* 0x0002a40000000c00 */
[----:B------:R-:W-:Y:S01]  /*4740*/  @!P0 HADD2.F32 R40, -RZ, R40.H0_H0 ;  /* 0x20000028ff288230 */ /* 0x000fe20000004100 */
[----:B-1----:R-:W-:Y:S05]  /*4750*/  @!P0 IMAD.MOV.U32 R0, RZ, RZ, R16 ;  /* 0x000000ffff008224 */ /* 0x002fea00078e0010 */
[--C-:B------:R-:W-:Y:S02]  /*4760*/  @!P0 HADD2.F32 R4, -RZ, R0.reuse.H0_H0 ;  /* 0x20000000ff048230 */ /* 0x100fe40000004100 */
[----:B------:R-:W-:Y:S03]  /*4770*/  @!P0 HADD2.F32 R3, -RZ, R0.H1_H1 ;  /* 0x30000000ff038230 */ /* 0x000fe60000004100 */
[----:B------:R-:W-:Y:S01]  /*4780*/  @!P0 FMUL.FTZ R0, R4, R2 ;  /* 0x0000000204008220 */ /* 0x000fe20000410000 */
[----:B--2---:R-:W-:Y:S05]  /*4790*/  @!P0 MOV R10, R48 ;  /* 0x00000030000a8202 */ /* 0x004fea0000000f00 */
[--C-:B------:R-:W-:Y:S02]  /*47a0*/  @!P0 HADD2.F32 R6, -RZ, R10.reuse.H0_H0 ;  /* 0x2000000aff068230 */ /* 0x100fe40000004100 */
[----:B------:R-:W-:Y:S03]  /*47b0*/  @!P0 HADD2.F32 R10, -RZ, R10.H1_H1 ;  /* 0x3000000aff0a8230 */ /* 0x000fe60000004100 */
[----:B------:R-:W-:Y:S02]  /*47c0*/  @!P0 FMUL.FTZ R14, R6, R2 ;  /* 0x00000002060e8220 */ /* 0x000fe40000410000 */
[-C--:B------:R-:W-:Y:S02]  /*47d0*/  @!P0 FMUL.FTZ R13, R10, R5.reuse ;  /* 0x000000050a0d8220 */ /* 0x080fe40000410000 */
[C---:B------:R-:W-:Y:S02]  /*47e0*/  @!P0 FMUL.FTZ R2, R3.reuse, R5 ;  /* 0x0000000503028220 */ /* 0x040fe40000410000 */
[----:B------:R-:W-:Y:S02]  /*47f0*/  @!P0 IMAD.MOV.U32 R5, RZ, RZ, R49 ;  /* 0x000000ffff058224 */ /* 0x000fe400078e0031 */
[-C--:B------:R-:W-:Y:S02]  /*4800*/  @!P0 FFMA.FTZ R0, R6, R9.reuse, R0 ;  /* 0x0000000906008223 */ /* 0x080fe40000010000 */
[----:B------:R-:W-:Y:S01]  /*4810*/  @!P0 FFMA.FTZ R57, R4, R9, -R14 ;  /* 0x0000000904398223 */ /* 0x000fe2000001080e */
[----:B------:R-:W-:Y:S01]  /*4820*/  @!P0 MOV R4, R17 ;  /* 0x0000001100048202 */ /* 0x000fe20000000f00 */
[-C--:B------:R-:W-:Y:S01]  /*4830*/  @!P0 FFMA.FTZ R56, R3, R12.reuse, -R13 ;  /* 0x0000000c03388223 */ /* 0x080fe2000001080d */
[----:B------:R-:W-:Y:S01]  /*4840*/  @!P0 HADD2.F32 R3, -RZ, R29.H1_H1 ;  /* 0x3000001dff038230 */ /* 0x000fe20000004100 */
[----:B------:R-:W-:Y:S01]  /*4850*/  @!P0 FFMA.FTZ R2, R10, R12, R2 ;  /* 0x0000000c0a028223 */ /* 0x000fe20000010002 */
[--C-:B------:R-:W-:Y:S01]  /*4860*/  @!P0 HADD2.F32 R12, -RZ, R5.reuse.H0_H0 ;  /* 0x20000005ff0c8230 */ /* 0x100fe20000004100 */
[----:B------:R-:W-:Y:S01]  /*4870*/  @!P0 IMAD.MOV.U32 R9, RZ, RZ, R51 ;  /* 0x000000ffff098224 */ /* 0x000fe200078e0033 */
[----:B------:R-:W-:Y:S02]  /*4880*/  @!P0 HADD2.F32 R14, -RZ, R5.H1_H1 ;  /* 0x30000005ff0e8230 */ /* 0x000fe40000004100 */
[----:B------:R-:W-:Y:S01]  /*4890*/  @!P0 HADD2.F32 R13, -RZ, R64.H1_H1 ;  /* 0x30000040ff0d8230 */ /* 0x000fe20000004100 */
[----:B------:R-:W-:Y:S01]  /*48a0*/  @!P0 F2FP.PACK_AB R0, R2, R0 ;  /* 0x000000000200823e */ /* 0x000fe200000000ff */
[--C-:B------:R-:W-:Y:S01]  /*48b0*/  @!P0 HADD2.F32 R6, -RZ, R4.reuse.H0_H0 ;  /* 0x20000004ff068230 */ /* 0x100fe20000004100 */
[----:B------:R-:W-:Y:S01]  /*48c0*/  @!P0 FMUL.FTZ R10, R14, R7 ;  /* 0x000000070e0a8220 */ /* 0x000fe20000410000 */
[----:B------:R-:W-:Y:S01]  /*48d0*/  @!P0 HADD2.F32 R5, -RZ, R4.H1_H1 ;  /* 0x30000004ff058230 */ /* 0x000fe20000004100 */
[-C--:B------:R-:W-:Y:S01]  /*48e0*/  @!P0 FMUL.FTZ R4, R12, R3.reuse ;  /* 0x000000030c048220 */ /* 0x080fe20000410000 */
[----:B------:R-:W-:Y:S01]  /*48f0*/  @!P0 MOV R48, R0 ;  /* 0x0000000000308202 */ /* 0x000fe20000000f00 */
[C---:B------:R-:W-:Y:S01]  /*4900*/  @!P0 FMUL.FTZ R3, R6.reuse, R3 ;  /* 0x0000000306038220 */ /* 0x040fe20000410000 */
[--C-:B------:R-:W-:Y:S01]  /*4910*/  @!P0 HADD2.F32 R41, -RZ, R9.reuse.H0_H0 ;  /* 0x20000009ff298230 */ /* 0x100fe20000004100 */
[----:B------:R-:W-:Y:S01]  /*4920*/  @!P0 FFMA.FTZ R55, R6, R13, -R4 ;  /* 0x0000000d06378223 */ /* 0x000fe20000010804 */
[----:B------:R-:W-:Y:S01]  /*4930*/  @!P0 HADD2.F32 R43, -RZ, R9.H1_H1 ;  /* 0x30000009ff2b8230 */ /* 0x000fe20000004100 */
[C---:B------:R-:W-:Y:S01]  /*4940*/  @!P0 FMUL.FTZ R4, R5.reuse, R7 ;  /* 0x0000000705048220 */ /* 0x040fe20000410000 */
[--C-:B------:R-:W-:Y:S01]  /*4950*/  @!P0 HADD2.F32 R7, -RZ, R30.reuse.H0_H0 ;  /* 0x2000001eff078230 */ /* 0x100fe20000004100 */
[----:B------:R-:W-:Y:S01]  /*4960*/  @!P0 FFMA.FTZ R54, R5, R15, -R10 ;  /* 0x0000000f05368223 */ /* 0x000fe2000001080a */
[----:B------:R-:W-:Y:S01]  /*4970*/  @!P0 MOV R5, R19 ;  /* 0x0000001300058202 */ /* 0x000fe20000000f00 */
[----:B------:R-:W-:Y:S01]  /*4980*/  @!P0 FMUL.FTZ R10, R43, R8 ;  /* 0x000000082b0a8220 */ /* 0x000fe20000410000 */
[----:B------:R-:W-:Y:S01]  /*4990*/  @!P0 HADD2.F32 R29, -RZ, R65.H1_H1 ;  /* 0x30000041ff1d8230 */ /* 0x000fe20000004100 */
[----:B------:R-:W-:Y:S02]  /*49a0*/  @!P0 FMUL.FTZ R9, R41, R7 ;  /* 0x0000000729098220 */ /* 0x000fe40000410000 */
[----:B------:R-:W-:Y:S01]  /*49b0*/  @!P0 FFMA.FTZ R3, R12, R13, R3 ;  /* 0x0000000d0c038223 */ /* 0x000fe20000010003 */
[--C-:B------:R-:W-:Y:S01]  /*49c0*/  @!P0 HADD2.F32 R6, -RZ, R5.reuse.H0_H0 ;  /* 0x20000005ff068230 */ /* 0x100fe20000004100 */
[----:B------:R-:W-:Y:S01]  /*49d0*/  @!P0 FFMA.FTZ R4, R14, R15, R4 ;  /* 0x0000000f0e048223 */ /* 0x000fe20000010004 */
[----:B------:R-:W-:Y:S01]  /*49e0*/  @!P0 HADD2.F32 R5, -RZ, R5.H1_H1 ;  /* 0x30000005ff058230 */ /* 0x000fe20000004100 */
[----:B------:R-:W-:Y:S02]  /*49f0*/  @!P0 F2FP.PACK_AB R12, R54, R55 ;  /* 0x00000037360c823e */ /* 0x000fe400000000ff */
[----:B------:R-:W-:Y:S01]  /*4a00*/  @!P0 FFMA.FTZ R53, R6, R42, -R9 ;  /* 0x0000002a06358223 */ /* 0x000fe20000010809 */
[----:B------:R-:W-:Y:S01]  /*4a10*/  @!P0 F2FP.PACK_AB R3, R4, R3 ;  /* 0x000000030403823e */ /* 0x000fe200000000ff */
[----:B------:R-:W-:Y:S01]  /*4a20*/  @!P0 IMAD.MOV.U32 R9, RZ, RZ, R50 ;  /* 0x000000ffff098224 */ /* 0x000fe200078e0032 */
[----:B------:R-:W-:Y:S01]  /*4a30*/  @!P0 MOV R17, R12 ;  /* 0x0000000c00118202 */ /* 0x000fe20000000f00 */
[----:B------:R-:W-:Y:S01]  /*4a40*/  @!P0 FMUL.FTZ R7, R6, R7 ;  /* 0x0000000706078220 */ /* 0x000fe20000410000 */
[----:B------:R-:W-:Y:S01]  /*4a50*/  @!P0 MOV R6, R18 ;  /* 0x0000001200068202 */ /* 0x000fe20000000f00 */
[C---:B------:R-:W-:Y:S01]  /*4a60*/  @!P0 FMUL.FTZ R8, R5.reuse, R8 ;  /* 0x0000000805088220 */ /* 0x040fe20000410000 */
[----:B------:R-:W-:Y:S01]  /*4a70*/  @!P0 MOV R49, R3 ;  /* 0x0000000300318202 */ /* 0x000fe20000000f00 */
[----:B------:R-:W-:Y:S01]  /*4a80*/  @!P0 FFMA.FTZ R52, R5, R44, -R10 ;  /* 0x0000002c05348223 */ /* 0x000fe2000001080a */
[----:B------:R-:W-:Y:S02]  /*4a90*/  @!P0 HADD2.F32 R5, -RZ, R30.H1_H1 ;  /* 0x3000001eff058230 */ /* 0x000fe40000004100 */
[--C-:B------:R-:W-:Y:S02]  /*4aa0*/  @!P0 HADD2.F32 R26, -RZ, R9.reuse.H0_H0 ;  /* 0x20000009ff1a8230 */ /* 0x100fe40000004100 */
[--C-:B------:R-:W-:Y:S02]  /*4ab0*/  @!P0 HADD2.F32 R10, -RZ, R6.reuse.H0_H0 ;  /* 0x20000006ff0a8230 */ /* 0x100fe40000004100 */
[----:B------:R-:W-:Y:S02]  /*4ac0*/  @!P0 HADD2.F32 R30, -RZ, R9.H1_H1 ;  /* 0x30000009ff1e8230 */ /* 0x000fe40000004100 */
[----:B------:R-:W-:Y:S01]  /*4ad0*/  @!P0 HADD2.F32 R9, -RZ, R6.H1_H1 ;  /* 0x30000006ff098230 */ /* 0x000fe20000004100 */
[-C--:B------:R-:W-:Y:S02]  /*4ae0*/  @!P0 FMUL.FTZ R6, R26, R5.reuse ;  /* 0x000000051a068220 */ /* 0x080fe40000410000 */
[C---:B------:R-:W-:Y:S02]  /*4af0*/  @!P0 FMUL.FTZ R5, R10.reuse, R5 ;  /* 0x000000050a058220 */ /* 0x040fe40000410000 */
[----:B------:R-:W-:Y:S01]  /*4b00*/  @!P0 FFMA.FTZ R46, R10, R29, -R6 ;  /* 0x0000001d0a2e8223 */ /* 0x000fe20000010806 */
[----:B------:R-:W-:Y:S01]  /*4b10*/  @!P0 F2FP.PACK_AB R10, R52, R53 ;  /* 0x00000035340a823e */ /* 0x000fe200000000ff */
[----:B------:R-:W-:Y:S02]  /*4b20*/  @!P0 FMUL.FTZ R6, R9, R11 ;  /* 0x0000000b09068220 */ /* 0x000fe40000410000 */
[----:B------:R-:W-:Y:S02]  /*4b30*/  @!P0 FFMA.FTZ R5, R26, R29, R5 ;  /* 0x0000001d1a058223 */ /* 0x000fe40000010005 */
[----:B------:R-:W-:Y:S01]  /*4b40*/  @!P0 FMUL.FTZ R45, R30, R11 ;  /* 0x0000000b1e2d8220 */ /* 0x000fe20000410000 */
[----:B------:R-:W-:Y:S01]  /*4b50*/  @!P0 F2FP.PACK_AB R11, R56, R57 ;  /* 0x00000039380b823e */ /* 0x000fe200000000ff */
[----:B------:R-:W-:Y:S02]  /*4b60*/  @!P0 FFMA.FTZ R6, R30, R40, R6 ;  /* 0x000000281e068223 */ /* 0x000fe40000010006 */
[----:B------:R-:W-:Y:S02]  /*4b70*/  @!P0 FFMA.FTZ R7, R41, R42, R7 ;  /* 0x0000002a29078223 */ /* 0x000fe40000010007 */
[----:B------:R-:W-:Y:S01]  /*4b80*/  @!P0 FFMA.FTZ R45, R9, R40, -R45 ;  /* 0x00000028092d8223 */ /* 0x000fe2000001082d */
[----:B------:R-:W-:Y:S01]  /*4b90*/  @!P0 F2FP.PACK_AB R5, R6, R5 ;  /* 0x000000050605823e */ /* 0x000fe200000000ff */
[----:B------:R-:W-:Y:S02]  /*4ba0*/  @!P0 FFMA.FTZ R8, R43, R44, R8 ;  /* 0x0000002c2b088223 */ /* 0x000fe40000010008 */
[----:B------:R-:W-:Y:S01]  /*4bb0*/  @!P0 IMAD.MOV.U32 R16, RZ, RZ, R11 ;  /* 0x000000ffff108224 */ /* 0x000fe200078e000b */
[----:B------:R-:W-:Y:S01]  /*4bc0*/  @!P0 F2FP.PACK_AB R9, R45, R46 ;  /* 0x0000002e2d09823e */ /* 0x000fe200000000ff */
[----:B------:R-:W-:Y:S01]  /*4bd0*/  @!P0 IMAD.MOV.U32 R19, RZ, RZ, R10 ;  /* 0x000000ffff138224 */ /* 0x000fe200078e000a */
[----:B------:R-:W-:Y:S01]  /*4be0*/  @!P0 F2FP.PACK_AB R7, R8, R7 ;  /* 0x000000070807823e */ /* 0x000fe200000000ff */
[----:B------:R-:W-:Y:S01]  /*4bf0*/  @!P0 IMAD.MOV.U32 R50, RZ, RZ, R5 ;  /* 0x000000ffff328224 */ /* 0x000fe200078e0005 */
[----:B------:R-:W-:Y:S02]  /*4c00*/  @!P0 MOV R18, R9 ;  /* 0x0000000900128202 */ /* 0x000fe40000000f00 */
[----:B------:R-:W-:Y:S02]  /*4c10*/  @!P0 MOV R51, R7 ;  /* 0x0000000700338202 */ /* 0x000fe40000000f00 */
[----:B----4-:R-:W-:Y:S04]  /*4c20*/  IADD3 R2, P0, R68, R131, RZ ;  /* 0x0000008344027210 */ /* 0x010fe80007f1e0ff */
[----:B---3--:R-:W-:Y:S02]  /*4c30*/  IADD3.X R3, R69, R132, RZ, P0, !PT ;  /* 0x0000008445037210 */ /* 0x008fe400007fe4ff */
[C---:B------:R-:W-:Y:S03]  /*4c40*/  ISETP.GE.AND P0, PT, R47.reuse, c[0x0][0x1d4], PT ;  /* 0x000075002f007a0c */ /* 0x040fe60003f06270 */
[----:B------:R1:W-:Y:S10]  /*4c50*/  ST.E.128 [R2.64], R16 ;  /* 0x0000001002007985 */ /* 0x0003f4000c101d06 */
[----:B------:R-:W-:Y:S05]  /*4c60*/  @!P0 IMAD.WIDE R4, R47, 0x2, R68 ;  /* 0x000000022f048825 */ /* 0x000fea00078e0244 */
[----:B------:R1:W-:Y:S02]  /*4c70*/  @!P0 ST.E.128 [R4.64], R48 ;  /* 0x0000003004008985 */ /* 0x0003e4000c101d06 */
.L_x_87:
[----:B------:R-:W-:Y:S05]  /*4c80*/  BSYNC B0 ;  /* 0x0000000000007941 */ /* 0x000fea0003800000 */
.L_x_86:
[----:B------:R-:W-:Y:S11]  /*4c90*/  ISETP.GE.AND P0, PT, R27, c[0x0][0x1d4], PT ;  /* 0x000075001b007a0c */ /* 0x000ff60003f06270 */
[----:B------:R-:W-:Y:S02]  /*4ca0*/  @!UPT UIADD3 URZ, URZ, URZ, URZ ;  /* 0x0000003f3f3ff290 */ /* 0x000fe4000fffe03f */
[----:B------:R-:W-:-:S05]  /*4cb0*/  @P0 BRA `(.L_x_71) ;  /* 0x00000a1000000947 */ /* 0x000fca0003800000 */
[----:B------:R-:W-:Y:S01]  /*4cc0*/  ISETP.NE.AND P1, PT, R148, RZ, PT ;  /* 0x000000ff9400720c */ /* 0x000fe20003f25270 */
[----:B------:R-:W-:Y:S01]  /*4cd0*/  LDS.128 R12, [R113+0x3100] ;  /* 0x00310000710c7984 */ /* 0x000fe20000000c00 */
[----:B-1--4-:R-:W-:Y:S02]  /*4ce0*/  IADD3 R50, P0, R68, R129, RZ ;  /* 0x0000008144327210 */ /* 0x012fe40007f1e0ff */
[----:B------:R-:W-:Y:S02]  /*4cf0*/  SEL R0, R154, R152, !P1 ;  /* 0x000000989a007207 */ /* 0x000fe40004800000 */
[----:B---3--:R-:W-:Y:S02]  /*4d00*/  IADD3.X R51, R69, R130, RZ, P0, !PT ;  /* 0x0000008245337210 */ /* 0x008fe400007fe4ff */
[----:B------:R-:W-:Y:S02]  /*4d10*/  SHF.R.S32.HI R2, RZ, 0x1f, R0 ;  /* 0x0000001fff027819 */ /* 0x000fe40000011400 */
[----:B------:R-:W-:Y:S02]  /*4d20*/  ISETP.GE.AND P0, PT, R27, c[0x0][0x27c], PT ;  /* 0x00009f001b007a0c */ /* 0x000fe40003f06270 */
[----:B------:R-:W-:Y:S04]  /*4d30*/  LEA.HI R0, R2, R0, RZ, 0x4 ;  /* 0x0000000002007211 */ /* 0x000fe800078f20ff */
[----:B------:R-:W-:Y:S04]  /*4d40*/  LEA.HI.SX32 R0, R0, R134, 0x1c ;  /* 0x0000008600007211 */ /* 0x000fe800078fe2ff */
[----:B------:R-:W-:Y:S01]  /*4d50*/  SHF.R.S32.HI R2, RZ, 0x1f, R0 ;  /* 0x0000001fff027819 */ /* 0x000fe20000011400 */
[----:B------:R-:W-:Y:S02]  /*4d60*/  IMAD.SHL.U32 R44, R0, 0x8, RZ ;  /* 0x00000008002c7824 */ /* 0x000fe400078e00ff */
[----:B------:R-:W-:Y:S01]  /*4d70*/  @!P0 HADD2.F32 R4, -RZ, R31.H0_H0 ;  /* 0x2000001fff048230 */ /* 0x000fe20000004100 */
[----:B------:R-:W-:Y:S01]  /*4d80*/  LEA.HI R0, R2, R0, RZ, 0x2 ;  /* 0x0000000002007211 */ /* 0x000fe200078f10ff */
[----:B------:R-:W-:Y:S01]  /*4d90*/  @!P0 HADD2.F32 R9, -RZ, R66.H0_H0 ;  /* 0x20000042ff098230 */ /* 0x000fe20000004100 */
[----:B------:R-:W-:Y:S01]  /*4da0*/  LOP3.LUT R2, R97, 0x18, R44, 0xf8, !PT ;  /* 0x0000001861027812 */ /* 0x000fe200078ef82c */
[----:B------:R-:W-:Y:S01]  /*4db0*/  @!P0 HADD2.F32 R29, -RZ, R67.H0_H0 ;  /* 0x20000043ff1d8230 */ /* 0x000fe20000004100 */
[----:B------:R-:W-:Y:S02]  /*4dc0*/  SHF.L.U32 R0, R0, 0x9, RZ ;  /* 0x0000000900007819 */ /* 0x000fe400000006ff */
[----:B------:R-:W-:Y:S02]  /*4dd0*/  LOP3.LUT R2, R2, R98, RZ, 0x3c, !PT ;  /* 0x0000006202027212 */ /* 0x000fe400078e3cff */
[----:B------:R-:W-:Y:S02]  /*4de0*/  LOP3.LUT R0, R0, 0x7ffff800, RZ, 0xc0, !PT ;  /* 0x7ffff80000007812 */ /* 0x000fe400078ec0ff */
[----:B------:R-:W-:Y:S02]  /*4df0*/  @!P0 SHF.R.U64 R16, R60, 0x10, R61 ;  /* 0x000000103c108819 */ /* 0x000fe4000000123d */
[----:B------:R-:W-:Y:S02]  /*4e00*/  IADD3 R0, R2, R0, R99 ;  /* 0x0000000002007210 */ /* 0x000fe40007ffe063 */
[----:B------:R-:W-:Y:S01]  /*4e10*/  @!P0 SHF.R.U64 R11, R22, 0x10, R23 ;  /* 0x00000010160b8819 */ /* 0x000fe20000001217 */
[----:B------:R-:W-:Y:S01]  /*4e20*/  @!P0 HADD2.F32 R16, -RZ, R16.H0_H0 ;  /* 0x20000010ff108230 */ /* 0x000fe20000004100 */
[--C-:B------:R-:W-:Y:S01]  /*4e30*/  @!P0 SHF.R.U64 R2, R20, 0x10, R21.reuse ;  /* 0x0000001014028819 */ /* 0x100fe20000001215 */
[----:B------:R-:W-:Y:S01]  /*4e40*/  IMAD.SHL.U32 R0, R0, 0x2, RZ ;  /* 0x0000000200007824 */ /* 0x000fe200078e00ff */
[----:B------:R-:W-:Y:S01]  /*4e50*/  @!P0 SHF.R.U32.HI R7, RZ, 0x10, R21 ;  /* 0x00000010ff078819 */ /* 0x000fe20000011615 */
[----:B------:R-:W-:Y:S01]  /*4e60*/  @!P0 HADD2.F32 R11, -RZ, R11.H0_H0 ;  /* 0x2000000bff0b8230 */ /* 0x000fe20000004100 */
[----:B------:R-:W-:Y:S01]  /*4e70*/  @!P0 SHF.R.U32.HI R19, RZ, 0x10, R61 ;  /* 0x00000010ff138819 */ /* 0x000fe2000001163d */
[----:B------:R-:W-:Y:S01]  /*4e80*/  @!P0 HADD2.F32 R2, -RZ, R2.H0_H0 ;  /* 0x20000002ff028230 */ /* 0x000fe20000004100 */
[----:B------:R-:W1:Y:S01]  /*4e90*/  LDS.128 R40, [R0+0x3100] ;  /* 0x0031000000287984 */ /* 0x000e620000000c00 */
[----:B------:R-:W-:Y:S01]  /*4ea0*/  @!P0 HADD2.F32 R7, -RZ, R7.H0_H0 ;  /* 0x20000007ff078230 */ /* 0x000fe20000004100 */
[----:B------:R-:W-:Y:S01]  /*4eb0*/  @!P0 SHF.R.U32.HI R20, RZ, 0x10, R63 ;  /* 0x00000010ff148819 */ /* 0x000fe2000001163f */
[----:B------:R-:W-:Y:S01]  /*4ec0*/  @!P0 HADD2.F32 R19, -RZ, R19.H0_H0 ;  /* 0x20000013ff138230 */ /* 0x000fe20000004100 */
[----:B------:R-:W-:Y:S01]  /*4ed0*/  @!P0 SHF.R.U32.HI R8, RZ, 0x10, R23 ;  /* 0x00000010ff088819 */ /* 0x000fe20000011617 */
[----:B------:R-:W-:Y:S01]  /*4ee0*/  @!P0 HADD2.F32 R21, -RZ, R67.H1_H1 ;  /* 0x30000043ff158230 */ /* 0x000fe20000004100 */
[----:B------:R-:W-:Y:S03]  /*4ef0*/  @!P0 SHF.R.U64 R23, R62, 0x10, R63 ;  /* 0x000000103e178819 */ /* 0x000fe6000000123f */
[----:B------:R-:W-:Y:S02]  /*4f00*/  @!P0 HADD2.F32 R8, -RZ, R8.H0_H0 ;  /* 0x20000008ff088230 */ /* 0x000fe40000004100 */
[----:B------:R-:W-:Y:S01]  /*4f10*/  @!P0 HADD2.F32 R23, -RZ, R23.H0_H0 ;  /* 0x20000017ff178230 */ /* 0x000fe20000004100 */
[----:B-1----:R-:W-:Y:S01]  /*4f20*/  @!P0 IMAD.MOV.U32 R3, RZ, RZ, R40 ;  /* 0x000000ffff038224 */ /* 0x002fe200078e0028 */
[----:B------:R-:W-:Y:S04]  /*4f30*/  @!P0 MOV R0, R12 ;  /* 0x0000000c00008202 */ /* 0x000fe80000000f00 */
[--C-:B------:R-:W-:Y:S02]  /*4f40*/  @!P0 HADD2.F32 R6, -RZ, R3.reuse.H0_H0 ;  /* 0x20000003ff068230 */ /* 0x100fe40000004100 */
[--C-:B------:R-:W-:Y:S02]  /*4f50*/  @!P0 HADD2.F32 R5, -RZ, R0.reuse.H0_H0 ;  /* 0x20000000ff058230 */ /* 0x100fe40000004100 */
[----:B------:R-:W-:Y:S01]  /*4f60*/  @!P0 HADD2.F32 R10, -RZ, R3.H1_H1 ;  /* 0x30000003ff0a8230 */ /* 0x000fe20000004100 */
[-C--:B------:R-:W-:Y:S01]  /*4f70*/  @!P0 FMUL.FTZ R17, R6, R4.reuse ;  /* 0x0000000406118220 */ /* 0x080fe20000410000 */
[----:B------:R-:W-:Y:S01]  /*4f80*/  @!P0 HADD2.F32 R3, -RZ, R0.H1_H1 ;  /* 0x30000000ff038230 */ /* 0x000fe20000004100 */
[C---:B------:R-:W-:Y:S02]  /*4f90*/  @!P0 FMUL.FTZ R0, R5.reuse, R4 ;  /* 0x0000000405008220 */ /* 0x040fe40000410000 */
[-C--:B------:R-:W-:Y:S02]  /*4fa0*/  @!P0 FMUL.FTZ R4, R10, R2.reuse ;  /* 0x000000020a048220 */ /* 0x080fe40000410000 */
[----:B------:R-:W-:Y:S01]  /*4fb0*/  @!P0 FFMA.FTZ R53, R5, R9, -R17 ;  /* 0x0000000905358223 */ /* 0x000fe20000010811 */
[----:B------:R-:W-:Y:S01]  /*4fc0*/  @!P0 MOV R5, R41 ;  /* 0x0000002900058202 */ /* 0x000fe20000000f00 */
[C---:B------:R-:W-:Y:S01]  /*4fd0*/  @!P0 FMUL.FTZ R2, R3.reuse, R2 ;  /* 0x0000000203028220 */ /* 0x040fe20000410000 */
[----:B------:R-:W-:Y:S01]  /*4fe0*/  @!P0 HADD2.F32 R17, -RZ, R66.H1_H1 ;  /* 0x30000042ff118230 */ /* 0x000fe20000004100 */
[----:B------:R-:W-:Y:S01]  /*4ff0*/  @!P0 FFMA.FTZ R0, R6, R9, R0 ;  /* 0x0000000906008223 */ /* 0x000fe20000010000 */
[----:B------:R-:W-:Y:S01]  /*5000*/  @!P0 MOV R9, R43 ;  /* 0x0000002b00098202 */ /* 0x000fe20000000f00 */
[-C--:B------:R-:W-:Y:S01]  /*5010*/  @!P0 FFMA.FTZ R52, R3, R16.reuse, -R4 ;  /* 0x0000001003348223 */ /* 0x080fe20000010804 */
[----:B------:R-:W-:Y:S01]  /*5020*/  @!P0 HADD2.F32 R3, -RZ, R31.H1_H1 ;  /* 0x3000001fff038230 */ /* 0x000fe20000004100 */
[----:B------:R-:W-:Y:S01]  /*5030*/  @!P0 IMAD.MOV.U32 R4, RZ, RZ, R13 ;  /* 0x000000ffff048224 */ /* 0x000fe200078e000d */
[--C-:B------:R-:W-:Y:S01]  /*5040*/  @!P0 HADD2.F32 R18, -RZ, R5.reuse.H1_H1 ;  /* 0x30000005ff128230 */ /* 0x100fe20000004100 */
[----:B------:R-:W-:Y:S01]  /*5050*/  @!P0 FFMA.FTZ R2, R10, R16, R2 ;  /* 0x000000100a028223 */ /* 0x000fe20000010002 */
[----:B------:R-:W-:Y:S02]  /*5060*/  @!P0 HADD2.F32 R16, -RZ, R5.H0_H0 ;  /* 0x20000005ff108230 */ /* 0x000fe40000004100 */
[--C-:B------:R-:W-:Y:S01]  /*5070*/  @!P0 HADD2.F32 R5, -RZ, R4.reuse.H1_H1 ;  /* 0x30000004ff058230 */ /* 0x100fe20000004100 */
[----:B------:R-:W-:Y:S01]  /*5080*/  @!P0 FMUL.FTZ R10, R18, R7 ;  /* 0x00000007120a8220 */ /* 0x000fe20000410000 */
[----:B------:R-:W-:Y:S01]  /*5090*/  @!P0 HADD2.F32 R6, -RZ, R4.H0_H0 ;  /* 0x20000004ff068230 */ /* 0x000fe20000004100 */
[----:B------:R-:W-:Y:S01]  /*50a0*/  @!P0 FMUL.FTZ R4, R16, R3 ;  /* 0x0000000310048220 */ /* 0x000fe20000410000 */
[----:B------:R-:W-:Y:S01]  /*50b0*/  @!P0 HADD2.F32 R31, -RZ, R20.H0_H0 ;  /* 0x20000014ff1f8230 */ /* 0x000fe20000004100 */
[C---:B------:R-:W-:Y:S01]  /*50c0*/  @!P0 FFMA.FTZ R48, R5.reuse, R19, -R10 ;  /* 0x0000001305308223 */ /* 0x040fe2000001080a */
[--C-:B------:R-:W-:Y:S01]  /*50d0*/  @!P0 HADD2.F32 R26, -RZ, R9.reuse.H0_H0 ;  /* 0x20000009ff1a8230 */ /* 0x100fe20000004100 */
[----:B------:R-:W-:Y:S01]  /*50e0*/  @!P0 FFMA.FTZ R49, R6, R17, -R4 ;  /* 0x0000001106318223 */ /* 0x000fe20000010804 */
[----:B------:R-:W-:Y:S01]  /*50f0*/  @!P0 HADD2.F32 R30, -RZ, R9.H1_H1 ;  /* 0x30000009ff1e8230 */ /* 0x000fe20000004100 */
[----:B------:R-:W-:Y:S01]  /*5100*/  @!P0 FMUL.FTZ R4, R5, R7 ;  /* 0x0000000705048220 */ /* 0x000fe20000410000 */
[--C-:B------:R-:W-:Y:S01]  /*5110*/  @!P0 HADD2.F32 R7, -RZ, R34.reuse.H0_H0 ;  /* 0x20000022ff078230 */ /* 0x100fe20000004100 */
[----:B------:R-:W-:Y:S01]  /*5120*/  @!P0 IMAD.MOV.U32 R5, RZ, RZ, R15 ;  /* 0x000000ffff058224 */ /* 0x000fe200078e000f */
[----:B------:R-:W-:Y:S01]  /*5130*/  @!P0 F2FP.PACK_AB R0, R2, R0 ;  /* 0x000000000200823e */ /* 0x000fe200000000ff */
[----:B------:R-:W-:Y:S02]  /*5140*/  @!P0 FMUL.FTZ R3, R6, R3 ;  /* 0x0000000306038220 */ /* 0x000fe40000410000 */
[----:B------:R-:W-:Y:S01]  /*5150*/  @!P0 FMUL.FTZ R9, R26, R7 ;  /* 0x000000071a098220 */ /* 0x000fe20000410000 */
[--C-:B------:R-:W-:Y:S01]  /*5160*/  @!P0 HADD2.F32 R6, -RZ, R5.reuse.H0_H0 ;  /* 0x20000005ff068230 */ /* 0x100fe20000004100 */
[----:B------:R-:W-:Y:S01]  /*5170*/  @!P0 FMUL.FTZ R10, R30, R8 ;  /* 0x000000081e0a8220 */ /* 0x000fe20000410000 */
[----:B------:R-:W-:Y:S01]  /*5180*/  @!P0 HADD2.F32 R5, -RZ, R5.H1_H1 ;  /* 0x30000005ff058230 */ /* 0x000fe20000004100 */
[----:B------:R-:W-:Y:S01]  /*5190*/  @!P0 FFMA.FTZ R3, R16, R17, R3 ;  /* 0x0000001110038223 */ /* 0x000fe20000010003 */
[----:B------:R-:W-:Y:S01]  /*51a0*/  @!P0 F2FP.PACK_AB R16, R48, R49 ;  /* 0x000000313010823e */ /* 0x000fe200000000ff */
[C---:B------:R-:W-:Y:S01]  /*51b0*/  @!P0 FFMA.FTZ R47, R6.reuse, R29, -R9 ;  /* 0x0000001d062f8223 */ /* 0x040fe20000010809 */
[----:B------:R-:W-:Y:S01]  /*51c0*/  @!P0 MOV R9, R42 ;  /* 0x0000002a00098202 */ /* 0x000fe20000000f00 */
[----:B------:R-:W-:Y:S01]  /*51d0*/  @!P0 FMUL.FTZ R7, R6, R7 ;  /* 0x0000000706078220 */ /* 0x000fe20000410000 */
[----:B------:R-:W-:Y:S01]  /*51e0*/  @!P0 MOV R40, R0 ;  /* 0x0000000000288202 */ /* 0x000fe20000000f00 */
[----:B------:R-:W-:Y:S02]  /*51f0*/  @!P0 IMAD.MOV.U32 R6, RZ, RZ, R14 ;  /* 0x000000ffff068224 */ /* 0x000fe400078e000e */
[C---:B------:R-:W-:Y:S01]  /*5200*/  @!P0 FMUL.FTZ R8, R5.reuse, R8 ;  /* 0x0000000805088220 */ /* 0x040fe20000410000 */
[--C-:B------:R-:W-:Y:S01]  /*5210*/  @!P0 HADD2.F32 R20, -RZ, R9.reuse.H0_H0 ;  /* 0x20000009ff148230 */ /* 0x100fe20000004100 */
[----:B------:R-:W-:Y:S01]  /*5220*/  @!P0 FFMA.FTZ R46, R5, R31, -R10 ;  /* 0x0000001f052e8223 */ /* 0x000fe2000001080a */
[----:B------:R-:W-:Y:S01]  /*5230*/  @!P0 HADD2.F32 R5, -RZ, R34.H1_H1 ;  /* 0x30000022ff058230 */ /* 0x000fe20000004100 */
[----:B------:R-:W-:Y:S01]  /*5240*/  @!P0 FFMA.FTZ R4, R18, R19, R4 ;  /* 0x0000001312048223 */ /* 0x000fe20000010004 */
[----:B------:R-:W-:Y:S01]  /*5250*/  @!P0 HADD2.F32 R22, -RZ, R9.H1_H1 ;  /* 0x30000009ff168230 */ /* 0x000fe20000004100 */
[----:B------:R-:W-:Y:S01]  /*5260*/  @!P0 IMAD.MOV.U32 R13, RZ, RZ, R16 ;  /* 0x000000ffff0d8224 */ /* 0x000fe200078e0010 */
[--C-:B------:R-:W-:Y:S02]  /*5270*/  @!P0 HADD2.F32 R10, -RZ, R6.reuse.H0_H0 ;  /* 0x20000006ff0a8230 */ /* 0x100fe40000004100 */
[----:B------:R-:W-:Y:S01]  /*5280*/  @!P0 HADD2.F32 R9, -RZ, R6.H1_H1 ;  /* 0x30000006ff098230 */ /* 0x000fe20000004100 */
[----:B------:R-:W-:Y:S01]  /*5290*/  @!P0 FMUL.FTZ R6, R20, R5 ;  /* 0x0000000514068220 */ /* 0x000fe20000410000 */
[----:B------:R-:W-:Y:S01]  /*52a0*/  @!P0 F2FP.PACK_AB R3, R4, R3 ;  /* 0x000000030403823e */ /* 0x000fe200000000ff */
[----:B------:R-:W-:Y:S02]  /*52b0*/  @!P0 FMUL.FTZ R34, R22, R11 ;  /* 0x0000000b16228220 */ /* 0x000fe40000410000 */
[C---:B------:R-:W-:Y:S02]  /*52c0*/  @!P0 FMUL.FTZ R5, R10.reuse, R5 ;  /* 0x000000050a058220 */ /* 0x040fe40000410000 */
[----:B------:R-:W-:Y:S01]  /*52d0*/  @!P0 FFMA.FTZ R45, R10, R21, -R6 ;  /* 0x000000150a2d8223 */ /* 0x000fe20000010806 */
[----:B------:R-:W-:Y:S01]  /*52e0*/  @!P0 F2FP.PACK_AB R10, R46, R47 ;  /* 0x0000002f2e0a823e */ /* 0x000fe200000000ff */
[C---:B------:R-:W-:Y:S02]  /*52f0*/  @!P0 FFMA.FTZ R34, R9.reuse, R23, -R34 ;  /* 0x0000001709228223 */ /* 0x040fe40000010822 */
[----:B------:R-:W-:Y:S01]  /*5300*/  @!P0 FMUL.FTZ R6, R9, R11 ;  /* 0x0000000b09068220 */ /* 0x000fe20000410000 */
[----:B------:R-:W-:Y:S01]  /*5310*/  @!P0 F2FP.PACK_AB R11, R52, R53 ;  /* 0x00000035340b823e */ /* 0x000fe200000000ff */
[----:B------:R-:W-:Y:S01]  /*5320*/  @!P0 FFMA.FTZ R5, R20, R21, R5 ;  /* 0x0000001514058223 */ /* 0x000fe20000010005 */
[----:B------:R-:W-:Y:S01]  /*5330*/  @!P0 F2FP.PACK_AB R9, R34, R45 ;  /* 0x0000002d2209823e */ /* 0x000fe200000000ff */
[----:B------:R-:W-:Y:S01]  /*5340*/  @!P0 FFMA.FTZ R6, R22, R23, R6 ;  /* 0x0000001716068223 */ /* 0x000fe20000010006 */
[----:B------:R-:W-:Y:S01]  /*5350*/  @!P0 MOV R12, R11 ;  /* 0x0000000b000c8202 */ /* 0x000fe20000000f00 */
[----:B------:R-:W-:Y:S01]  /*5360*/  @!P0 FFMA.FTZ R7, R26, R29, R7 ;  /* 0x0000001d1a078223 */ /* 0x000fe20000010007 */
[----:B------:R-:W-:Y:S01]  /*5370*/  @!P0 MOV R14, R9 ;  /* 0x00000009000e8202 */ /* 0x000fe20000000f00 */
[----:B------:R-:W-:Y:S01]  /*5380*/  @!P0 IMAD.MOV.U32 R15, RZ, RZ, R10 ;  /* 0x000000ffff0f8224 */ /* 0x000fe200078e000a */
[----:B------:R-:W-:Y:S01]  /*5390*/  @!P0 F2FP.PACK_AB R5, R6, R5 ;  /* 0x000000050605823e */ /* 0x000fe200000000ff */
[----:B------:R-:W-:Y:S02]  /*53a0*/  @!P0 FFMA.FTZ R8, R30, R31, R8 ;  /* 0x0000001f1e088223 */ /* 0x000fe40000010008 */
[----:B------:R-:W-:Y:S01]  /*53b0*/  @!P0 IMAD.MOV.U32 R41, RZ, RZ, R3 ;  /* 0x000000ffff298224 */ /* 0x000fe200078e0003 */
[----:B------:R1:W-:Y:S01]  /*53c0*/  ST.E.128 [R50.64], R12 ;  /* 0x0000000c32007985 */ /* 0x0003e2000c101d06 */
[----:B------:R-:W-:Y:S02]  /*53d0*/  @!P0 MOV R42, R5 ;  /* 0x00000005002a8202 */ /* 0x000fe40000000f00 */
[----:B------:R-:W-:Y:S04]  /*53e0*/  @!P0 F2FP.PACK_AB R7, R8, R7 ;  /* 0x000000070807823e */ /* 0x000fe800000000ff */
[----:B------:R-:W-:Y:S02]  /*53f0*/  @!P0 MOV R43, R7 ;  /* 0x00000007002b8202 */ /* 0x000fe40000000f00 */
[----:B------:R-:W-:Y:S11]  /*5400*/  ISETP.GE.AND P0, PT, R44, c[0x0][0x1d4], PT ;  /* 0x000075002c007a0c */ /* 0x000ff60003f06270 */
[----:B------:R-:W-:Y:S02]  /*5410*/  @!UPT UIADD3 URZ, URZ, URZ, URZ ;  /* 0x0000003f3f3ff290 */ /* 0x000fe4000fffe03f */
[----:B------:R-:W-:-:S05]  /*5420*/  @P0 BRA `(.L_x_71) ;  /* 0x000002a000000947 */ /* 0x000fca0003800000 */
[C---:B------:R-:W-:Y:S04]  /*5430*/  LEA R2, P0, R44.reuse, R68, 0x1 ;  /* 0x000000442c027211 */ /* 0x040fe800078008ff */
[----:B------:R-:W-:Y:S05]  /*5440*/  LEA.HI.X.SX32 R3, R44, R69, 0x1, P0 ;  /* 0x000000452c037211 */ /* 0x000fea00000f0eff */
[----:B------:R2:W-:Y:S01]  /*5450*/  ST.E.128 [R2.64], R40 ;  /* 0x0000002802007985 */ /* 0x0005e2000c101d06 */
[----:B------:R-:W-:-:S05]  /*5460*/  BRA `(.L_x_71) ;  /* 0x0000026000007947 */ /* 0x000fca0003800000 */
.L_x_67:
[----:B------:R1:W2:Y:S01]  /*5470*/  SHFL.IDX PT, R2, R26, RZ, 0x1e1f ;  /* 0x001e1fff1a027589 */ /* 0x0002a200000e0000 */
[----:B------:R-:W-:Y:S03]  /*5480*/  IMAD.IADD R3, R105, 0x1, -R90 ;  /* 0x0000000169037824 */ /* 0x000fe600078e0a5a */
[----:B------:R1:W3:Y:S02]  /*5490*/  SHFL.IDX PT, R0, R29, RZ, 0x1e1f ;  /* 0x001e1fff1d007589 */ /* 0x0002e400000e0000 */
[----:B------:R-:W-:Y:S04]  /*54a0*/  IMNMX R84, R3, 0x40, PT ;  /* 0x0000004003547817 */ /* 0x000fe80003800200 */
[----:B------:R-:W-:Y:S11]  /*54b0*/  ISETP.GT.AND P0, PT, R84, R91, PT ;  /* 0x0000005b5400720c */ /* 0x000ff60003f04270 */
[----:B------:R-:W-:Y:S02]  /*54c0*/  @!UPT UIADD3 URZ, URZ, URZ, URZ ;  /* 0x0000003f3f3ff290 */ /* 0x000fe4000fffe03f */
[----:B------:R-:W-:-:S05]  /*54d0*/  @!P0 BRA `(.L_x_71) ;  /* 0x000001f000008947 */ /* 0x000fca0003800000 */
[----:B------:R-:W-:Y:S02]  /*54e0*/  ISETP.GE.AND P2, PT, R24, c[0x0][0x1d4], PT ;  /* 0x0000750018007a0c */ /* 0x000fe40003f46270 */
[----:B------:R-:W-:Y:S02]  /*54f0*/  ISETP.GE.AND P1, PT, R28, c[0x0][0x1d4], PT ;  /* 0x000075001c007a0c */ /* 0x000fe40003f26270 */
[----:B------:R-:W-:Y:S02]  /*5500*/  ISETP.GE.AND P4, PT, R27, c[0x0][0x1d4], PT ;  /* 0x000075001b007a0c */ /* 0x000fe40003f86270 */
[----:B------:R-:W-:Y:S07]  /*5510*/  ISETP.GE.AND P3, PT, R94, c[0x0][0x1d4], PT ;  /* 0x000075005e007a0c */ /* 0x000fee0003f66270 */
[----:B------:R-:W4:Y:S01]  /*5520*/  @!P2 LDS.128 R12, [R80+0x3000] ;  /* 0x00300000500ca984 */ /* 0x000f220000000c00 */
[C---:B---3--:R-:W-:Y:S04]  /*5530*/  @!P2 LEA R6, P0, R24.reuse, R0, 0x1 ;  /* 0x000000001806a211 */ /* 0x048fe800078008ff */
[----:B--2---:R-:W-:Y:S02]  /*5540*/  @!P2 LEA.HI.X R7, R24, R2, R25, 0x1, P0 ;  /* 0x000000021807a211 */ /* 0x004fe400000f0c19 */
[C---:B------:R-:W-:Y:S04]  /*5550*/  @!P1 LEA R4, P0, R86.reuse, R0, 0x1 ;  /* 0x0000000056049211 */ /* 0x040fe800078008ff */
[----:B------:R-:W-:Y:S02]  /*5560*/  @!P1 LEA.HI.X R5, R86, R2, R101, 0x1, P0 ;  /* 0x0000000256059211 */ /* 0x000fe400000f0c65 */
[C---:B------:R-:W-:Y:S04]  /*5570*/  @!P4 LEA R10, P0, R85.reuse, R0, 0x1 ;  /* 0x00000000550ac211 */ /* 0x040fe800078008ff */
[----:B------:R-:W-:Y:S02]  /*5580*/  @!P4 LEA.HI.X R11, R85, R2, R100, 0x1, P0 ;  /* 0x00000002550bc211 */ /* 0x000fe400000f0c64 */
[C---:B------:R-:W-:Y:S04]  /*5590*/  @!P3 LEA R8, P0, R89.reuse, R0, 0x1 ;  /* 0x000000005908b211 */ /* 0x040fe800078008ff */
[----:B------:R-:W-:Y:S01]  /*55a0*/  @!P3 LEA.HI.X R9, R89, R2, R104, 0x1, P0 ;  /* 0x000000025909b211 */ /* 0x000fe200000f0c68 */
[----:B----4-:R-:W-:Y:S04]  /*55b0*/  @!P2 ST.E.128 [R6.64], R12 ;  /* 0x0000000c0600a985 */ /* 0x010fe8000c101d06 */
[----:B------:R-:W2:Y:S04]  /*55c0*/  @!P1 LDS.128 R12, [R81+0x3000] ;  /* 0x00300000510c9984 */ /* 0x000ea80000000c00 */
[----:B--2---:R2:W-:Y:S01]  /*55d0*/  @!P1 ST.E.128 [R4.64], R12 ;  /* 0x0000000c04009985 */ /* 0x0045e2000c101d06 */
[----:B------:R-:W-:Y:S03]  /*55e0*/  ISETP.GE.AND P1, PT, R93, c[0x0][0x1d4], PT ;  /* 0x000075005d007a0c */ /* 0x000fe60003f26270 */
[----:B------:R-:W3:Y:S10]  /*55f0*/  @!P4 LDS.128 R12, [R80+0x4000] ;  /* 0x00400000500cc984 */ /* 0x000ef40000000c00 */
[C---:B------:R-:W-:Y:S04]  /*5600*/  @!P1 LEA R6, P0, R88.reuse, R0, 0x1 ;  /* 0x0000000058069211 */ /* 0x040fe800078008ff */
[----:B------:R-:W-:Y:S02]  /*5610*/  @!P1 LEA.HI.X R7, R88, R2, R103, 0x1, P0 ;  /* 0x0000000258079211 */ /* 0x000fe400000f0c67 */
[----:B------:R-:W-:Y:S11]  /*5620*/  ISETP.GE.AND P0, PT, R92, c[0x0][0x1d4], PT ;  /* 0x000075005c007a0c */ /* 0x000ff60003f06270 */
[----:B------:R-:W-:Y:S02]  /*5630*/  @!UPT UIADD3 URZ, URZ, URZ, URZ ;  /* 0x0000003f3f3ff290 */ /* 0x000fe4000fffe03f */
[C---:B--2---:R-:W-:Y:S04]  /*5640*/  @!P0 LEA R4, P2, R87.reuse, R0, 0x1 ;  /* 0x0000000057048211 */ /* 0x044fe800078408ff */
[----:B------:R-:W-:Y:S01]  /*5650*/  @!P0 LEA.HI.X R5, R87, R2, R102, 0x1, P2 ;  /* 0x0000000257058211 */ /* 0x000fe200010f0c66 */
[----:B---3--:R-:W-:Y:S04]  /*5660*/  @!P4 ST.E.128 [R10.64], R12 ;  /* 0x0000000c0a00c985 */ /* 0x008fe8000c101d06 */
[----:B------:R-:W2:Y:S04]  /*5670*/  @!P3 LDS.128 R12, [R81+0x4000] ;  /* 0x00400000510cb984 */ /* 0x000ea80000000c00 */
[----:B--2---:R-:W-:Y:S04]  /*5680*/  @!P3 ST.E.128 [R8.64], R12 ;  /* 0x0000000c0800b985 */ /* 0x004fe8000c101d06 */
[----:B------:R-:W2:Y:S04]  /*5690*/  @!P1 LDS.128 R8, [R80+0x5000] ;  /* 0x0050000050089984 */ /* 0x000ea80000000c00 */
[----:B--2---:R-:W-:Y:S04]  /*56a0*/  @!P1 ST.E.128 [R6.64], R8 ;  /* 0x0000000806009985 */ /* 0x004fe8000c101d06 */
[----:B------:R-:W2:Y:S04]  /*56b0*/  @!P0 LDS.128 R8, [R81+0x5000] ;  /* 0x0050000051088984 */ /* 0x000ea80000000c00 */
[----:B--2---:R2:W-:Y:S02]  /*56c0*/  @!P0 ST.E.128 [R4.64], R8 ;  /* 0x0000000804008985 */ /* 0x0045e4000c101d06 */
.L_x_71:
[----:B------:R-:W-:Y:S05]  /*56d0*/  BSYNC B1 ;  /* 0x0000000000017941 */ /* 0x000fea0003800000 */
.L_x_66:
[----:B---3--:R-:W-:Y:S01]  /*56e0*/  IMAD.IADD R0, R147, 0x1, -R90 ;  /* 0x0000000193007824 */ /* 0x008fe200078e0a5a */
[----:B-12--5:R-:W-:Y:S01]  /*56f0*/  LEA R2, P0, R78, R108, 0x6 ;  /* 0x0000006c4e027211 */ /* 0x026fe200078030ff */
[----:B------:R-:W-:Y:S01]  /*5700*/  IMAD R6, R95, c[0x0][0x208], RZ ;  /* 0x000082005f067a24 */ /* 0x000fe200078e02ff */
[----:B------:R-:W-:Y:S01]  /*5710*/  ISETP.NE.AND P3, PT, R112, RZ, PT ;  /* 0x000000ff7000720c */ /* 0x000fe20003f65270 */
[C---:B------:R-:W-:Y:S01]  /*5720*/  IMAD.WIDE.U32 R4, R83.reuse, c[0x0][0x208], RZ ;  /* 0x0000820053047a25 */ /* 0x040fe200078e00ff */
[----:B------:R-:W-:Y:S01]  /*5730*/  LEA.HI.X.SX32 R3, R78, R109, 0x6, P0 ;  /* 0x0000006d4e037211 */ /* 0x000fe200000f36ff */
[----:B------:R-:W-:Y:S01]  /*5740*/  BSSY B0, `(.L_x_88) ;  /* 0x000004e000007945 */ /* 0x000fe20003800000 */
[----:B------:R-:W-:Y:S01]  /*5750*/  ISETP.GE.AND P0, PT, R0, 0x21, PT ;  /* 0x000000210000780c */ /* 0x000fe20003f06270 */
[----:B------:R-:W-:Y:S05]  /*5760*/  IMAD R6, R83, c[0x0][0x20c], R6 ;  /* 0x0000830053067a24 */ /* 0x000fea00078e0206 */
[----:B------:R-:W-:Y:S01]  /*5770*/  IADD3 R5, R5, R6, RZ ;  /* 0x0000000605057210 */ /* 0x000fe20007ffe0ff */
[----:B------:R-:W-:Y:S04]  /*5780*/  IMAD R6, R96, c[0x0][0x218], RZ ;  /* 0x0000860060067a24 */ /* 0x000fe800078e02ff */
[----:B------:R-:W-:Y:S02]  /*5790*/  IMAD.WIDE.U32 R4, R82, c[0x0][0x218], R4 ;  /* 0x0000860052047a25 */ /* 0x000fe400078e0004 */
[----:B------:R-:W-:Y:S02]  /*57a0*/  @P0 IADD3 R11, P1, R2, 0x20, RZ ;  /* 0x00000020020b0810 */ /* 0x000fe40007f3e0ff */
[----:B------:R-:W-:Y:S03]  /*57b0*/  IMAD R6, R82, c[0x0][0x21c], R6 ;  /* 0x0000870052067a24 */ /* 0x000fe600078e0206 */
[----:B------:R-:W-:Y:S01]  /*57c0*/  @P0 IMAD.X R12, RZ, RZ, R3, P1 ;  /* 0x000000ffff0c0224 */ /* 0x000fe200008e0603 */
[----:B------:R-:W-:Y:S04]  /*57d0*/  IADD3 R8, P1, R166, R4, RZ ;  /* 0x00000004a6087210 */ /* 0x000fe80007f3e0ff */
[----:B------:R-:W-:Y:S02]  /*57e0*/  IADD3.X R9, R145, R5, R6, P1, !PT ;  /* 0x0000000591097210 */ /* 0x000fe40000ffe406 */
[----:B------:R-:W-:Y:S11]  /*57f0*/  ISETP.GE.AND P1, PT, R0, 0x1, PT ;  /* 0x000000010000780c */ /* 0x000ff60003f26270 */
[----:B------:R-:W-:Y:S02]  /*5800*/  @!UPT UIADD3 URZ, URZ, URZ, URZ ;  /* 0x0000003f3f3ff290 */ /* 0x000fe4000fffe03f */
[----:B------:R-:W-:Y:S01]  /*5810*/  @P1 MOV R5, R110 ;  /* 0x0000006e00051202 */ /* 0x000fe20000000f00 */
[----:B------:R-:W-:Y:S02]  /*5820*/  @P1 IMAD.MOV.U32 R4, RZ, RZ, R106 ;  /* 0x000000ffff041224 */ /* 0x000fe400078e006a */
[----:B------:R-:W-:Y:S02]  /*5830*/  @P1 IMAD R0, R3, c[0x0][0x258], RZ ;  /* 0x0000960003001a24 */ /* 0x000fe400078e02ff */
[C---:B------:R-:W-:Y:S04]  /*5840*/  @P1 IMAD.WIDE.U32 R4, R2.reuse, c[0x0][0x258], R4 ;  /* 0x0000960002041a25 */ /* 0x040fe800078e0004 */
[----:B------:R-:W-:Y:S01]  /*5850*/  @P1 IMAD R2, R2, c[0x0][0x25c], R0 ;  /* 0x0000970002021a24 */ /* 0x000fe200078e0200 */
[----:B------:R-:W-:Y:S01]  /*5860*/  @P1 LEA R6, P2, R4, c[0x0][0x250], 0x1 ;  /* 0x0000940004061a11 */ /* 0x000fe200078408ff */
[----:B------:R-:W-:Y:S02]  /*5870*/  @P0 IMAD.MOV.U32 R3, RZ, RZ, R110 ;  /* 0x000000ffff030224 */ /* 0x000fe400078e006e */
[----:B------:R-:W-:Y:S02]  /*5880*/  @P1 IMAD.IADD R2, R5, 0x1, R2 ;  /* 0x0000000105021824 */ /* 0x000fe400078e0202 */
[----:B------:R-:W-:Y:S03]  /*5890*/  @P0 IMAD R0, R12, c[0x0][0x258], RZ ;  /* 0x000096000c000a24 */ /* 0x000fe600078e02ff */
[----:B------:R-:W-:Y:S01]  /*58a0*/  @P1 LEA.HI.X R7, R4, c[0x0][0x254], R2, 0x1, P2 ;  /* 0x0000950004071a11 */ /* 0x000fe200010f0c02 */
[C---:B------:R-:W-:Y:S01]  /*58b0*/  @P0 IMAD R0, R11.reuse, c[0x0][0x25c], R0 ;  /* 0x000097000b000a24 */ /* 0x040fe200078e0200 */
[----:B------:R-:W-:Y:S02]  /*58c0*/  @P0 MOV R2, R106 ;  /* 0x0000006a00020202 */ /* 0x000fe40000000f00 */
[C---:B------:R-:W-:Y:S01]  /*58d0*/  LEA R10, P2, R8.reuse, c[0x0][0x1f8], 0x1 ;  /* 0x00007e00080a7a11 */ /* 0x040fe200078408ff */
[----:B------:R-:W-:Y:S01]  /*58e0*/  @!PT LDS RZ, [RZ] ;  /* 0x00000000fffff984 */ /* 0x000fe20000000800 */
[----:B------:R-:W-:Y:S01]  /*58f0*/  @!PT LDS RZ, [RZ] ;  /* 0x00000000fffff984 */ /* 0x000fe20000000800 */
[----:B------:R-:W-:Y:S01]  /*5900*/  @!PT LDS RZ, [RZ] ;  /* 0x00000000fffff984 */ /* 0x000fe20000000800 */
[----:B------:R1:W-:Y:S02]  /*5910*/  @P1 LDGSTS.E.BYPASS.LTC128B.128 [R79+0x100], [R6.64], !P3 ;  /* 0x00100000064f1fae */ /* 0x0003e4000d901d46 */
[----:B------:R-:W-:Y:S01]  /*5920*/  @P0 IMAD.WIDE.U32 R2, R11, c[0x0][0x258], R2 ;  /* 0x000096000b020a25 */ /* 0x000fe200078e0002 */
[----:B------:R-:W-:Y:S01]  /*5930*/  LEA.HI.X R8, R8, c[0x0][0x1fc], R9, 0x1, P2 ;  /* 0x00007f0008087a11 */ /* 0x000fe200010f0c09 */
[----:B------:R1:W-:Y:S03]  /*5940*/  @P1 LDGSTS.E.BYPASS.LTC128B.128 [R79+0x1100], [R6.64+0x40], !P6 ;  /* 0x01100040064f1fae */ /* 0x0003e6000f101d46 */
[C---:B------:R-:W-:Y:S01]  /*5950*/  @P0 LEA R4, P2, R2.reuse, c[0x0][0x250], 0x1 ;  /* 0x0000940002040a11 */ /* 0x040fe200078408ff */
[----:B------:R1:W-:Y:S01]  /*5960*/  @P1 LDGSTS.E.BYPASS.LTC128B.128 [R79+0x2100], [R6.64+0x80], !P5 ;  /* 0x02100080064f1fae */ /* 0x0003e2000e901d46 */
[----:B------:R-:W-:Y:S04]  /*5970*/  @P0 IADD3 R0, R3, R0, RZ ;  /* 0x0000000003000210 */ /* 0x000fe80007ffe0ff */
[----:B------:R-:W-:Y:S02]  /*5980*/  @P0 LEA.HI.X R5, R2, c[0x0][0x254], R0, 0x1, P2 ;  /* 0x0000950002050a11 */ /* 0x000fe400010f0c00 */
[----:B------:R1:W2:Y:S04]  /*5990*/  SHFL.IDX PT, R0, R10, RZ, 0x1e1f ;  /* 0x001e1fff0a007589 */ /* 0x0002a800000e0000 */
[----:B------:R1:W-:Y:S04]  /*59a0*/  @P0 LDGSTS.E.BYPASS.LTC128B.128 [R79+0x900], [R4.64], !P3 ;  /* 0x00900000044f0fae */ /* 0x0003e8000d901d46 */
[----:B------:R1:W-:Y:S04]  /*59b0*/  @P0 LDGSTS.E.BYPASS.LTC128B.128 [R79+0x1900], [R4.64+0x40], !P6 ;  /* 0x01900040044f0fae */ /* 0x0003e8000f101d46 */
[----:B------:R1:W-:Y:S01]  /*59c0*/  @P0 LDGSTS.E.BYPASS.LTC128B.128 [R79+0x2900], [R4.64+0x80], !P5 ;  /* 0x02900080044f0fae */ /* 0x0003e2000e901d46 */
[----:B------:R-:W-:Y:S03]  /*59d0*/  ISETP.GT.AND P0, PT, R84, R91, PT ;  /* 0x0000005b5400720c */ /* 0x000fe60003f04270 */
[----:B------:R-:W0:Y:S04]  /*59e0*/  LDGDEPBAR ;  /* 0x00000000000079af */ /* 0x000e280000000000 */
[----:B------:R1:W3:Y:S01]  /*59f0*/  SHFL.IDX PT, R2, R8, RZ, 0x1e1f ;  /* 0x001e1fff08027589 */ /* 0x0002e200000e0000 */
[----:B------:R-:W-:Y:S04]  /*5a00*/  DEPBAR.LE SB0, 0x0 ;  /* 0x000080000000791a */ /* 0x000fe80000000000 */
[----:B------:R-:W-:Y:S06]  /*5a10*/  BAR.SYNC.DEFER_BLOCKING 0x0 ;  /* 0x0000000000007b1d */ /* 0x000fec0000010000 */
[----:B------:R-:W-:-:S05]  /*5a20*/  @!P0 BRA `(.L_x_89) ;  /* 0x000001f000008947 */ /* 0x000fca0003800000 */
[----:B-123--:R-:W-:Y:S02]  /*5a30*/  ISETP.GE.AND P2, PT, R24, c[0x0][0x1d4], PT ;  /* 0x0000750018007a0c */ /* 0x00efe40003f46270 */
[----:B------:R-:W-:Y:S02]  /*5a40*/  ISETP.GE.AND P1, PT, R28, c[0x0][0x1d4], PT ;  /* 0x000075001c007a0c */ /* 0x000fe40003f26270 */
[----:B------:R-:W-:Y:S02]  /*5a50*/  ISETP.GE.AND P4, PT, R27, c[0x0][0x1d4], PT ;  /* 0x000075001b007a0c */ /* 0x000fe40003f86270 */
[----:B------:R-:W-:Y:S07]  /*5a60*/  ISETP.GE.AND P3, PT, R94, c[0x0][0x1d4], PT ;  /* 0x000075005e007a0c */ /* 0x000fee0003f66270 */
[----:B------:R-:W1:Y:S01]  /*5a70*/  @!P2 LDS.128 R12, [R80] ;  /* 0x00000000500ca984 */ /* 0x000e620000000c00 */
[C---:B------:R-:W-:Y:S04]  /*5a80*/  @!P2 LEA R6, P0, R24.reuse, R0, 0x1 ;  /* 0x000000001806a211 */ /* 0x040fe800078008ff */
[----:B------:R-:W-:Y:S02]  /*5a90*/  @!P2 LEA.HI.X R7, R24, R2, R25, 0x1, P0 ;  /* 0x000000021807a211 */ /* 0x000fe400000f0c19 */
[C---:B------:R-:W-:Y:S04]  /*5aa0*/  @!P1 LEA R4, P0, R86.reuse, R0, 0x1 ;  /* 0x0000000056049211 */ /* 0x040fe800078008ff */
[----:B------:R-:W-:Y:S02]  /*5ab0*/  @!P1 LEA.HI.X R5, R86, R2, R101, 0x1, P0 ;  /* 0x0000000256059211 */ /* 0x000fe400000f0c65 */
[C---:B------:R-:W-:Y:S04]  /*5ac0*/  @!P4 LEA R10, P0, R85.reuse, R0, 0x1 ;  /* 0x00000000550ac211 */ /* 0x040fe800078008ff */
[----:B------:R-:W-:Y:S02]  /*5ad0*/  @!P4 LEA.HI.X R11, R85, R2, R100, 0x1, P0 ;  /* 0x00000002550bc211 */ /* 0x000fe400000f0c64 */
[C---:B------:R-:W-:Y:S04]  /*5ae0*/  @!P3 LEA R8, P0, R89.reuse, R0, 0x1 ;  /* 0x000000005908b211 */ /* 0x040fe800078008ff */
[----:B------:R-:W-:Y:S01]  /*5af0*/  @!P3 LEA.HI.X R9, R89, R2, R104, 0x1, P0 ;  /* 0x000000025909b211 */ /* 0x000fe200000f0c68 */
[----:B-1----:R-:W-:Y:S04]  /*5b00*/  @!P2 ST.E.128 [R6.64], R12 ;  /* 0x0000000c0600a985 */ /* 0x002fe8000c101d06 */
[----:B------:R-:W1:Y:S04]  /*5b10*/  @!P1 LDS.128 R12, [R81] ;  /* 0x00000000510c9984 */ /* 0x000e680000000c00 */
[----:B-1----:R1:W-:Y:S01]  /*5b20*/  @!P1 ST.E.128 [R4.64], R12 ;  /* 0x0000000c04009985 */ /* 0x0023e2000c101d06 */
[----:B------:R-:W-:Y:S03]  /*5b30*/  ISETP.GE.AND P1, PT, R93, c[0x0][0x1d4], PT ;  /* 0x000075005d007a0c */ /* 0x000fe60003f26270 */
[----:B------:R-:W2:Y:S10]  /*5b40*/  @!P4 LDS.128 R12, [R80+0x1000] ;  /* 0x00100000500cc984 */ /* 0x000eb40000000c00 */
[C---:B------:R-:W-:Y:S04]  /*5b50*/  @!P1 LEA R6, P0, R88.reuse, R0, 0x1 ;  /* 0x0000000058069211 */ /* 0x040fe800078008ff */
[----:B------:R-:W-:Y:S02]  /*5b60*/  @!P1 LEA.HI.X R7, R88, R2, R103, 0x1, P0 ;  /* 0x0000000258079211 */ /* 0x000fe400000f0c67 */
[----:B------:R-:W-:Y:S11]  /*5b70*/  ISETP.GE.AND P0, PT, R92, c[0x0][0x1d4], PT ;  /* 0x000075005c007a0c */ /* 0x000ff60003f06270 */
[----:B------:R-:W-:Y:S02]  /*5b80*/  @!UPT UIADD3 URZ, URZ, URZ, URZ ;  /* 0x0000003f3f3ff290 */ /* 0x000fe4000fffe03f */
[C---:B-1----:R-:W-:Y:S04]  /*5b90*/  @!P0 LEA R4, P2, R87.reuse, R0, 0x1 ;  /* 0x0000000057048211 */ /* 0x042fe800078408ff */
[----:B------:R-:W-:Y:S01]  /*5ba0*/  @!P0 LEA.HI.X R5, R87, R2, R102, 0x1, P2 ;  /* 0x0000000257058211 */ /* 0x000fe200010f0c66 */
[----:B--2---:R-:W-:Y:S04]  /*5bb0*/  @!P4 ST.E.128 [R10.64], R12 ;  /* 0x0000000c0a00c985 */ /* 0x004fe8000c101d06 */
[----:B------:R-:W1:Y:S04]  /*5bc0*/  @!P3 LDS.128 R12, [R81+0x1000] ;  /* 0x00100000510cb984 */ /* 0x000e680000000c00 */
[----:B-1----:R-:W-:Y:S04]  /*5bd0*/  @!P3 ST.E.128 [R8.64], R12 ;  /* 0x0000000c0800b985 */ /* 0x002fe8000c101d06 */
[----:B------:R-:W1:Y:S04]  /*5be0*/  @!P1 LDS.128 R8, [R80+0x2000] ;  /* 0x0020000050089984 */ /* 0x000e680000000c00 */
[----:B-1----:R-:W-:Y:S04]  /*5bf0*/  @!P1 ST.E.128 [R6.64], R8 ;  /* 0x0000000806009985 */ /* 0x002fe8000c101d06 */
[----:B------:R-:W1:Y:S04]  /*5c00*/  @!P0 LDS.128 R8, [R81+0x2000] ;  /* 0x0020000051088984 */ /* 0x000e680000000c00 */
[----:B-1----:R1:W-:Y:S02]  /*5c10*/  @!P0 ST.E.128 [R4.64], R8 ;  /* 0x0000000804008985 */ /* 0x0023e4000c101d06 */
.L_x_89:
[----:B-123--:R-:W-:Y:S05]  /*5c20*/  BSYNC B0 ;  /* 0x0000000000007941 */ /* 0x00efea0003800000 */
.L_x_88:
[C---:B------:R-:W-:Y:S02]  /*5c30*/  ISETP.GT.AND P0, PT, R78.reuse, R144, PT ;  /* 0x000000904e00720c */ /* 0x040fe40003f04270 */
[----:B------:R-:W-:Y:S02]  /*5c40*/  IADD3 R78, R78, -0x1, RZ ;  /* 0xffffffff4e4e7810 */ /* 0x000fe40007ffe0ff */
[----:B------:R-:W-:Y:S09]  /*5c50*/  ISETP.NE.AND P2, PT, R112, RZ, PT ;  /* 0x000000ff7000720c */ /* 0x000ff20003f45270 */
[----:B------:R-:W-:Y:S01]  /*5c60*/  @P0 SHF.R.S32.HI R4, RZ, 0x1f, R78 ;  /* 0x0000001fff040819 */ /* 0x000fe2000001144e */
[----:B------:R-:W-:Y:S02]  /*5c70*/  @P0 IMAD R0, R160, R78, RZ ;  /* 0x0000004ea0000224 */ /* 0x000fe400078e02ff */
[----:B------:R-:W-:Y:S02]  /*5c80*/  @P0 IMAD.MOV.U32 R2, RZ, RZ, R116 ;  /* 0x000000ffff020224 */ /* 0x000fe400078e0074 */
[----:B------:R-:W-:Y:S02]  /*5c90*/  @P0 IMAD.MOV.U32 R3, RZ, RZ, R115 ;  /* 0x000000ffff030224 */ /* 0x000fe400078e0073 */
[-C--:B------:R-:W-:Y:S02]  /*5ca0*/  @P0 IMAD R0, R4, R164.reuse, R0 ;  /* 0x000000a404000224 */ /* 0x080fe400078e0200 */
[----:B------:R-:W-:Y:S04]  /*5cb0*/  @P0 IMAD.WIDE.U32 R2, R78, R164, R2 ;  /* 0x000000a44e020225 */ /* 0x000fe800078e0002 */
[----:B------:R-:W-:Y:S01]  /*5cc0*/  @P0 IMAD.IADD R0, R3, 0x1, R0 ;  /* 0x0000000103000824 */ /* 0x000fe200078e0200 */
[C---:B------:R-:W-:Y:S04]  /*5cd0*/  @P0 LEA R4, P1, R2.reuse, c[0x0][0x220], 0x1 ;  /* 0x0000880002040a11 */ /* 0x040fe800078208ff */
[----:B------:R-:W-:Y:S02]  /*5ce0*/  @P0 LEA.HI.X R5, R2, c[0x0][0x224], R0, 0x1, P1 ;  /* 0x0000890002050a11 */ /* 0x000fe400008f0c00 */
[C---:B------:R-:W-:Y:S03]  /*5cf0*/  @P0 LEA R2, P1, R163.reuse, R4, 0x1 ;  /* 0x00000004a3020211 */ /* 0x040fe600078208ff */
[----:B------:R-:W-:Y:S01]  /*5d00*/  @!PT LDS RZ, [RZ] ;  /* 0x00000000fffff984 */ /* 0x000fe20000000800 */
[----:B------:R-:W-:Y:S01]  /*5d10*/  @!PT LDS RZ, [RZ] ;  /* 0x00000000fffff984 */ /* 0x000fe20000000800 */
[----:B------:R-:W-:Y:S01]  /*5d20*/  @!PT LDS RZ, [RZ] ;  /* 0x00000000fffff984 */ /* 0x000fe20000000800 */
[----:B------:R1:W-:Y:S01]  /*5d30*/  @P0 LDGSTS.E.BYPASS.LTC128B.128 [R79+0x3100], [R4.64], !P2 ;  /* 0x03100000044f0fae */ /* 0x0003e2000d101d46 */
[----:B------:R-:W-:Y:S03]  /*5d40*/  @P0 LEA.HI.X R3, R163, R5, R158, 0x1, P1 ;  /* 0x00000005a3030211 */ /* 0x000fe600008f0c9e */
[----:B------:R1:W-:Y:S04]  /*5d50*/  @P0 LDGSTS.E.BYPASS.LTC128B.128 [R79+0x4100], [R4.64+0x40], !P6 ;  /* 0x04100040044f0fae */ /* 0x0003e8000f101d46 */
[----:B------:R1:W-:Y:S04]  /*5d60*/  @P0 LDGSTS.E.BYPASS.LTC128B.128 [R79+0x5100], [R4.64+0x80], !P5 ;  /* 0x05100080044f0fae */ /* 0x0003e8000e901d46 */
[----:B------:R1:W-:Y:S04]  /*5d70*/  @P0 LDGSTS.E.BYPASS.LTC128B.128 [R79+0x3900], [R2.64], !P2 ;  /* 0x03900000024f0fae */ /* 0x0003e8000d101d46 */
[----:B------:R1:W-:Y:S04]  /*5d80*/  @P0 LDGSTS.E.BYPASS.LTC128B.128 [R79+0x4900], [R2.64+0x40], !P6 ;  /* 0x04900040024f0fae */ /* 0x0003e8000f101d46 */
[----:B------:R1:W-:Y:S04]  /*5d90*/  @P0 LDGSTS.E.BYPASS.LTC128B.128 [R79+0x5900], [R2.64+0x80], !P5 ;  /* 0x05900080024f0fae */ /* 0x0003e8000e901d46 */
[----:B------:R-:W0:Y:S01]  /*5da0*/  LDGDEPBAR ;  /* 0x00000000000079af */ /* 0x000e220000000000 */
[----:B------:R-:W-:-:S05]  /*5db0*/  @P0 BRA `(.L_x_90) ;  /* 0xffffbb2000000947 */ /* 0x000fca000383ffff */
[----:B------:R-:W-:Y:S06]  /*5dc0*/  BAR.SYNC.DEFER_BLOCKING 0x0 ;  /* 0x0000000000007b1d */ /* 0x000fec0000010000 */
.L_x_65:
[----:B-1----:R-:W-:Y:S01]  /*5dd0*/  ISETP.GE.AND P0, PT, R165, 0x1, PT ;  /* 0x00000001a500780c */ /* 0x002fe20003f06270 */
[----:B------:R-:W-:Y:S01]  /*5de0*/  CS2R R94, SRZ ;  /* 0x00000000005e7805 */ /* 0x000fe2000001ff00 */
[----:B------:R-:W-:Y:S01]  /*5df0*/  PLOP3.LUT P4, PT, PT, PT, PT, 0x80, 0x0 ;  /* 0x000000000000781c */ /* 0x000fe20003f8f070 */
[----:B------:R-:W-:Y:S01]  /*5e00*/  CS2R R92, SRZ ;  /* 0x00000000005c7805 */ /* 0x000fe2000001ff00 */
[----:B------:R-:W-:Y:S01]  /*5e10*/  CS2R R98, SRZ ;  /* 0x0000000000627805 */ /* 0x000fe2000001ff00 */
[----:B------:R-:W-:Y:S01]  /*5e20*/  CS2R R96, SRZ ;  /* 0x0000000000607805 */ /* 0x000fe2000001ff00 */
[----:B------:R-:W-:Y:S01]  /*5e30*/  IMAD.MOV.U32 R12, RZ, RZ, RZ ;  /* 0x000000ffff0c7224 */ /* 0x000fe200078e00ff */
[----:B------:R-:W-:Y:S01]  /*5e40*/  CS2R R88, SRZ ;  /* 0x0000000000587805 */ /* 0x000fe2000001ff00 */
[----:B------:R-:W-:Y:S01]  /*5e50*/  IMAD.MOV.U32 R90, RZ, RZ, RZ ;  /* 0x000000ffff5a7224 */ /* 0x000fe200078e00ff */
[----:B------:R-:W-:Y:S01]  /*5e60*/  CS2R R86, SRZ ;  /* 0x0000000000567805 */ /* 0x000fe2000001ff00 */
[----:B------:R-:W-:Y:S01]  /*5e70*/  CS2R R84, SRZ ;  /* 0x0000000000547805 */ /* 0x000fe2000001ff00 */
[----:B------:R-:W-:Y:S01]  /*5e80*/  CS2R R14, SRZ ;  /* 0x00000000000e7805 */ /* 0x000fe2000001ff00 */
[----:B------:R-:W-:Y:S01]  /*5e90*/  MOV R78, RZ ;  /* 0x000000ff004e7202 */ /* 0x000fe20000000f00 */
[----:B------:R-:W-:Y:S01]  /*5ea0*/  IMAD.MOV.U32 R76, RZ, RZ, RZ ;  /* 0x000000ffff4c7224 */ /* 0x000fe200078e00ff */
        /* <DEDUP_REMOVED lines=8> */
[----:B----4-:R-:W-:Y:S01]  /*5f30*/  IMAD.MOV.U32 R68, RZ, RZ, RZ ;  /* 0x000000ffff447224 */ /* 0x010fe200078e00ff */
[----:B------:R-:W-:Y:S01]  /*5f40*/  CS2R R22, SRZ ;  /* 0x0000000000167805 */ /* 0x000fe2000001ff00 */
[----:B------:R-:W-:Y:S01]  /*5f50*/  MOV R170, RZ ;  /* 0x000000ff00aa7202 */ /* 0x000fe20000000f00 */
[----:B------:R-:W-:Y:S01]  /*5f60*/  IMAD.MOV.U32 R168, RZ, RZ, RZ ;  /* 0x000000ffffa87224 */ /* 0x000fe200078e00ff */
[----:B------:R-:W-:Y:S01]  /*5f70*/  CS2R R24, SRZ ;  /* 0x0000000000187805 */ /* 0x000fe2000001ff00 */
[----:B------:R-:W-:Y:S01]  /*5f80*/  MOV R174, RZ ;  /* 0x000000ff00ae7202 */ /* 0x000fe20000000f00 */
[----:B------:R-:W-:Y:S01]  /*5f90*/  IMAD.MOV.U32 R172, RZ, RZ, RZ ;  /* 0x000000ffffac7224 */ /* 0x000fe200078e00ff */
[----:B------:R-:W-:Y:S01]  /*5fa0*/  CS2R R166, SRZ ;  /* 0x0000000000a67805 */ /* 0x000fe2000001ff00 */
[----:B------:R-:W-:Y:S01]  /*5fb0*/  CS2R R26, SRZ ;  /* 0x00000000001a7805 */ /* 0x000fe2000001ff00 */
[----:B------:R-:W-:Y:S01]  /*5fc0*/  MOV R164, RZ ;  /* 0x000000ff00a47202 */ /* 0x000fe20000000f00 */
[----:B------:R-:W-:Y:S01]  /*5fd0*/  IMAD.MOV.U32 R162, RZ, RZ, RZ ;  /* 0x000000ffffa27224 */ /* 0x000fe200078e00ff */
[----:B------:R-:W-:Y:S01]  /*5fe0*/  MOV R28, RZ ;  /* 0x000000ff001c7202 */ /* 0x000fe20000000f00 */
[----:B------:R-:W-:Y:S01]  /*5ff0*/  IMAD.MOV.U32 R160, RZ, RZ, RZ ;  /* 0x000000ffffa07224 */ /* 0x000fe200078e00ff */
[----:B------:R-:W-:Y:S01]  /*6000*/  CS2R R154, SRZ ;  /* 0x00000000009a7805 */ /* 0x000fe2000001ff00 */
[----:B------:R-:W-:Y:S01]  /*6010*/  CS2R R30, SRZ ;  /* 0x00000000001e7805 */ /* 0x000fe2000001ff00 */
[----:B------:R-:W-:Y:S01]  /*6020*/  MOV R152, RZ ;  /* 0x000000ff00987202 */ /* 0x000fe20000000f00 */
[----:B------:R-:W-:Y:S01]  /*6030*/  IMAD.MOV.U32 R158, RZ, RZ, RZ ;  /* 0x000000ffff9e7224 */ /* 0x000fe200078e00ff */
[----:B------:R-:W-:Y:S01]  /*6040*/  CS2R R32, SRZ ;  /* 0x0000000000207805 */ /* 0x000fe2000001ff00 */
[----:B------:R-:W-:Y:S01]  /*6050*/  MOV R156, RZ ;  /* 0x000000ff009c7202 */ /* 0x000fe20000000f00 */
[----:B------:R-:W-:Y:S01]  /*6060*/  CS2R R150, SRZ ;  /* 0x0000000000967805 */ /* 0x000fe2000001ff00 */
        /* <DEDUP_REMOVED lines=18> */
[----:B------:R-:W-:Y:S01]  /*6190*/  CS2R R42, SRZ ;  /* 0x00000000002a7805 */ /* 0x000fe2000001ff00 */
[----:B------:R-:W-:Y:S01]  /*61a0*/  IMAD.MOV.U32 R126, RZ, RZ, RZ ;  /* 0x000000ffff7e7224 */ /* 0x000fe200078e00ff */
[----:B------:R-:W-:Y:S01]  /*61b0*/  MOV R124, RZ ;  /* 0x000000ff007c7202 */ /* 0x000fe20000000f00 */
[----:B------:R-:W-:Y:S01]  /*61c0*/  CS2R R114, SRZ ;  /* 0x0000000000727805 */ /* 0x000fe2000001ff00 */
[----:B------:R-:W-:Y:S01]  /*61d0*/  IMAD.MOV.U32 R112, RZ, RZ, RZ ;  /* 0x000000ffff707224 */ /* 0x000fe200078e00ff */
[----:B------:R-:W-:Y:S01]  /*61e0*/  CS2R R44, SRZ ;  /* 0x00000000002c7805 */ /* 0x000fe2000001ff00 */
[----:B------:R-:W-:Y:S01]  /*61f0*/  MOV R118, RZ ;  /* 0x000000ff00767202 */ /* 0x000fe20000000f00 */
[----:B------:R-:W-:Y:S01]  /*6200*/  IMAD.MOV.U32 R116, RZ, RZ, RZ ;  /* 0x000000ffff747224 */ /* 0x000fe200078e00ff */
[----:B------:R-:W-:Y:S01]  /*6210*/  MOV R54, RZ ;  /* 0x000000ff00367202 */ /* 0x000fe20000000f00 */
[----:B------:R-:W-:Y:S01]  /*6220*/  IMAD.MOV.U32 R53, RZ, RZ, RZ ;  /* 0x000000ffff357224 */ /* 0x000fe200078e00ff */
[----:B------:R-:W-:Y:S01]  /*6230*/  CS2R R50, SRZ ;  /* 0x0000000000327805 */ /* 0x000fe2000001ff00 */
[----:B------:R-:W-:Y:S05]  /*6240*/  @!P0 BRA `(.L_x_91) ;  /* 0x0000f3e000008947 */ /* 0x000fea0003800000 */
[----:B------:R-:W2:Y:S01]  /*6250*/  LDL R13, [R1+0x20] ;  /* 0x00002000010d7983 */ /* 0x000ea20000100800 */
[----:B------:R-:W-:-:S04]  /*6260*/  ISETP.NE.U32.AND P0, PT, RZ, c[0x0][0x340], PT ;  /* 0x0000d000ff007a0c */ /* 0x000fc80003f05070 */
[----:B------:R-:W-:-:S13]  /*6270*/  ISETP.NE.AND.EX P5, PT, RZ, c[0x0][0x344], PT, P0 ;  /* 0x0000d100ff007a0c */ /* 0x000fda0003fa5300 */
[----:B------:R-:W-:Y:S01]  /*6280*/  @P5 IMAD.MOV.U32 R2, RZ, RZ, 0x4 ;  /* 0x00000004ff025424 */ /* 0x000fe200078e00ff */
[----:B------:R-:W1:Y:S01]  /*6290*/  S2R R6, SR_CTAID.Y ;  /* 0x0000000000067919 */ /* 0x000e620000002600 */
[----:B------:R-:W-:Y:S02]  /*62a0*/  SHF.R.S32.HI R0, RZ, 0x1f, R157 ;  /* 0x0000001fff007819 */ /* 0x000fe4000001149d */
[----:B------:R-:W-:Y:S01]  /*62b0*/  SHF.R.S32.HI R10, RZ, 0x1f, R173 ;  /* 0x0000001fff0a7819 */ /* 0x000fe200000114ad */
[----:B------:R-:W3:Y:S02]  /*62c0*/  S2R R29, SR_CTAID.Y ;  /* 0x00000000001d7919 */ /* 0x000ee40000002600 */
[----:B------:R-:W-:Y:S01]  /*62d0*/  IMAD R0, R0, c[0x0][0x178], RZ ;  /* 0x00005e0000007a24 */ /* 0x000fe200078e02ff */
[----:B------:R-:W-:-:S03]  /*62e0*/  LEA.HI R4, R10, R173, RZ, 0x2 ;  /* 0x000000ad0a047211 */ /* 0x000fc600078f10ff */
[----:B------:R-:W-:Y:S02]  /*62f0*/  IMAD R0, R157, c[0x0][0x17c], R0 ;  /* 0x00005f009d007a24 */ /* 0x000fe400078e0200 */
[----:B------:R-:W-:Y:S01]  /*6300*/  IMAD.MOV.U32 R5, RZ, RZ, c[0x0][0x2c4] ;  /* 0x0000b100ff057624 */ /* 0x000fe200078e00ff */
[----:B------:R-:W-:-:S04]  /*6310*/  SHF.R.S32.HI R59, RZ, 0x2, R4 ;  /* 0x00000002ff3b7819 */ /* 0x000fc80000011404 */
[----:B------:R-:W-:Y:S02]  /*6320*/  ISETP.NE.AND P1, PT, R5, 0x1, PT ;  /* 0x000000010500780c */ /* 0x000fe40003f25270 */
[----:B------:R-:W-:Y:S02]  /*6330*/  ISETP.NE.U32.AND P0, PT, RZ, c[0x0][0x348], PT ;  /* 0x0000d200ff007a0c */ /* 0x000fe40003f05070 */
[----:B-1----:R-:W-:Y:S02]  /*6340*/  SHF.R.S32.HI R48, RZ, 0x1f, R6 ;  /* 0x0000001fff307819 */ /* 0x002fe40000011406 */
[----:B------:R-:W-:-:S03]  /*6350*/  ISETP.NE.AND.EX P0, PT, RZ, c[0x0][0x34c], PT, P0 ;  /* 0x0000d300ff007a0c */ /* 0x000fc60003f05300 */
[----:B------:R-:W-:-:S04]  /*6360*/  IMAD R5, R48, c[0x0][0x1b8], RZ ;  /* 0x00006e0030057a24 */ /* 0x000fc800078e02ff */
[----:B---3--:R-:W-:Y:S02]  /*6370*/  IMAD R5, R29, c[0x0][0x1bc], R5 ;  /* 0x00006f001d057a24 */ /* 0x008fe400078e0205 */
[----:B--2---:R-:W-:-:S05]  /*6380*/  @P5 IMAD.WIDE R2, R13, R2, c[0x0][0x340] ;  /* 0x0000d0000d025625 */ /* 0x004fca00078e0202 */
[----:B------:R1:W5:Y:S01]  /*6390*/  @P5 LDG.E R14, [R2.64] ;  /* 0x00000006020e5981 */ /* 0x000362000c1e1900 */
[CC--:B------:R-:W-:Y:S01]  /*63a0*/  LEA.HI R17, R10.reuse, R173.reuse, RZ, 0x3 ;  /* 0x000000ad0a117211 */ /* 0x0c0fe200078f18ff */
[----:B------:R-:W-:Y:S01]  /*63b0*/  IMAD R60, R159, c[0x0][0x2c4], RZ ;  /* 0x0000b1009f3c7a24 */ /* 0x000fe200078e02ff */
[----:B------:R-:W-:Y:S01]  /*63c0*/  LEA.HI R158, R10, R173, RZ, 0x5 ;  /* 0x000000ad0a9e7211 */ /* 0x000fe200078f28ff */
[----:B------:R-:W-:Y:S01]  /*63d0*/  IMAD R16, R175, 0x80, R59 ;  /* 0x00000080af107824 */ /* 0x000fe200078e023b */
[----:B------:R-:W-:Y:S01]  /*63e0*/  SHF.R.S32.HI R24, RZ, 0x3, R17 ;  /* 0x00000003ff187819 */ /* 0x000fe20000011411 */
[----:B------:R-:W-:Y:S01]  /*63f0*/  BSSY B0, `(.L_x_92) ;  /* 0x0000052000007945 */ /* 0x000fe20003800000 */
[----:B------:R-:W-:Y:S01]  /*6400*/  SHF.R.S32.HI R25, RZ, 0x5, R158 ;  /* 0x00000005ff197819 */ /* 0x000fe2000001149e */
[----:B-1----:R-:W-:-:S04]  /*6410*/  IMAD.WIDE.U32 R2, R157, c[0x0][0x178], RZ ;  /* 0x00005e009d027a25 */ /* 0x002fc800078e00ff */
[----:B------:R-:W-:Y:S01]  /*6420*/  IMAD.IADD R3, R3, 0x1, R0 ;  /* 0x0000000103037824 */ /* 0x000fe200078e0200 */
[----:B------:R-:W-:Y:S02]  /*6430*/  LOP3.LUT R0, R4, 0xfffffffc, RZ, 0xc0, !PT ;  /* 0xfffffffc04007812 */ /* 0x000fe400078ec0ff */
[----:B------:R-:W-:Y:S01]  /*6440*/  SEL R4, R13, RZ, !P0 ;  /* 0x000000ff0d047207 */ /* 0x000fe20004000000 */
[----:B------:R-:W-:-:S04]  /*6450*/  IMAD.WIDE.U32 R2, R29, c[0x0][0x1b8], R2 ;  /* 0x00006e001d027a25 */ /* 0x000fc800078e0002 */
[----:B------:R-:W-:Y:S01]  /*6460*/  IMAD.IADD R9, R173, 0x1, -R0 ;  /* 0x00000001ad097824 */ /* 0x000fe200078e0a00 */
[----:B------:R-:W-:Y:S01]  /*6470*/  SHF.R.S32.HI R0, RZ, 0x1f, R13 ;  /* 0x0000001fff007819 */ /* 0x000fe2000001140d */
[----:B------:R-:W-:Y:S02]  /*6480*/  IMAD.IADD R3, R3, 0x1, R5 ;  /* 0x0000000103037824 */ /* 0x000fe400078e0205 */
[----:B------:R-:W-:Y:S01]  /*6490*/  IMAD R164, R9, 0x20, R59 ;  /* 0x0000002009a47824 */ /* 0x000fe200078e023b */
[----:B------:R-:W-:Y:S01]  /*64a0*/  SEL R6, R0, RZ, !P0 ;  /* 0x000000ff00067207 */ /* 0x000fe20004000000 */
[----:B------:R-:W-:-:S03]  /*64b0*/  IMAD.WIDE.U32 R2, R4, c[0x0][0x1c0], R2 ;  /* 0x0000700004027a25 */ /* 0x000fc600078e0002 */
[----:B------:R1:W-:Y:S01]  /*64c0*/  STL [R1+0x14], R164 ;  /* 0x000014a401007387 */ /* 0x0003e20000100800 */
[----:B------:R-:W-:Y:S02]  /*64d0*/  IMAD R8, R175, 0x80, R164 ;  /* 0x00000080af087824 */ /* 0x000fe400078e02a4 */
[----:B------:R-:W-:Y:S02]  /*64e0*/  IMAD R5, R6, c[0x0][0x1c0], RZ ;  /* 0x0000700006057a24 */ /* 0x000fe400078e02ff */
[----:B------:R-:W-:-:S04]  /*64f0*/  @P1 IMAD.HI.U32 R7, R8, c[0x0][0x2c8], RZ ;  /* 0x0000b20008071a27 */ /* 0x000fc800078e00ff */
[----:B------:R-:W-:Y:S01]  /*6500*/  IMAD.MOV.U32 R0, RZ, RZ, R8 ;  /* 0x000000ffff007224 */ /* 0x000fe200078e0008 */
[----:B------:R-:W-:Y:S01]  /*6510*/  @P1 SHF.R.U32.HI R0, RZ, c[0x0][0x2cc], R7 ;  /* 0x0000b300ff001a19 */ /* 0x000fe20000011607 */
[----:B------:R-:W-:Y:S01]  /*6520*/  IMAD R6, R4, c[0x0][0x1c4], R5 ;  /* 0x0000710004067a24 */ /* 0x000fe200078e0205 */
[----:B------:R-:W-:Y:S01]  /*6530*/  LEA.HI R7, R59, R59, RZ, 0x1 ;  /* 0x0000003b3b077211 */ /* 0x000fe200078f08ff */
[----:B------:R-:W-:Y:S01]  /*6540*/  IMAD.SHL.U32 R176, R9, 0x8, RZ ;  /* 0x0000000809b07824 */ /* 0x000fe200078e00ff */
[--C-:B------:R-:W-:Y:S01]  /*6550*/  SHF.R.S32.HI R5, RZ, 0x1f, R0.reuse ;  /* 0x0000001fff057819 */ /* 0x100fe20000011400 */
[----:B------:R-:W-:Y:S02]  /*6560*/  IMAD.MOV R4, RZ, RZ, -R0 ;  /* 0x000000ffff047224 */ /* 0x000fe400078e0a00 */
[----:B------:R-:W-:Y:S01]  /*6570*/  IMAD.IADD R3, R3, 0x1, R6 ;  /* 0x0000000103037824 */ /* 0x000fe200078e0206 */
[----:B------:R-:W-:Y:S01]  /*6580*/  LEA.HI R6, R10, R173, RZ, 0x4 ;  /* 0x000000ad0a067211 */ /* 0x000fe200078f20ff */
[----:B------:R-:W-:Y:S01]  /*6590*/  IMAD R5, R5, c[0x0][0x1b0], RZ ;  /* 0x00006c0005057a24 */ /* 0x000fe200078e02ff */
[----:B------:R-:W-:Y:S01]  /*65a0*/  IADD3 R74, R176, 0x20, RZ ;  /* 0x00000020b04a7810 */ /* 0x000fe20007ffe0ff */
[----:B------:R-:W-:Y:S01]  /*65b0*/  IMAD R4, R4, c[0x0][0x2c4], R8 ;  /* 0x0000b10004047a24 */ /* 0x000fe200078e0208 */
[----:B------:R-:W-:Y:S01]  /*65c0*/  LOP3.LUT R6, R6, 0xfffffff0, RZ, 0xc0, !PT ;  /* 0xfffffff006067812 */ /* 0x000fe200078ec0ff */
[----:B------:R-:W-:Y:S01]  /*65d0*/  IMAD R5, R0, c[0x0][0x1b4], R5 ;  /* 0x00006d0000057a24 */ /* 0x000fe200078e0205 */
[----:B------:R-:W-:Y:S01]  /*65e0*/  IADD3 R73, R176, 0x40, RZ ;  /* 0x00000040b0497810 */ /* 0x000fe20007ffe0ff */
[----:B------:R-:W-:Y:S01]  /*65f0*/  IMAD.WIDE.U32 R2, R0, c[0x0][0x1b0], R2 ;  /* 0x00006c0000027a25 */ /* 0x000fe200078e0002 */
[----:B------:R-:W-:-:S02]  /*6600*/  SHF.R.S32.HI R0, RZ, 0x1f, R4 ;  /* 0x0000001fff007819 */ /* 0x000fc40000011404 */
[----:B------:R-:W-:Y:S01]  /*6610*/  ISETP.GE.AND P4, PT, R176, c[0x0][0x198], PT ;  /* 0x00006600b0007a0c */ /* 0x000fe20003f86270 */
[----:B------:R-:W-:Y:S01]  /*6620*/  IMAD.IADD R3, R3, 0x1, R5 ;  /* 0x0000000103037824 */ /* 0x000fe200078e0205 */
[----:B------:R-:W-:Y:S01]  /*6630*/  ISETP.GE.AND P3, PT, R74, c[0x0][0x198], PT ;  /* 0x000066004a007a0c */ /* 0x000fe20003f66270 */
[----:B------:R-:W-:Y:S01]  /*6640*/  IMAD R5, R0, c[0x0][0x1a8], RZ ;  /* 0x00006a0000057a24 */ /* 0x000fe200078e02ff */
[----:B------:R-:W-:Y:S01]  /*6650*/  ISETP.GE.AND P2, PT, R73, c[0x0][0x198], PT ;  /* 0x0000660049007a0c */ /* 0x000fe20003f46270 */
[----:B------:R-:W-:Y:S02]  /*6660*/  IMAD.SHL.U32 R0, R24, 0x40, RZ ;  /* 0x0000004018007824 */ /* 0x000fe400078e00ff */
[----:B------:R-:W-:Y:S02]  /*6670*/  IMAD.IADD R20, R173, 0x1, -R6 ;  /* 0x00000001ad147824 */ /* 0x000fe400078e0a06 */
[----:B------:R-:W-:Y:S01]  /*6680*/  IMAD R5, R4, c[0x0][0x1ac], R5 ;  /* 0x00006b0004057a24 */ /* 0x000fe200078e0205 */
[----:B------:R-:W-:Y:S01]  /*6690*/  LOP3.LUT R0, R0, 0xc0, RZ, 0xc0, !PT ;  /* 0x000000c000007812 */ /* 0x000fe200078ec0ff */
[----:B------:R-:W-:Y:S01]  /*66a0*/  IMAD.WIDE.U32 R2, R4, c[0x0][0x1a8], R2 ;  /* 0x00006a0004027a25 */ /* 0x000fe200078e0002 */
[----:B------:R-:W-:-:S02]  /*66b0*/  LEA.HI R15, R20, R20, RZ, 0x1 ;  /* 0x00000014140f7211 */ /* 0x000fc400078f08ff */
[----:B------:R-:W-:Y:S01]  /*66c0*/  SHF.R.U32.HI R4, RZ, 0x3, R0 ;  /* 0x00000003ff047819 */ /* 0x000fe20000011600 */
[----:B------:R-:W-:Y:S01]  /*66d0*/  IMAD.IADD R5, R3, 0x1, R5 ;  /* 0x0000000103057824 */ /* 0x000fe200078e0205 */
[----:B------:R-:W-:Y:S02]  /*66e0*/  LEA R12, P0, R2, c[0x0][0x160], 0x1 ;  /* 0x00005800020c7a11 */ /* 0x000fe400078008ff */
[----:B------:R-:W-:Y:S02]  /*66f0*/  LOP3.LUT R0, R0, 0x18, R176, 0xf8, !PT ;  /* 0x0000001800007812 */ /* 0x000fe400078ef8b0 */
[--C-:B------:R-:W-:Y:S02]  /*6700*/  SHF.R.S32.HI R6, RZ, 0x1, R15.reuse ;  /* 0x00000001ff067819 */ /* 0x100fe4000001140f */
[----:B------:R-:W-:Y:S02]  /*6710*/  SHF.R.S32.HI R3, RZ, 0x1f, R15 ;  /* 0x0000001fff037819 */ /* 0x000fe4000001140f */
[----:B------:R-:W-:-:S02]  /*6720*/  LEA.HI.X R11, R2, c[0x0][0x164], R5, 0x1, P0 ;  /* 0x00005900020b7a11 */ /* 0x000fc400000f0c05 */
[----:B------:R-:W-:Y:S01]  /*6730*/  LOP3.LUT R5, R0, R4, RZ, 0x3c, !PT ;  /* 0x0000000400057212 */ /* 0x000fe200078e3cff */
[----:B------:R1:W2:Y:S01]  /*6740*/  SHFL.IDX PT, R2, R12, RZ, 0x1c1f ;  /* 0x001c1fff0c027589 */ /* 0x0002a200000e0000 */
[----:B------:R-:W-:Y:S02]  /*6750*/  LEA.HI R0, R3, R6, RZ, 0x2 ;  /* 0x0000000603007211 */ /* 0x000fe400078f10ff */
[----:B------:R-:W-:Y:S01]  /*6760*/  ISETP.GE.AND P0, PT, R16, R60, PT ;  /* 0x0000003c1000720c */ /* 0x000fe20003f06270 */
[----:B------:R1:W3:Y:S01]  /*6770*/  SHFL.IDX PT, R3, R11, RZ, 0x1c1f ;  /* 0x001c1fff0b037589 */ /* 0x0002e200000e0000 */
[----:B------:R-:W-:Y:S02]  /*6780*/  LOP3.LUT R4, R0, 0xfffffffc, RZ, 0xc0, !PT ;  /* 0xfffffffc00047812 */ /* 0x000fe400078ec0ff */
[----:B------:R-:W-:-:S03]  /*6790*/  LOP3.LUT R0, R7, 0x7fffffe, RZ, 0xc0, !PT ;  /* 0x07fffffe07007812 */ /* 0x000fc600078ec0ff */
[----:B------:R-:W-:Y:S02]  /*67a0*/  IMAD.IADD R23, R6, 0x1, -R4 ;  /* 0x0000000106177824 */ /* 0x000fe400078e0a04 */
        /* <DEDUP_REMOVED lines=22> */
.L_x_93:
[----:B-123--:R-:W-:Y:S05]  /*6910*/  BSYNC B0 ;  /* 0x0000000000007941 */ /* 0x00efea0003800000 */
.L_x_92:
        /* <DEDUP_REMOVED lines=20> */
.L_x_95:
[----:B------:R-:W-:Y:S05]  /*6a60*/  BSYNC B0 ;  /* 0x0000000000007941 */ /* 0x000fea0003800000 */
.L_x_94:
        /* <DEDUP_REMOVED lines=20> */
.L_x_97:
[----:B------:R-:W-:Y:S05]  /*6bb0*/  BSYNC B0 ;  /* 0x0000000000007941 */ /* 0x000fea0003800000 */
.L_x_96:
[----:B--2---:R-:W2:Y:S01]  /*6bc0*/  LDL R170, [R1+0x28] ;  /* 0x0000280001aa7983 */ /* 0x004ea20000100800 */
[----:B------:R-:W-:Y:S01]  /*6bd0*/  IMAD.MOV.U32 R172, RZ, RZ, c[0x0][0x2b8] ;  /* 0x0000ae00ffac7624 */ /* 0x000fe200078e00ff */
[----:B---3--:R-:W-:Y:S01]  /*6be0*/  IADD3 R6, R16, 0x60, RZ ;  /* 0x0000006010067810 */ /* 0x008fe20007ffe0ff */
[----:B-----5:R-:W-:Y:S01]  /*6bf0*/  IMAD.WIDE.U32 R168, R14, c[0x0][0x2b0], RZ ;  /* 0x0000ac000ea87a25 */ /* 0x020fe200078e00ff */
[----:B------:R-:W-:Y:S01]  /*6c00*/  SHFL.IDX PT, R2, R12, 0x3, 0x1c1f ;  /* 0x007c1f000c027f89 */ /* 0x000fe200000e0000 */
[----:B------:R-:W-:Y:S02]  /*6c10*/  IADD3 R13, R171, -0x40, RZ ;  /* 0xffffffc0ab0d7810 */ /* 0x000fe40007ffe0ff */
[----:B------:R-:W-:Y:S01]  /*6c20*/  ISETP.NE.AND P5, PT, R172, 0x1, PT ;  /* 0x00000001ac00780c */ /* 0x000fe20003fa5270 */
[----:B----4-:R2:W3:Y:S01]  /*6c30*/  SHFL.IDX PT, R3, R11, 0x3, 0x1c1f ;  /* 0x007c1f000b037f89 */ /* 0x0104e200000e0000 */
[----:B------:R-:W-:Y:S01]  /*6c40*/  ISETP.GE.AND P0, PT, R6, R60, PT ;  /* 0x0000003c0600720c */ /* 0x000fe20003f06270 */
[----:B------:R-:W-:Y:S01]  /*6c50*/  IMAD.IADD R5, R164, 0x1, R13 ;  /* 0x00000001a4057824 */ /* 0x000fe200078e020d */
[----:B------:R-:W-:Y:S01]  /*6c60*/  SHF.R.S32.HI R6, RZ, 0x1f, R14 ;  /* 0x0000001fff067819 */ /* 0x000fe2000001140e */
[----:B------:R-:W-:-:S02]  /*6c70*/  IMAD.MOV.U32 R244, RZ, RZ, RZ ;  /* 0x000000fffff47224 */ /* 0x000fc400078e00ff */
[----:B------:R-:W-:Y:S01]  /*6c80*/  IMAD.WIDE.U32 R166, R29, c[0x0][0x1e8], RZ ;  /* 0x00007a001da67a25 */ /* 0x000fe200078e00ff */
[----:B------:R-:W-:Y:S01]  /*6c90*/  ISETP.GE.AND P1, PT, R5, R165, PT ;  /* 0x000000a50500720c */ /* 0x000fe20003f26270 */
[----:B------:R-:W-:Y:S03]  /*6ca0*/  STL.64 [R1+0x18], R168 ;  /* 0x000018a801007387 */ /* 0x000fe60000100a00 */
[----:B------:R-:W-:-:S03]  /*6cb0*/  ISETP.GT.OR P1, PT, R164, 0x3f, P1 ;  /* 0x0000003fa400780c */ /* 0x000fc60000f24670 */
[----:B------:R-:W-:-:S04]  /*6cc0*/  @!P0 SHF.R.S32.HI R9, RZ, 0x1f, R73 ;  /* 0x0000001fff098819 */ /* 0x000fc80000011449 */
[----:B------:R-:W-:Y:S01]  /*6cd0*/  @!P0 LEA.HI R9, R9, R73, RZ, 0x3 ;  /* 0x0000004909098211 */ /* 0x000fe200078f18ff */
[----:B-12---:R-:W-:Y:S02]  /*6ce0*/  IMAD.IADD R11, R5, 0x1, R170 ;  /* 0x00000001050b7824 */ /* 0x006fe400078e02aa */
[----:B------:R-:W-:Y:S02]  /*6cf0*/  IMAD R5, R6, c[0x0][0x2b0], RZ ;  /* 0x0000ac0006057a24 */ /* 0x000fe400078e02ff */
[----:B------:R-:W-:-:S04]  /*6d00*/  @P5 IMAD.HI.U32 R7, R11, c[0x0][0x2bc], RZ ;  /* 0x0000af000b075a27 */ /* 0x000fc800078e00ff */
[----:B------:R-:W-:Y:S01]  /*6d10*/  IMAD R10, R14, c[0x0][0x2b4], R5 ;  /* 0x0000ad000e0a7a24 */ /* 0x000fe200078e0205 */
[----:B------:R-:W-:Y:S01]  /*6d20*/  @!P0 SHF.R.S32.HI R5, RZ, 0x1f, R74 ;  /* 0x0000001fff058819 */ /* 0x000fe2000001144a */
[----:B------:R-:W-:Y:S01]  /*6d30*/  IMAD.MOV.U32 R0, RZ, RZ, R11 ;  /* 0x000000ffff007224 */ /* 0x000fe200078e000b */
[----:B------:R-:W-:Y:S01]  /*6d40*/  @P5 SHF.R.U32.HI R0, RZ, c[0x0][0x2c0], R7 ;  /* 0x0000b000ff005a19 */ /* 0x000fe20000011607 */
[----:B---3--:R-:W-:Y:S01]  /*6d50*/  @!P0 IMAD.WIDE R6, R176, 0x2, R2 ;  /* 0x00000002b0068825 */ /* 0x008fe200078e0202 */
[----:B------:R-:W-:-:S03]  /*6d60*/  @!P0 LEA.HI R8, R5, R74, RZ, 0x3 ;  /* 0x0000004a05088211 */ /* 0x000fc600078f18ff */
[----:B------:R-:W-:Y:S01]  /*6d70*/  @!P0 IMAD.SHL.U32 R5, R226, 0x2, RZ ;  /* 0x00000002e2058824 */ /* 0x000fe200078e00ff */
[----:B------:R-:W-:Y:S01]  /*6d80*/  @!P0 LOP3.LUT R8, R8, 0xfffffff8, RZ, 0xc0, !PT ;  /* 0xfffffff808088812 */ /* 0x000fe200078ec0ff */
[----:B------:R-:W-:Y:S01]  /*6d90*/  IMAD.IADD R163, R169, 0x1, R10 ;  /* 0x00000001a9a37824 */ /* 0x000fe200078e020a */
[C---:B------:R-:W-:Y:S02]  /*6da0*/  @!P1 IADD3 R10, P5, R0.reuse, R168, RZ ;  /* 0x000000a8000a9210 */ /* 0x040fe40007fbe0ff */
[----:B------:R-:W-:Y:S01]  /*6db0*/  @!PT LDS RZ, [RZ] ;  /* 0x00000000fffff984 */ /* 0x000fe20000000800 */
[----:B------:R1:W-:Y:S02]  /*6dc0*/  @!P0 LDGSTS.E.BYPASS.LTC128B.128 [R5+0x7900], [R6.64], !P4 ;  /* 0x0790000006058fae */ /* 0x0003e4000e101d46 */
[----:B------:R-:W-:Y:S01]  /*6dd0*/  @!P1 LEA.HI.X.SX32 R12, R0, R163, 0x1, P5 ;  /* 0x000000a3000c9211 */ /* 0x000fe200028f0eff */
[----:B------:R-:W-:Y:S01]  /*6de0*/  IMAD.IADD R156, R165, 0x1, -R13 ;  /* 0x00000001a59c7824 */ /* 0x000fe200078e0a0d */
[----:B------:R-:W-:Y:S01]  /*6df0*/  ISETP.GE.AND P6, PT, R176, c[0x0][0x1d4], PT ;  /* 0x00007500b0007a0c */ /* 0x000fe20003fc6270 */
[----:B------:R-:W-:Y:S01]  /*6e00*/  STL [R1+0x24], R163 ;  /* 0x000024a301007387 */ /* 0x000fe20000100800 */
[----:B-1----:R-:W-:Y:S01]  /*6e10*/  @!P0 LOP3.LUT R7, R9, 0xfffffff8, RZ, 0xc0, !PT ;  /* 0xfffffff809078812 */ /* 0x002fe200078ec0ff */
[----:B------:R-:W-:Y:S01]  /*6e20*/  @!P0 IMAD.WIDE R8, R8, 0x2, R2 ;  /* 0x0000000208088825 */ /* 0x000fe200078e0202 */
[----:B------:R-:W-:-:S03]  /*6e30*/  @!P1 LEA R6, P4, R10, c[0x0][0x2a0], 0x2 ;  /* 0x0000a8000a069a11 */ /* 0x000fc600078810ff */
[----:B------:R-:W-:Y:S01]  /*6e40*/  @!P0 IMAD.WIDE R2, R7, 0x2, R2 ;  /* 0x0000000207028825 */ /* 0x000fe200078e0202 */
[----:B------:R1:W-:Y:S01]  /*6e50*/  @!P0 LDGSTS.E.BYPASS.LTC128B.128 [R5+0x9900], [R8.64], !P3 ;  /* 0x0990000008058fae */ /* 0x0003e2000d901d46 */
[----:B------:R-:W-:-:S03]  /*6e60*/  @!P1 LEA.HI.X R7, R10, c[0x0][0x2a4], R12, 0x2, P4 ;  /* 0x0000a9000a079a11 */ /* 0x000fc600020f140c */
[----:B------:R2:W-:Y:S04]  /*6e70*/  @!P0 LDGSTS.E.BYPASS.LTC128B.128 [R5+0xb900], [R2.64], !P2 ;  /* 0x0b90000002058fae */ /* 0x0005e8000d101d46 */
[----:B------:R-:W0:Y:S04]  /*6e80*/  LDGDEPBAR ;  /* 0x00000000000079af */ /* 0x000e280000000000 */
[----:B------:R-:W-:Y:S06]  /*6e90*/  BAR.SYNC.DEFER_BLOCKING 0x0 ;  /* 0x0000000000007b1d */ /* 0x000fec0000010000 */
[----:B------:R-:W3:Y:S01]  /*6ea0*/  @!P1 LDG.E R244, [R6.64] ;  /* 0x0000000606f49981 */ /* 0x000ee2000c1e1900 */
[----:B------:R-:W-:Y:S01]  /*6eb0*/  IMAD.MOV R0, RZ, RZ, -R0 ;  /* 0x000000ffff007224 */ /* 0x000fe200078e0a00 */
[----:B-1----:R-:W-:Y:S01]  /*6ec0*/  LOP3.LUT R8, R17, 0xfffffff8, RZ, 0xc0, !PT ;  /* 0xfffffff811087812 */ /* 0x002fe200078ec0ff */
[----:B--2---:R-:W-:Y:S01]  /*6ed0*/  IMAD R5, R48, c[0x0][0x1e8], RZ ;  /* 0x00007a0030057a24 */ /* 0x004fe200078e02ff */
[----:B------:R-:W-:Y:S01]  /*6ee0*/  ISETP.GE.AND P5, PT, R74, c[0x0][0x1d4], PT ;  /* 0x000075004a007a0c */ /* 0x000fe20003fa6270 */
[----:B------:R-:W-:Y:S01]  /*6ef0*/  IMAD R251, R0, c[0x0][0x2b8], R11 ;  /* 0x0000ae0000fb7a24 */ /* 0x000fe200078e020b */
[----:B------:R-:W-:Y:S01]  /*6f00*/  ISETP.GE.AND P4, PT, R73, c[0x0][0x1d4], PT ;  /* 0x0000750049007a0c */ /* 0x000fe20003f86270 */
[----:B------:R-:W-:Y:S01]  /*6f10*/  IMAD R5, R29, c[0x0][0x1ec], R5 ;  /* 0x00007b001d057a24 */ /* 0x000fe200078e0205 */
[----:B------:R-:W-:Y:S01]  /*6f20*/  SHF.R.S32.HI R22, RZ, 0x1f, R173 ;  /* 0x0000001fff167819 */ /* 0x000fe200000114ad */
[----:B------:R-:W-:Y:S01]  /*6f30*/  IMAD.WIDE.U32 R2, R251, c[0x0][0x1e0], RZ ;  /* 0x00007800fb027a25 */ /* 0x000fe200078e00ff */
[----:B------:R-:W-:-:S02]  /*6f40*/  SHF.R.S32.HI R75, RZ, 0x1f, R251 ;  /* 0x0000001fff4b7819 */ /* 0x000fc400000114fb */
[----:B------:R-:W-:Y:S01]  /*6f50*/  LEA.HI R22, R22, R173, RZ, 0x4 ;  /* 0x000000ad16167211 */ /* 0x000fe200078f20ff */
[----:B------:R-:W-:Y:S01]  /*6f60*/  IMAD.IADD R162, R167, 0x1, R5 ;  /* 0x00000001a7a27824 */ /* 0x000fe200078e0205 */
[----:B------:R-:W-:Y:S01]  /*6f70*/  ISETP.GT.AND P3, PT, R164, 0x3f, PT ;  /* 0x0000003fa400780c */ /* 0x000fe20003f64270 */
[----:B------:R-:W-:Y:S01]  /*6f80*/  IMAD R0, R75, c[0x0][0x1e0], RZ ;  /* 0x000078004b007a24 */ /* 0x000fe200078e02ff */
[----:B------:R-:W-:Y:S01]  /*6f90*/  SHF.R.S32.HI R63, RZ, 0x4, R22 ;  /* 0x00000004ff3f7819 */ /* 0x000fe20000011416 */
[----:B------:R-:W-:Y:S01]  /*6fa0*/  IMAD.IADD R65, R156, 0x1, -R59 ;  /* 0x000000019c417824 */ /* 0x000fe200078e0a3b */
[----:B------:R-:W-:Y:S01]  /*6fb0*/  SEL R157, RZ, 0x10, P4 ;  /* 0x00000010ff9d7807 */ /* 0x000fe20002000000 */
[----:B------:R-:W-:Y:S02]  /*6fc0*/  IMAD R0, R251, c[0x0][0x1e4], R0 ;  /* 0x00007900fb007a24 */ /* 0x000fe400078e0200 */
[----:B------:R-:W-:Y:S01]  /*6fd0*/  IMAD.IADD R8, R173, 0x1, -R8 ;  /* 0x00000001ad087824 */ /* 0x000fe200078e0a08 */
[----:B------:R-:W-:Y:S01]  /*6fe0*/  ISETP.GE.AND P1, PT, R65, 0x1, PT ;  /* 0x000000014100780c */ /* 0x000fe20003f26270 */
[----:B------:R-:W-:-:S02]  /*6ff0*/  IMAD.IADD R3, R3, 0x1, R0 ;  /* 0x0000000103037824 */ /* 0x000fc400078e0200 */
[----:B------:R-:W-:Y:S01]  /*7000*/  IMAD.WIDE.U32 R78, R29, c[0x0][0x210], RZ ;  /* 0x000084001d4e7a25 */ /* 0x000fe200078e00ff */
[----:B------:R-:W-:-:S09]  /*7010*/  LEA.HI R18, R8, R8, RZ, 0x1 ;  /* 0x0000000808127211 */ /* 0x000fd200078f08ff */
[----:B------:R-:W-:Y:S01]  /*7020*/  @P1 IMAD.SHL.U32 R17, R226, 0x2, RZ ;  /* 0x00000002e2111824 */ /* 0x000fe200078e00ff */
[----:B---3--:R-:W-:Y:S01]  /*7030*/  SHF.R.S32.HI R76, RZ, 0x1f, R244 ;  /* 0x0000001fff4c7819 */ /* 0x008fe200000114f4 */
[----:B------:R-:W-:-:S04]  /*7040*/  IMAD.WIDE.U32 R2, R244, c[0x0][0x1f0], R2 ;  /* 0x00007c00f4027a25 */ /* 0x000fc800078e0002 */
[----:B------:R-:W-:-:S04]  /*7050*/  IMAD R0, R76, c[0x0][0x1f0], RZ ;  /* 0x00007c004c007a24 */ /* 0x000fc800078e02ff */
[----:B------:R-:W-:Y:S01]  /*7060*/  IMAD R5, R244, c[0x0][0x1f4], R0 ;  /* 0x00007d00f4057a24 */ /* 0x000fe200078e0200 */
[----:B------:R-:W-:-:S04]  /*7070*/  IADD3 R0, P0, R166, R2, RZ ;  /* 0x00000002a6007210 */ /* 0x000fc80007f1e0ff */
[----:B------:R-:W-:Y:S02]  /*7080*/  IADD3.X R2, R162, R3, R5, P0, !PT ;  /* 0x00000003a2027210 */ /* 0x000fe400007fe405 */
[----:B------:R-:W-:-:S04]  /*7090*/  LEA R5, P0, R0, c[0x0][0x1c8], 0x1 ;  /* 0x0000720000057a11 */ /* 0x000fc800078008ff */
[----:B------:R-:W-:Y:S01]  /*70a0*/  LEA.HI.X R3, R0, c[0x0][0x1cc], R2, 0x1, P0 ;  /* 0x0000730000037a11 */ /* 0x000fe200000f0c02 */
[----:B------:R-:W-:Y:S01]  /*70b0*/  SHFL.IDX PT, R6, R5, RZ, 0x1c1f ;  /* 0x001c1fff05067589 */ /* 0x000fe200000e0000 */
[----:B------:R-:W-:Y:S02]  /*70c0*/  LOP3.LUT R0, R15, 0x7fffffe, RZ, 0xc0, !PT ;  /* 0x07fffffe0f007812 */ /* 0x000fe400078ec0ff */
[----:B------:R-:W-:Y:S01]  /*70d0*/  SHF.R.S32.HI R2, RZ, 0x1f, R20 ;  /* 0x0000001fff027819 */ /* 0x000fe20000011414 */
[----:B------:R-:W1:Y:S01]  /*70e0*/  SHFL.IDX PT, R7, R3, RZ, 0x1c1f ;  /* 0x001c1fff03077589 */ /* 0x000e6200000e0000 */
[----:B------:R-:W-:Y:S01]  /*70f0*/  ISETP.GE.AND P0, PT, R65, 0x21, PT ;  /* 0x000000214100780c */ /* 0x000fe20003f06270 */
[----:B------:R-:W-:Y:S01]  /*7100*/  IMAD.IADD R19, R20, 0x1, -R0 ;  /* 0x0000000114137824 */ /* 0x000fe200078e0a00 */
[----:B------:R-:W-:Y:S01]  /*7110*/  LEA.HI R20, R2, R20, RZ, 0x3 ;  /* 0x0000001402147211 */ /* 0x000fe200078f18ff */
[----:B------:R-:W-:Y:S01]  /*7120*/  SHFL.IDX PT, R3, R3, 0x1, 0x1c1f ;  /* 0x003c1f0003037f89 */ /* 0x000fe200000e0000 */
[----:B------:R-:W-:-:S03]  /*7130*/  LOP3.LUT R0, R18, 0x7fffffe, RZ, 0xc0, !PT ;  /* 0x07fffffe12007812 */ /* 0x000fc600078ec0ff */
[----:B------:R2:W3:Y:S02]  /*7140*/  SHFL.IDX PT, R2, R5, 0x1, 0x1c1f ;  /* 0x003c1f0005027f89 */ /* 0x0004e400000e0000 */
[----:B------:R-:W-:Y:S01]  /*7150*/  IMAD.IADD R21, R8, 0x1, -R0 ;  /* 0x0000000108157824 */ /* 0x000fe200078e0a00 */
[----:B------:R-:W-:-:S03]  /*7160*/  @P1 SHF.R.S32.HI R0, RZ, 0x1f, R73 ;  /* 0x0000001fff001819 */ /* 0x000fc60000011449 */
[----:B------:R-:W-:Y:S01]  /*7170*/  @P0 SHF.R.S32.HI R10, RZ, 0x1f, R74 ;  /* 0x0000001fff0a0819 */ /* 0x000fe2000001144a */
[----:B------:R-:W-:Y:S01]  /*7180*/  @P0 IMAD.SHL.U32 R16, R226, 0x2, RZ ;  /* 0x00000002e2100824 */ /* 0x000fe200078e00ff */
[----:B------:R-:W-:Y:S02]  /*7190*/  @P0 SHF.R.S32.HI R11, RZ, 0x1f, R73 ;  /* 0x0000001fff0b0819 */ /* 0x000fe40000011449 */
[-C--:B------:R-:W-:Y:S02]  /*71a0*/  @P1 LEA.HI R8, R0, R73.reuse, RZ, 0x3 ;  /* 0x0000004900081211 */ /* 0x080fe400078f18ff */
[----:B------:R-:W-:Y:S02]  /*71b0*/  @P0 LEA.HI R0, R11, R73, RZ, 0x3 ;  /* 0x000000490b000211 */ /* 0x000fe400078f18ff */
[----:B------:R-:W-:Y:S02]  /*71c0*/  @P1 LOP3.LUT R8, R8, 0xfffffff8, RZ, 0xc0, !PT ;  /* 0xfffffff808081812 */ /* 0x000fe400078ec0ff */
[----:B------:R-:W-:-:S03]  /*71d0*/  @P0 LOP3.LUT R0, R0, 0xfffffff8, RZ, 0xc0, !PT ;  /* 0xfffffff800000812 */ /* 0x000fc600078ec0ff */
[----:B-1----:R-:W-:Y:S01]  /*71e0*/  @P1 IMAD.WIDE R12, R8, 0x2, R6 ;  /* 0x00000002080c1825 */ /* 0x002fe200078e0206 */
[----:B--2---:R-:W-:-:S04]  /*71f0*/  @P1 SHF.R.S32.HI R5, RZ, 0x1f, R74 ;  /* 0x0000001fff051819 */ /* 0x004fc8000001144a */
[-C--:B------:R-:W-:Y:S02]  /*7200*/  @P1 LEA.HI R9, R5, R74.reuse, RZ, 0x3 ;  /* 0x0000004a05091211 */ /* 0x080fe400078f18ff */
[----:B------:R-:W-:Y:S01]  /*7210*/  @P0 LEA.HI R5, R10, R74, RZ, 0x3 ;  /* 0x0000004a0a050211 */ /* 0x000fe200078f18ff */
[--C-:B------:R-:W-:Y:S01]  /*7220*/  @P1 IMAD.WIDE R10, R176, 0x2, R6.reuse ;  /* 0x00000002b00a1825 */ /* 0x100fe200078e0206 */
[----:B------:R-:W-:Y:S02]  /*7230*/  @P1 LOP3.LUT R9, R9, 0xfffffff8, RZ, 0xc0, !PT ;  /* 0xfffffff809091812 */ /* 0x000fe400078ec0ff */
[----:B------:R-:W-:Y:S02]  /*7240*/  @P0 LOP3.LUT R5, R5, 0xfffffff8, RZ, 0xc0, !PT ;  /* 0xfffffff805050812 */ /* 0x000fe400078ec0ff */
[----:B------:R1:W-:Y:S01]  /*7250*/  @P1 LDGSTS.E.BYPASS.LTC128B.128 [R17+0x3100], [R10.64], !P6 ;  /* 0x031000000a111fae */ /* 0x0003e2000f101d46 */
[----:B------:R-:W-:-:S04]  /*7260*/  @P1 IMAD.WIDE R14, R9, 0x2, R6 ;  /* 0x00000002090e1825 */ /* 0x000fc800078e0206 */
[--C-:B---3--:R-:W-:Y:S01]  /*7270*/  @P0 IMAD.WIDE R8, R5, 0x2, R2.reuse ;  /* 0x0000000205080825 */ /* 0x108fe200078e0202 */
[----:B------:R1:W-:Y:S03]  /*7280*/  @P1 LDGSTS.E.BYPASS.LTC128B.128 [R17+0x4100], [R14.64], !P5 ;  /* 0x041000000e111fae */ /* 0x0003e6000e901d46 */
[----:B------:R-:W-:Y:S01]  /*7290*/  @P0 IMAD.WIDE R6, R0, 0x2, R2 ;  /* 0x0000000200060825 */ /* 0x000fe200078e0202 */
[----:B------:R1:W-:Y:S01]  /*72a0*/  @P1 LDGSTS.E.BYPASS.LTC128B.128 [R17+0x5100], [R12.64], !P4 ;  /* 0x051000000c111fae */ /* 0x0003e2000e101d46 */
[----:B------:R-:W-:Y:S02]  /*72b0*/  SHF.R.S32.HI R0, RZ, 0x1, R18 ;  /* 0x00000001ff007819 */ /* 0x000fe40000011412 */
[----:B------:R-:W-:Y:S01]  /*72c0*/  @P0 IMAD.WIDE R2, R176, 0x2, R2 ;  /* 0x00000002b0020825 */ /* 0x000fe200078e0202 */
[----:B------:R-:W-:-:S03]  /*72d0*/  ISETP.LT.AND P1, PT, RZ, c[0x0][0x27c], PT ;  /* 0x00009f00ff007a0c */ /* 0x000fc60003f21270 */
[----:B------:R-:W-:Y:S01]  /*72e0*/  IMAD.SHL.U32 R5, R23, 0x40, RZ ;  /* 0x0000004017057824 */ /* 0x000fe200078e00ff */
[----:B------:R2:W-:Y:S04]  /*72f0*/  @P0 LDGSTS.E.BYPASS.LTC128B.128 [R16+0x3900], [R2.64], !P6 ;  /* 0x0390000002100fae */ /* 0x0005e8000f101d46 */
[----:B------:R3:W-:Y:S01]  /*7300*/  @P0 LDGSTS.E.BYPASS.LTC128B.128 [R16+0x4900], [R8.64], !P5 ;  /* 0x0490000008100fae */ /* 0x0007e2000e901d46 */
[----:B------:R-:W-:-:S03]  /*7310*/  LOP3.LUT R5, R5, 0xc0, RZ, 0xc0, !PT ;  /* 0x000000c005057812 */ /* 0x000fc600078ec0ff */
[----:B------:R4:W-:Y:S01]  /*7320*/  @P0 LDGSTS.E.BYPASS.LTC128B.128 [R16+0x5900], [R6.64], !P4 ;  /* 0x0590000006100fae */ /* 0x0009e2000e101d46 */
[C---:B------:R-:W-:Y:S01]  /*7330*/  LOP3.LUT P0, RZ, R0.reuse, 0x2, RZ, 0xc0, !PT ;  /* 0x0000000200ff7812 */ /* 0x040fe2000780c0ff */
[----:B------:R-:W-:Y:S02]  /*7340*/  IMAD.SHL.U32 R0, R0, 0x40, RZ ;  /* 0x0000004000007824 */ /* 0x000fe400078e00ff */
[----:B------:R-:W0:Y:S03]  /*7350*/  LDGDEPBAR ;  /* 0x00000000000079af */ /* 0x000e260000000000 */
[----:B------:R-:W-:Y:S02]  /*7360*/  LOP3.LUT R0, R0, 0xc0, RZ, 0xc0, !PT ;  /* 0x000000c000007812 */ /* 0x000fe400078ec0ff */
[----:B--2---:R-:W-:Y:S02]  /*7370*/  LEA.HI R2, R63, R63, RZ, 0x1 ;  /* 0x0000003f3f027211 */ /* 0x004fe400078f08ff */
[----:B------:R-:W-:-:S02]  /*7380*/  SHF.R.U32.HI R3, RZ, 0x3, R0 ;  /* 0x00000003ff037819 */ /* 0x000fc40000011600 */
[----:B------:R-:W-:Y:S01]  /*7390*/  LOP3.LUT R2, R2, 0xfffffffe, RZ, 0xc0, !PT ;  /* 0xfffffffe02027812 */ /* 0x000fe200078ec0ff */
[----:B----4-:R-:W-:-:S04]  /*73a0*/  IMAD.SHL.U32 R7, R24, 0x8, RZ ;  /* 0x0000000818077824 */ /* 0x010fc800078e00ff */
[----:B------:R-:W-:Y:S02]  /*73b0*/  IMAD.IADD R2, R63, 0x1, -R2 ;  /* 0x000000013f027824 */ /* 0x000fe400078e0a02 */
[----:B------:R-:W-:Y:S01]  /*73c0*/  IMAD.SHL.U32 R6, R20, 0x20, RZ ;  /* 0x0000002014067824 */ /* 0x000fe200078e00ff */
[----:B------:R-:W-:Y:S01]  /*73d0*/  LOP3.LUT R7, R0, 0x8, R7, 0xf8, !PT ;  /* 0x0000000800077812 */ /* 0x000fe200078ef807 */
[C---:B---3--:R-:W-:Y:S01]  /*73e0*/  IMAD R9, R2.reuse, 0x8, R21 ;  /* 0x0000000802097824 */ /* 0x048fe200078e0215 */
[----:B------:R-:W-:Y:S01]  /*73f0*/  SHF.R.U32.HI R0, RZ, 0x3, R5 ;  /* 0x00000003ff007819 */ /* 0x000fe20000011605 */
[----:B------:R-:W-:Y:S01]  /*7400*/  IMAD.SHL.U32 R2, R2, 0x8, RZ ;  /* 0x0000000802027824 */ /* 0x000fe200078e00ff */
[----:B------:R-:W-:Y:S02]  /*7410*/  LOP3.LUT R6, R6, 0xffffff00, RZ, 0xc0, !PT ;  /* 0xffffff0006067812 */ /* 0x000fe400078ec0ff */
[----:B------:R-:W-:Y:S01]  /*7420*/  LOP3.LUT R3, R7, R3, RZ, 0x3c, !PT ;  /* 0x0000000307037212 */ /* 0x000fe200078e3cff */
[----:B------:R-:W-:Y:S01]  /*7430*/  IMAD.MOV.U32 R7, RZ, RZ, 0x10 ;  /* 0x00000010ff077424 */ /* 0x000fe200078e00ff */
[----:B------:R-:W-:Y:S01]  /*7440*/  LOP3.LUT R2, R5, 0x8, R2, 0xf8, !PT ;  /* 0x0000000805027812 */ /* 0x000fe200078ef802 */
[----:B------:R-:W-:-:S02]  /*7450*/  IMAD R8, R25, 0x200, R6 ;  /* 0x0000020019087824 */ /* 0x000fc400078e0206 */
[C---:B------:R-:W-:Y:S01]  /*7460*/  IMAD R5, R19.reuse, 0x20, R6 ;  /* 0x0000002013057824 */ /* 0x040fe200078e0206 */
[----:B------:R-:W-:Y:S01]  /*7470*/  LOP3.LUT R0, R2, R0, RZ, 0x3c, !PT ;  /* 0x0000000002007212 */ /* 0x000fe200078e3cff */
[----:B------:R-:W-:Y:S02]  /*7480*/  IMAD R2, R48, c[0x0][0x210], RZ ;  /* 0x0000840030027a24 */ /* 0x000fe400078e02ff */
[----:B------:R-:W-:Y:S02]  /*7490*/  IMAD R6, R19, 0x20, R8 ;  /* 0x0000002013067824 */ /* 0x000fe400078e0208 */
[----:B------:R-:W-:Y:S02]  /*74a0*/  IMAD R2, R29, c[0x0][0x214], R2 ;  /* 0x000085001d027a24 */ /* 0x000fe400078e0202 */
[----:B------:R-:W-:Y:S02]  /*74b0*/  IMAD.IADD R5, R0, 0x1, R5 ;  /* 0x0000000100057824 */ /* 0x000fe400078e0205 */
[----:B------:R-:W-:Y:S01]  /*74c0*/  IMAD.IADD R77, R79, 0x1, R2 ;  /* 0x000000014f4d7824 */ /* 0x000fe200078e0202 */
[----:B------:R-:W-:Y:S01]  /*74d0*/  SEL R2, R7, 0xfffffff0, !P0 ;  /* 0xfffffff007027807 */ /* 0x000fe20004000000 */
[----:B------:R-:W-:-:S02]  /*74e0*/  IMAD.U32 R3, R9, 0x20, R3 ;  /* 0x0000002009037824 */ /* 0x000fc400078e0003 */
[----:B------:R-:W-:Y:S01]  /*74f0*/  IMAD.IADD R0, R0, 0x1, R6 ;  /* 0x0000000100007824 */ /* 0x000fe200078e0206 */
[----:B------:R-:W-:Y:S05]  /*7500*/  @P1 BRA `(.L_x_98) ;  /* 0x0000002000001947 */ /* 0x000fea0003800000 */
[----:B-1----:R-:W-:-:S04]  /*7510*/  DEPBAR.LE SB0, 0x1 ;  /* 0x000080400000791a */ /* 0x002fc80000000000 */
[----:B------:R-:W-:Y:S05]  /*7520*/  BRA `(.L_x_99) ;  /* 0x00005d4000007947 */ /* 0x000fea0003800000 */
.L_x_98:
[----:B-1----:R-:W-:Y:S01]  /*7530*/  SHF.R.S32.HI R6, RZ, 0x1f, R153 ;  /* 0x0000001fff067819 */ /* 0x002fe20000011499 */
[----:B------:R-:W-:Y:S01]  /*7540*/  IMAD.WIDE.U32 R8, R153, c[0x0][0x280], RZ ;  /* 0x0000a00099087a25 */ /* 0x000fe200078e00ff */
[----:B------:R-:W-:Y:S01]  /*7550*/  ULDC.U8 UR4, c[0x0][0x298] ;  /* 0x0000a60000047ab9 */ /* 0x000fe20000000000 */
[----:B------:R-:W-:Y:S01]  /*7560*/  LEA.HI R11, R173, R173, RZ, 0x1 ;  /* 0x000000adad0b7211 */ /* 0x000fe200078f08ff */
[----:B------:R-:W-:Y:S01]  /*7570*/  BSSY B2, `(.L_x_99) ;  /* 0x00005cf000027945 */ /* 0x000fe20003800000 */
[C---:B------:R-:W-:Y:S01]  /*7580*/  IMAD R7, R6.reuse, c[0x0][0x280], RZ ;  /* 0x0000a00006077a24 */ /* 0x040fe200078e02ff */
[----:B------:R-:W-:Y:S01]  /*7590*/  ISETP.NE.AND P1, PT, RZ, UR4, PT ;  /* 0x00000004ff007c0c */ /* 0x000fe2000bf25270 */
[----:B------:R-:W-:Y:S01]  /*75a0*/  IMAD R6, R6, c[0x0][0x290], RZ ;  /* 0x0000a40006067a24 */ /* 0x000fe200078e02ff */
[----:B------:R-:W-:Y:S01]  /*75b0*/  LEA R34, P0, R8, c[0x0][0x270], 0x1 ;  /* 0x00009c0008227a11 */ /* 0x000fe200078008ff */
[C---:B------:R-:W-:Y:S01]  /*75c0*/  IMAD R7, R153.reuse, c[0x0][0x284], R7 ;  /* 0x0000a10099077a24 */ /* 0x040fe200078e0207 */
[----:B------:R-:W-:Y:S01]  /*75d0*/  SHF.R.S32.HI R61, RZ, 0x1, R11 ;  /* 0x00000001ff3d7819 */ /* 0x000fe2000001140b */
[----:B------:R-:W-:-:S02]  /*75e0*/  IMAD R10, R153, c[0x0][0x294], R6 ;  /* 0x0000a500990a7a24 */ /* 0x000fc400078e0206 */
[----:B------:R-:W-:Y:S02]  /*75f0*/  IMAD.IADD R9, R7, 0x1, R9 ;  /* 0x0000000107097824 */ /* 0x000fe400078e0209 */
[----:B------:R-:W-:-:S03]  /*7600*/  IMAD.WIDE.U32 R6, R153, c[0x0][0x290], RZ ;  /* 0x0000a40099067a25 */ /* 0x000fc600078e00ff */
[----:B------:R-:W-:Y:S01]  /*7610*/  LEA.HI.X R35, R8, c[0x0][0x274], R9, 0x1, P0 ;  /* 0x00009d0008237a11 */ /* 0x000fe200000f0c09 */
[----:B------:R-:W-:Y:S01]  /*7620*/  IMAD.IADD R7, R10, 0x1, R7 ;  /* 0x000000010a077824 */ /* 0x000fe200078e0207 */
[----:B------:R-:W-:Y:S02]  /*7630*/  LOP3.LUT R8, R11, 0xfffffffe, RZ, 0xc0, !PT ;  /* 0xfffffffe0b087812 */ /* 0x000fe400078ec0ff */
[----:B------:R-:W-:Y:S02]  /*7640*/  LEA R32, P0, R6, c[0x0][0x288], 0x1 ;  /* 0x0000a20006207a11 */ /* 0x000fe400078008ff */
[----:B------:R-:W-:Y:S02]  /*7650*/  IADD3 R62, -R8, R173, RZ ;  /* 0x000000ad083e7210 */ /* 0x000fe40007ffe1ff */
[----:B------:R-:W-:Y:S01]  /*7660*/  LEA.HI.X R33, R6, c[0x0][0x28c], R7, 0x1, P0 ;  /* 0x0000a30006217a11 */ /* 0x000fe200000f0c07 */
[----:B------:R-:W-:Y:S01]  /*7670*/  IMAD R6, R175, 0x80, R61 ;  /* 0x00000080af067824 */ /* 0x000fe200078e023d */
[----:B------:R-:W-:Y:S01]  /*7680*/  SHF.L.U32 R64, R62, 0x3, RZ ;  /* 0x000000033e407819 */ /* 0x000fe200000006ff */
[----:B------:R-:W-:Y:S05]  /*7690*/  @!P1 BRA `(.L_x_100) ;  /* 0x00002ab000009947 */ /* 0x000fea0003800000 */
[----:B------:R-:W-:Y:S01]  /*76a0*/  ISETP.GE.AND P0, PT, R6, R60, PT ;  /* 0x0000003c0600720c */ /* 0x000fe20003f06270 */
[----:B------:R-:W-:Y:S01]  /*76b0*/  BSSY B0, `(.L_x_101) ;  /* 0x000004d000007945 */ /* 0x000fe20003800000 */
[----:B------:R-:W-:Y:S01]  /*76c0*/  SHF.L.U32 R38, R62, 0x2, RZ ;  /* 0x000000023e267819 */ /* 0x000fe200000006ff */
        /* <DEDUP_REMOVED lines=12> */
[----:B------:R-:W-:Y:S05]  /*7790*/  @P0 BRA `(.L_x_102) ;  /* 0x000003e000000947 */ /* 0x000fea0003800000 */
[C---:B------:R-:W-:Y:S01]  /*77a0*/  IADD3 R13, R38.reuse, 0x8, RZ ;  /* 0x00000008260d7810 */ /* 0x040fe20007ffe0ff */
[----:B------:R-:W-:Y:S01]  /*77b0*/  CS2R R18, SRZ ;  /* 0x0000000000127805 */ /* 0x000fe2000001ff00 */
[----:B------:R-:W-:Y:S01]  /*77c0*/  ISETP.GE.AND P1, PT, R38, c[0x0][0x27c], PT ;  /* 0x00009f0026007a0c */ /* 0x000fe20003f26270 */
[----:B------:R-:W-:Y:S01]  /*77d0*/  CS2R R6, SRZ ;  /* 0x0000000000067805 */ /* 0x000fe2000001ff00 */
[----:B------:R-:W-:-:S02]  /*77e0*/  ISETP.GE.AND P0, PT, R13, c[0x0][0x27c], PT ;  /* 0x00009f000d007a0c */ /* 0x000fc40003f06270 */
[----:B------:R-:W-:-:S09]  /*77f0*/  IADD3 R14, R38, 0x10, RZ ;  /* 0x00000010260e7810 */ /* 0x000fd20007ffe0ff */
[C---:B------:R-:W-:Y:S02]  /*7800*/  @!P1 IMAD.WIDE R10, R38.reuse, 0x2, R34 ;  /* 0x00000002260a9825 */ /* 0x040fe400078e0222 */
[----:B------:R-:W-:Y:S02]  /*7810*/  @!P0 SHF.R.S32.HI R12, RZ, 0x1f, R13 ;  /* 0x0000001fff0c8819 */ /* 0x000fe4000001140d */
[----:B------:R-:W-:Y:S01]  /*7820*/  @!P1 IMAD.WIDE R8, R38, 0x2, R32 ;  /* 0x0000000226089825 */ /* 0x000fe200078e0220 */
[----:B------:R1:W5:Y:S01]  /*7830*/  @!P1 LD.E.64 R18, [R10.64] ;  /* 0x000000060a129980 */ /* 0x000362000c101b00 */
[----:B------:R-:W-:-:S03]  /*7840*/  @!P0 LEA.HI R12, R12, R13, RZ, 0x2 ;  /* 0x0000000d0c0c8211 */ /* 0x000fc600078f10ff */
[----:B------:R2:W5:Y:S01]  /*7850*/  @!P1 LD.E.64 R6, [R8.64] ;  /* 0x0000000608069980 */ /* 0x000562000c101b00 */
[----:B------:R-:W-:Y:S01]  /*7860*/  ISETP.GE.AND P1, PT, R14, c[0x0][0x27c], PT ;  /* 0x00009f000e007a0c */ /* 0x000fe20003f26270 */
[----:B------:R-:W-:Y:S01]  /*7870*/  CS2R R20, SRZ ;  /* 0x0000000000147805 */ /* 0x000fe2000001ff00 */
[----:B------:R-:W-:Y:S02]  /*7880*/  IADD3 R15, R38, 0x18, RZ ;  /* 0x00000018260f7810 */ /* 0x000fe40007ffe0ff */
[----:B-1----:R-:W-:Y:S01]  /*7890*/  @!P0 LOP3.LUT R10, R12, 0xfffffffc, RZ, 0xc0, !PT ;  /* 0xfffffffc0c0a8812 */ /* 0x002fe200078ec0ff */
[----:B--2---:R-:W-:-:S04]  /*78a0*/  CS2R R8, SRZ ;  /* 0x0000000000087805 */ /* 0x004fc8000001ff00 */
[----:B------:R-:W-:-:S04]  /*78b0*/  @!P0 IMAD.WIDE R12, R10, 0x2, R34 ;  /* 0x000000020a0c8825 */ /* 0x000fc800078e0222 */
[----:B------:R-:W-:Y:S01]  /*78c0*/  @!P0 IMAD.WIDE R10, R10, 0x2, R32 ;  /* 0x000000020a0a8825 */ /* 0x000fe200078e0220 */
[----:B------:R1:W5:Y:S04]  /*78d0*/  @!P0 LD.E.64 R20, [R12.64] ;  /* 0x000000060c148980 */ /* 0x000368000c101b00 */
[----:B------:R2:W5:Y:S01]  /*78e0*/  @!P0 LD.E.64 R8, [R10.64] ;  /* 0x000000060a088980 */ /* 0x000562000c101b00 */
[----:B------:R-:W-:Y:S01]  /*78f0*/  ISETP.GE.AND P0, PT, R15, c[0x0][0x27c], PT ;  /* 0x00009f000f007a0c */ /* 0x000fe20003f06270 */
[----:B------:R-:W-:Y:S01]  /*7900*/  CS2R R22, SRZ ;  /* 0x0000000000167805 */ /* 0x000fe2000001ff00 */
[----:B-1----:R-:W-:-:S04]  /*7910*/  @!P1 SHF.R.S32.HI R12, RZ, 0x1f, R14 ;  /* 0x0000001fff0c9819 */ /* 0x002fc8000001140e */
[----:B------:R-:W-:-:S04]  /*7920*/  @!P1 LEA.HI R12, R12, R14, RZ, 0x2 ;  /* 0x0000000e0c0c9211 */ /* 0x000fc800078f10ff */
[----:B------:R-:W-:-:S03]  /*7930*/  @!P1 LOP3.LUT R12, R12, 0xfffffffc, RZ, 0xc0, !PT ;  /* 0xfffffffc0c0c9812 */ /* 0x000fc600078ec0ff */
[----:B------:R-:W-:Y:S02]  /*7940*/  @!P0 SHF.R.S32.HI R14, RZ, 0x1f, R15 ;  /* 0x0000001fff0e8819 */ /* 0x000fe4000001140f */
[----:B--2---:R-:W-:Y:S02]  /*7950*/  @!P1 IMAD.WIDE R10, R12, 0x2, R34 ;  /* 0x000000020c0a9825 */ /* 0x004fe400078e0222 */
[----:B------:R-:W-:-:S03]  /*7960*/  @!P0 LEA.HI R14, R14, R15, RZ, 0x2 ;  /* 0x0000000f0e0e8211 */ /* 0x000fc600078f10ff */
[----:B------:R1:W5:Y:S01]  /*7970*/  @!P1 LD.E.64 R22, [R10.64] ;  /* 0x000000060a169980 */ /* 0x000362000c101b00 */
[----:B------:R-:W-:Y:S01]  /*7980*/  @!P0 LOP3.LUT R14, R14, 0xfffffffc, RZ, 0xc0, !PT ;  /* 0xfffffffc0e0e8812 */ /* 0x000fe200078ec0ff */
[----:B------:R-:W-:Y:S01]  /*7990*/  @!P1 IMAD.WIDE R26, R12, 0x2, R32 ;  /* 0x000000020c1a9825 */ /* 0x000fe200078e0220 */
[----:B------:R-:W-:Y:S01]  /*79a0*/  CS2R R24, SRZ ;  /* 0x0000000000187805 */ /* 0x000fe2000001ff00 */
[----:B------:R-:W-:Y:S02]  /*79b0*/  CS2R R12, SRZ ;  /* 0x00000000000c7805 */ /* 0x000fe4000001ff00 */
[----:B------:R-:W-:-:S04]  /*79c0*/  @!P0 IMAD.WIDE R16, R14, 0x2, R34 ;  /* 0x000000020e108825 */ /* 0x000fc800078e0222 */
[----:B------:R-:W-:Y:S01]  /*79d0*/  @!P0 IMAD.WIDE R14, R14, 0x2, R32 ;  /* 0x000000020e0e8825 */ /* 0x000fe200078e0220 */
[----:B------:R2:W5:Y:S04]  /*79e0*/  @!P0 LD.E.64 R24, [R16.64] ;  /* 0x0000000610188980 */ /* 0x000568000c101b00 */
[----:B------:R3:W5:Y:S01]  /*79f0*/  @!P0 LD.E.64 R12, [R14.64] ;  /* 0x000000060e0c8980 */ /* 0x000762000c101b00 */
[----:B-1----:R-:W-:-:S06]  /*7a00*/  CS2R R10, SRZ ;  /* 0x00000000000a7805 */ /* 0x002fcc000001ff00 */
[----:B------:R1:W5:Y:S02]  /*7a10*/  @!P1 LD.E.64 R10, [R26.64] ;  /* 0x000000061a0a9980 */ /* 0x000364000c101b00 */
[C---:B-1----:R-:W-:Y:S02]  /*7a20*/  IADD3 R26, R38.reuse, 0x20, RZ ;  /* 0x00000020261a7810 */ /* 0x042fe40007ffe0ff */
[----:B------:R-:W-:Y:S02]  /*7a30*/  IADD3 R27, R38, 0x28, RZ ;  /* 0x00000028261b7810 */ /* 0x000fe40007ffe0ff */
[----:B------:R-:W-:Y:S02]  /*7a40*/  ISETP.GE.AND P1, PT, R26, c[0x0][0x27c], PT ;  /* 0x00009f001a007a0c */ /* 0x000fe40003f26270 */
[----:B------:R-:W-:-:S11]  /*7a50*/  ISETP.GE.AND P0, PT, R27, c[0x0][0x27c], PT ;  /* 0x00009f001b007a0c */ /* 0x000fd60003f06270 */
[----:B---3--:R-:W-:Y:S02]  /*7a60*/  @!P1 SHF.R.S32.HI R15, RZ, 0x1f, R26 ;  /* 0x0000001fff0f9819 */ /* 0x008fe4000001141a */
[----:B------:R-:W-:Y:S02]  /*7a70*/  @!P0 SHF.R.S32.HI R14, RZ, 0x1f, R27 ;  /* 0x0000001fff0e8819 */ /* 0x000fe4000001141b */
[----:B------:R-:W-:Y:S02]  /*7a80*/  @!P1 LEA.HI R15, R15, R26, RZ, 0x2 ;  /* 0x0000001a0f0f9211 */ /* 0x000fe400078f10ff */
[----:B------:R-:W-:Y:S02]  /*7a90*/  @!P0 LEA.HI R14, R14, R27, RZ, 0x2 ;  /* 0x0000001b0e0e8211 */ /* 0x000fe400078f10ff */
[----:B------:R-:W-:Y:S02]  /*7aa0*/  @!P1 LOP3.LUT R15, R15, 0xfffffffc, RZ, 0xc0, !PT ;  /* 0xfffffffc0f0f9812 */ /* 0x000fe400078ec0ff */
[----:B------:R-:W-:Y:S01]  /*7ab0*/  @!P0 LOP3.LUT R14, R14, 0xfffffffc, RZ, 0xc0, !PT ;  /* 0xfffffffc0e0e8812 */ /* 0x000fe200078ec0ff */
[----:B------:R-:W-:-:S02]  /*7ac0*/  CS2R R26, SRZ ;  /* 0x00000000001a7805 */ /* 0x000fc4000001ff00 */
[C---:B------:R-:W-:Y:S01]  /*7ad0*/  @!P1 IMAD.WIDE R36, R15.reuse, 0x2, R34 ;  /* 0x000000020f249825 */ /* 0x040fe200078e0222 */
[----:B------:R-:W-:Y:S01]  /*7ae0*/  CS2R R28, SRZ ;  /* 0x00000000001c7805 */ /* 0x000fe2000001ff00 */
[----:B--2---:R-:W-:Y:S02]  /*7af0*/  CS2R R16, SRZ ;  /* 0x0000000000107805 */ /* 0x004fe4000001ff00 */
[----:B------:R-:W-:Y:S01]  /*7b00*/  @!P1 IMAD.WIDE R30, R15, 0x2, R32 ;  /* 0x000000020f1e9825 */ /* 0x000fe200078e0220 */
[----:B------:R1:W5:Y:S03]  /*7b10*/  @!P1 LD.E.64 R26, [R36.64] ;  /* 0x00000006241a9980 */ /* 0x000366000c101b00 */
[----:B------:R-:W-:-:S04]  /*7b20*/  @!P0 IMAD.WIDE R34, R14, 0x2, R34 ;  /* 0x000000020e228825 */ /* 0x000fc800078e0222 */
[----:B------:R-:W-:Y:S01]  /*7b30*/  @!P0 IMAD.WIDE R32, R14, 0x2, R32 ;  /* 0x000000020e208825 */ /* 0x000fe200078e0220 */
[----:B------:R1:W5:Y:S01]  /*7b40*/  @!P0 LD.E.64 R28, [R34.64] ;  /* 0x00000006221c8980 */ /* 0x000362000c101b00 */
[----:B------:R-:W-:-:S03]  /*7b50*/  CS2R R14, SRZ ;  /* 0x00000000000e7805 */ /* 0x000fc6000001ff00 */
[----:B------:R1:W5:Y:S04]  /*7b60*/  @!P0 LD.E.64 R16, [R32.64] ;  /* 0x0000000620108980 */ /* 0x000368000c101b00 */
[----:B------:R1:W5:Y:S02]  /*7b70*/  @!P1 LD.E.64 R14, [R30.64] ;  /* 0x000000061e0e9980 */ /* 0x000364000c101b00 */
.L_x_102:
[----:B------:R-:W-:Y:S05]  /*7b80*/  BSYNC B0 ;  /* 0x0000000000007941 */ /* 0x000fea0003800000 */
.L_x_101:
[----:B-----5:R-:W-:Y:S01]  /*7b90*/  IMAD.MOV.U32 R46, RZ, RZ, R24 ;  /* 0x000000ffff2e7224 */ /* 0x020fe200078e0018 */
[--C-:B------:R-:W-:Y:S01]  /*7ba0*/  SHF.R.U64 R43, R24, 0x10, R25.reuse ;  /* 0x00000010182b7819 */ /* 0x100fe20000001219 */
[--C-:B------:R-:W-:Y:S01]  /*7bb0*/  IMAD.MOV.U32 R45, RZ, RZ, R25.reuse ;  /* 0x000000ffff2d7224 */ /* 0x100fe200078e0019 */
[----:B-1----:R-:W-:Y:S01]  /*7bc0*/  SHF.R.U32.HI R34, RZ, 0x10, R25 ;  /* 0x00000010ff227819 */ /* 0x002fe20000011619 */
[----:B------:R-:W-:Y:S01]  /*7bd0*/  IMAD.MOV.U32 R50, RZ, RZ, R22 ;  /* 0x000000ffff327224 */ /* 0x000fe200078e0016 */
[----:B------:R-:W-:Y:S01]  /*7be0*/  SHF.R.U64 R47, R22, 0x10, R23 ;  /* 0x00000010162f7819 */ /* 0x000fe20000001217 */
[----:B------:R-:W-:Y:S01]  /*7bf0*/  IMAD.MOV.U32 R25, RZ, RZ, R6 ;  /* 0x000000ffff197224 */ /* 0x000fe200078e0006 */
[----:B------:R-:W-:Y:S01]  /*7c00*/  SHF.R.U64 R42, R14, 0x10, R15 ;  /* 0x000000100e2a7819 */ /* 0x000fe2000000120f */
[--C-:B------:R-:W-:Y:S01]  /*7c10*/  IMAD.MOV.U32 R24, RZ, RZ, R7.reuse ;  /* 0x000000ffff187224 */ /* 0x100fe200078e0007 */
[----:B------:R-:W-:Y:S01]  /*7c20*/  SHF.R.U64 R22, R6, 0x10, R7 ;  /* 0x0000001006167819 */ /* 0x000fe20000001207 */
[----:B------:R-:W-:Y:S01]  /*7c30*/  IMAD.MOV.U32 R36, RZ, RZ, R14 ;  /* 0x000000ffff247224 */ /* 0x000fe200078e000e */
[--C-:B------:R-:W-:Y:S01]  /*7c40*/  SHF.R.U32.HI R14, RZ, 0x10, R15.reuse ;  /* 0x00000010ff0e7819 */ /* 0x100fe2000001160f */
[----:B------:R-:W-:Y:S01]  /*7c50*/  IMAD.MOV.U32 R35, RZ, RZ, R15 ;  /* 0x000000ffff237224 */ /* 0x000fe200078e000f */
[----:B------:R-:W-:Y:S01]  /*7c60*/  SHF.R.U32.HI R7, RZ, 0x10, R7 ;  /* 0x00000010ff077819 */ /* 0x000fe20000011607 */
[----:B------:R-:W-:Y:S01]  /*7c70*/  IMAD.MOV.U32 R39, RZ, RZ, R16 ;  /* 0x000000ffff277224 */ /* 0x000fe200078e0010 */
[----:B------:R-:W-:Y:S01]  /*7c80*/  SHF.R.U64 R15, R16, 0x10, R17 ;  /* 0x00000010100f7819 */ /* 0x000fe20000001211 */
[----:B------:R-:W-:Y:S01]  /*7c90*/  IMAD.MOV.U32 R54, RZ, RZ, R20 ;  /* 0x000000ffff367224 */ /* 0x000fe200078e0014 */
[----:B------:R-:W-:Y:S01]  /*7ca0*/  SHF.R.S32.HI R16, RZ, 0x1f, R59 ;  /* 0x0000001fff107819 */ /* 0x000fe2000001143b */
[----:B------:R-:W-:Y:S01]  /*7cb0*/  IMAD.MOV.U32 R32, RZ, RZ, R28 ;  /* 0x000000ffff207224 */ /* 0x000fe200078e001c */
[----:B------:R-:W-:Y:S01]  /*7cc0*/  PRMT R25, R25, 0x5410, R24 ;  /* 0x0000541019197816 */ /* 0x000fe20000000018 */
[----:B------:R-:W-:Y:S01]  /*7cd0*/  IMAD.MOV.U32 R57, RZ, RZ, R18 ;  /* 0x000000ffff397224 */ /* 0x000fe200078e0012 */
[----:B------:R-:W-:Y:S01]  /*7ce0*/  PRMT R24, R22, 0x5410, R7 ;  /* 0x0000541016187816 */ /* 0x000fe20000000007 */
[----:B------:R-:W-:Y:S01]  /*7cf0*/  IMAD.MOV.U32 R56, RZ, RZ, R19 ;  /* 0x000000ffff387224 */ /* 0x000fe200078e0013 */
[----:B------:R-:W-:Y:S01]  /*7d00*/  LEA.HI R7, R16, R59, RZ, 0x2 ;  /* 0x0000003b10077211 */ /* 0x000fe200078f10ff */
[----:B------:R-:W-:Y:S01]  /*7d10*/  IMAD.MOV.U32 R49, RZ, RZ, R23 ;  /* 0x000000ffff317224 */ /* 0x000fe200078e0017 */
[----:B------:R-:W-:Y:S01]  /*7d20*/  SHF.R.U64 R51, R20, 0x10, R21 ;  /* 0x0000001014337819 */ /* 0x000fe20000001215 */
[----:B------:R-:W-:Y:S01]  /*7d30*/  IMAD.MOV.U32 R20, RZ, RZ, R9 ;  /* 0x000000ffff147224 */ /* 0x000fe200078e0009 */
[--C-:B------:R-:W-:Y:S01]  /*7d40*/  SHF.R.U64 R28, R28, 0x10, R29.reuse ;  /* 0x000000101c1c7819 */ /* 0x100fe2000000121d */
[----:B------:R-:W-:Y:S01]  /*7d50*/  IMAD.MOV.U32 R31, RZ, RZ, R29 ;  /* 0x000000ffff1f7224 */ /* 0x000fe200078e001d */
[----:B------:R-:W-:Y:S01]  /*7d60*/  SHF.R.U32.HI R6, RZ, 0x10, R9 ;  /* 0x00000010ff067819 */ /* 0x000fe20000011609 */
[----:B------:R-:W-:Y:S01]  /*7d70*/  IMAD.MOV.U32 R53, RZ, RZ, R21 ;  /* 0x000000ffff357224 */ /* 0x000fe200078e0015 */
[----:B------:R-:W-:Y:S01]  /*7d80*/  LOP3.LUT R7, R7, 0xfffffffc, RZ, 0xc0, !PT ;  /* 0xfffffffc07077812 */ /* 0x000fe200078ec0ff */
[----:B------:R-:W-:Y:S01]  /*7d90*/  IMAD.MOV.U32 R40, RZ, RZ, R27 ;  /* 0x000000ffff287224 */ /* 0x000fe200078e001b */
[--C-:B------:R-:W-:Y:S01]  /*7da0*/  SHF.R.U64 R55, R18, 0x10, R19.reuse ;  /* 0x0000001012377819 */ /* 0x100fe20000001213 */
[----:B------:R-:W-:Y:S01]  /*7db0*/  IMAD.MOV.U32 R18, RZ, RZ, R8 ;  /* 0x000000ffff127224 */ /* 0x000fe200078e0008 */
[----:B------:R-:W-:Y:S01]  /*7dc0*/  SHF.R.U32.HI R52, RZ, 0x10, R19 ;  /* 0x00000010ff347819 */ /* 0x000fe20000011613 */
[----:B------:R-:W-:Y:S01]  /*7dd0*/  IMAD.IADD R7, R59, 0x1, -R7 ;  /* 0x000000013b077824 */ /* 0x000fe200078e0a07 */
[----:B------:R-:W-:Y:S01]  /*7de0*/  SHF.R.U64 R19, R8, 0x10, R9 ;  /* 0x0000001008137819 */ /* 0x000fe20000001209 */
[----:B------:R-:W-:Y:S01]  /*7df0*/  IMAD.MOV.U32 R8, RZ, RZ, R10 ;  /* 0x000000ffff087224 */ /* 0x000fe200078e000a */
[----:B------:R-:W-:Y:S01]  /*7e00*/  PRMT R35, R35, 0x5410, R28 ;  /* 0x0000541023237816 */ /* 0x000fe2000000001c */
[----:B------:R-:W-:Y:S01]  /*7e10*/  IMAD.MOV.U32 R37, RZ, RZ, R17 ;  /* 0x000000ffff257224 */ /* 0x000fe200078e0011 */
[----:B------:R-:W-:Y:S01]  /*7e20*/  SHF.R.U32.HI R30, RZ, 0x10, R27 ;  /* 0x00000010ff1e7819 */ /* 0x000fe2000001161b */
[----:B------:R-:W-:Y:S01]  /*7e30*/  IMAD.MOV.U32 R41, RZ, RZ, R26 ;  /* 0x000000ffff297224 */ /* 0x000fe200078e001a */
[----:B------:R-:W-:Y:S01]  /*7e40*/  PRMT R28, R6, 0x5410, R20 ;  /* 0x00005410061c7816 */ /* 0x000fe20000000014 */
[----:B------:R-:W-:-:S04]  /*7e50*/  DEPBAR.LE SB0, 0x1 ;  /* 0x000080400000791a */ /* 0x000fc80000000000 */
[--C-:B------:R-:W-:Y:S01]  /*7e60*/  SHF.R.U64 R10, R10, 0x10, R11.reuse ;  /* 0x000000100a0a7819 */ /* 0x100fe2000000120b */
[----:B------:R-:W-:Y:S01]  /*7e70*/  BSSY B1, `(.L_x_103) ;  /* 0x000012a000017945 */ /* 0x000fe20003800000 */
[----:B------:R-:W-:Y:S02]  /*7e80*/  SHF.R.U32.HI R9, RZ, 0x10, R11 ;  /* 0x00000010ff097819 */ /* 0x000fe4000001160b */
[----:B------:R-:W-:Y:S02]  /*7e90*/  LEA.HI R6, R61, R61, RZ, 0x1 ;  /* 0x0000003d3d067211 */ /* 0x000fe400078f08ff */
[----:B------:R-:W-:Y:S02]  /*7ea0*/  SHF.R.U32.HI R44, RZ, 0x10, R23 ;  /* 0x00000010ff2c7819 */ /* 0x000fe40000011617 */
[----:B------:R-:W-:Y:S02]  /*7eb0*/  SHF.R.U32.HI R23, RZ, 0x10, R29 ;  /* 0x00000010ff177819 */ /* 0x000fe4000001161d */
[----:B------:R-:W-:-:S02]  /*7ec0*/  PRMT R34, R34, 0x5410, R30 ;  /* 0x0000541022227816 */ /* 0x000fc4000000001e */
[----:B------:R-:W-:Y:S02]  /*7ed0*/  SHF.R.U32.HI R29, RZ, 0x10, R13 ;  /* 0x00000010ff1d7819 */ /* 0x000fe4000001160d */
[----:B------:R-:W-:Y:S01]  /*7ee0*/  PRMT R30, R10, 0x5410, R9 ;  /* 0x000054100a1e7816 */ /* 0x000fe20000000009 */
[----:B------:R-:W-:Y:S01]  /*7ef0*/  IMAD.SHL.U32 R9, R7, 0x40, RZ ;  /* 0x0000004007097824 */ /* 0x000fe200078e00ff */
[----:B------:R-:W-:Y:S02]  /*7f00*/  LOP3.LUT R6, R6, 0x7fffffe, RZ, 0xc0, !PT ;  /* 0x07fffffe06067812 */ /* 0x000fe400078ec0ff */
[----:B------:R-:W-:Y:S01]  /*7f10*/  SHF.R.U32.HI R48, RZ, 0x10, R21 ;  /* 0x00000010ff307819 */ /* 0x000fe20000011615 */
[----:B------:R-:W-:Y:S01]  /*7f20*/  IMAD.MOV.U32 R21, RZ, RZ, R11 ;  /* 0x000000ffff157224 */ /* 0x000fe200078e000b */
[----:B------:R-:W-:Y:S01]  /*7f30*/  SHF.R.U64 R33, R26, 0x10, R27 ;  /* 0x000000101a217819 */ /* 0x000fe2000000121b */
[----:B------:R-:W-:Y:S01]  /*7f40*/  IMAD.MOV.U32 R11, RZ, RZ, R12 ;  /* 0x000000ffff0b7224 */ /* 0x000fe200078e000c */
[----:B------:R-:W-:Y:S01]  /*7f50*/  PRMT R29, R29, 0x5410, R8 ;  /* 0x000054101d1d7816 */ /* 0x000fe20000000008 */
[----:B------:R-:W-:Y:S01]  /*7f60*/  IMAD.IADD R8, R61, 0x1, -R6 ;  /* 0x000000013d087824 */ /* 0x000fe200078e0a06 */
[--C-:B------:R-:W-:Y:S01]  /*7f70*/  SHF.R.U64 R27, R12, 0x10, R13.reuse ;  /* 0x000000100c1b7819 */ /* 0x100fe2000000120d */
[----:B------:R-:W-:Y:S01]  /*7f80*/  IMAD R12, R175, -0x80, R60 ;  /* 0xffffff80af0c7824 */ /* 0x000fe200078e023c */
[----:B------:R-:W-:Y:S01]  /*7f90*/  LOP3.LUT R6, R9, 0xc0, RZ, 0xc0, !PT ;  /* 0x000000c009067812 */ /* 0x000fe200078ec0ff */
[----:B------:R-:W-:Y:S01]  /*7fa0*/  IMAD R8, R63, 0x8, R8 ;  /* 0x000000083f087824 */ /* 0x000fe200078e0208 */
[----:B------:R-:W-:Y:S01]  /*7fb0*/  BAR.SYNC.DEFER_BLOCKING 0x0 ;  /* 0x0000000000007b1d */ /* 0x000fe20000010000 */
[----:B------:R-:W-:Y:S01]  /*7fc0*/  LOP3.LUT P1, RZ, R7, 0x2, RZ, 0xc0, !PT ;  /* 0x0000000207ff7812 */ /* 0x000fe2000782c0ff */
[----:B------:R-:W-:Y:S01]  /*7fd0*/  IMAD.MOV.U32 R26, RZ, RZ, R13 ;  /* 0x000000ffff1a7224 */ /* 0x000fe200078e000d */
[----:B------:R-:W-:-:S02]  /*7fe0*/  PRMT R37, R37, 0x5410, R23 ;  /* 0x0000541025257816 */ /* 0x000fc40000000017 */
[----:B------:R-:W-:Y:S02]  /*7ff0*/  LOP3.LUT R7, R6, 0x8, R64, 0xf8, !PT ;  /* 0x0000000806077812 */ /* 0x000fe400078ef840 */
[----:B------:R-:W-:Y:S02]  /*8000*/  SHF.R.U32.HI R6, RZ, 0x3, R6 ;  /* 0x00000003ff067819 */ /* 0x000fe40000011606 */
[----:B------:R-:W-:Y:S02]  /*8010*/  IMNMX R23, R12, 0x80, PT ;  /* 0x000000800c177817 */ /* 0x000fe40003800200 */
[----:B------:R-:W-:Y:S02]  /*8020*/  LOP3.LUT R6, R7, R6, RZ, 0x3c, !PT ;  /* 0x0000000607067212 */ /* 0x000fe400078e3cff */
[----:B------:R-:W-:Y:S02]  /*8030*/  ISETP.GE.AND P0, PT, R61, R23, PT ;  /* 0x000000173d00720c */ /* 0x000fe40003f06270 */
[----:B------:R-:W-:Y:S01]  /*8040*/  SHF.R.U32.HI R13, RZ, 0x10, R17 ;  /* 0x00000010ff0d7819 */ /* 0x000fe20000011611 */
[----:B------:R-:W-:Y:S01]  /*8050*/  IMAD.U32 R6, R8, 0x20, R6 ;  /* 0x0000002008067824 */ /* 0x000fe200078e0006 */
[----:B------:R-:W-:-:S02]  /*8060*/  PRMT R39, R39, 0x5410, R31 ;  /* 0x0000541027277816 */ /* 0x000fc4000000001f */
[----:B------:R-:W-:Y:S02]  /*8070*/  PRMT R36, R36, 0x5410, R32 ;  /* 0x0000541024247816 */ /* 0x000fe40000000020 */
[C---:B------:R-:W-:Y:S02]  /*8080*/  IADD3 R7, R6.reuse, 0x10, RZ ;  /* 0x0000001006077810 */ /* 0x040fe40007ffe0ff */
[----:B------:R-:W-:Y:S02]  /*8090*/  @P1 IADD3 R7, R6, -0x10, RZ ;  /* 0xfffffff006071810 */ /* 0x000fe40007ffe0ff */
[----:B------:R-:W-:Y:S02]  /*80a0*/  PRMT R31, R21, 0x5410, R11 ;  /* 0x00005410151f7816 */ /* 0x000fe4000000000b */
[----:B------:R-:W-:Y:S02]  /*80b0*/  PRMT R26, R26, 0x5410, R18 ;  /* 0x000054101a1a7816 */ /* 0x000fe40000000012 */
[----:B------:R-:W-:-:S02]  /*80c0*/  PRMT R27, R27, 0x5410, R19 ;  /* 0x000054101b1b7816 */ /* 0x000fc40000000013 */
[----:B------:R-:W-:Y:S02]  /*80d0*/  PRMT R32, R14, 0x5410, R15 ;  /* 0x000054100e207816 */ /* 0x000fe4000000000f */
[----:B------:R-:W-:Y:S02]  /*80e0*/  PRMT R33, R33, 0x5410, R13 ;  /* 0x0000541021217816 */ /* 0x000fe4000000000d */
[----:B------:R-:W-:Y:S02]  /*80f0*/  LEA R21, R6, 0x6100, 0x1 ;  /* 0x0000610006157811 */ /* 0x000fe400078e08ff */
[----:B------:R-:W-:Y:S01]  /*8100*/  LEA R22, R7, 0x6100, 0x1 ;  /* 0x0000610007167811 */ /* 0x000fe200078e08ff */
[----:B------:R-:W-:Y:S05]  /*8110*/  @P0 BRA `(.L_x_104) ;  /* 0x00000ff000000947 */ /* 0x000fea0003800000 */
[----:B------:R-:W-:Y:S01]  /*8120*/  ISETP.GE.AND P0, PT, R38, c[0x0][0x27c], PT ;  /* 0x00009f0026007a0c */ /* 0x000fe20003f06270 */
[----:B------:R-:W-:-:S12]  /*8130*/  BSSY B0, `(.L_x_105) ;  /* 0x0000028000007945 */ /* 0x000fd80003800000 */
[----:B------:R-:W-:Y:S05]  /*8140*/  @P0 BRA `(.L_x_106) ;  /* 0x0000026000000947 */ /* 0x000fea0003800000 */
[----:B------:R-:W1:Y:S01]  /*8150*/  LDS.128 R8, [R21] ;  /* 0x0000000015087984 */ /* 0x000e620000000c00 */
[----:B------:R-:W-:Y:S02]  /*8160*/  HADD2.F32 R15, -RZ, R25.H0_H0 ;  /* 0x20000019ff0f7230 */ /* 0x000fe40000004100 */
[----:B------:R-:W-:Y:S02]  /*8170*/  HADD2.F32 R6, -RZ, R24.H0_H0 ;  /* 0x20000018ff067230 */ /* 0x000fe40000004100 */
[----:B------:R-:W-:Y:S02]  /*8180*/  HADD2.F32 R7, -RZ, R55.H0_H0 ;  /* 0x20000037ff077230 */ /* 0x000fe40000004100 */
[--C-:B-1----:R-:W-:Y:S02]  /*8190*/  HADD2.F32 R14, -RZ, R8.reuse.H1_H1 ;  /* 0x30000008ff0e7230 */ /* 0x102fe40000004100 */
[----:B------:R-:W-:Y:S02]  /*81a0*/  HADD2.F32 R16, -RZ, R8.H0_H0 ;  /* 0x20000008ff107230 */ /* 0x000fe40000004100 */
[----:B------:R-:W-:-:S02]  /*81b0*/  HADD2.F32 R12, -RZ, R9.H1_H1 ;  /* 0x30000009ff0c7230 */ /* 0x000fc40000004100 */
[----:B------:R-:W-:Y:S02]  /*81c0*/  HADD2.F32 R13, -RZ, R9.H0_H0 ;  /* 0x20000009ff0d7230 */ /* 0x000fe40000004100 */
[--C-:B------:R-:W-:Y:S01]  /*81d0*/  HADD2.F32 R18, -RZ, R10.reuse.H0_H0 ;  /* 0x2000000aff127230 */ /* 0x100fe20000004100 */
[-C--:B------:R-:W-:Y:S01]  /*81e0*/  FMUL.FTZ R9, R12, R6.reuse ;  /* 0x000000060c097220 */ /* 0x080fe20000410000 */
[----:B------:R-:W-:Y:S01]  /*81f0*/  HADD2.F32 R17, -RZ, R10.H1_H1 ;  /* 0x3000000aff117230 */ /* 0x000fe20000004100 */
[-C--:B------:R-:W-:Y:S01]  /*8200*/  FMUL.FTZ R10, R14, R15.reuse ;  /* 0x0000000f0e0a7220 */ /* 0x080fe20000410000 */
[----:B------:R-:W-:Y:S01]  /*8210*/  HADD2.F32 R8, -RZ, R57.H0_H0 ;  /* 0x20000039ff087230 */ /* 0x000fe20000004100 */
[----:B------:R-:W-:Y:S01]  /*8220*/  FMUL.FTZ R15, R16, R15 ;  /* 0x0000000f100f7220 */ /* 0x000fe20000410000 */
[--C-:B------:R-:W-:Y:S01]  /*8230*/  HADD2.F32 R19, -RZ, R11.reuse.H1_H1 ;  /* 0x3000000bff137230 */ /* 0x100fe20000004100 */
[----:B------:R-:W-:Y:S01]  /*8240*/  FMUL.FTZ R6, R13, R6 ;  /* 0x000000060d067220 */ /* 0x000fe20000410000 */
[----:B------:R-:W-:Y:S01]  /*8250*/  HADD2.F32 R20, -RZ, R11.H0_H0 ;  /* 0x2000000bff147230 */ /* 0x000fe20000004100 */
[----:B------:R-:W-:-:S02]  /*8260*/  FFMA.FTZ R15, R14, R8, R15 ;  /* 0x000000080e0f7223 */ /* 0x000fc4000001000f */
[-C--:B------:R-:W-:Y:S01]  /*8270*/  FFMA.FTZ R14, R13, R7.reuse, -R9 ;  /* 0x000000070d0e7223 */ /* 0x080fe20000010809 */
[----:B------:R-:W-:Y:S01]  /*8280*/  HADD2.F32 R9, -RZ, R25.H1_H1 ;  /* 0x30000019ff097230 */ /* 0x000fe20000004100 */
[----:B------:R-:W-:Y:S01]  /*8290*/  FFMA.FTZ R13, R12, R7, R6 ;  /* 0x000000070c0d7223 */ /* 0x000fe20000010006 */
[----:B------:R-:W-:Y:S01]  /*82a0*/  HADD2.F32 R6, -RZ, R24.H1_H1 ;  /* 0x30000018ff067230 */ /* 0x000fe20000004100 */
[----:B------:R-:W-:Y:S01]  /*82b0*/  FFMA.FTZ R16, R16, R8, -R10 ;  /* 0x0000000810107223 */ /* 0x000fe2000001080a */
[----:B------:R-:W-:Y:S01]  /*82c0*/  HADD2.F32 R8, -RZ, R56.H0_H0 ;  /* 0x20000038ff087230 */ /* 0x000fe20000004100 */
[-C--:B------:R-:W-:Y:S01]  /*82d0*/  FMUL.FTZ R11, R17, R9.reuse ;  /* 0x00000009110b7220 */ /* 0x080fe20000410000 */
[----:B------:R-:W-:Y:S01]  /*82e0*/  HADD2.F32 R7, -RZ, R52.H0_H0 ;  /* 0x20000034ff077230 */ /* 0x000fe20000004100 */
[----:B------:R-:W-:Y:S02]  /*82f0*/  FMUL.FTZ R10, R18, R9 ;  /* 0x00000009120a7220 */ /* 0x000fe40000410000 */
[----:B------:R-:W-:-:S02]  /*8300*/  FMUL.FTZ R9, R19, R6 ;  /* 0x0000000613097220 */ /* 0x000fc40000410000 */
[----:B------:R-:W-:Y:S02]  /*8310*/  FMUL.FTZ R6, R20, R6 ;  /* 0x0000000614067220 */ /* 0x000fe40000410000 */
[-C--:B------:R-:W-:Y:S02]  /*8320*/  FFMA.FTZ R12, R18, R8.reuse, -R11 ;  /* 0x00000008120c7223 */ /* 0x080fe4000001080b */
[----:B------:R-:W-:Y:S01]  /*8330*/  FFMA.FTZ R10, R17, R8, R10 ;  /* 0x00000008110a7223 */ /* 0x000fe2000001000a */
[----:B------:R-:W-:Y:S01]  /*8340*/  F2FP.PACK_AB R8, R15, R16 ;  /* 0x000000100f08723e */ /* 0x000fe200000000ff */
[-C--:B------:R-:W-:Y:S01]  /*8350*/  FFMA.FTZ R11, R20, R7.reuse, -R9 ;  /* 0x00000007140b7223 */ /* 0x080fe20000010809 */
[----:B------:R-:W-:Y:S01]  /*8360*/  F2FP.PACK_AB R9, R13, R14 ;  /* 0x0000000e0d09723e */ /* 0x000fe200000000ff */
[----:B------:R-:W-:Y:S01]  /*8370*/  FFMA.FTZ R6, R19, R7, R6 ;  /* 0x0000000713067223 */ /* 0x000fe20000010006 */
[----:B------:R-:W-:-:S04]  /*8380*/  F2FP.PACK_AB R10, R10, R12 ;  /* 0x0000000c0a0a723e */ /* 0x000fc800000000ff */
[----:B------:R-:W-:-:S05]  /*8390*/  F2FP.PACK_AB R11, R6, R11 ;  /* 0x0000000b060b723e */ /* 0x000fca00000000ff */
[----:B------:R1:W-:Y:S02]  /*83a0*/  STS.128 [R21], R8 ;  /* 0x0000000815007388 */ /* 0x0003e40000000c00 */
.L_x_106:
[----:B------:R-:W-:Y:S05]  /*83b0*/  BSYNC B0 ;  /* 0x0000000000007941 */ /* 0x000fea0003800000 */
.L_x_105:
[----:B------:R-:W-:Y:S01]  /*83c0*/  IADD3 R6, R38, 0x8, RZ ;  /* 0x0000000826067810 */ /* 0x000fe20007ffe0ff */
[----:B------:R-:W-:Y:S03]  /*83d0*/  BSSY B0, `(.L_x_107) ;  /* 0x0000029000007945 */ /* 0x000fe60003800000 */
[----:B------:R-:W-:-:S13]  /*83e0*/  ISETP.GE.AND P0, PT, R6, c[0x0][0x27c], PT ;  /* 0x00009f0006007a0c */ /* 0x000fda0003f06270 */
[----:B------:R-:W-:Y:S05]  /*83f0*/  @P0 BRA `(.L_x_108) ;  /* 0x0000026000000947 */ /* 0x000fea0003800000 */
[----:B-1----:R-:W1:Y:S01]  /*8400*/  LDS.128 R8, [R22] ;  /* 0x0000000016087984 */ /* 0x002e620000000c00 */
[----:B------:R-:W-:Y:S02]  /*8410*/  HADD2.F32 R15, -RZ, R26.H1_H1 ;  /* 0x3000001aff0f7230 */ /* 0x000fe40000004100 */
[----:B------:R-:W-:Y:S02]  /*8420*/  HADD2.F32 R6, -RZ, R27.H1_H1 ;  /* 0x3000001bff067230 */ /* 0x000fe40000004100 */
        /* <DEDUP_REMOVED lines=16> */
[--C-:B------:R-:W-:Y:S01]  /*8530*/  HADD2.F32 R9, -RZ, R28.reuse.H1_H1 ;  /* 0x3000001cff097230 */ /* 0x100fe20000004100 */
[----:B------:R-:W-:Y:S01]  /*8540*/  FFMA.FTZ R13, R12, R7, R6 ;  /* 0x000000070c0d7223 */ /* 0x000fe20000010006 */
[----:B------:R-:W-:Y:S01]  /*8550*/  HADD2.F32 R6, -RZ, R28.H0_H0 ;  /* 0x2000001cff067230 */ /* 0x000fe20000004100 */
        /* <DEDUP_REMOVED lines=16> */
.L_x_108:
[----:B------:R-:W-:Y:S05]  /*8660*/  BSYNC B0 ;  /* 0x0000000000007941 */ /* 0x000fea0003800000 */
.L_x_107:
[----:B------:R-:W-:Y:S01]  /*8670*/  IADD3 R6, R38, 0x10, RZ ;  /* 0x0000001026067810 */ /* 0x000fe20007ffe0ff */
[----:B------:R-:W-:Y:S03]  /*8680*/  BSSY B0, `(.L_x_109) ;  /* 0x0000029000007945 */ /* 0x000fe60003800000 */
[----:B------:R-:W-:-:S13]  /*8690*/  ISETP.GE.AND P0, PT, R6, c[0x0][0x27c], PT ;  /* 0x00009f0006007a0c */ /* 0x000fda0003f06270 */
[----:B------:R-:W-:Y:S05]  /*86a0*/  @P0 BRA `(.L_x_110) ;  /* 0x0000026000000947 */ /* 0x000fea0003800000 */
[----:B-1----:R-:W1:Y:S01]  /*86b0*/  LDS.128 R8, [R21+0x2000] ;  /* 0x0020000015087984 */ /* 0x002e620000000c00 */
[----:B------:R-:W-:Y:S02]  /*86c0*/  HADD2.F32 R15, -RZ, R29.H1_H1 ;  /* 0x3000001dff0f7230 */ /* 0x000fe40000004100 */
        /* <DEDUP_REMOVED lines=17> */
[----:B------:R-:W-:Y:S01]  /*87e0*/  HADD2.F32 R9, -RZ, R31.H0_H0 ;  /* 0x2000001fff097230 */ /* 0x000fe20000004100 */
        /* <DEDUP_REMOVED lines=17> */
[----:B------:R1:W-:Y:S02]  /*8900*/  STS.128 [R21+0x2000], R8 ;  /* 0x0020000815007388 */ /* 0x0003e40000000c00 */
.L_x_110:
[----:B------:R-:W-:Y:S05]  /*8910*/  BSYNC B0 ;  /* 0x0000000000007941 */ /* 0x000fea0003800000 */
.L_x_109:
        /* <DEDUP_REMOVED lines=42> */
.L_x_112:
[----:B------:R-:W-:Y:S05]  /*8bc0*/  BSYNC B0 ;  /* 0x0000000000007941 */ /* 0x000fea0003800000 */
.L_x_111:
[----:B------:R-:W-:Y:S01]  /*8bd0*/  IADD3 R6, R38, 0x20, RZ ;  /* 0x0000002026067810 */ /* 0x000fe20007ffe0ff */
[----:B------:R-:W-:Y:S03]  /*8be0*/  BSSY B0, `(.L_x_113) ;  /* 0x0000029000007945 */ /* 0x000fe60003800000 */
[----:B------:R-:W-:-:S13]  /*8bf0*/  ISETP.GE.AND P0, PT, R6, c[0x0][0x27c], PT ;  /* 0x00009f0006007a0c */ /* 0x000fda0003f06270 */
[----:B------:R-:W-:Y:S05]  /*8c00*/  @P0 BRA `(.L_x_114) ;  /* 0x0000026000000947 */ /* 0x000fea0003800000 */
[----:B-1----:R-:W1:Y:S01]  /*8c10*/  LDS.128 R8, [R21+0x4000] ;  /* 0x0040000015087984 */ /* 0x002e620000000c00 */
        /* <DEDUP_REMOVED lines=24> */
[----:B------:R-:W-:Y:S01]  /*8da0*/  HADD2.F32 R7, -RZ, R34.H1_H1 ;  /* 0x30000022ff077230 */ /* 0x000fe20000004100 */
        /* <DEDUP_REMOVED lines=12> */
.L_x_114:
[----:B------:R-:W-:Y:S05]  /*8e70*/  BSYNC B0 ;  /* 0x0000000000007941 */ /* 0x000fea0003800000 */
.L_x_113:
[----:B------:R-:W-:-:S04]  /*8e80*/  IADD3 R6, R38, 0x28, RZ ;  /* 0x0000002826067810 */ /* 0x000fc80007ffe0ff */
[----:B------:R-:W-:-:S13]  /*8e90*/  ISETP.GE.AND P0, PT, R6, c[0x0][0x27c], PT ;  /* 0x00009f0006007a0c */ /* 0x000fda0003f06270 */
[----:B------:R-:W-:Y:S05]  /*8ea0*/  @P0 BRA `(.L_x_104) ;  /* 0x0000026000000947 */ /* 0x000fea0003800000 */
[----:B-1----:R-:W1:Y:S01]  /*8eb0*/  LDS.128 R8, [R22+0x4000] ;  /* 0x0040000016087984 */ /* 0x002e620000000c00 */
[----:B------:R-:W-:Y:S02]  /*8ec0*/  HADD2.F32 R15, -RZ, R39.H0_H0 ;  /* 0x20000027ff0f7230 */ /* 0x000fe40000004100 */
[----:B------:R-:W-:Y:S02]  /*8ed0*/  HADD2.F32 R6, -RZ, R32.H1_H1 ;  /* 0x30000020ff067230 */ /* 0x000fe40000004100 */
[----:B------:R-:W-:Y:S02]  /*8ee0*/  HADD2.F32 R7, -RZ, R35.H1_H1 ;  /* 0x30000023ff077230 */ /* 0x000fe40000004100 */
        /* <DEDUP_REMOVED lines=8> */
[----:B------:R-:W-:Y:S01]  /*8f70*/  HADD2.F32 R8, -RZ, R36.H1_H1 ;  /* 0x30000024ff087230 */ /* 0x000fe20000004100 */
        /* <DEDUP_REMOVED lines=10> */
[----:B------:R-:W-:Y:S01]  /*9020*/  HADD2.F32 R8, -RZ, R39.H1_H1 ;  /* 0x30000027ff087230 */ /* 0x000fe20000004100 */
        /* <DEDUP_REMOVED lines=14> */
.L_x_104:
[----:B------:R-:W-:Y:S05]  /*9110*/  BSYNC B1 ;  /* 0x0000000000017941 */ /* 0x000fea0003800000 */
.L_x_103:
[----:B------:R-:W-:-:S04]  /*9120*/  IADD3 R6, R61, 0x40, RZ ;  /* 0x000000403d067810 */ /* 0x000fc80007ffe0ff */
[----:B------:R-:W-:-:S13]  /*9130*/  ISETP.GE.AND P0, PT, R6, R23, PT ;  /* 0x000000170600720c */ /* 0x000fda0003f06270 */
[----:B------:R-:W-:Y:S05]  /*9140*/  @P0 BRA `(.L_x_115) ;  /* 0x0000411000000947 */ /* 0x000fea0003800000 */
[----:B------:R-:W-:Y:S01]  /*9150*/  ISETP.GE.AND P0, PT, R38, c[0x0][0x27c], PT ;  /* 0x00009f0026007a0c */ /* 0x000fe20003f06270 */
[----:B------:R-:W-:-:S12]  /*9160*/  BSSY B0, `(.L_x_116) ;  /* 0x0000028000007945 */ /* 0x000fd80003800000 */
        /* <DEDUP_REMOVED lines=10> */
[C---:B------:R-:W-:Y:S01]  /*9210*/  FMUL.FTZ R9, R6.reuse, R12 ;  /* 0x0000000c06097220 */ /* 0x040fe20000410000 */
[----:B------:R-:W-:Y:S01]  /*9220*/  HADD2.F32 R17, -RZ, R10.H1_H1 ;  /* 0x3000000aff117230 */ /* 0x000fe20000004100 */
[C---:B------:R-:W-:Y:S01]  /*9230*/  FMUL.FTZ R10, R15.reuse, R14 ;  /* 0x0000000e0f0a7220 */ /* 0x040fe20000410000 */
[----:B------:R-:W-:Y:S01]  /*9240*/  HADD2.F32 R8, -RZ, R57.H0_H0 ;  /* 0x20000039ff087230 */ /* 0x000fe20000004100 */
[----:B------:R-:W-:Y:S01]  /*9250*/  FMUL.FTZ R15, R15, R16 ;  /* 0x000000100f0f7220 */ /* 0x000fe20000410000 */
[--C-:B------:R-:W-:Y:S01]  /*9260*/  HADD2.F32 R19, -RZ, R11.reuse.H1_H1 ;  /* 0x3000000bff137230 */ /* 0x100fe20000004100 */
[----:B------:R-:W-:Y:S01]  /*9270*/  FMUL.FTZ R6, R6, R13 ;  /* 0x0000000d06067220 */ /* 0x000fe20000410000 */
[----:B------:R-:W-:Y:S01]  /*9280*/  HADD2.F32 R20, -RZ, R11.H0_H0 ;  /* 0x2000000bff147230 */ /* 0x000fe20000004100 */
[----:B------:R-:W-:-:S02]  /*9290*/  FFMA.FTZ R15, R8, R14, R15 ;  /* 0x0000000e080f7223 */ /* 0x000fc4000001000f */
[C---:B------:R-:W-:Y:S01]  /*92a0*/  FFMA.FTZ R14, R7.reuse, R13, -R9 ;  /* 0x0000000d070e7223 */ /* 0x040fe20000010809 */
[----:B------:R-:W-:Y:S01]  /*92b0*/  HADD2.F32 R9, -RZ, R25.H1_H1 ;  /* 0x30000019ff097230 */ /* 0x000fe20000004100 */
[----:B------:R-:W-:Y:S01]  /*92c0*/  FFMA.FTZ R13, R7, R12, R6 ;  /* 0x0000000c070d7223 */ /* 0x000fe20000010006 */
[----:B------:R-:W-:Y:S01]  /*92d0*/  HADD2.F32 R6, -RZ, R24.H1_H1 ;  /* 0x30000018ff067230 */ /* 0x000fe20000004100 */
[----:B------:R-:W-:Y:S01]  /*92e0*/  FFMA.FTZ R16, R8, R16, -R10 ;  /* 0x0000001008107223 */ /* 0x000fe2000001080a */
[----:B------:R-:W-:Y:S01]  /*92f0*/  HADD2.F32 R8, -RZ, R56.H0_H0 ;  /* 0x20000038ff087230 */ /* 0x000fe20000004100 */
[C---:B------:R-:W-:Y:S01]  /*9300*/  FMUL.FTZ R11, R9.reuse, R17 ;  /* 0x00000011090b7220 */ /* 0x040fe20000410000 */
[----:B------:R-:W-:Y:S01]  /*9310*/  HADD2.F32 R7, -RZ, R52.H0_H0 ;  /* 0x20000034ff077230 */ /* 0x000fe20000004100 */
[----:B------:R-:W-:Y:S02]  /*9320*/  FMUL.FTZ R10, R9, R18 ;  /* 0x00000012090a7220 */ /* 0x000fe40000410000 */
[----:B------:R-:W-:-:S02]  /*9330*/  FMUL.FTZ R9, R6, R19 ;  /* 0x0000001306097220 */ /* 0x000fc40000410000 */
[----:B------:R-:W-:Y:S02]  /*9340*/  FMUL.FTZ R6, R6, R20 ;  /* 0x0000001406067220 */ /* 0x000fe40000410000 */
[C---:B------:R-:W-:Y:S02]  /*9350*/  FFMA.FTZ R12, R8.reuse, R18, -R11 ;  /* 0x00000012080c7223 */ /* 0x040fe4000001080b */
[----:B------:R-:W-:Y:S01]  /*9360*/  FFMA.FTZ R10, R8, R17, R10 ;  /* 0x00000011080a7223 */ /* 0x000fe2000001000a */
[----:B------:R-:W-:Y:S01]  /*9370*/  F2FP.PACK_AB R8, R15, R16 ;  /* 0x000000100f08723e */ /* 0x000fe200000000ff */
[----:B------:R-:W-:Y:S01]  /*9380*/  FFMA.FTZ R11, R7, R20, -R9 ;  /* 0x00000014070b7223 */ /* 0x000fe20000010809 */
[----:B------:R-:W-:Y:S01]  /*9390*/  F2FP.PACK_AB R9, R13, R14 ;  /* 0x0000000e0d09723e */ /* 0x000fe200000000ff */
[----:B------:R-:W-:Y:S01]  /*93a0*/  FFMA.FTZ R6, R7, R19, R6 ;  /* 0x0000001307067223 */ /* 0x000fe20000010006 */
[----:B------:R-:W-:-:S04]  /*93b0*/  F2FP.PACK_AB R10, R10, R12 ;  /* 0x0000000c0a0a723e */ /* 0x000fc800000000ff */
[----:B------:R-:W-:-:S05]  /*93c0*/  F2FP.PACK_AB R11, R6, R11 ;  /* 0x0000000b060b723e */ /* 0x000fca00000000ff */
[----:B------:R1:W-:Y:S02]  /*93d0*/  STS.128 [R21+0x1000], R8 ;  /* 0x0010000815007388 */ /* 0x0003e40000000c00 */
.L_x_117:
[----:B------:R-:W-:Y:S05]  /*93e0*/  BSYNC B0 ;  /* 0x0000000000007941 */ /* 0x000fea0003800000 */
.L_x_116:
[----:B------:R-:W-:Y:S01]  /*93f0*/  IADD3 R6, R38, 0x8, RZ ;  /* 0x0000000826067810 */ /* 0x000fe20007ffe0ff */
[----:B------:R-:W-:Y:S03]  /*9400*/  BSSY B0, `(.L_x_118) ;  /* 0x0000029000007945 */ /* 0x000fe60003800000 */
[----:B------:R-:W-:-:S13]  /*9410*/  ISETP.GE.AND P0, PT, R6, c[0x0][0x27c], PT ;  /* 0x00009f0006007a0c */ /* 0x000fda0003f06270 */
[----:B------:R-:W-:Y:S05]  /*9420*/  @P0 BRA `(.L_x_119) ;  /* 0x0000026000000947 */ /* 0x000fea0003800000 */
[----:B-1----:R-:W1:Y:S01]  /*9430*/  LDS.128 R8, [R22+0x1000] ;  /* 0x0010000016087984 */ /* 0x002e620000000c00 */
        /* <DEDUP_REMOVED lines=18> */
[--C-:B------:R-:W-:Y:S01]  /*9560*/  HADD2.F32 R9, -RZ, R28.reuse.H1_H1 ;  /* 0x3000001cff097230 */ /* 0x100fe20000004100 */
[----:B------:R-:W-:Y:S01]  /*9570*/  FFMA.FTZ R13, R7, R12, R6 ;  /* 0x0000000c070d7223 */ /* 0x000fe20000010006 */
[----:B------:R-:W-:Y:S01]  /*9580*/  HADD2.F32 R6, -RZ, R28.H0_H0 ;  /* 0x2000001cff067230 */ /* 0x000fe20000004100 */
        /* <DEDUP_REMOVED lines=16> */
.L_x_119:
[----:B------:R-:W-:Y:S05]  /*9690*/  BSYNC B0 ;  /* 0x0000000000007941 */ /* 0x000fea0003800000 */
.L_x_118:
        /* <DEDUP_REMOVED lines=23> */
[----:B------:R-:W-:Y:S01]  /*9810*/  HADD2.F32 R9, -RZ, R31.H0_H0 ;  /* 0x2000001fff097230 */ /* 0x000fe20000004100 */
        /* <DEDUP_REMOVED lines=18> */
.L_x_121:
[----:B------:R-:W-:Y:S05]  /*9940*/  BSYNC B0 ;  /* 0x0000000000007941 */ /* 0x000fea0003800000 */
.L_x_120:
        /* <DEDUP_REMOVED lines=42> */
.L_x_123:
[----:B------:R-:W-:Y:S05]  /*9bf0*/  BSYNC B0 ;  /* 0x0000000000007941 */ /* 0x000fea0003800000 */
.L_x_122:
        /* <DEDUP_REMOVED lines=29> */
[----:B------:R-:W-:Y:S01]  /*9dd0*/  HADD2.F32 R7, -RZ, R34.H1_H1 ;  /* 0x30000022ff077230 */ /* 0x000fe20000004100 */
        /* <DEDUP_REMOVED lines=12> */
.L_x_125:
[----:B------:R-:W-:Y:S05]  /*9ea0*/  BSYNC B0 ;  /* 0x0000000000007941 */ /* 0x000fea0003800000 */
.L_x_124:
        /* <DEDUP_REMOVED lines=15> */
[----:B------:R-:W-:Y:S01]  /*9fa0*/  HADD2.F32 R8, -RZ, R36.H1_H1 ;  /* 0x30000024ff087230 */ /* 0x000fe20000004100 */
        /* <DEDUP_REMOVED lines=10> */
[----:B------:R-:W-:Y:S01]  /*a050*/  HADD2.F32 R8, -RZ, R39.H1_H1 ;  /* 0x30000027ff087230 */ /* 0x000fe20000004100 */
        /* <DEDUP_REMOVED lines=13> */
[----:B------:R1:W-:Y:S01]  /*a130*/  STS.128 [R22+0x5000], R8 ;  /* 0x0050000816007388 */ /* 0x0003e20000000c00 */
[----:B------:R-:W-:Y:S05]  /*a140*/  BRA `(.L_x_115) ;  /* 0x0000311000007947 */ /* 0x000fea0003800000 */
.L_x_100:
        /* <DEDUP_REMOVED lines=15> */
[C---:B------:R-:W-:Y:S01]  /*a240*/  ISETP.GE.AND P0, PT, R64.reuse, c[0x0][0x27c], PT ;  /* 0x00009f0040007a0c */ /* 0x040fe20003f06270 */
[----:B------:R-:W-:Y:S01]  /*a250*/  CS2R R22, SRZ ;  /* 0x0000000000167805 */ /* 0x000fe2000001ff00 */
[----:B------:R-:W-:Y:S01]  /*a260*/  CS2R R20, SRZ ;  /* 0x0000000000147805 */ /* 0x000fe2000001ff00 */
[----:B------:R-:W-:Y:S01]  /*a270*/  CS2R R10, SRZ ;  /* 0x00000000000a7805 */ /* 0x000fe2000001ff00 */
[----:B------:R-:W-:Y:S01]  /*a280*/  CS2R R8, SRZ ;  /* 0x0000000000087805 */ /* 0x000fe2000001ff00 */
[----:B------:R-:W-:-:S02]  /*a290*/  IADD3 R14, R64, 0x10, RZ ;  /* 0x00000010400e7810 */ /* 0x000fc40007ffe0ff */
[----:B------:R-:W-:-:S06]  /*a2a0*/  IADD3 R15, R64, 0x20, RZ ;  /* 0x00000020400f7810 */ /* 0x000fcc0007ffe0ff */
[----:B------:R-:W-:-:S04]  /*a2b0*/  @!P0 IMAD.WIDE R12, R64, 0x2, R34 ;  /* 0x00000002400c8825 */ /* 0x000fc800078e0222 */
[----:B------:R-:W-:Y:S01]  /*a2c0*/  @!P0 IMAD.WIDE R6, R64, 0x2, R32 ;  /* 0x0000000240068825 */ /* 0x000fe200078e0220 */
[----:B------:R1:W5:Y:S01]  /*a2d0*/  @!P0 LD.E.128 R20, [R12.64] ;  /* 0x000000060c148980 */ /* 0x000362000c101d00 */
[----:B------:R-:W-:-:S03]  /*a2e0*/  ISETP.GE.AND P1, PT, R14, c[0x0][0x27c], PT ;  /* 0x00009f000e007a0c */ /* 0x000fc60003f26270 */
[----:B------:R2:W5:Y:S01]  /*a2f0*/  @!P0 LD.E.128 R8, [R6.64] ;  /* 0x0000000606088980 */ /* 0x000562000c101d00 */
[----:B------:R-:W-:Y:S01]  /*a300*/  ISETP.GE.AND P0, PT, R15, c[0x0][0x27c], PT ;  /* 0x00009f000f007a0c */ /* 0x000fe20003f06270 */
[----:B------:R-:W-:Y:S01]  /*a310*/  CS2R R26, SRZ ;  /* 0x00000000001a7805 */ /* 0x000fe2000001ff00 */
[----:B------:R-:W-:Y:S01]  /*a320*/  CS2R R24, SRZ ;  /* 0x0000000000187805 */ /* 0x000fe2000001ff00 */
[----:B------:R-:W-:Y:S01]  /*a330*/  CS2R R30, SRZ ;  /* 0x00000000001e7805 */ /* 0x000fe2000001ff00 */
[----:B------:R-:W-:Y:S01]  /*a340*/  CS2R R28, SRZ ;  /* 0x00000000001c7805 */ /* 0x000fe2000001ff00 */
[----:B------:R-:W-:Y:S01]  /*a350*/  CS2R R18, SRZ ;  /* 0x0000000000127805 */ /* 0x000fe2000001ff00 */
[----:B------:R-:W-:Y:S01]  /*a360*/  CS2R R16, SRZ ;  /* 0x0000000000107805 */ /* 0x000fe2000001ff00 */
[----:B-1----:R-:W-:Y:S02]  /*a370*/  CS2R R12, SRZ ;  /* 0x00000000000c7805 */ /* 0x002fe4000001ff00 */
[----:B--2---:R-:W-:-:S04]  /*a380*/  @!P1 SHF.R.S32.HI R7, RZ, 0x1f, R14 ;  /* 0x0000001fff079819 */ /* 0x004fc8000001140e */
[----:B------:R-:W-:Y:S02]  /*a390*/  @!P0 SHF.R.S32.HI R6, RZ, 0x1f, R15 ;  /* 0x0000001fff068819 */ /* 0x000fe4000001140f */
[----:B------:R-:W-:Y:S02]  /*a3a0*/  @!P1 LEA.HI R7, R7, R14, RZ, 0x3 ;  /* 0x0000000e07079211 */ /* 0x000fe400078f18ff */
[----:B------:R-:W-:Y:S02]  /*a3b0*/  @!P0 LEA.HI R6, R6, R15, RZ, 0x3 ;  /* 0x0000000f06068211 */ /* 0x000fe400078f18ff */
[----:B------:R-:W-:Y:S01]  /*a3c0*/  @!P1 LOP3.LUT R7, R7, 0xfffffff8, RZ, 0xc0, !PT ;  /* 0xfffffff807079812 */ /* 0x000fe200078ec0ff */
[----:B------:R-:W-:Y:S01]  /*a3d0*/  CS2R R14, SRZ ;  /* 0x00000000000e7805 */ /* 0x000fe2000001ff00 */
[----:B------:R-:W-:-:S03]  /*a3e0*/  @!P0 LOP3.LUT R6, R6, 0xfffffff8, RZ, 0xc0, !PT ;  /* 0xfffffff806068812 */ /* 0x000fc600078ec0ff */
[----:B------:R-:W-:-:S04]  /*a3f0*/  @!P1 IMAD.WIDE R38, R7, 0x2, R34 ;  /* 0x0000000207269825 */ /* 0x000fc800078e0222 */
[C---:B------:R-:W-:Y:S01]  /*a400*/  @!P0 IMAD.WIDE R36, R6.reuse, 0x2, R34 ;  /* 0x0000000206248825 */ /* 0x040fe200078e0222 */
[----:B------:R1:W5:Y:S03]  /*a410*/  @!P1 LD.E.128 R24, [R38.64] ;  /* 0x0000000626189980 */ /* 0x000366000c101d00 */
[--C-:B------:R-:W-:Y:S01]  /*a420*/  @!P1 IMAD.WIDE R34, R7, 0x2, R32.reuse ;  /* 0x0000000207229825 */ /* 0x100fe200078e0220 */
[----:B------:R1:W5:Y:S03]  /*a430*/  @!P0 LD.E.128 R28, [R36.64] ;  /* 0x00000006241c8980 */ /* 0x000366000c101d00 */
[----:B------:R-:W-:Y:S01]  /*a440*/  @!P0 IMAD.WIDE R6, R6, 0x2, R32 ;  /* 0x0000000206068825 */ /* 0x000fe200078e0220 */
[----:B------:R1:W5:Y:S04]  /*a450*/  @!P1 LD.E.128 R12, [R34.64] ;  /* 0x00000006220c9980 */ /* 0x000368000c101d00 */
[----:B------:R1:W5:Y:S02]  /*a460*/  @!P0 LD.E.128 R16, [R6.64] ;  /* 0x0000000606108980 */ /* 0x000364000c101d00 */
.L_x_127:
[----:B------:R-:W-:Y:S05]  /*a470*/  BSYNC B0 ;  /* 0x0000000000007941 */ /* 0x000fea0003800000 */
.L_x_126:
[--C-:B-----5:R-:W-:Y:S01]  /*a480*/  IMAD.MOV.U32 R42, RZ, RZ, R29.reuse ;  /* 0x000000ffff2a7224 */ /* 0x120fe200078e001d */
[----:B-1----:R-:W-:Y:S01]  /*a490*/  SHF.R.U32.HI R37, RZ, 0x10, R29 ;  /* 0x00000010ff257819 */ /* 0x002fe2000001161d */
[----:B------:R-:W-:Y:S01]  /*a4a0*/  IMAD R7, R175, -0x80, R60 ;  /* 0xffffff80af077824 */ /* 0x000fe200078e023c */
[--C-:B------:R-:W-:Y:S01]  /*a4b0*/  SHF.R.U64 R56, R20, 0x10, R21.reuse ;  /* 0x0000001014387819 */ /* 0x100fe20000001215 */
[----:B------:R-:W-:Y:S01]  /*a4c0*/  IMAD.MOV.U32 R57, RZ, RZ, R21 ;  /* 0x000000ffff397224 */ /* 0x000fe200078e0015 */
[----:B------:R-:W-:Y:S01]  /*a4d0*/  PRMT R70, R42, 0x5410, R37 ;  /* 0x000054102a467816 */ /* 0x000fe20000000025 */
[----:B------:R-:W-:Y:S01]  /*a4e0*/  IMAD.MOV.U32 R51, RZ, RZ, R24 ;  /* 0x000000ffff337224 */ /* 0x000fe200078e0018 */
[----:B------:R-:W-:Y:S01]  /*a4f0*/  IMNMX R42, R7, 0x80, PT ;  /* 0x00000080072a7817 */ /* 0x000fe20003800200 */
[----:B------:R-:W-:Y:S01]  /*a500*/  IMAD.MOV.U32 R47, RZ, RZ, R26 ;  /* 0x000000ffff2f7224 */ /* 0x000fe200078e001a */
[----:B------:R-:W-:Y:S01]  /*a510*/  SHF.R.U32.HI R53, RZ, 0x10, R21 ;  /* 0x00000010ff357819 */ /* 0x000fe20000011615 */
[----:B------:R-:W-:Y:S01]  /*a520*/  IMAD.MOV.U32 R58, RZ, RZ, R20 ;  /* 0x000000ffff3a7224 */ /* 0x000fe200078e0014 */
[----:B------:R-:W-:Y:S01]  /*a530*/  ISETP.GE.AND P0, PT, R61, R42, PT ;  /* 0x0000002a3d00720c */ /* 0x000fe20003f06270 */
[----:B------:R-:W-:Y:S01]  /*a540*/  IMAD.MOV.U32 R55, RZ, RZ, R22 ;  /* 0x000000ffff377224 */ /* 0x000fe200078e0016 */
[----:B------:R-:W-:Y:S01]  /*a550*/  SHF.R.U64 R48, R24, 0x10, R25 ;  /* 0x0000001018307819 */ /* 0x000fe20000001219 */
[----:B------:R-:W-:Y:S01]  /*a560*/  IMAD.MOV.U32 R54, RZ, RZ, R23 ;  /* 0x000000ffff367224 */ /* 0x000fe200078e0017 */
[----:B------:R-:W-:Y:S01]  /*a570*/  SHF.R.U64 R44, R26, 0x10, R27 ;  /* 0x000000101a2c7819 */ /* 0x000fe2000000121b */
[----:B------:R-:W-:Y:S01]  /*a580*/  IMAD.MOV.U32 R50, RZ, RZ, R25 ;  /* 0x000000ffff327224 */ /* 0x000fe200078e0019 */
[--C-:B------:R-:W-:Y:S01]  /*a590*/  SHF.R.U64 R52, R22, 0x10, R23.reuse ;  /* 0x0000001016347819 */ /* 0x100fe20000001217 */
[----:B------:R-:W-:Y:S01]  /*a5a0*/  IMAD.MOV.U32 R43, RZ, RZ, R28 ;  /* 0x000000ffff2b7224 */ /* 0x000fe200078e001c */
[----:B------:R-:W-:Y:S01]  /*a5b0*/  SHF.R.U32.HI R49, RZ, 0x10, R23 ;  /* 0x00000010ff317819 */ /* 0x000fe20000011617 */
[----:B------:R-:W-:Y:S01]  /*a5c0*/  IMAD.MOV.U32 R39, RZ, RZ, R30 ;  /* 0x000000ffff277224 */ /* 0x000fe200078e001e */
[----:B------:R-:W-:Y:S01]  /*a5d0*/  SHF.R.U32.HI R45, RZ, 0x10, R25 ;  /* 0x00000010ff2d7819 */ /* 0x000fe20000011619 */
[----:B------:R-:W-:Y:S01]  /*a5e0*/  IMAD.MOV.U32 R38, RZ, RZ, R31 ;  /* 0x000000ffff267224 */ /* 0x000fe200078e001f */
[----:B------:R-:W-:Y:S01]  /*a5f0*/  SHF.R.U64 R40, R28, 0x10, R29 ;  /* 0x000000101c287819 */ /* 0x000fe2000000121d */
[----:B------:R-:W-:Y:S01]  /*a600*/  IMAD.MOV.U32 R26, RZ, RZ, R13 ;  /* 0x000000ffff1a7224 */ /* 0x000fe200078e000d */
[----:B------:R-:W-:Y:S01]  /*a610*/  SHF.R.U64 R36, R30, 0x10, R31 ;  /* 0x000000101e247819 */ /* 0x000fe2000000121f */
[----:B------:R-:W-:Y:S01]  /*a620*/  IMAD.MOV.U32 R46, RZ, RZ, R27 ;  /* 0x000000ffff2e7224 */ /* 0x000fe200078e001b */
[----:B------:R-:W-:Y:S01]  /*a630*/  SHF.R.U32.HI R33, RZ, 0x10, R31 ;  /* 0x00000010ff217819 */ /* 0x000fe2000001161f */
[----:B------:R-:W-:Y:S01]  /*a640*/  IMAD.MOV.U32 R31, RZ, RZ, R10 ;  /* 0x000000ffff1f7224 */ /* 0x000fe200078e000a */
[----:B------:R-:W-:Y:S01]  /*a650*/  SHF.R.U64 R24, R12, 0x10, R13 ;  /* 0x000000100c187819 */ /* 0x000fe2000000120d */
[----:B------:R-:W-:Y:S01]  /*a660*/  IMAD.MOV.U32 R30, RZ, RZ, R11 ;  /* 0x000000ffff1e7224 */ /* 0x000fe200078e000b */
[----:B------:R-:W-:Y:S01]  /*a670*/  SHF.R.U32.HI R21, RZ, 0x10, R13 ;  /* 0x00000010ff157819 */ /* 0x000fe2000001160d */
[----:B------:R-:W-:Y:S01]  /*a680*/  IMAD.MOV.U32 R23, RZ, RZ, R14 ;  /* 0x000000ffff177224 */ /* 0x000fe200078e000e */
[----:B------:R-:W-:Y:S01]  /*a690*/  SHF.R.U32.HI R41, RZ, 0x10, R27 ;  /* 0x00000010ff297819 */ /* 0x000fe2000001161b */
[----:B------:R-:W-:Y:S01]  /*a6a0*/  IMAD.MOV.U32 R22, RZ, RZ, R15 ;  /* 0x000000ffff167224 */ /* 0x000fe200078e000f */
[--C-:B------:R-:W-:Y:S01]  /*a6b0*/  SHF.R.U64 R28, R10, 0x10, R11.reuse ;  /* 0x000000100a1c7819 */ /* 0x100fe2000000120b */
[----:B------:R-:W-:Y:S01]  /*a6c0*/  IMAD.MOV.U32 R35, RZ, RZ, R8 ;  /* 0x000000ffff237224 */ /* 0x000fe200078e0008 */
[----:B------:R-:W-:Y:S01]  /*a6d0*/  SHF.R.U32.HI R25, RZ, 0x10, R11 ;  /* 0x00000010ff197819 */ /* 0x000fe2000001160b */
[----:B------:R-:W-:Y:S01]  /*a6e0*/  IMAD.MOV.U32 R34, RZ, RZ, R9 ;  /* 0x000000ffff227224 */ /* 0x000fe200078e0009 */
[--C-:B------:R-:W-:Y:S01]  /*a6f0*/  SHF.R.U64 R20, R14, 0x10, R15.reuse ;  /* 0x000000100e147819 */ /* 0x100fe2000000120f */
[----:B------:R-:W-:Y:S01]  /*a700*/  IMAD.MOV.U32 R27, RZ, RZ, R12 ;  /* 0x000000ffff1b7224 */ /* 0x000fe200078e000c */
[----:B------:R-:W-:Y:S01]  /*a710*/  SHF.R.U32.HI R13, RZ, 0x10, R15 ;  /* 0x00000010ff0d7819 */ /* 0x000fe2000001160f */
        /* <DEDUP_REMOVED lines=8> */
[----:B------:R-:W-:-:S04]  /*a7a0*/  DEPBAR.LE SB0, 0x1 ;  /* 0x000080400000791a */ /* 0x000fc80000000000 */
[--C-:B------:R-:W-:Y:S01]  /*a7b0*/  SHF.R.U64 R8, R18, 0x10, R19.reuse ;  /* 0x0000001012087819 */ /* 0x100fe20000001213 */
[----:B------:R-:W-:Y:S01]  /*a7c0*/  BSSY B1, `(.L_x_128) ;  /* 0x000015c000017945 */ /* 0x000fe20003800000 */
[----:B------:R-:W-:Y:S02]  /*a7d0*/  SHF.R.U32.HI R6, RZ, 0x10, R19 ;  /* 0x00000010ff067819 */ /* 0x000fe40000011613 */
[----:B------:R-:W-:Y:S02]  /*a7e0*/  PRMT R53, R53, 0x5410, R50 ;  /* 0x0000541035357816 */ /* 0x000fe40000000032 */
[----:B------:R-:W-:Y:S02]  /*a7f0*/  PRMT R52, R52, 0x5410, R48 ;  /* 0x0000541034347816 */ /* 0x000fe40000000030 */
[----:B------:R-:W-:Y:S02]  /*a800*/  PRMT R54, R54, 0x5410, R45 ;  /* 0x0000541036367816 */ /* 0x000fe4000000002d */
[----:B------:R-:W-:-:S02]  /*a810*/  PRMT R55, R55, 0x5410, R47 ;  /* 0x0000541037377816 */ /* 0x000fc4000000002f */
[----:B------:R-:W-:Y:S02]  /*a820*/  PRMT R58, R58, 0x5410, R46 ;  /* 0x000054103a3a7816 */ /* 0x000fe4000000002e */
[----:B------:R-:W-:Y:S02]  /*a830*/  PRMT R56, R56, 0x5410, R44 ;  /* 0x0000541038387816 */ /* 0x000fe4000000002c */
        /* <DEDUP_REMOVED lines=16> */
[----:B------:R-:W-:Y:S01]  /*a940*/  PRMT R68, R6, 0x5410, R10 ;  /* 0x0000541006447816 */ /* 0x000fe2000000000a */
[----:B------:R-:W-:Y:S06]  /*a950*/  BAR.SYNC.DEFER_BLOCKING 0x0 ;  /* 0x0000000000007b1d */ /* 0x000fec0000010000 */
[----:B------:R-:W-:Y:S05]  /*a960*/  @P0 BRA `(.L_x_129) ;  /* 0x0000141000000947 */ /* 0x000fea0003800000 */
[----:B------:R-:W-:Y:S01]  /*a970*/  ISETP.GE.AND P0, PT, R64, c[0x0][0x27c], PT ;  /* 0x00009f0040007a0c */ /* 0x000fe20003f06270 */
[----:B------:R-:W-:-:S12]  /*a980*/  BSSY B0, `(.L_x_130) ;  /* 0x0000065000007945 */ /* 0x000fd80003800000 */
[----:B------:R-:W-:Y:S05]  /*a990*/  @P0 BRA `(.L_x_131) ;  /* 0x0000063000000947 */ /* 0x000fea0003800000 */
[----:B------:R-:W-:Y:S01]  /*a9a0*/  MOV R8, c[0x0][0x27c] ;  /* 0x00009f0000087a02 */ /* 0x000fe20000000f00 */
[----:B------:R-:W-:Y:S01]  /*a9b0*/  HADD2.F32 R19, -RZ, R58.H0_H0 ;  /* 0x2000003aff137230 */ /* 0x000fe20000004100 */
[----:B------:R-:W-:Y:S01]  /*a9c0*/  LEA.HI R7, R61, R61, RZ, 0x1 ;  /* 0x0000003d3d077211 */ /* 0x000fe200078f08ff */
[----:B------:R-:W-:Y:S01]  /*a9d0*/  HADD2.F32 R18, -RZ, R56.H0_H0 ;  /* 0x20000038ff127230 */ /* 0x000fe20000004100 */
[----:B------:R-:W-:Y:S02]  /*a9e0*/  LEA.HI R8, R8, R62, RZ, 0x1d ;  /* 0x0000003e08087211 */ /* 0x000fe400078fe8ff */
[----:B------:R-:W-:Y:S02]  /*a9f0*/  SHF.L.U32 R6, R59, 0x6, RZ ;  /* 0x000000063b067819 */ /* 0x000fe400000006ff */
[----:B------:R-:W-:Y:S02]  /*aa00*/  SHF.R.S32.HI R10, RZ, 0x1f, R8 ;  /* 0x0000001fff0a7819 */ /* 0x000fe40000011408 */
[----:B------:R-:W-:-:S02]  /*aa10*/  LOP3.LUT R7, R7, 0x7fffffe, RZ, 0xc0, !PT ;  /* 0x07fffffe07077812 */ /* 0x000fc400078ec0ff */
[----:B------:R-:W-:Y:S02]  /*aa20*/  LOP3.LUT R6, R6, 0xc0, RZ, 0xc0, !PT ;  /* 0x000000c006067812 */ /* 0x000fe400078ec0ff */
[----:B------:R-:W-:Y:S02]  /*aa30*/  LEA.HI R10, R10, R8, RZ, 0x2 ;  /* 0x000000080a0a7211 */ /* 0x000fe400078f10ff */
[----:B------:R-:W-:Y:S02]  /*aa40*/  IADD3 R7, R61, -R7, RZ ;  /* 0x800000073d077210 */ /* 0x000fe40007ffe0ff */
[----:B------:R-:W-:Y:S02]  /*aa50*/  SHF.L.U32 R8, R8, 0x3, RZ ;  /* 0x0000000308087819 */ /* 0x000fe400000006ff */
[----:B------:R-:W-:Y:S02]  /*aa60*/  LOP3.LUT R9, R6, 0x18, R64, 0xf8, !PT ;  /* 0x0000001806097812 */ /* 0x000fe400078ef840 */
[----:B------:R-:W-:-:S02]  /*aa70*/  SHF.R.U32.HI R11, RZ, 0x3, R6 ;  /* 0x00000003ff0b7819 */ /* 0x000fc40000011606 */
[----:B------:R-:W-:Y:S02]  /*aa80*/  LEA R7, R63, R7, 0x3 ;  /* 0x000000073f077211 */ /* 0x000fe400078e18ff */
[----:B------:R-:W-:Y:S02]  /*aa90*/  LOP3.LUT R6, R6, 0x18, R8, 0xf8, !PT ;  /* 0x0000001806067812 */ /* 0x000fe400078ef808 */
[----:B------:R-:W-:Y:S02]  /*aaa0*/  SHF.L.U32 R8, R10, 0xa, RZ ;  /* 0x0000000a0a087819 */ /* 0x000fe400000006ff */
[-C--:B------:R-:W-:Y:S02]  /*aab0*/  LOP3.LUT R9, R9, R11.reuse, RZ, 0x3c, !PT ;  /* 0x0000000b09097212 */ /* 0x080fe400078e3cff */
[----:B------:R-:W-:Y:S02]  /*aac0*/  SHF.L.U32 R7, R7, 0x5, RZ ;  /* 0x0000000507077819 */ /* 0x000fe400000006ff */
[----:B------:R-:W-:-:S02]  /*aad0*/  LOP3.LUT R6, R6, R11, RZ, 0x3c, !PT ;  /* 0x0000000b06067212 */ /* 0x000fc400078e3cff */
[----:B------:R-:W-:Y:S02]  /*aae0*/  LOP3.LUT R8, R8, 0x7ffff000, RZ, 0xc0, !PT ;  /* 0x7ffff00008087812 */ /* 0x000fe400078ec0ff */
[----:B------:R-:W-:Y:S02]  /*aaf0*/  IADD3 R9, R7, R9, RZ ;  /* 0x0000000907097210 */ /* 0x000fe40007ffe0ff */
[----:B------:R-:W-:Y:S01]  /*ab00*/  IADD3 R6, R6, R8, R7 ;  /* 0x0000000806067210 */ /* 0x000fe20007ffe007 */
[--C-:B------:R-:W-:Y:S01]  /*ab10*/  HADD2.F32 R7, -RZ, R43.reuse.H0_H0 ;  /* 0x2000002bff077230 */ /* 0x100fe20000004100 */
[----:B------:R-:W-:Y:S02]  /*ab20*/  SHF.L.U32 R37, R9, 0x1, RZ ;  /* 0x0000000109257819 */ /* 0x000fe400000006ff */
[----:B------:R-:W-:Y:S01]  /*ab30*/  SHF.L.U32 R34, R6, 0x1, RZ ;  /* 0x0000000106227819 */ /* 0x000fe200000006ff */
[----:B------:R-:W-:Y:S02]  /*ab40*/  HADD2.F32 R6, -RZ, R43.H1_H1 ;  /* 0x3000002bff067230 */ /* 0x000fe40000004100 */
[----:B------:R-:W1:Y:S04]  /*ab50*/  LDS.128 R8, [R37+0x6100] ;  /* 0x0061000025087984 */ /* 0x000e680000000c00 */
[----:B------:R-:W2:Y:S01]  /*ab60*/  LDS.128 R12, [R34+0x6100] ;  /* 0x00610000220c7984 */ /* 0x000ea20000000c00 */
[----:B-1----:R-:W-:-:S02]  /*ab70*/  HADD2.F32 R25, -RZ, R9.H0_H0 ;  /* 0x20000009ff197230 */ /* 0x002fc40000004100 */
[----:B------:R-:W-:Y:S02]  /*ab80*/  HADD2.F32 R24, -RZ, R9.H1_H1 ;  /* 0x30000009ff187230 */ /* 0x000fe40000004100 */
[----:B------:R-:W-:Y:S02]  /*ab90*/  HADD2.F32 R23, -RZ, R8.H0_H0 ;  /* 0x20000008ff177230 */ /* 0x000fe40000004100 */
[----:B--2---:R-:W-:Y:S02]  /*aba0*/  HADD2.F32 R9, -RZ, R12.H0_H0 ;  /* 0x2000000cff097230 */ /* 0x004fe40000004100 */
[----:B------:R-:W-:Y:S02]  /*abb0*/  HADD2.F32 R22, -RZ, R8.H1_H1 ;  /* 0x30000008ff167230 */ /* 0x000fe40000004100 */
[--C-:B------:R-:W-:Y:S01]  /*abc0*/  HADD2.F32 R29, -RZ, R11.reuse.H0_H0 ;  /* 0x2000000bff1d7230 */ /* 0x100fe20000004100 */
[-C--:B------:R-:W-:Y:S01]  /*abd0*/  FMUL.FTZ R38, R9, R7.reuse ;  /* 0x0000000709267220 */ /* 0x080fe20000410000 */
[----:B------:R-:W-:Y:S01]  /*abe0*/  HADD2.F32 R28, -RZ, R11.H1_H1 ;  /* 0x3000000bff1c7230 */ /* 0x000fe20000004100 */
[----:B------:R-:W-:Y:S01]  /*abf0*/  FMUL.FTZ R11, R23, R7 ;  /* 0x00000007170b7220 */ /* 0x000fe20000410000 */
[--C-:B------:R-:W-:Y:S01]  /*ac00*/  HADD2.F32 R27, -RZ, R10.reuse.H0_H0 ;  /* 0x2000000aff1b7230 */ /* 0x100fe20000004100 */
[----:B------:R-:W-:Y:S01]  /*ac10*/  FMUL.FTZ R7, R22, R6 ;  /* 0x0000000616077220 */ /* 0x000fe20000410000 */
[----:B------:R-:W-:Y:S01]  /*ac20*/  HADD2.F32 R26, -RZ, R10.H1_H1 ;  /* 0x3000000aff1a7230 */ /* 0x000fe20000004100 */
[-C--:B------:R-:W-:Y:S01]  /*ac30*/  FFMA.FTZ R41, R9, R19.reuse, R11 ;  /* 0x0000001309297223 */ /* 0x080fe2000001000b */
[----:B------:R-:W-:Y:S01]  /*ac40*/  HADD2.F32 R8, -RZ, R12.H1_H1 ;  /* 0x3000000cff087230 */ /* 0x000fe20000004100 */
[----:B------:R-:W-:Y:S01]  /*ac50*/  FFMA.FTZ R19, R23, R19, -R38 ;  /* 0x0000001317137223 */ /* 0x000fe20000010826 */
[----:B------:R-:W-:-:S02]  /*ac60*/  HADD2.F32 R10, -RZ, R44.H0_H0 ;  /* 0x2000002cff0a7230 */ /* 0x000fc40000004100 */
[--C-:B------:R-:W-:Y:S01]  /*ac70*/  HADD2.F32 R21, -RZ, R15.reuse.H0_H0 ;  /* 0x2000000fff157230 */ /* 0x100fe20000004100 */
[C---:B------:R-:W-:Y:S01]  /*ac80*/  FFMA.FTZ R40, R8.reuse, R18, R7 ;  /* 0x0000001208287223 */ /* 0x040fe20000010007 */
[----:B------:R-:W-:Y:S01]  /*ac90*/  HADD2.F32 R20, -RZ, R15.H1_H1 ;  /* 0x3000000fff147230 */ /* 0x000fe20000004100 */
[----:B------:R-:W-:Y:S01]  /*aca0*/  FMUL.FTZ R9, R25, R10 ;  /* 0x0000000a19097220 */ /* 0x000fe20000410000 */
[----:B------:R-:W-:Y:S01]  /*acb0*/  HADD2.F32 R12, -RZ, R13.H0_H0 ;  /* 0x2000000dff0c7230 */ /* 0x000fe20000004100 */
[----:B------:R-:W-:Y:S01]  /*acc0*/  FMUL.FTZ R36, R8, R6 ;  /* 0x0000000608247220 */ /* 0x000fe20000410000 */
[----:B------:R-:W-:Y:S02]  /*acd0*/  HADD2.F32 R15, -RZ, R57.H0_H0 ;  /* 0x20000039ff0f7230 */ /* 0x000fe40000004100 */
[----:B------:R-:W-:Y:S01]  /*ace0*/  HADD2.F32 R7, -RZ, R44.H1_H1 ;  /* 0x3000002cff077230 */ /* 0x000fe20000004100 */
[C---:B------:R-:W-:Y:S01]  /*acf0*/  FMUL.FTZ R33, R12.reuse, R10 ;  /* 0x0000000a0c217220 */ /* 0x040fe20000410000 */
[----:B------:R-:W-:Y:S01]  /*ad00*/  HADD2.F32 R6, -RZ, R45.H0_H0 ;  /* 0x2000002dff067230 */ /* 0x000fe20000004100 */
[----:B------:R-:W-:Y:S01]  /*ad10*/  FFMA.FTZ R39, R12, R15, R9 ;  /* 0x0000000f0c277223 */ /* 0x000fe20000010009 */
[----:B------:R-:W-:Y:S01]  /*ad20*/  HADD2.F32 R17, -RZ, R13.H1_H1 ;  /* 0x3000000dff117230 */ /* 0x000fe20000004100 */
[-C--:B------:R-:W-:Y:S01]  /*ad30*/  FMUL.FTZ R10, R24, R7.reuse ;  /* 0x00000007180a7220 */ /* 0x080fe20000410000 */
[----:B------:R-:W-:Y:S01]  /*ad40*/  HADD2.F32 R13, -RZ, R53.H0_H0 ;  /* 0x20000035ff0d7230 */ /* 0x000fe20000004100 */
[-C--:B------:R-:W-:Y:S01]  /*ad50*/  FMUL.FTZ R9, R27, R6.reuse ;  /* 0x000000061b097220 */ /* 0x080fe20000410000 */
[--C-:B------:R-:W-:Y:S01]  /*ad60*/  HADD2.F32 R16, -RZ, R14.reuse.H0_H0 ;  /* 0x2000000eff107230 */ /* 0x100fe20000004100 */
[C---:B------:R-:W-:Y:S01]  /*ad70*/  FMUL.FTZ R31, R17.reuse, R7 ;  /* 0x00000007111f7220 */ /* 0x040fe20000410000 */
[----:B------:R-:W-:Y:S01]  /*ad80*/  HADD2.F32 R12, -RZ, R55.H0_H0 ;  /* 0x20000037ff0c7230 */ /* 0x000fe20000004100 */
[----:B------:R-:W-:Y:S01]  /*ad90*/  FFMA.FTZ R35, R17, R13, R10 ;  /* 0x0000000d11237223 */ /* 0x000fe2000001000a */
[----:B------:R-:W-:Y:S01]  /*ada0*/  HADD2.F32 R8, -RZ, R45.H1_H1 ;  /* 0x3000002dff087230 */ /* 0x000fe20000004100 */
[C---:B------:R-:W-:Y:S01]  /*adb0*/  FMUL.FTZ R17, R16.reuse, R6 ;  /* 0x0000000610117220 */ /* 0x040fe20000410000 */
[----:B------:R-:W-:Y:S01]  /*adc0*/  HADD2.F32 R14, -RZ, R14.H1_H1 ;  /* 0x3000000eff0e7230 */ /* 0x000fe20000004100 */
[----:B------:R-:W-:Y:S01]  /*add0*/  FFMA.FTZ R32, R16, R12, R9 ;  /* 0x0000000c10207223 */ /* 0x000fe20000010009 */
[----:B------:R-:W-:Y:S01]  /*ade0*/  HADD2.F32 R10, -RZ, R52.H0_H0 ;  /* 0x20000034ff0a7230 */ /* 0x000fe20000004100 */
[-C--:B------:R-:W-:Y:S01]  /*adf0*/  FMUL.FTZ R9, R26, R8.reuse ;  /* 0x000000081a097220 */ /* 0x080fe20000410000 */
[--C-:B------:R-:W-:Y:S01]  /*ae00*/  HADD2.F32 R7, -RZ, R46.reuse.H1_H1 ;  /* 0x3000002eff077230 */ /* 0x100fe20000004100 */
[C---:B------:R-:W-:Y:S01]  /*ae10*/  FMUL.FTZ R16, R14.reuse, R8 ;  /* 0x000000080e107220 */ /* 0x040fe20000410000 */
[----:B------:R-:W-:Y:S01]  /*ae20*/  HADD2.F32 R6, -RZ, R46.H0_H0 ;  /* 0x2000002eff067230 */ /* 0x000fe20000004100 */
[----:B------:R-:W-:Y:S01]  /*ae30*/  FFMA.FTZ R30, R14, R10, R9 ;  /* 0x0000000a0e1e7223 */ /* 0x000fe20000010009 */
[----:B------:R-:W-:Y:S01]  /*ae40*/  HADD2.F32 R9, -RZ, R54.H0_H0 ;  /* 0x20000036ff097230 */ /* 0x000fe20000004100 */
[----:B------:R-:W-:Y:S01]  /*ae50*/  FMUL.FTZ R11, R29, R7 ;  /* 0x000000071d0b7220 */ /* 0x000fe20000410000 */
[----:B------:R-:W-:Y:S01]  /*ae60*/  HADD2.F32 R8, -RZ, R49.H0_H0 ;  /* 0x20000031ff087230 */ /* 0x000fe20000004100 */
[----:B------:R-:W-:-:S02]  /*ae70*/  FMUL.FTZ R14, R28, R6 ;  /* 0x000000061c0e7220 */ /* 0x000fc40000410000 */
[C---:B------:R-:W-:Y:S02]  /*ae80*/  FMUL.FTZ R7, R21.reuse, R7 ;  /* 0x0000000715077220 */ /* 0x040fe40000410000 */
[C---:B------:R-:W-:Y:S02]  /*ae90*/  FMUL.FTZ R6, R20.reuse, R6 ;  /* 0x0000000614067220 */ /* 0x040fe40000410000 */
[----:B------:R-:W-:Y:S02]  /*aea0*/  FFMA.FTZ R21, R21, R9, R11 ;  /* 0x0000000915157223 */ /* 0x000fe4000001000b */
[----:B------:R-:W-:Y:S02]  /*aeb0*/  FFMA.FTZ R20, R20, R8, R14 ;  /* 0x0000000814147223 */ /* 0x000fe4000001000e */
[----:B------:R-:W-:Y:S02]  /*aec0*/  FFMA.FTZ R15, R25, R15, -R33 ;  /* 0x0000000f190f7223 */ /* 0x000fe40000010821 */
[----:B------:R-:W-:-:S02]  /*aed0*/  FFMA.FTZ R13, R24, R13, -R31 ;  /* 0x0000000d180d7223 */ /* 0x000fc4000001081f */
[----:B------:R-:W-:Y:S02]  /*aee0*/  FFMA.FTZ R18, R22, R18, -R36 ;  /* 0x0000001216127223 */ /* 0x000fe40000010824 */
[----:B------:R-:W-:Y:S01]  /*aef0*/  FFMA.FTZ R11, R27, R12, -R17 ;  /* 0x0000000c1b0b7223 */ /* 0x000fe20000010811 */
[----:B------:R-:W-:Y:S01]  /*af00*/  F2FP.PACK_AB R13, R13, R15 ;  /* 0x0000000f0d0d723e */ /* 0x000fe200000000ff */
[----:B------:R-:W-:Y:S01]  /*af10*/  FFMA.FTZ R14, R26, R10, -R16 ;  /* 0x0000000a1a0e7223 */ /* 0x000fe20000010810 */
[----:B------:R-:W-:Y:S01]  /*af20*/  F2FP.PACK_AB R12, R18, R19 ;  /* 0x00000013120c723e */ /* 0x000fe200000000ff */
[----:B------:R-:W-:Y:S01]  /*af30*/  FFMA.FTZ R7, R29, R9, -R7 ;  /* 0x000000091d077223 */ /* 0x000fe20000010807 */
[----:B------:R-:W-:Y:S01]  /*af40*/  F2FP.PACK_AB R9, R35, R39 ;  /* 0x000000272309723e */ /* 0x000fe200000000ff */
[----:B------:R-:W-:Y:S01]  /*af50*/  FFMA.FTZ R6, R28, R8, -R6 ;  /* 0x000000081c067223 */ /* 0x000fe20000010806 */
[----:B------:R-:W-:Y:S02]  /*af60*/  F2FP.PACK_AB R14, R14, R11 ;  /* 0x0000000b0e0e723e */ /* 0x000fe400000000ff */
[----:B------:R-:W-:-:S02]  /*af70*/  F2FP.PACK_AB R8, R40, R41 ;  /* 0x000000292808723e */ /* 0x000fc400000000ff */
[----:B------:R-:W-:Y:S02]  /*af80*/  F2FP.PACK_AB R15, R6, R7 ;  /* 0x00000007060f723e */ /* 0x000fe400000000ff */
[----:B------:R-:W-:Y:S02]  /*af90*/  F2FP.PACK_AB R10, R30, R32 ;  /* 0x000000201e0a723e */ /* 0x000fe400000000ff */
[----:B------:R-:W-:Y:S01]  /*afa0*/  F2FP.PACK_AB R11, R20, R21 ;  /* 0x00000015140b723e */ /* 0x000fe200000000ff */
[----:B------:R1:W-:Y:S04]  /*afb0*/  STS.128 [R37+0x6100], R12 ;  /* 0x0061000c25007388 */ /* 0x0003e80000000c00 */
[----:B------:R1:W-:Y:S02]  /*afc0*/  STS.128 [R34+0x6100], R8 ;  /* 0x0061000822007388 */ /* 0x0003e40000000c00 */
.L_x_131:
[----:B------:R-:W-:Y:S05]  /*afd0*/  BSYNC B0 ;  /* 0x0000000000007941 */ /* 0x000fea0003800000 */
.L_x_130:
[----:B------:R-:W-:Y:S01]  /*afe0*/  IADD3 R6, R64, 0x10, RZ ;  /* 0x0000001040067810 */ /* 0x000fe20007ffe0ff */
[----:B------:R-:W-:Y:S03]  /*aff0*/  BSSY B0, `(.L_x_132) ;  /* 0x000006c000007945 */ /* 0x000fe60003800000 */
[----:B------:R-:W-:-:S13]  /*b000*/  ISETP.GE.AND P0, PT, R6, c[0x0][0x27c], PT ;  /* 0x00009f0006007a0c */ /* 0x000fda0003f06270 */
[----:B------:R-:W-:Y:S05]  /*b010*/  @P0 BRA `(.L_x_133) ;  /* 0x0000069000000947 */ /* 0x000fea0003800000 */
[----:B-1----:R-:W-:Y:S01]  /*b020*/  SHF.R.S32.HI R10, RZ, 0x1f, R6 ;  /* 0x0000001fff0a7819 */ /* 0x002fe20000011406 */
[----:B------:R-:W-:Y:S01]  /*b030*/  HADD2.F32 R19, -RZ, R51.H1_H1 ;  /* 0x30000033ff137230 */ /* 0x000fe20000004100 */
[----:B------:R-:W-:Y:S01]  /*b040*/  LEA.HI R9, R61, R61, RZ, 0x1 ;  /* 0x0000003d3d097211 */ /* 0x000fe200078f08ff */
[----:B------:R-:W-:Y:S01]  /*b050*/  HADD2.F32 R18, -RZ, R52.H1_H1 ;  /* 0x30000034ff127230 */ /* 0x000fe20000004100 */
[CC--:B------:R-:W-:Y:S02]  /*b060*/  LEA.HI R8, R10.reuse, R6.reuse, RZ, 0x3 ;  /* 0x000000060a087211 */ /* 0x0c0fe400078f18ff */
[----:B------:R-:W-:Y:S02]  /*b070*/  SHF.L.U32 R11, R59, 0x6, RZ ;  /* 0x000000063b0b7819 */ /* 0x000fe400000006ff */
[----:B------:R-:W-:Y:S02]  /*b080*/  LOP3.LUT R9, R9, 0x7fffffe, RZ, 0xc0, !PT ;  /* 0x07fffffe09097812 */ /* 0x000fe400078ec0ff */
[----:B------:R-:W-:-:S02]  /*b090*/  LEA.HI R10, R10, R6, RZ, 0x5 ;  /* 0x000000060a0a7211 */ /* 0x000fc400078f28ff */
[----:B------:R-:W-:Y:S02]  /*b0a0*/  MOV R12, c[0x0][0x27c] ;  /* 0x00009f00000c7a02 */ /* 0x000fe40000000f00 */
[--C-:B------:R-:W-:Y:S02]  /*b0b0*/  SHF.R.S32.HI R7, RZ, 0x3, R8.reuse ;  /* 0x00000003ff077819 */ /* 0x100fe40000011408 */
[----:B------:R-:W-:Y:S02]  /*b0c0*/  LOP3.LUT R6, R11, 0xc0, RZ, 0xc0, !PT ;  /* 0x000000c00b067812 */ /* 0x000fe400078ec0ff */
[----:B------:R-:W-:Y:S02]  /*b0d0*/  IADD3 R9, R61, -R9, RZ ;  /* 0x800000093d097210 */ /* 0x000fe40007ffe0ff */
[----:B------:R-:W-:Y:S02]  /*b0e0*/  LEA.HI R7, R12, R7, RZ, 0x1d ;  /* 0x000000070c077211 */ /* 0x000fe400078fe8ff */
[----:B------:R-:W-:Y:S01]  /*b0f0*/  LOP3.LUT R11, R6, 0x18, R8, 0xf8, !PT ;  /* 0x00000018060b7812 */ /* 0x000fe200078ef808 */
[----:B------:R-:W-:Y:S01]  /*b100*/  IMAD R8, R63, 0x8, R9 ;  /* 0x000000083f087824 */ /* 0x000fe200078e0209 */
[----:B------:R-:W-:-:S02]  /*b110*/  SHF.R.S32.HI R9, RZ, 0x1f, R7 ;  /* 0x0000001fff097819 */ /* 0x000fc40000011407 */
[----:B------:R-:W-:Y:S02]  /*b120*/  SHF.L.U32 R10, R10, 0x7, RZ ;  /* 0x000000070a0a7819 */ /* 0x000fe400000006ff */
[----:B------:R-:W-:Y:S02]  /*b130*/  SHF.L.U32 R12, R8, 0x5, RZ ;  /* 0x00000005080c7819 */ /* 0x000fe400000006ff */
[----:B------:R-:W-:Y:S02]  /*b140*/  SHF.L.U32 R8, R7, 0x3, RZ ;  /* 0x0000000307087819 */ /* 0x000fe400000006ff */
[----:B------:R-:W-:Y:S02]  /*b150*/  LEA.HI R7, R9, R7, RZ, 0x2 ;  /* 0x0000000709077211 */ /* 0x000fe400078f10ff */
[----:B------:R-:W-:Y:S02]  /*b160*/  SHF.R.U32.HI R14, RZ, 0x3, R6 ;  /* 0x00000003ff0e7819 */ /* 0x000fe40000011606 */
[----:B------:R-:W-:Y:S01]  /*b170*/  LOP3.LUT R8, R6, 0x18, R8, 0xf8, !PT ;  /* 0x0000001806087812 */ /* 0x000fe200078ef808 */
[----:B------:R-:W-:Y:S01]  /*b180*/  IMAD.SHL.U32 R6, R7, 0x400, RZ ;  /* 0x0000040007067824 */ /* 0x000fe200078e00ff */
[----:B------:R-:W-:-:S02]  /*b190*/  LOP3.LUT R13, R10, 0x7ffff000, RZ, 0xc0, !PT ;  /* 0x7ffff0000a0d7812 */ /* 0x000fc400078ec0ff */
[-C--:B------:R-:W-:Y:S02]  /*b1a0*/  LOP3.LUT R10, R11, R14.reuse, RZ, 0x3c, !PT ;  /* 0x0000000e0b0a7212 */ /* 0x080fe400078e3cff */
[----:B------:R-:W-:Y:S02]  /*b1b0*/  LOP3.LUT R7, R8, R14, RZ, 0x3c, !PT ;  /* 0x0000000e08077212 */ /* 0x000fe400078e3cff */
[----:B------:R-:W-:Y:S02]  /*b1c0*/  LOP3.LUT R6, R6, 0x7ffff000, RZ, 0xc0, !PT ;  /* 0x7ffff00006067812 */ /* 0x000fe400078ec0ff */
[--C-:B------:R-:W-:Y:S02]  /*b1d0*/  IADD3 R9, R10, R13, R12.reuse ;  /* 0x0000000d0a097210 */ /* 0x100fe40007ffe00c */
[----:B------:R-:W-:Y:S01]  /*b1e0*/  IADD3 R6, R7, R6, R12 ;  /* 0x0000000607067210 */ /* 0x000fe20007ffe00c */
[----:B------:R-:W-:Y:S01]  /*b1f0*/  HADD2.F32 R7, -RZ, R47.H0_H0 ;  /* 0x2000002fff077230 */ /* 0x000fe20000004100 */
[----:B------:R-:W-:-:S02]  /*b200*/  SHF.L.U32 R38, R9, 0x1, RZ ;  /* 0x0000000109267819 */ /* 0x000fc400000006ff */
[----:B------:R-:W-:Y:S01]  /*b210*/  SHF.L.U32 R34, R6, 0x1, RZ ;  /* 0x0000000106227819 */ /* 0x000fe200000006ff */
[----:B------:R-:W-:Y:S02]  /*b220*/  HADD2.F32 R6, -RZ, R47.H1_H1 ;  /* 0x3000002fff067230 */ /* 0x000fe40000004100 */
[----:B------:R-:W1:Y:S04]  /*b230*/  LDS.128 R8, [R38+0x6100] ;  /* 0x0061000026087984 */ /* 0x000e680000000c00 */
[----:B------:R-:W2:Y:S01]  /*b240*/  LDS.128 R12, [R34+0x6100] ;  /* 0x00610000220c7984 */ /* 0x000ea20000000c00 */
[--C-:B-1----:R-:W-:Y:S02]  /*b250*/  HADD2.F32 R25, -RZ, R9.reuse.H0_H0 ;  /* 0x20000009ff197230 */ /* 0x102fe40000004100 */
[----:B------:R-:W-:-:S02]  /*b260*/  HADD2.F32 R24, -RZ, R9.H1_H1 ;  /* 0x30000009ff187230 */ /* 0x000fc40000004100 */
        /* <DEDUP_REMOVED lines=20> */
[----:B------:R-:W-:Y:S02]  /*b3b0*/  HADD2.F32 R15, -RZ, R53.H1_H1 ;  /* 0x30000035ff0f7230 */ /* 0x000fe40000004100 */
[----:B------:R-:W-:Y:S01]  /*b3c0*/  HADD2.F32 R7, -RZ, R48.H1_H1 ;  /* 0x30000030ff077230 */ /* 0x000fe20000004100 */
[C---:B------:R-:W-:Y:S01]  /*b3d0*/  FMUL.FTZ R33, R12.reuse, R10 ;  /* 0x0000000a0c217220 */ /* 0x040fe20000410000 */
[----:B------:R-:W-:Y:S01]  /*b3e0*/  HADD2.F32 R6, -RZ, R49.H1_H1 ;  /* 0x30000031ff067230 */ /* 0x000fe20000004100 */
[----:B------:R-:W-:Y:S01]  /*b3f0*/  FFMA.FTZ R39, R12, R15, R9 ;  /* 0x0000000f0c277223 */ /* 0x000fe20000010009 */
[----:B------:R-:W-:Y:S01]  /*b400*/  HADD2.F32 R17, -RZ, R13.H1_H1 ;  /* 0x3000000dff117230 */ /* 0x000fe20000004100 */
[-C--:B------:R-:W-:Y:S01]  /*b410*/  FMUL.FTZ R10, R24, R7.reuse ;  /* 0x00000007180a7220 */ /* 0x080fe20000410000 */
[----:B------:R-:W-:Y:S01]  /*b420*/  HADD2.F32 R13, -RZ, R54.H1_H1 ;  /* 0x30000036ff0d7230 */ /* 0x000fe20000004100 */
[-C--:B------:R-:W-:Y:S01]  /*b430*/  FMUL.FTZ R9, R27, R6.reuse ;  /* 0x000000061b097220 */ /* 0x080fe20000410000 */
[----:B------:R-:W-:Y:S01]  /*b440*/  HADD2.F32 R16, -RZ, R14.H0_H0 ;  /* 0x2000000eff107230 */ /* 0x000fe20000004100 */
[C---:B------:R-:W-:Y:S01]  /*b450*/  FMUL.FTZ R31, R17.reuse, R7 ;  /* 0x00000007111f7220 */ /* 0x040fe20000410000 */
[----:B------:R-:W-:Y:S01]  /*b460*/  HADD2.F32 R12, -RZ, R55.H1_H1 ;  /* 0x30000037ff0c7230 */ /* 0x000fe20000004100 */
[----:B------:R-:W-:Y:S01]  /*b470*/  FFMA.FTZ R35, R17, R13, R10 ;  /* 0x0000000d11237223 */ /* 0x000fe2000001000a */
[----:B------:R-:W-:Y:S01]  /*b480*/  HADD2.F32 R8, -RZ, R50.H0_H0 ;  /* 0x20000032ff087230 */ /* 0x000fe20000004100 */
[C---:B------:R-:W-:Y:S01]  /*b490*/  FMUL.FTZ R17, R16.reuse, R6 ;  /* 0x0000000610117220 */ /* 0x040fe20000410000 */
[----:B------:R-:W-:Y:S01]  /*b4a0*/  HADD2.F32 R14, -RZ, R14.H1_H1 ;  /* 0x3000000eff0e7230 */ /* 0x000fe20000004100 */
[----:B------:R-:W-:Y:S01]  /*b4b0*/  FFMA.FTZ R32, R16, R12, R9 ;  /* 0x0000000c10207223 */ /* 0x000fe20000010009 */
[----:B------:R-:W-:Y:S01]  /*b4c0*/  HADD2.F32 R10, -RZ, R56.H1_H1 ;  /* 0x30000038ff0a7230 */ /* 0x000fe20000004100 */
[-C--:B------:R-:W-:Y:S01]  /*b4d0*/  FMUL.FTZ R9, R26, R8.reuse ;  /* 0x000000081a097220 */ /* 0x080fe20000410000 */
[----:B------:R-:W-:Y:S01]  /*b4e0*/  HADD2.F32 R7, -RZ, R51.H0_H0 ;  /* 0x20000033ff077230 */ /* 0x000fe20000004100 */
[C---:B------:R-:W-:Y:S01]  /*b4f0*/  FMUL.FTZ R16, R14.reuse, R8 ;  /* 0x000000080e107220 */ /* 0x040fe20000410000 */
[----:B------:R-:W-:Y:S01]  /*b500*/  HADD2.F32 R6, -RZ, R50.H1_H1 ;  /* 0x30000032ff067230 */ /* 0x000fe20000004100 */
[----:B------:R-:W-:Y:S01]  /*b510*/  FFMA.FTZ R30, R14, R10, R9 ;  /* 0x0000000a0e1e7223 */ /* 0x000fe20000010009 */
[----:B------:R-:W-:Y:S01]  /*b520*/  HADD2.F32 R9, -RZ, R58.H1_H1 ;  /* 0x3000003aff097230 */ /* 0x000fe20000004100 */
[----:B------:R-:W-:Y:S01]  /*b530*/  FMUL.FTZ R11, R29, R7 ;  /* 0x000000071d0b7220 */ /* 0x000fe20000410000 */
[----:B------:R-:W-:Y:S01]  /*b540*/  HADD2.F32 R8, -RZ, R57.H1_H1 ;  /* 0x30000039ff087230 */ /* 0x000fe20000004100 */
        /* <DEDUP_REMOVED lines=22> */
.L_x_133:
[----:B------:R-:W-:Y:S05]  /*b6b0*/  BSYNC B0 ;  /* 0x0000000000007941 */ /* 0x000fea0003800000 */
.L_x_132:
[----:B------:R-:W-:-:S04]  /*b6c0*/  IADD3 R6, R64, 0x20, RZ ;  /* 0x0000002040067810 */ /* 0x000fc80007ffe0ff */
[----:B------:R-:W-:-:S13]  /*b6d0*/  ISETP.GE.AND P0, PT, R6, c[0x0][0x27c], PT ;  /* 0x00009f0006007a0c */ /* 0x000fda0003f06270 */
[----:B------:R-:W-:Y:S05]  /*b6e0*/  @P0 BRA `(.L_x_129) ;  /* 0x0000069000000947 */ /* 0x000fea0003800000 */
[----:B-1----:R-:W-:Y:S01]  /*b6f0*/  SHF.R.S32.HI R10, RZ, 0x1f, R6 ;  /* 0x0000001fff0a7819 */ /* 0x002fe20000011406 */
[--C-:B------:R-:W-:Y:S01]  /*b700*/  HADD2.F32 R19, -RZ, R69.reuse.H0_H0 ;  /* 0x20000045ff137230 */ /* 0x100fe20000004100 */
        /* <DEDUP_REMOVED lines=62> */
[----:B------:R-:W-:Y:S01]  /*baf0*/  HADD2.F32 R13, -RZ, R70.H1_H1 ;  /* 0x30000046ff0d7230 */ /* 0x000fe20000004100 */
        /* <DEDUP_REMOVED lines=9> */
[----:B------:R-:W-:Y:S01]  /*bb90*/  HADD2.F32 R10, -RZ, R71.H1_H1 ;  /* 0x30000047ff0a7230 */ /* 0x000fe20000004100 */
[-C--:B------:R-:W-:Y:S01]  /*bba0*/  FMUL.FTZ R9, R26, R8.reuse ;  /* 0x000000081a097220 */ /* 0x080fe20000410000 */
[--C-:B------:R-:W-:Y:S01]  /*bbb0*/  HADD2.F32 R7, -RZ, R68.reuse.H1_H1 ;  /* 0x30000044ff077230 */ /* 0x100fe20000004100 */
[C---:B------:R-:W-:Y:S01]  /*bbc0*/  FMUL.FTZ R16, R14.reuse, R8 ;  /* 0x000000080e107220 */ /* 0x040fe20000410000 */
[----:B------:R-:W-:Y:S01]  /*bbd0*/  HADD2.F32 R6, -RZ, R68.H0_H0 ;  /* 0x20000044ff067230 */ /* 0x000fe20000004100 */
[----:B------:R-:W-:Y:S01]  /*bbe0*/  FFMA.FTZ R30, R14, R10, R9 ;  /* 0x0000000a0e1e7223 */ /* 0x000fe20000010009 */
[--C-:B------:R-:W-:Y:S01]  /*bbf0*/  HADD2.F32 R9, -RZ, R72.reuse.H1_H1 ;  /* 0x30000048ff097230 */ /* 0x100fe20000004100 */
        /* <DEDUP_REMOVED lines=24> */
.L_x_129:
[----:B------:R-:W-:Y:S05]  /*bd80*/  BSYNC B1 ;  /* 0x0000000000017941 */ /* 0x000fea0003800000 */
.L_x_128:
[----:B------:R-:W-:-:S04]  /*bd90*/  IADD3 R16, R61, 0x40, RZ ;  /* 0x000000403d107810 */ /* 0x000fc80007ffe0ff */
[----:B------:R-:W-:-:S13]  /*bda0*/  ISETP.GE.AND P0, PT, R16, R42, PT ;  /* 0x0000002a1000720c */ /* 0x000fda0003f06270 */
[----:B------:R-:W-:Y:S05]  /*bdb0*/  @P0 BRA `(.L_x_115) ;  /* 0x000014a000000947 */ /* 0x000fea0003800000 */
[----:B------:R-:W-:Y:S01]  /*bdc0*/  ISETP.GE.AND P0, PT, R64, c[0x0][0x27c], PT ;  /* 0x00009f0040007a0c */ /* 0x000fe20003f06270 */
[----:B------:R-:W-:-:S12]  /*bdd0*/  BSSY B0, `(.L_x_134) ;  /* 0x0000068000007945 */ /* 0x000fd80003800000 */
[----:B------:R-:W-:Y:S05]  /*bde0*/  @P0 BRA `(.L_x_135) ;  /* 0x0000066000000947 */ /* 0x000fea0003800000 */
[----:B------:R-:W-:Y:S01]  /*bdf0*/  SHF.R.S32.HI R6, RZ, 0x1f, R16 ;  /* 0x0000001fff067819 */ /* 0x000fe20000011410 */
[----:B------:R-:W-:Y:S01]  /*be00*/  HADD2.F32 R20, -RZ, R58.H0_H0 ;  /* 0x2000003aff147230 */ /* 0x000fe20000004100 */
[----:B-1----:R-:W-:Y:S01]  /*be10*/  MOV R10, c[0x0][0x27c] ;  /* 0x00009f00000a7a02 */ /* 0x002fe20000000f00 */
[----:B------:R-:W-:Y:S01]  /*be20*/  HADD2.F32 R19, -RZ, R56.H0_H0 ;  /* 0x20000038ff137230 */ /* 0x000fe20000004100 */
[-C--:B------:R-:W-:Y:S02]  /*be30*/  LEA.HI R9, R16, R16.reuse, RZ, 0x1 ;  /* 0x0000001010097211 */ /* 0x080fe400078f08ff */
[----:B------:R-:W-:Y:S02]  /*be40*/  LEA.HI R6, R6, R16, RZ, 0x3 ;  /* 0x0000001006067211 */ /* 0x000fe400078f18ff */
[----:B------:R-:W-:Y:S02]  /*be50*/  LEA.HI R10, R10, R62, RZ, 0x1d ;  /* 0x0000003e0a0a7211 */ /* 0x000fe400078fe8ff */
[----:B------:R-:W-:-:S02]  /*be60*/  SHF.L.U32 R8, R9, 0x5, RZ ;  /* 0x0000000509087819 */ /* 0x000fc400000006ff */
[----:B------:R-:W-:Y:S02]  /*be70*/  LOP3.LUT R9, R9, 0x7fffffe, RZ, 0xc0, !PT ;  /* 0x07fffffe09097812 */ /* 0x000fe400078ec0ff */
[----:B------:R-:W-:Y:S02]  /*be80*/  SHF.L.U32 R7, R6, 0x5, RZ ;  /* 0x0000000506077819 */ /* 0x000fe400000006ff */
[----:B------:R-:W-:Y:S02]  /*be90*/  SHF.R.S32.HI R11, RZ, 0x1f, R10 ;  /* 0x0000001fff0b7819 */ /* 0x000fe4000001140a */
[----:B------:R-:W-:Y:S02]  /*bea0*/  LOP3.LUT R6, R8, 0xc0, RZ, 0xc0, !PT ;  /* 0x000000c008067812 */ /* 0x000fe400078ec0ff */
[----:B------:R-:W-:Y:S02]  /*beb0*/  IADD3 R8, R16, -R9, RZ ;  /* 0x8000000910087210 */ /* 0x000fe40007ffe0ff */
[----:B------:R-:W-:-:S02]  /*bec0*/  LOP3.LUT R7, R7, 0xffffff00, RZ, 0xc0, !PT ;  /* 0xffffff0007077812 */ /* 0x000fc400078ec0ff */
[----:B------:R-:W-:Y:S02]  /*bed0*/  LEA.HI R11, R11, R10, RZ, 0x2 ;  /* 0x0000000a0b0b7211 */ /* 0x000fe400078f10ff */
[----:B------:R-:W-:Y:S02]  /*bee0*/  SHF.L.U32 R10, R10, 0x3, RZ ;  /* 0x000000030a0a7819 */ /* 0x000fe400000006ff */
[----:B------:R-:W-:Y:S02]  /*bef0*/  LEA R7, R8, R7, 0x5 ;  /* 0x0000000708077211 */ /* 0x000fe400078e28ff */
[C---:B------:R-:W-:Y:S02]  /*bf00*/  LOP3.LUT R9, R6.reuse, 0x18, R64, 0xf8, !PT ;  /* 0x0000001806097812 */ /* 0x040fe400078ef840 */
[----:B------:R-:W-:Y:S02]  /*bf10*/  SHF.R.U32.HI R12, RZ, 0x3, R6 ;  /* 0x00000003ff0c7819 */ /* 0x000fe40000011606 */
[----:B------:R-:W-:-:S02]  /*bf20*/  LOP3.LUT R8, R6, 0x18, R10, 0xf8, !PT ;  /* 0x0000001806087812 */ /* 0x000fc400078ef80a */
[----:B------:R-:W-:Y:S02]  /*bf30*/  SHF.L.U32 R6, R11, 0xa, RZ ;  /* 0x0000000a0b067819 */ /* 0x000fe400000006ff */
[-C--:B------:R-:W-:Y:S02]  /*bf40*/  LOP3.LUT R9, R9, R12.reuse, RZ, 0x3c, !PT ;  /* 0x0000000c09097212 */ /* 0x080fe400078e3cff */
[----:B------:R-:W-:Y:S02]  /*bf50*/  LOP3.LUT R8, R8, R12, RZ, 0x3c, !PT ;  /* 0x0000000c08087212 */ /* 0x000fe400078e3cff */
[----:B------:R-:W-:Y:S02]  /*bf60*/  LOP3.LUT R6, R6, 0x7ffff000, RZ, 0xc0, !PT ;  /* 0x7ffff00006067812 */ /* 0x000fe400078ec0ff */
[----:B------:R-:W-:Y:S02]  /*bf70*/  IADD3 R9, R7, R9, RZ ;  /* 0x0000000907097210 */ /* 0x000fe40007ffe0ff */
        /* <DEDUP_REMOVED lines=13> */
[C---:B------:R-:W-:Y:S01]  /*c050*/  FMUL.FTZ R40, R7.reuse, R9 ;  /* 0x0000000907287220 */ /* 0x040fe20000410000 */
[----:B------:R-:W-:Y:S01]  /*c060*/  HADD2.F32 R29, -RZ, R11.H1_H1 ;  /* 0x3000000bff1d7230 */ /* 0x000fe20000004100 */
[-C--:B------:R-:W-:Y:S01]  /*c070*/  FMUL.FTZ R11, R7, R24.reuse ;  /* 0x00000018070b7220 */ /* 0x080fe20000410000 */
[--C-:B------:R-:W-:Y:S01]  /*c080*/  HADD2.F32 R28, -RZ, R10.reuse.H0_H0 ;  /* 0x2000000aff1c7230 */ /* 0x100fe20000004100 */
[----:B------:R-:W-:Y:S01]  /*c090*/  FMUL.FTZ R7, R6, R23 ;  /* 0x0000001706077220 */ /* 0x000fe20000410000 */
[----:B------:R-:W-:Y:S01]  /*c0a0*/  HADD2.F32 R27, -RZ, R10.H1_H1 ;  /* 0x3000000aff1b7230 */ /* 0x000fe20000004100 */
[C---:B------:R-:W-:Y:S01]  /*c0b0*/  FFMA.FTZ R43, R20.reuse, R9, R11 ;  /* 0x00000009142b7223 */ /* 0x040fe2000001000b */
[----:B------:R-:W-:Y:S01]  /*c0c0*/  HADD2.F32 R8, -RZ, R12.H1_H1 ;  /* 0x3000000cff087230 */ /* 0x000fe20000004100 */
[----:B------:R-:W-:Y:S01]  /*c0d0*/  FFMA.FTZ R20, R20, R24, -R40 ;  /* 0x0000001814147223 */ /* 0x000fe20000010828 */
[----:B------:R-:W-:-:S02]  /*c0e0*/  HADD2.F32 R10, -RZ, R44.H0_H0 ;  /* 0x2000002cff0a7230 */ /* 0x000fc40000004100 */
[--C-:B------:R-:W-:Y:S01]  /*c0f0*/  HADD2.F32 R22, -RZ, R15.reuse.H0_H0 ;  /* 0x2000000fff167230 */ /* 0x100fe20000004100 */
[----:B------:R-:W-:Y:S01]  /*c100*/  FFMA.FTZ R42, R19, R8, R7 ;  /* 0x00000008132a7223 */ /* 0x000fe20000010007 */
[----:B------:R-:W-:Y:S01]  /*c110*/  HADD2.F32 R21, -RZ, R15.H1_H1 ;  /* 0x3000000fff157230 */ /* 0x000fe20000004100 */
[----:B------:R-:W-:Y:S01]  /*c120*/  FMUL.FTZ R9, R10, R26 ;  /* 0x0000001a0a097220 */ /* 0x000fe20000410000 */
[----:B------:R-:W-:Y:S01]  /*c130*/  HADD2.F32 R12, -RZ, R13.H0_H0 ;  /* 0x2000000dff0c7230 */ /* 0x000fe20000004100 */
[----:B------:R-:W-:Y:S01]  /*c140*/  FMUL.FTZ R38, R6, R8 ;  /* 0x0000000806267220 */ /* 0x000fe20000410000 */
[----:B------:R-:W-:Y:S02]  /*c150*/  HADD2.F32 R15, -RZ, R57.H0_H0 ;  /* 0x20000039ff0f7230 */ /* 0x000fe40000004100 */
[----:B------:R-:W-:Y:S01]  /*c160*/  HADD2.F32 R7, -RZ, R44.H1_H1 ;  /* 0x3000002cff077230 */ /* 0x000fe20000004100 */
[-C--:B------:R-:W-:Y:S01]  /*c170*/  FMUL.FTZ R35, R10, R12.reuse ;  /* 0x0000000c0a237220 */ /* 0x080fe20000410000 */
[----:B------:R-:W-:Y:S01]  /*c180*/  HADD2.F32 R6, -RZ, R45.H0_H0 ;  /* 0x2000002dff067230 */ /* 0x000fe20000004100 */
[----:B------:R-:W-:Y:S01]  /*c190*/  FFMA.FTZ R41, R15, R12, R9 ;  /* 0x0000000c0f297223 */ /* 0x000fe20000010009 */
[----:B------:R-:W-:Y:S01]  /*c1a0*/  HADD2.F32 R18, -RZ, R13.H1_H1 ;  /* 0x3000000dff127230 */ /* 0x000fe20000004100 */
[C---:B------:R-:W-:Y:S01]  /*c1b0*/  FMUL.FTZ R10, R7.reuse, R25 ;  /* 0x00000019070a7220 */ /* 0x040fe20000410000 */
[----:B------:R-:W-:Y:S01]  /*c1c0*/  HADD2.F32 R13, -RZ, R53.H0_H0 ;  /* 0x20000035ff0d7230 */ /* 0x000fe20000004100 */
[C---:B------:R-:W-:Y:S01]  /*c1d0*/  FMUL.FTZ R9, R6.reuse, R28 ;  /* 0x0000001c06097220 */ /* 0x040fe20000410000 */
[--C-:B------:R-:W-:Y:S01]  /*c1e0*/  HADD2.F32 R17, -RZ, R14.reuse.H0_H0 ;  /* 0x2000000eff117230 */ /* 0x100fe20000004100 */
[-C--:B------:R-:W-:Y:S01]  /*c1f0*/  FMUL.FTZ R33, R7, R18.reuse ;  /* 0x0000001207217220 */ /* 0x080fe20000410000 */
[----:B------:R-:W-:Y:S01]  /*c200*/  HADD2.F32 R12, -RZ, R55.H0_H0 ;  /* 0x20000037ff0c7230 */ /* 0x000fe20000004100 */
[----:B------:R-:W-:Y:S01]  /*c210*/  FFMA.FTZ R37, R13, R18, R10 ;  /* 0x000000120d257223 */ /* 0x000fe2000001000a */
[----:B------:R-:W-:Y:S01]  /*c220*/  HADD2.F32 R8, -RZ, R45.H1_H1 ;  /* 0x3000002dff087230 */ /* 0x000fe20000004100 */
[-C--:B------:R-:W-:Y:S01]  /*c230*/  FMUL.FTZ R31, R6, R17.reuse ;  /* 0x00000011061f7220 */ /* 0x080fe20000410000 */
[----:B------:R-:W-:Y:S01]  /*c240*/  HADD2.F32 R14, -RZ, R14.H1_H1 ;  /* 0x3000000eff0e7230 */ /* 0x000fe20000004100 */
[----:B------:R-:W-:Y:S01]  /*c250*/  FFMA.FTZ R34, R12, R17, R9 ;  /* 0x000000110c227223 */ /* 0x000fe20000010009 */
[----:B------:R-:W-:Y:S01]  /*c260*/  HADD2.F32 R10, -RZ, R52.H0_H0 ;  /* 0x20000034ff0a7230 */ /* 0x000fe20000004100 */
[C---:B------:R-:W-:Y:S01]  /*c270*/  FMUL.FTZ R9, R8.reuse, R27 ;  /* 0x0000001b08097220 */ /* 0x040fe20000410000 */
[--C-:B------:R-:W-:Y:S01]  /*c280*/  HADD2.F32 R7, -RZ, R46.reuse.H1_H1 ;  /* 0x3000002eff077230 */ /* 0x100fe20000004100 */
[-C--:B------:R-:W-:Y:S01]  /*c290*/  FMUL.FTZ R18, R8, R14.reuse ;  /* 0x0000000e08127220 */ /* 0x080fe20000410000 */
[----:B------:R-:W-:Y:S01]  /*c2a0*/  HADD2.F32 R6, -RZ, R46.H0_H0 ;  /* 0x2000002eff067230 */ /* 0x000fe20000004100 */
[----:B------:R-:W-:Y:S01]  /*c2b0*/  FFMA.FTZ R32, R10, R14, R9 ;  /* 0x0000000e0a207223 */ /* 0x000fe20000010009 */
[----:B------:R-:W-:Y:S01]  /*c2c0*/  HADD2.F32 R9, -RZ, R54.H0_H0 ;  /* 0x20000036ff097230 */ /* 0x000fe20000004100 */
[----:B------:R-:W-:Y:S01]  /*c2d0*/  FMUL.FTZ R11, R7, R30 ;  /* 0x0000001e070b7220 */ /* 0x000fe20000410000 */
[----:B------:R-:W-:Y:S01]  /*c2e0*/  HADD2.F32 R8, -RZ, R49.H0_H0 ;  /* 0x20000031ff087230 */ /* 0x000fe20000004100 */
[----:B------:R-:W-:-:S02]  /*c2f0*/  FMUL.FTZ R14, R6, R29 ;  /* 0x0000001d060e7220 */ /* 0x000fc40000410000 */
[-C--:B------:R-:W-:Y:S02]  /*c300*/  FMUL.FTZ R17, R7, R22.reuse ;  /* 0x0000001607117220 */ /* 0x080fe40000410000 */
[-C--:B------:R-:W-:Y:S02]  /*c310*/  FMUL.FTZ R6, R6, R21.reuse ;  /* 0x0000001506067220 */ /* 0x080fe40000410000 */
        /* <DEDUP_REMOVED lines=19> */
.L_x_135:
[----:B------:R-:W-:Y:S05]  /*c450*/  BSYNC B0 ;  /* 0x0000000000007941 */ /* 0x000fea0003800000 */
.L_x_134:
[----:B------:R-:W-:Y:S01]  /*c460*/  IADD3 R6, R64, 0x10, RZ ;  /* 0x0000001040067810 */ /* 0x000fe20007ffe0ff */
[----:B------:R-:W-:Y:S03]  /*c470*/  BSSY B0, `(.L_x_136) ;  /* 0x000006f000007945 */ /* 0x000fe60003800000 */
[----:B------:R-:W-:-:S13]  /*c480*/  ISETP.GE.AND P0, PT, R6, c[0x0][0x27c], PT ;  /* 0x00009f0006007a0c */ /* 0x000fda0003f06270 */
[----:B------:R-:W-:Y:S05]  /*c490*/  @P0 BRA `(.L_x_137) ;  /* 0x000006c000000947 */ /* 0x000fea0003800000 */
[----:B------:R-:W-:Y:S01]  /*c4a0*/  SHF.R.S32.HI R7, RZ, 0x1f, R6 ;  /* 0x0000001fff077819 */ /* 0x000fe20000011406 */
[----:B------:R-:W-:Y:S01]  /*c4b0*/  HADD2.F32 R20, -RZ, R51.H1_H1 ;  /* 0x30000033ff147230 */ /* 0x000fe20000004100 */
[----:B-1----:R-:W-:Y:S01]  /*c4c0*/  SHF.R.S32.HI R9, RZ, 0x1f, R16 ;  /* 0x0000001fff097819 */ /* 0x002fe20000011410 */
[----:B------:R-:W-:Y:S01]  /*c4d0*/  HADD2.F32 R19, -RZ, R52.H1_H1 ;  /* 0x30000034ff137230 */ /* 0x000fe20000004100 */
[----:B------:R-:W-:Y:S02]  /*c4e0*/  LEA.HI R11, R16, R16, RZ, 0x1 ;  /* 0x00000010100b7211 */ /* 0x000fe400078f08ff */
[CC--:B------:R-:W-:Y:S02]  /*c4f0*/  LEA.HI R8, R7.reuse, R6.reuse, RZ, 0x3 ;  /* 0x0000000607087211 */ /* 0x0c0fe400078f18ff */
[----:B------:R-:W-:Y:S01]  /*c500*/  LEA.HI R12, R7, R6, RZ, 0x5 ;  /* 0x00000006070c7211 */ /* 0x000fe200078f28ff */
[----:B------:R-:W-:Y:S01]  /*c510*/  IMAD.SHL.U32 R10, R11, 0x20, RZ ;  /* 0x000000200b0a7824 */ /* 0x000fe200078e00ff */
[----:B------:R-:W-:-:S02]  /*c520*/  LEA.HI R6, R9, R16, RZ, 0x3 ;  /* 0x0000001009067211 */ /* 0x000fc400078f18ff */
[----:B------:R-:W-:Y:S02]  /*c530*/  MOV R13, c[0x0][0x27c] ;  /* 0x00009f00000d7a02 */ /* 0x000fe40000000f00 */
[----:B------:R-:W-:Y:S02]  /*c540*/  SHF.R.S32.HI R7, RZ, 0x3, R8 ;  /* 0x00000003ff077819 */ /* 0x000fe40000011408 */
[----:B------:R-:W-:Y:S02]  /*c550*/  LOP3.LUT R11, R11, 0x7fffffe, RZ, 0xc0, !PT ;  /* 0x07fffffe0b0b7812 */ /* 0x000fe400078ec0ff */
[----:B------:R-:W-:Y:S02]  /*c560*/  SHF.L.U32 R9, R6, 0x5, RZ ;  /* 0x0000000506097819 */ /* 0x000fe400000006ff */
[----:B------:R-:W-:Y:S01]  /*c570*/  LOP3.LUT R6, R10, 0xc0, RZ, 0xc0, !PT ;  /* 0x000000c00a067812 */ /* 0x000fe200078ec0ff */
[----:B------:R-:W-:Y:S01]  /*c580*/  IMAD.IADD R11, R16, 0x1, -R11 ;  /* 0x00000001100b7824 */ /* 0x000fe200078e0a0b */
[----:B------:R-:W-:-:S02]  /*c590*/  LEA.HI R7, R13, R7, RZ, 0x1d ;  /* 0x000000070d077211 */ /* 0x000fc400078fe8ff */
[----:B------:R-:W-:Y:S02]  /*c5a0*/  LOP3.LUT R9, R9, 0xffffff00, RZ, 0xc0, !PT ;  /* 0xffffff0009097812 */ /* 0x000fe400078ec0ff */
[----:B------:R-:W-:Y:S02]  /*c5b0*/  SHF.L.U32 R10, R12, 0x7, RZ ;  /* 0x000000070c0a7819 */ /* 0x000fe400000006ff */
[----:B------:R-:W-:Y:S01]  /*c5c0*/  LOP3.LUT R12, R6, 0x18, R8, 0xf8, !PT ;  /* 0x00000018060c7812 */ /* 0x000fe200078ef808 */
[----:B------:R-:W-:Y:S01]  /*c5d0*/  IMAD R13, R11, 0x20, R9 ;  /* 0x000000200b0d7824 */ /* 0x000fe200078e0209 */
[----:B------:R-:W-:Y:S02]  /*c5e0*/  SHF.R.S32.HI R8, RZ, 0x1f, R7 ;  /* 0x0000001fff087819 */ /* 0x000fe40000011407 */
[----:B------:R-:W-:Y:S02]  /*c5f0*/  SHF.L.U32 R11, R7, 0x3, RZ ;  /* 0x00000003070b7819 */ /* 0x000fe400000006ff */
[----:B------:R-:W-:-:S02]  /*c600*/  LEA.HI R7, R8, R7, RZ, 0x2 ;  /* 0x0000000708077211 */ /* 0x000fc400078f10ff */
[----:B------:R-:W-:Y:S02]  /*c610*/  SHF.R.U32.HI R14, RZ, 0x3, R6 ;  /* 0x00000003ff0e7819 */ /* 0x000fe40000011606 */
[----:B------:R-:W-:Y:S01]  /*c620*/  LOP3.LUT R8, R6, 0x18, R11, 0xf8, !PT ;  /* 0x0000001806087812 */ /* 0x000fe200078ef80b */
[----:B------:R-:W-:Y:S01]  /*c630*/  IMAD.SHL.U32 R6, R7, 0x400, RZ ;  /* 0x0000040007067824 */ /* 0x000fe200078e00ff */
[----:B------:R-:W-:Y:S02]  /*c640*/  LOP3.LUT R9, R10, 0x7ffff000, RZ, 0xc0, !PT ;  /* 0x7ffff0000a097812 */ /* 0x000fe400078ec0ff */
[-C--:B------:R-:W-:Y:S02]  /*c650*/  LOP3.LUT R10, R12, R14.reuse, RZ, 0x3c, !PT ;  /* 0x0000000e0c0a7212 */ /* 0x080fe400078e3cff */
[----:B------:R-:W-:Y:S02]  /*c660*/  LOP3.LUT R7, R8, R14, RZ, 0x3c, !PT ;  /* 0x0000000e08077212 */ /* 0x000fe400078e3cff */
[----:B------:R-:W-:-:S02]  /*c670*/  LOP3.LUT R6, R6, 0x7ffff000, RZ, 0xc0, !PT ;  /* 0x7ffff00006067812 */ /* 0x000fc400078ec0ff */
[----:B------:R-:W-:Y:S02]  /*c680*/  IADD3 R9, R10, R13, R9 ;  /* 0x0000000d0a097210 */ /* 0x000fe40007ffe009 */
        /* <DEDUP_REMOVED lines=29> */
[----:B------:R-:W-:Y:S02]  /*c860*/  HADD2.F32 R15, -RZ, R53.H1_H1 ;  /* 0x30000035ff0f7230 */ /* 0x000fe40000004100 */
[----:B------:R-:W-:Y:S01]  /*c870*/  HADD2.F32 R7, -RZ, R48.H1_H1 ;  /* 0x30000030ff077230 */ /* 0x000fe20000004100 */
[-C--:B------:R-:W-:Y:S01]  /*c880*/  FMUL.FTZ R35, R10, R12.reuse ;  /* 0x0000000c0a237220 */ /* 0x080fe20000410000 */
[----:B------:R-:W-:Y:S01]  /*c890*/  HADD2.F32 R6, -RZ, R49.H1_H1 ;  /* 0x30000031ff067230 */ /* 0x000fe20000004100 */
[----:B------:R-:W-:Y:S01]  /*c8a0*/  FFMA.FTZ R41, R15, R12, R9 ;  /* 0x0000000c0f297223 */ /* 0x000fe20000010009 */
[----:B------:R-:W-:Y:S01]  /*c8b0*/  HADD2.F32 R18, -RZ, R13.H1_H1 ;  /* 0x3000000dff127230 */ /* 0x000fe20000004100 */
[C---:B------:R-:W-:Y:S01]  /*c8c0*/  FMUL.FTZ R10, R7.reuse, R25 ;  /* 0x00000019070a7220 */ /* 0x040fe20000410000 */
[----:B------:R-:W-:Y:S01]  /*c8d0*/  HADD2.F32 R13, -RZ, R54.H1_H1 ;  /* 0x30000036ff0d7230 */ /* 0x000fe20000004100 */
[C---:B------:R-:W-:Y:S01]  /*c8e0*/  FMUL.FTZ R9, R6.reuse, R28 ;  /* 0x0000001c06097220 */ /* 0x040fe20000410000 */
[----:B------:R-:W-:Y:S01]  /*c8f0*/  HADD2.F32 R17, -RZ, R14.H0_H0 ;  /* 0x2000000eff117230 */ /* 0x000fe20000004100 */
[-C--:B------:R-:W-:Y:S01]  /*c900*/  FMUL.FTZ R33, R7, R18.reuse ;  /* 0x0000001207217220 */ /* 0x080fe20000410000 */
[----:B------:R-:W-:Y:S01]  /*c910*/  HADD2.F32 R12, -RZ, R55.H1_H1 ;  /* 0x30000037ff0c7230 */ /* 0x000fe20000004100 */
[----:B------:R-:W-:Y:S01]  /*c920*/  FFMA.FTZ R37, R13, R18, R10 ;  /* 0x000000120d257223 */ /* 0x000fe2000001000a */
[----:B------:R-:W-:Y:S01]  /*c930*/  HADD2.F32 R8, -RZ, R50.H0_H0 ;  /* 0x20000032ff087230 */ /* 0x000fe20000004100 */
[-C--:B------:R-:W-:Y:S01]  /*c940*/  FMUL.FTZ R31, R6, R17.reuse ;  /* 0x00000011061f7220 */ /* 0x080fe20000410000 */
[----:B------:R-:W-:Y:S01]  /*c950*/  HADD2.F32 R14, -RZ, R14.H1_H1 ;  /* 0x3000000eff0e7230 */ /* 0x000fe20000004100 */
[----:B------:R-:W-:Y:S01]  /*c960*/  FFMA.FTZ R34, R12, R17, R9 ;  /* 0x000000110c227223 */ /* 0x000fe20000010009 */
[----:B------:R-:W-:Y:S01]  /*c970*/  HADD2.F32 R10, -RZ, R56.H1_H1 ;  /* 0x30000038ff0a7230 */ /* 0x000fe20000004100 */
[C---:B------:R-:W-:Y:S01]  /*c980*/  FMUL.FTZ R9, R8.reuse, R27 ;  /* 0x0000001b08097220 */ /* 0x040fe20000410000 */
[----:B------:R-:W-:Y:S01]  /*c990*/  HADD2.F32 R7, -RZ, R51.H0_H0 ;  /* 0x20000033ff077230 */ /* 0x000fe20000004100 */
[-C--:B------:R-:W-:Y:S01]  /*c9a0*/  FMUL.FTZ R18, R8, R14.reuse ;  /* 0x0000000e08127220 */ /* 0x080fe20000410000 */
[----:B------:R-:W-:Y:S01]  /*c9b0*/  HADD2.F32 R6, -RZ, R50.H1_H1 ;  /* 0x30000032ff067230 */ /* 0x000fe20000004100 */
[----:B------:R-:W-:Y:S01]  /*c9c0*/  FFMA.FTZ R32, R10, R14, R9 ;  /* 0x0000000e0a207223 */ /* 0x000fe20000010009 */
[----:B------:R-:W-:Y:S01]  /*c9d0*/  HADD2.F32 R9, -RZ, R58.H1_H1 ;  /* 0x3000003aff097230 */ /* 0x000fe20000004100 */
[----:B------:R-:W-:Y:S01]  /*c9e0*/  FMUL.FTZ R11, R7, R30 ;  /* 0x0000001e070b7220 */ /* 0x000fe20000410000 */
[----:B------:R-:W-:Y:S01]  /*c9f0*/  HADD2.F32 R8, -RZ, R57.H1_H1 ;  /* 0x30000039ff087230 */ /* 0x000fe20000004100 */
        /* <DEDUP_REMOVED lines=22> */
.L_x_137:
[----:B------:R-:W-:Y:S05]  /*cb60*/  BSYNC B0 ;  /* 0x0000000000007941 */ /* 0x000fea0003800000 */
.L_x_136:
[----:B------:R-:W-:-:S04]  /*cb70*/  IADD3 R6, R64, 0x20, RZ ;  /* 0x0000002040067810 */ /* 0x000fc80007ffe0ff */
[----:B------:R-:W-:-:S13]  /*cb80*/  ISETP.GE.AND P0, PT, R6, c[0x0][0x27c], PT ;  /* 0x00009f0006007a0c */ /* 0x000fda0003f06270 */
[----:B------:R-:W-:Y:S05]  /*cb90*/  @P0 BRA `(.L_x_115) ;  /* 0x000006c000000947 */ /* 0x000fea0003800000 */
[----:B------:R-:W-:Y:S01]  /*cba0*/  SHF.R.S32.HI R7, RZ, 0x1f, R6 ;  /* 0x0000001fff077819 */ /* 0x000fe20000011406 */
[--C-:B------:R-:W-:Y:S01]  /*cbb0*/  HADD2.F32 R19, -RZ, R69.reuse.H0_H0 ;  /* 0x20000045ff137230 */ /* 0x100fe20000004100 */
[----:B-1----:R-:W-:Y:S01]  /*cbc0*/  LEA.HI R10, R16, R16, RZ, 0x1 ;  /* 0x00000010100a7211 */ /* 0x002fe200078f08ff */
[----:B------:R-:W-:Y:S01]  /*cbd0*/  HADD2.F32 R18, -RZ, R69.H1_H1 ;  /* 0x30000045ff127230 */ /* 0x000fe20000004100 */
[----:B------:R-:W-:Y:S02]  /*cbe0*/  SHF.R.S32.HI R9, RZ, 0x1f, R16 ;  /* 0x0000001fff097819 */ /* 0x000fe40000011410 */
[CC--:B------:R-:W-:Y:S02]  /*cbf0*/  LEA.HI R8, R7.reuse, R6.reuse, RZ, 0x3 ;  /* 0x0000000607087211 */ /* 0x0c0fe400078f18ff */
[----:B------:R-:W-:Y:S02]  /*cc00*/  LEA.HI R13, R7, R6, RZ, 0x5 ;  /* 0x00000006070d7211 */ /* 0x000fe400078f28ff */
[----:B------:R-:W-:Y:S01]  /*cc10*/  LEA.HI R6, R9, R16, RZ, 0x3 ;  /* 0x0000001009067211 */ /* 0x000fe200078f18ff */
[C---:B------:R-:W-:Y:S01]  /*cc20*/  IMAD.SHL.U32 R9, R10.reuse, 0x20, RZ ;  /* 0x000000200a097824 */ /* 0x040fe200078e00ff */
[----:B------:R-:W-:-:S02]  /*cc30*/  LOP3.LUT R7, R10, 0x7fffffe, RZ, 0xc0, !PT ;  /* 0x07fffffe0a077812 */ /* 0x000fc400078ec0ff */
[----:B------:R-:W-:Y:S02]  /*cc40*/  MOV R14, c[0x0][0x27c] ;  /* 0x00009f00000e7a02 */ /* 0x000fe40000000f00 */
[----:B------:R-:W-:Y:S01]  /*cc50*/  SHF.R.S32.HI R11, RZ, 0x3, R8 ;  /* 0x00000003ff0b7819 */ /* 0x000fe20000011408 */
[----:B------:R-:W-:Y:S01]  /*cc60*/  IMAD.IADD R12, R16, 0x1, -R7 ;  /* 0x00000001100c7824 */ /* 0x000fe200078e0a07 */
[----:B------:R-:W-:Y:S02]  /*cc70*/  SHF.L.U32 R10, R6, 0x5, RZ ;  /* 0x00000005060a7819 */ /* 0x000fe400000006ff */
[----:B------:R-:W-:Y:S02]  /*cc80*/  LOP3.LUT R6, R9, 0xc0, RZ, 0xc0, !PT ;  /* 0x000000c009067812 */ /* 0x000fe400078ec0ff */
[----:B------:R-:W-:Y:S02]  /*cc90*/  LEA.HI R7, R14, R11, RZ, 0x1d ;  /* 0x0000000b0e077211 */ /* 0x000fe400078fe8ff */
[----:B------:R-:W-:-:S02]  /*cca0*/  LOP3.LUT R9, R10, 0xffffff00, RZ, 0xc0, !PT ;  /* 0xffffff000a097812 */ /* 0x000fc400078ec0ff */
[----:B------:R-:W-:Y:S02]  /*ccb0*/  SHF.L.U32 R11, R13, 0x7, RZ ;  /* 0x000000070d0b7819 */ /* 0x000fe400000006ff */
[----:B------:R-:W-:Y:S01]  /*ccc0*/  LOP3.LUT R10, R6, 0x18, R8, 0xf8, !PT ;  /* 0x00000018060a7812 */ /* 0x000fe200078ef808 */
[----:B------:R-:W-:Y:S01]  /*ccd0*/  IMAD R12, R12, 0x20, R9 ;  /* 0x000000200c0c7824 */ /* 0x000fe200078e0209 */
[----:B------:R-:W-:Y:S02]  /*cce0*/  SHF.R.U32.HI R13, RZ, 0x3, R6 ;  /* 0x00000003ff0d7819 */ /* 0x000fe40000011606 */
[----:B------:R-:W-:Y:S02]  /*ccf0*/  SHF.R.S32.HI R8, RZ, 0x1f, R7 ;  /* 0x0000001fff087819 */ /* 0x000fe40000011407 */
[----:B------:R-:W-:Y:S02]  /*cd00*/  LOP3.LUT R9, R10, R13, RZ, 0x3c, !PT ;  /* 0x0000000d0a097212 */ /* 0x000fe400078e3cff */
[----:B------:R-:W-:-:S02]  /*cd10*/  SHF.L.U32 R10, R7, 0x3, RZ ;  /* 0x00000003070a7819 */ /* 0x000fc400000006ff */
[----:B------:R-:W-:Y:S02]  /*cd20*/  LEA.HI R7, R8, R7, RZ, 0x2 ;  /* 0x0000000708077211 */ /* 0x000fe400078f10ff */
[----:B------:R-:W-:Y:S02]  /*cd30*/  LOP3.LUT R8, R6, 0x18, R10, 0xf8, !PT ;  /* 0x0000001806087812 */ /* 0x000fe400078ef80a */
[----:B------:R-:W-:Y:S01]  /*cd40*/  LOP3.LUT R11, R11, 0x7ffff000, RZ, 0xc0, !PT ;  /* 0x7ffff0000b0b7812 */ /* 0x000fe200078ec0ff */
[----:B------:R-:W-:Y:S01]  /*cd50*/  IMAD.SHL.U32 R6, R7, 0x400, RZ ;  /* 0x0000040007067824 */ /* 0x000fe200078e00ff */
[----:B------:R-:W-:Y:S02]  /*cd60*/  LOP3.LUT R7, R8, R13, RZ, 0x3c, !PT ;  /* 0x0000000d08077212 */ /* 0x000fe400078e3cff */
[----:B------:R-:W-:Y:S02]  /*cd70*/  IADD3 R9, R9, R12, R11 ;  /* 0x0000000c09097210 */ /* 0x000fe40007ffe00b */
[----:B------:R-:W-:-:S02]  /*cd80*/  LOP3.LUT R6, R6, 0x7ffff000, RZ, 0xc0, !PT ;  /* 0x7ffff00006067812 */ /* 0x000fc400078ec0ff */
[----:B------:R-:W-:Y:S02]  /*cd90*/  SHF.L.U32 R38, R9, 0x1, RZ ;  /* 0x0000000109267819 */ /* 0x000fe400000006ff */
[----:B------:R-:W-:Y:S01]  /*cda0*/  IADD3 R6, R7, R6, R12 ;  /* 0x0000000607067210 */ /* 0x000fe20007ffe00c */
[--C-:B------:R-:W-:Y:S02]  /*cdb0*/  HADD2.F32 R7, -RZ, R60.reuse.H0_H0 ;  /* 0x2000003cff077230 */ /* 0x100fe40000004100 */
[----:B------:R-:W1:Y:S01]  /*cdc0*/  LDS.128 R8, [R38+0x6100] ;  /* 0x0061000026087984 */ /* 0x000e620000000c00 */
[----:B------:R-:W-:Y:S01]  /*cdd0*/  SHF.L.U32 R34, R6, 0x1, RZ ;  /* 0x0000000106227819 */ /* 0x000fe200000006ff */
[----:B------:R-:W-:-:S04]  /*cde0*/  HADD2.F32 R6, -RZ, R60.H1_H1 ;  /* 0x3000003cff067230 */ /* 0x000fc80000004100 */
[----:B------:R-:W2:Y:S01]  /*cdf0*/  LDS.128 R12, [R34+0x6100] ;  /* 0x00610000220c7984 */ /* 0x000ea20000000c00 */
[--C-:B-1----:R-:W-:Y:S02]  /*ce00*/  HADD2.F32 R25, -RZ, R9.reuse.H0_H0 ;  /* 0x20000009ff197230 */ /* 0x102fe40000004100 */
[----:B------:R-:W-:Y:S02]  /*ce10*/  HADD2.F32 R24, -RZ, R9.H1_H1 ;  /* 0x30000009ff187230 */ /* 0x000fe40000004100 */
[----:B------:R-:W-:Y:S02]  /*ce20*/  HADD2.F32 R23, -RZ, R8.H0_H0 ;  /* 0x20000008ff177230 */ /* 0x000fe40000004100 */
[----:B--2---:R-:W-:Y:S02]  /*ce30*/  HADD2.F32 R9, -RZ, R12.H0_H0 ;  /* 0x2000000cff097230 */ /* 0x004fe40000004100 */
[----:B------:R-:W-:Y:S02]  /*ce40*/  HADD2.F32 R22, -RZ, R8.H1_H1 ;  /* 0x30000008ff167230 */ /* 0x000fe40000004100 */
[--C-:B------:R-:W-:Y:S01]  /*ce50*/  HADD2.F32 R29, -RZ, R11.reuse.H0_H0 ;  /* 0x2000000bff1d7230 */ /* 0x100fe20000004100 */
[C---:B------:R-:W-:Y:S01]  /*ce60*/  FMUL.FTZ R37, R7.reuse, R9 ;  /* 0x0000000907257220 */ /* 0x040fe20000410000 */
[----:B------:R-:W-:Y:S01]  /*ce70*/  HADD2.F32 R28, -RZ, R11.H1_H1 ;  /* 0x3000000bff1c7230 */ /* 0x000fe20000004100 */
[----:B------:R-:W-:Y:S01]  /*ce80*/  FMUL.FTZ R11, R7, R23 ;  /* 0x00000017070b7220 */ /* 0x000fe20000410000 */
        /* <DEDUP_REMOVED lines=8> */
[-C--:B------:R-:W-:Y:S01]  /*cf10*/  FFMA.FTZ R40, R18, R8.reuse, R7 ;  /* 0x0000000812287223 */ /* 0x080fe20000010007 */
        /* <DEDUP_REMOVED lines=11> */
[----:B------:R-:W-:Y:S01]  /*cfd0*/  HADD2.F32 R13, -RZ, R70.H1_H1 ;  /* 0x30000046ff0d7230 */ /* 0x000fe20000004100 */
        /* <DEDUP_REMOVED lines=9> */
[----:B------:R-:W-:Y:S01]  /*d070*/  HADD2.F32 R10, -RZ, R71.H1_H1 ;  /* 0x30000047ff0a7230 */ /* 0x000fe20000004100 */
[C---:B------:R-:W-:Y:S01]  /*d080*/  FMUL.FTZ R9, R8.reuse, R26 ;  /* 0x0000001a08097220 */ /* 0x040fe20000410000 */
[--C-:B------:R-:W-:Y:S01]  /*d090*/  HADD2.F32 R7, -RZ, R68.reuse.H1_H1 ;  /* 0x30000044ff077230 */ /* 0x100fe20000004100 */
[-C--:B------:R-:W-:Y:S01]  /*d0a0*/  FMUL.FTZ R16, R8, R14.reuse ;  /* 0x0000000e08107220 */ /* 0x080fe20000410000 */
[----:B------:R-:W-:Y:S01]  /*d0b0*/  HADD2.F32 R6, -RZ, R68.H0_H0 ;  /* 0x20000044ff067230 */ /* 0x000fe20000004100 */
[----:B------:R-:W-:Y:S01]  /*d0c0*/  FFMA.FTZ R30, R10, R14, R9 ;  /* 0x0000000e0a1e7223 */ /* 0x000fe20000010009 */
[--C-:B------:R-:W-:Y:S01]  /*d0d0*/  HADD2.F32 R9, -RZ, R72.reuse.H1_H1 ;  /* 0x30000048ff097230 */ /* 0x100fe20000004100 */
        /* <DEDUP_REMOVED lines=24> */
.L_x_115:
[----:B------:R-:W-:Y:S05]  /*d260*/  BSYNC B2 ;  /* 0x0000000000027941 */ /* 0x000fea0003800000 */
.L_x_99:
[----:B-1----:R-:W-:Y:S01]  /*d270*/  IMAD R8, R75, c[0x0][0x208], RZ ;  /* 0x000082004b087a24 */ /* 0x002fe200078e02ff */
[----:B------:R-:W-:-:S04]  /*d280*/  DEPBAR.LE SB0, 0x0 ;  /* 0x000080000000791a */ /* 0x000fc80000000000 */
[----:B------:R-:W-:Y:S01]  /*d290*/  IMAD.WIDE.U32 R6, R251, c[0x0][0x208], RZ ;  /* 0x00008200fb067a25 */ /* 0x000fe200078e00ff */
[C---:B------:R-:W-:Y:S02]  /*d2a0*/  ISETP.GE.AND P2, PT, R176.reuse, c[0x0][0x1d4], PT ;  /* 0x00007500b0007a0c */ /* 0x040fe40003f46270 */
[----:B------:R-:W-:Y:S01]  /*d2b0*/  SHF.L.U32 R220, R3, 0x1, RZ ;  /* 0x0000000103dc7819 */ /* 0x000fe200000006ff */
[----:B------:R-:W-:Y:S01]  /*d2c0*/  IMAD R8, R251, c[0x0][0x20c], R8 ;  /* 0x00008300fb087a24 */ /* 0x000fe200078e0208 */
[----:B------:R-:W-:Y:S01]  /*d2d0*/  BAR.SYNC.DEFER_BLOCKING 0x0 ;  /* 0x0000000000007b1d */ /* 0x000fe20000010000 */
[----:B------:R-:W-:Y:S01]  /*d2e0*/  IMAD.WIDE R14, R176, 0x2, RZ ;  /* 0x00000002b00e7825 */ /* 0x000fe200078e02ff */
[----:B------:R-:W-:Y:S02]  /*d2f0*/  SHF.L.U32 R224, R0, 0x1, RZ ;  /* 0x0000000100e07819 */ /* 0x000fe400000006ff */
[----:B------:R-:W-:Y:S01]  /*d300*/  IADD3 R7, R7, R8, RZ ;  /* 0x0000000807077210 */ /* 0x000fe20007ffe0ff */
[----:B------:R-:W-:Y:S01]  /*d310*/  IMAD R8, R76, c[0x0][0x218], RZ ;  /* 0x000086004c087a24 */ /* 0x000fe200078e02ff */
[----:B------:R-:W-:-:S02]  /*d320*/  LEA R0, R2, R220, 0x1 ;  /* 0x000000dc02007211 */ /* 0x000fc400078e08ff */
[----:B------:R-:W-:Y:S01]  /*d330*/  LEA R225, R4, R224, 0x1 ;  /* 0x000000e004e17211 */ /* 0x000fe200078e08ff */
[----:B------:R-:W-:Y:S01]  /*d340*/  IMAD.WIDE.U32 R6, R244, c[0x0][0x218], R6 ;  /* 0x00008600f4067a25 */ /* 0x000fe200078e0006 */
[----:B------:R-:W-:Y:S02]  /*d350*/  SHF.L.U32 R226, R226, 0x1, RZ ;  /* 0x00000001e2e27819 */ /* 0x000fe400000006ff */
[----:B------:R-:W-:Y:S01]  /*d360*/  P2R R34, PR, RZ, 0x8 ;  /* 0x00000008ff227803 */ /* 0x000fe20000000000 */
[----:B------:R-:W-:Y:S01]  /*d370*/  IMAD R8, R244, c[0x0][0x21c], R8 ;  /* 0x00008700f4087a24 */ /* 0x000fe200078e0208 */
[----:B------:R-:W-:Y:S02]  /*d380*/  IADD3 R6, P0, R78, R6, RZ ;  /* 0x000000064e067210 */ /* 0x000fe40007f1e0ff */
[----:B------:R-:W-:Y:S02]  /*d390*/  SHF.R.S32.HI R161, RZ, 0x1f, R176 ;  /* 0x0000001fffa17819 */ /* 0x000fe400000114b0 */
[----:B------:R-:W-:-:S02]  /*d3a0*/  IADD3.X R8, R77, R7, R8, P0, !PT ;  /* 0x000000074d087210 */ /* 0x000fc400007fe408 */
[----:B------:R-:W-:-:S04]  /*d3b0*/  LEA R7, P0, R6, c[0x0][0x1f8], 0x1 ;  /* 0x00007e0006077a11 */ /* 0x000fc800078008ff */
[----:B------:R-:W-:Y:S01]  /*d3c0*/  LEA.HI.X R6, R6, c[0x0][0x1fc], R8, 0x1, P0 ;  /* 0x00007f0006067a11 */ /* 0x000fe200000f0c08 */
[----:B------:R-:W1:Y:S04]  /*d3d0*/  SHFL.IDX PT, R13, R7, RZ, 0x1c1f ;  /* 0x001c1fff070d7589 */ /* 0x000e6800000e0000 */
[----:B------:R2:W3:Y:S04]  /*d3e0*/  SHFL.IDX PT, R11, R7, 0x1, 0x1c1f ;  /* 0x003c1f00070b7f89 */ /* 0x0004e800000e0000 */
[----:B------:R-:W4:Y:S04]  /*d3f0*/  SHFL.IDX PT, R12, R6, RZ, 0x1c1f ;  /* 0x001c1fff060c7589 */ /* 0x000f2800000e0000 */
[----:B------:R5:W5:Y:S04]  /*d400*/  SHFL.IDX PT, R10, R6, 0x1, 0x1c1f ;  /* 0x003c1f00060a7f89 */ /* 0x000b6800000e0000 */
[----:B------:R-:W-:Y:S04]  /*d410*/  LDSM.16.M88.4 R20, [R220+0x3100] ;  /* 0x00310000dc14783b */ /* 0x000fe80000000200 */
[----:B------:R-:W-:Y:S01]  /*d420*/  LDSM.16.M88.4 R52, [R220+0x3500] ;  /* 0x00350000dc34783b */ /* 0x000fe20000000200 */
[----:B-1----:R-:W-:-:S03]  /*d430*/  IADD3 R32, P1, R13, R14, RZ ;  /* 0x0000000e0d207210 */ /* 0x002fc60007f3e0ff */
[----:B------:R-:W-:Y:S01]  /*d440*/  LDSM.16.M88.4 R48, [R220+0x3900] ;  /* 0x00390000dc30783b */ /* 0x000fe20000000200 */
[----:B--2---:R-:W-:Y:S02]  /*d450*/  SHF.R.S32.HI R7, RZ, 0x1f, R74 ;  /* 0x0000001fff077819 */ /* 0x004fe4000001144a */
[----:B---3--:R-:W-:Y:S01]  /*d460*/  IADD3 R28, P0, R14, R11, RZ ;  /* 0x0000000b0e1c7210 */ /* 0x008fe20007f1e0ff */
[----:B------:R-:W-:Y:S01]  /*d470*/  LDSM.16.M88.4 R44, [R220+0x3d00] ;  /* 0x003d0000dc2c783b */ /* 0x000fe20000000200 */
[----:B------:R-:W-:Y:S02]  /*d480*/  LEA.HI R7, R7, R74, RZ, 0x3 ;  /* 0x0000004a07077211 */ /* 0x000fe400078f18ff */
[----:B----4-:R-:W-:Y:S01]  /*d490*/  IADD3.X R33, R12, R15, RZ, P1, !PT ;  /* 0x0000000f0c217210 */ /* 0x010fe20000ffe4ff */
[----:B------:R-:W-:Y:S01]  /*d4a0*/  LDSM.16.M88.4 R56, [R0+0x3100] ;  /* 0x003100000038783b */ /* 0x000fe20000000200 */
[----:B-----5:R-:W-:Y:S02]  /*d4b0*/  SHF.R.S32.HI R6, RZ, 0x1f, R73 ;  /* 0x0000001fff067819 */ /* 0x020fe40000011449 */
[----:B------:R-:W-:Y:S01]  /*d4c0*/  LOP3.LUT R240, R7, 0xfffffff8, RZ, 0xc0, !PT ;  /* 0xfffffff807f07812 */ /* 0x000fe200078ec0ff */
[----:B------:R-:W-:Y:S01]  /*d4d0*/  LDSM.16.M88.4 R80, [R0+0x3500] ;  /* 0x003500000050783b */ /* 0x000fe20000000200 */
[----:B------:R-:W-:-:S02]  /*d4e0*/  LEA.HI R6, R6, R73, RZ, 0x3 ;  /* 0x0000004906067211 */ /* 0x000fc400078f18ff */
[----:B------:R-:W-:Y:S01]  /*d4f0*/  IADD3.X R29, R15, R10, RZ, P0, !PT ;  /* 0x0000000a0f1d7210 */ /* 0x000fe200007fe4ff */
[----:B------:R-:W-:Y:S01]  /*d500*/  IMAD.WIDE R8, R240, 0x2, RZ ;  /* 0x00000002f0087825 */ /* 0x000fe200078e02ff */
[----:B------:R-:W-:Y:S01]  /*d510*/  LOP3.LUT R241, R6, 0xfffffff8, RZ, 0xc0, !PT ;  /* 0xfffffff806f17812 */ /* 0x000fe200078ec0ff */
[----:B------:R-:W-:Y:S01]  /*d520*/  LDSM.16.M88.4 R100, [R0+0x3900] ;  /* 0x003900000064783b */ /* 0x000fe20000000200 */
[----:B------:R-:W-:Y:S02]  /*d530*/  SHF.R.S32.HI R160, RZ, 0x1f, R240 ;  /* 0x0000001fffa07819 */ /* 0x000fe400000114f0 */
[----:B------:R-:W-:Y:S01]  /*d540*/  IADD3 R30, P1, R13, R8, RZ ;  /* 0x000000080d1e7210 */ /* 0x000fe20007f3e0ff */
[----:B------:R-:W-:Y:S01]  /*d550*/  IMAD.WIDE R6, R241, 0x2, RZ ;  /* 0x00000002f1067825 */ /* 0x000fe200078e02ff */
[----:B------:R-:W-:Y:S01]  /*d560*/  IADD3 R26, P0, R8, R11, RZ ;  /* 0x0000000b081a7210 */ /* 0x000fe20007f1e0ff */
[----:B------:R1:W-:Y:S01]  /*d570*/  LDSM.16.M88.4 R104, [R0+0x3d00] ;  /* 0x003d00000068783b */ /* 0x0003e20000000200 */
[----:B------:R-:W-:-:S02]  /*d580*/  IADD3.X R31, R12, R9, RZ, P1, !PT ;  /* 0x000000090c1f7210 */ /* 0x000fc40000ffe4ff */
[----:B------:R-:W-:Y:S01]  /*d590*/  IADD3.X R27, R9, R10, RZ, P0, !PT ;  /* 0x0000000a091b7210 */ /* 0x000fe200007fe4ff */
[----:B------:R-:W-:Y:S01]  /*d5a0*/  LDSM.16.M88.4 R40, [R225+0x6100] ;  /* 0x00610000e128783b */ /* 0x000fe20000000200 */
[----:B------:R-:W-:Y:S02]  /*d5b0*/  IADD3 R24, P1, R13, R6, RZ ;  /* 0x000000060d187210 */ /* 0x000fe40007f3e0ff */
[----:B------:R-:W-:Y:S01]  /*d5c0*/  IADD3 R6, P0, R6, R11, RZ ;  /* 0x0000000b06067210 */ /* 0x000fe20007f1e0ff */
[----:B------:R-:W-:Y:S01]  /*d5d0*/  LDSM.16.M88.4 R16, [R225+0x7100] ;  /* 0x00710000e110783b */ /* 0x000fe20000000200 */
[----:B------:R-:W-:Y:S02]  /*d5e0*/  IADD3.X R25, R12, R7, RZ, P1, !PT ;  /* 0x000000070c197210 */ /* 0x000fe40000ffe4ff */
[----:B------:R-:W-:Y:S01]  /*d5f0*/  IADD3.X R7, R7, R10, RZ, P0, !PT ;  /* 0x0000000a07077210 */ /* 0x000fe200007fe4ff */
[----:B------:R-:W2:Y:S01]  /*d600*/  LDSM.16.M88.4 R12, [R224+0x6100] ;  /* 0x00610000e00c783b */ /* 0x000ea20000000200 */
[----:B------:R-:W-:-:S02]  /*d610*/  ISETP.LT.OR P0, PT, R65, 0x1, P2 ;  /* 0x000000014100780c */ /* 0x000fc40001701670 */
[----:B------:R-:W-:Y:S01]  /*d620*/  ISETP.GE.AND P1, PT, R74, c[0x0][0x1d4], PT ;  /* 0x000075004a007a0c */ /* 0x000fe20003f26270 */
[----:B------:R-:W3:Y:S01]  /*d630*/  LDSM.16.M88.4 R8, [R224+0x7100] ;  /* 0x00710000e008783b */ /* 0x000ee20000000200 */
[----:B------:R-:W-:Y:S02]  /*d640*/  ISETP.LT.OR P2, PT, R65, 0x21, P2 ;  /* 0x000000214100780c */ /* 0x000fe40001741670 */
[----:B------:R-:W-:Y:S02]  /*d650*/  SHF.R.S32.HI R159, RZ, 0x1f, R241 ;  /* 0x0000001fff9f7819 */ /* 0x000fe400000114f1 */
[----:B-1----:R-:W-:-:S05]  /*d660*/  IADD3 R0, R220, 0x3100, RZ ;  /* 0x00003100dc007810 */ /* 0x002fca0007ffe0ff */
[----:B------:R-:W-:Y:S01]  /*d670*/  @!PT LDS RZ, [RZ] ;  /* 0x00000000fffff984 */ /* 0x000fe20000000800 */
[----:B------:R-:W-:Y:S01]  /*d680*/  @!PT LDS RZ, [RZ] ;  /* 0x00000000fffff984 */ /* 0x000fe20000000800 */
[----:B------:R-:W-:Y:S01]  /*d690*/  @!PT LDS RZ, [RZ] ;  /* 0x00000000fffff984 */ /* 0x000fe20000000800 */
[----:B------:R1:W-:Y:S01]  /*d6a0*/  LDGSTS.E.BYPASS.LTC128B.128 [R226+0x100], [R32.64], !P0 ;  /* 0x0010000020e27fae */ /* 0x0003e2000c101d46 */
[C---:B------:R-:W-:Y:S02]  /*d6b0*/  ISETP.LT.OR P0, PT, R65.reuse, 0x1, P1 ;  /* 0x000000014100780c */ /* 0x040fe40000f01670 */
[----:B------:R-:W-:Y:S02]  /*d6c0*/  ISETP.LT.OR P1, PT, R65, 0x21, P1 ;  /* 0x000000214100780c */ /* 0x000fe40000f21670 */
[----:B------:R-:W-:-:S09]  /*d6d0*/  LEA R223, R2, R0, 0x1 ;  /* 0x0000000002df7211 */ /* 0x000fd200078e08ff */
[----:B------:R4:W-:Y:S01]  /*d6e0*/  LDGSTS.E.BYPASS.LTC128B.128 [R226+0x1100], [R30.64], !P0 ;  /* 0x011000001ee27fae */ /* 0x0009e2000c101d46 */
[----:B------:R-:W-:-:S04]  /*d6f0*/  ISETP.GE.AND P0, PT, R73, c[0x0][0x1d4], PT ;  /* 0x0000750049007a0c */ /* 0x000fc80003f06270 */
[C---:B------:R-:W-:Y:S02]  /*d700*/  ISETP.LT.OR P3, PT, R65.reuse, 0x1, P0 ;  /* 0x000000014100780c */ /* 0x040fe40000761670 */
[----:B------:R-:W-:Y:S01]  /*d710*/  ISETP.LT.OR P0, PT, R65, 0x21, P0 ;  /* 0x000000214100780c */ /* 0x000fe20000701670 */
[----:B--2---:R-:W-:Y:S10]  /*d720*/  HMMA.16816.F32 R76, R12, R22, RZ ;  /* 0x000000160c4c723c */ /* 0x004ff400000018ff */
[----:B------:R2:W-:Y:S01]  /*d730*/  LDGSTS.E.BYPASS.LTC128B.128 [R226+0x2100], [R24.64], !P3 ;  /* 0x0210000018e27fae */ /* 0x0005e2000d901d46 */
[----:B------:R-:W-:Y:S01]  /*d740*/  ISETP.NE.AND P3, PT, R34, RZ, PT ;  /* 0x000000ff2200720c */ /* 0x000fe20003f65270 */
[----:B---3--:R-:W-:Y:S02]  /*d750*/  HMMA.16816.F32 R92, R8, R52, RZ ;  /* 0x00000034085c723c */ /* 0x008fe400000018ff */
[----:B------:R4:W-:Y:S01]  /*d760*/  LDGSTS.E.BYPASS.LTC128B.128 [R226+0x900], [R28.64], !P2 ;  /* 0x009000001ce27fae */ /* 0x0009e2000d101d46 */
[----:B------:R-:W-:-:S03]  /*d770*/  ISETP.GE.AND P2, PT, R165, 0x41, PT ;  /* 0x00000041a500780c */ /* 0x000fc60003f46270 */
[----:B------:R2:W-:Y:S02]  /*d780*/  LDGSTS.E.BYPASS.LTC128B.128 [R226+0x1900], [R26.64], !P1 ;  /* 0x019000001ae27fae */ /* 0x0005e4000c901d46 */
[C---:B------:R-:W-:Y:S02]  /*d790*/  HMMA.16816.F32 R84, R8.reuse, R48, RZ ;  /* 0x000000300854723c */ /* 0x040fe400000018ff */
[----:B------:R3:W-:Y:S04]  /*d7a0*/  LDGSTS.E.BYPASS.LTC128B.128 [R226+0x2900], [R6.64], !P0 ;  /* 0x0290000006e27fae */ /* 0x0007e8000c101d46 */
[----:B------:R-:W-:Y:S02]  /*d7b0*/  LDSM.16.M88.4 R64, [R220+0x4100] ;  /* 0x00410000dc40783b */ /* 0x000fe40000000200 */
[C---:B------:R-:W-:Y:S02]  /*d7c0*/  HMMA.16816.F32 R68, R8.reuse, R44, RZ ;  /* 0x0000002c0844723c */ /* 0x040fe400000018ff */
[----:B------:R-:W5:Y:S04]  /*d7d0*/  LDSM.16.M88.4 R36, [R224+0x8100] ;  /* 0x00810000e024783b */ /* 0x000f680000000200 */
[----:B-1----:R-:W1:Y:S02]  /*d7e0*/  LDSM.16.M88.4 R32, [R224+0x9100] ;  /* 0x00910000e020783b */ /* 0x002e640000000200 */
[C---:B------:R-:W-:Y:S02]  /*d7f0*/  HMMA.16816.F32 R96, R8.reuse, R22, RZ ;  /* 0x000000160860723c */ /* 0x040fe400000018ff */
[----:B------:R-:W0:Y:S06]  /*d800*/  LDGDEPBAR ;  /* 0x00000000000079af */ /* 0x000e2c0000000000 */
[C---:B----4-:R-:W-:Y:S01]  /*d810*/  HMMA.16816.F32 R28, R8.reuse, R20, RZ ;  /* 0x00000014081c723c */ /* 0x050fe200000018ff */
[----:B--2---:R-:W-:Y:S07]  /*d820*/  LDSM.16.M88.4 R24, [R225+0x9100] ;  /* 0x00910000e118783b */ /* 0x004fee0000000200 */
[C---:B------:R-:W-:Y:S08]  /*d830*/  HMMA.16816.F32 R88, R8.reuse, R54, RZ ;  /* 0x000000360858723c */ /* 0x040ff000000018ff */
[C---:B------:R-:W-:Y:S08]  /*d840*/  HMMA.16816.F32 R72, R8.reuse, R50, RZ ;  /* 0x000000320848723c */ /* 0x040ff000000018ff */
[----:B------:R-:W-:Y:S08]  /*d850*/  HMMA.16816.F32 R60, R8, R46, RZ ;  /* 0x0000002e083c723c */ /* 0x000ff000000018ff */
[C---:B------:R-:W-:Y:S08]  /*d860*/  HMMA.16816.F32 R8, R12.reuse, R20, RZ ;  /* 0x000000140c08723c */ /* 0x040ff000000018ff */
[C---:B------:R-:W-:Y:S08]  /*d870*/  HMMA.16816.F32 R20, R12.reuse, R52, RZ ;  /* 0x000000340c14723c */ /* 0x040ff000000018ff */
[----:B------:R-:W-:Y:S01]  /*d880*/  HMMA.16816.F32 R116, R12, R54, RZ ;  /* 0x000000360c74723c */ /* 0x000fe200000018ff */
[----:B------:R-:W-:Y:S07]  /*d890*/  LDSM.16.M88.4 R52, [R223+0x1000] ;  /* 0x00100000df34783b */ /* 0x000fee0000000200 */
[----:B------:R-:W-:Y:S08]  /*d8a0*/  HMMA.16816.F32 R8, R40, R56, R8 ;  /* 0x000000382808723c */ /* 0x000ff00000001808 */
[C---:B------:R-:W-:Y:S08]  /*d8b0*/  HMMA.16816.F32 R108, R12.reuse, R48, RZ ;  /* 0x000000300c6c723c */ /* 0x040ff000000018ff */
[C---:B------:R-:W-:Y:S01]  /*d8c0*/  HMMA.16816.F32 R128, R12.reuse, R50, RZ ;  /* 0x000000320c80723c */ /* 0x040fe200000018ff */
[----:B------:R-:W-:Y:S07]  /*d8d0*/  LDSM.16.M88.4 R48, [R223+0x2000] ;  /* 0x00200000df30783b */ /* 0x000fee0000000200 */
[C---:B------:R-:W-:Y:S08]  /*d8e0*/  HMMA.16816.F32 R112, R12.reuse, R44, RZ ;  /* 0x0000002c0c70723c */ /* 0x040ff000000018ff */
[----:B------:R-:W-:Y:S01]  /*d8f0*/  HMMA.16816.F32 R120, R12, R46, RZ ;  /* 0x0000002e0c78723c */ /* 0x000fe200000018ff */
[----:B------:R-:W-:Y:S07]  /*d900*/  LDSM.16.M88.4 R44, [R220+0x5100] ;  /* 0x00510000dc2c783b */ /* 0x000fee0000000200 */
[----:B------:R-:W-:Y:S01]  /*d910*/  HMMA.16816.F32 R12, R16, R56, R28 ;  /* 0x00000038100c723c */ /* 0x000fe2000000181c */
[----:B------:R-:W2:Y:S07]  /*d920*/  LDSM.16.M88.4 R28, [R225+0x8100] ;  /* 0x00810000e11c783b */ /* 0x000eae0000000200 */
[----:B-----5:R-:W-:Y:S08]  /*d930*/  HMMA.16816.F32 R8, R36, R64, R8 ;  /* 0x000000402408723c */ /* 0x020ff00000001808 */
[----:B------:R-:W-:Y:S08]  /*d940*/  HMMA.16816.F32 R132, R16, R82, R88 ;  /* 0x000000521084723c */ /* 0x000ff00000001858 */
[----:B------:R-:W-:Y:S01]  /*d950*/  HMMA.16816.F32 R88, R40, R80, R20 ;  /* 0x000000502858723c */ /* 0x000fe20000001814 */
[----:B------:R-:W4:Y:S07]  /*d960*/  LDSM.16.M88.4 R20, [R224+0xa100] ;  /* 0x00a10000e014783b */ /* 0x000f2e0000000200 */
[-C--:B------:R-:W-:Y:S08]  /*d970*/  HMMA.16816.F32 R96, R16, R58.reuse, R96 ;  /* 0x0000003a1060723c */ /* 0x080ff00000001860 */
[----:B------:R-:W-:Y:S08]  /*d980*/  HMMA.16816.F32 R76, R40, R58, R76 ;  /* 0x0000003a284c723c */ /* 0x000ff0000000184c */
[----:B-1----:R-:W-:Y:S01]  /*d990*/  HMMA.16816.F32 R56, R32, R64, R12 ;  /* 0x000000402038723c */ /* 0x002fe2000000180c */
[----:B------:R-:W-:Y:S07]  /*d9a0*/  LDSM.16.M88.4 R12, [R225+0xa100] ;  /* 0x00a10000e10c783b */ /* 0x000fee0000000200 */
[C---:B------:R-:W-:Y:S08]  /*d9b0*/  HMMA.16816.F32 R124, R16.reuse, R80, R92 ;  /* 0x00000050107c723c */ /* 0x040ff0000000185c */
[C---:B------:R-:W-:Y:S08]  /*d9c0*/  HMMA.16816.F32 R136, R16.reuse, R100, R84 ;  /* 0x000000641088723c */ /* 0x040ff00000001854 */
[C---:B------:R-:W-:Y:S08]  /*d9d0*/  HMMA.16816.F32 R144, R16.reuse, R104, R68 ;  /* 0x000000681090723c */ /* 0x040ff00000001844 */
[C---:B------:R-:W-:Y:S08]  /*d9e0*/  HMMA.16816.F32 R140, R16.reuse, R102, R72 ;  /* 0x00000066108c723c */ /* 0x040ff00000001848 */
[----:B------:R-:W-:Y:S01]  /*d9f0*/  HMMA.16816.F32 R148, R16, R106, R60 ;  /* 0x0000006a1094723c */ /* 0x000fe2000000183c */
[----:B------:R-:W1:Y:S07]  /*da00*/  LDSM.16.M88.4 R16, [R224+0xb100] ;  /* 0x00b10000e010783b */ /* 0x000e6e0000000200 */
[-C--:B--2---:R-:W-:Y:S01]  /*da10*/  HMMA.16816.F32 R68, R28, R52.reuse, R8 ;  /* 0x000000341c44723c */ /* 0x084fe20000001808 */
[----:B------:R-:W-:Y:S07]  /*da20*/  LDSM.16.M88.4 R8, [R225+0xb100] ;  /* 0x00b10000e108783b */ /* 0x000fee0000000200 */
[----:B------:R-:W-:Y:S01]  /*da30*/  HMMA.16816.F32 R60, R24, R52, R56 ;  /* 0x00000034183c723c */ /* 0x000fe20000001838 */
[----:B------:R-:W2:Y:S07]  /*da40*/  LDSM.16.M88.4 R56, [R220+0x4500] ;  /* 0x00450000dc38783b */ /* 0x000eae0000000200 */
[----:B------:R-:W-:Y:S08]  /*da50*/  HMMA.16816.F32 R76, R36, R66, R76 ;  /* 0x00000042244c723c */ /* 0x000ff0000000184c */
[----:B----4-:R-:W-:Y:S08]  /*da60*/  HMMA.16816.F32 R72, R20, R44, R68 ;  /* 0x0000002c1448723c */ /* 0x010ff00000001844 */
[----:B------:R-:W-:Y:S08]  /*da70*/  HMMA.16816.F32 R92, R40, R82, R116 ;  /* 0x00000052285c723c */ /* 0x000ff00000001874 */
[----:B------:R-:W-:Y:S08]  /*da80*/  HMMA.16816.F32 R80, R32, R66, R96 ;  /* 0x000000422050723c */ /* 0x000ff00000001860 */
[----:B-1----:R-:W-:Y:S01]  /*da90*/  HMMA.16816.F32 R64, R16, R44, R60 ;  /* 0x0000002c1040723c */ /* 0x002fe2000000183c */
[----:B------:R-:W1:Y:S07]  /*daa0*/  LDSM.16.M88.4 R60, [R223+0x1400] ;  /* 0x00140000df3c783b */ /* 0x000e6e0000000200 */
[----:B------:R-:W-:Y:S08]  /*dab0*/  HMMA.16816.F32 R68, R28, R54, R76 ;  /* 0x000000361c44723c */ /* 0x000ff0000000184c */
[----:B------:R-:W-:Y:S08]  /*dac0*/  HMMA.16816.F32 R84, R12, R48, R72 ;  /* 0x000000300c54723c */ /* 0x000ff00000001848 */
[----:B------:R-:W-:Y:S08]  /*dad0*/  HMMA.16816.F32 R76, R24, R54, R80 ;  /* 0x00000036184c723c */ /* 0x000ff00000001850 */
[----:B--2---:R-:W-:Y:S08]  /*dae0*/  HMMA.16816.F32 R72, R36, R56, R88 ;  /* 0x000000382448723c */ /* 0x004ff00000001858 */
[----:B------:R-:W-:Y:S01]  /*daf0*/  HMMA.16816.F32 R108, R40, R100, R108 ;  /* 0x00000064286c723c */ /* 0x000fe2000000186c */
[----:B------:R-:W-:-:S04]  /*db00*/  FMUL.FTZ R0, R84, c[0x0][0x320] ;  /* 0x0000c80054007a20 */ /* 0x000fc80000410000 */
[----:B------:R2:W4:Y:S03]  /*db10*/  MUFU.TANH R155, R0 ;  /* 0x00000000009b7308 */ /* 0x0005260000002400 */
[C---:B------:R-:W-:Y:S08]  /*db20*/  HMMA.16816.F32 R112, R40.reuse, R104, R112 ;  /* 0x000000682870723c */ /* 0x040ff00000001870 */
[----:B------:R-:W-:Y:S01]  /*db30*/  HMMA.16816.F32 R128, R40, R102, R128 ;  /* 0x000000662880723c */ /* 0x000fe20000001880 */
[----:B--2---:R-:W-:-:S07]  /*db40*/  FMUL.FTZ R0, R85, c[0x0][0x320] ;  /* 0x0000c80055007a20 */ /* 0x004fce0000410000 */
[----:B------:R-:W-:Y:S01]  /*db50*/  HMMA.16816.F32 R120, R40, R106, R120 ;  /* 0x0000006a2878723c */ /* 0x000fe20000001878 */
[----:B------:R-:W2:Y:S01]  /*db60*/  LDSM.16.M88.4 R40, [R220+0x5500] ;  /* 0x00550000dc28783b */ /* 0x000ea20000000200 */
[----:B------:R5:W1:Y:S06]  /*db70*/  MUFU.TANH R154, R0 ;  /* 0x00000000009a7308 */ /* 0x000a6c0000002400 */
[----:B------:R-:W-:Y:S08]  /*db80*/  HMMA.16816.F32 R80, R8, R48, R64 ;  /* 0x000000300850723c */ /* 0x000ff00000001840 */
[----:B------:R-:W-:Y:S01]  /*db90*/  HMMA.16816.F32 R64, R20, R46, R68 ;  /* 0x0000002e1440723c */ /* 0x000fe20000001844 */
[----:B-----5:R-:W-:-:S04]  /*dba0*/  FMUL.FTZ R0, R86, c[0x0][0x320] ;  /* 0x0000c80056007a20 */ /* 0x020fc80000410000 */
[----:B------:R5:W1:Y:S03]  /*dbb0*/  MUFU.TANH R153, R0 ;  /* 0x0000000000997308 */ /* 0x000a660000002400 */
[----:B------:R-:W-:Y:S08]  /*dbc0*/  HMMA.16816.F32 R52, R32, R56, R124 ;  /* 0x000000382034723c */ /* 0x000ff0000000187c */
[----:B------:R-:W-:Y:S01]  /*dbd0*/  HMMA.16816.F32 R68, R16, R46, R76 ;  /* 0x0000002e1044723c */ /* 0x000fe2000000184c */
[----:B------:R-:W2:Y:S01]  /*dbe0*/  LDSM.16.M88.4 R44, [R223+0x2400] ;  /* 0x00240000df2c783b */ /* 0x000ea20000000200 */
[----:B-----5:R-:W-:-:S06]  /*dbf0*/  FMUL.FTZ R0, R87, c[0x0][0x320] ;  /* 0x0000c80057007a20 */ /* 0x020fcc0000410000 */
[----:B-1----:R-:W-:Y:S01]  /*dc00*/  HMMA.16816.F32 R72, R28, R60, R72 ;  /* 0x0000003c1c48723c */ /* 0x002fe20000001848 */
[----:B------:R1:W1:Y:S07]  /*dc10*/  MUFU.TANH R152, R0 ;  /* 0x0000000000987308 */ /* 0x00026e0000002400 */
[----:B------:R-:W-:Y:S08]  /*dc20*/  HMMA.16816.F32 R76, R12, R50, R64 ;  /* 0x000000320c4c723c */ /* 0x000ff00000001840 */
[----:B------:R-:W-:Y:S01]  /*dc30*/  HMMA.16816.F32 R64, R24, R60, R52 ;  /* 0x0000003c1840723c */ /* 0x000fe20000001834 */
[----:B------:R-:W5:Y:S01]  /*dc40*/  LDSM.16.M88.4 R52, [R220+0x4900] ;  /* 0x00490000dc34783b */ /* 0x000f620000000200 */
[----:B-1----:R-:W-:-:S04]  /*dc50*/  FMUL.FTZ R0, R80, c[0x0][0x320] ;  /* 0x0000c80050007a20 */ /* 0x002fc80000410000 */
[----:B------:R1:W1:Y:S02]  /*dc60*/  MUFU.TANH R127, R0 ;  /* 0x00000000007f7308 */ /* 0x0002640000002400 */
[----:B------:R-:W-:Y:S08]  /*dc70*/  HMMA.16816.F32 R84, R8, R50, R68 ;  /* 0x000000320854723c */ /* 0x000ff00000001844 */
[----:B------:R-:W-:Y:S01]  /*dc80*/  HMMA.16816.F32 R48, R36, R58, R92 ;  /* 0x0000003a2430723c */ /* 0x000fe2000000185c */
[----:B-1----:R-:W-:-:S07]  /*dc90*/  FMUL.FTZ R0, R81, c[0x0][0x320] ;  /* 0x0000c80051007a20 */ /* 0x002fce0000410000 */
[----:B--2---:R-:W-:Y:S01]  /*dca0*/  HMMA.16816.F32 R68, R20, R40, R72 ;  /* 0x000000281444723c */ /* 0x004fe20000001848 */
[----:B------:R1:W2:Y:S07]  /*dcb0*/  MUFU.TANH R126, R0 ;  /* 0x00000000007e7308 */ /* 0x0002ae0000002400 */
[----:B------:R-:W-:Y:S08]  /*dcc0*/  HMMA.16816.F32 R72, R32, R58, R132 ;  /* 0x0000003a2048723c */ /* 0x000ff00000001884 */
[----:B------:R-:W-:Y:S01]  /*dcd0*/  HMMA.16816.F32 R56, R16, R40, R64 ;  /* 0x000000281038723c */ /* 0x000fe20000001840 */
[----:B-1----:R-:W-:-:S04]  /*dce0*/  FMUL.FTZ R0, R82, c[0x0][0x320] ;  /* 0x0000c80052007a20 */ /* 0x002fc80000410000 */
[----:B------:R1:W1:Y:S03]  /*dcf0*/  MUFU.TANH R125, R0 ;  /* 0x00000000007d7308 */ /* 0x0002660000002400 */
[----:B------:R-:W-:Y:S01]  /*dd00*/  HMMA.16816.F32 R64, R28, R62, R48 ;  /* 0x0000003e1c40723c */ /* 0x000fe20000001830 */
[----:B------:R-:W2:Y:S01]  /*dd10*/  LDSM.16.M88.4 R48, [R223+0x1800] ;  /* 0x00180000df30783b */ /* 0x000ea20000000200 */
[----:B-1----:R-:W-:Y:S11]  /*dd20*/  FMUL.FTZ R0, R83, c[0x0][0x320] ;  /* 0x0000c80053007a20 */ /* 0x002ff60000410000 */
[----:B------:R-:W-:Y:S03]  /*dd30*/  @!UPT UIADD3 URZ, URZ, URZ, URZ ;  /* 0x0000003f3f3ff290 */ /* 0x000fe6000fffe03f */
[----:B------:R-:W-:Y:S01]  /*dd40*/  HMMA.16816.F32 R80, R8, R44, R56 ;  /* 0x0000002c0850723c */ /* 0x000fe20000001838 */
[----:B------:R-:W1:Y:S01]  /*dd50*/  LDSM.16.M88.4 R56, [R220+0x5900] ;  /* 0x00590000dc38783b */ /* 0x000e620000000200 */
        /* <DEDUP_REMOVED lines=12> */
[----:B-----5:R-:W-:Y:S01]  /*de20*/  HMMA.16816.F32 R72, R36, R52, R108 ;  /* 0x000000342448723c */ /* 0x020fe2000000186c */
[----:B---3--:R-:W-:-:S04]  /*de30*/  FMUL.FTZ R0, R84, c[0x0][0x320] ;  /* 0x0000c80054007a20 */ /* 0x008fc80000410000 */
[----:B------:R3:W1:Y:S03]  /*de40*/  MUFU.TANH R107, R0 ;  /* 0x00000000006b7308 */ /* 0x0006660000002400 */
[----:B------:R-:W-:Y:S08]  /*de50*/  HMMA.16816.F32 R60, R32, R52, R136 ;  /* 0x00000034203c723c */ /* 0x000ff00000001888 */
[----:B------:R-:W-:Y:S01]  /*de60*/  HMMA.16816.F32 R68, R16, R42, R68 ;  /* 0x0000002a1044723c */ /* 0x000fe20000001844 */
[----:B------:R-:W5:Y:S01]  /*de70*/  LDSM.16.M88.4 R40, [R223+0x2800] ;  /* 0x00280000df28783b */ /* 0x000f620000000200 */
[----:B---3--:R-:W-:-:S06]  /*de80*/  FMUL.FTZ R0, R85, c[0x0][0x320] ;  /* 0x0000c80055007a20 */ /* 0x008fcc0000410000 */
[-C--:B--2---:R-:W-:Y:S01]  /*de90*/  HMMA.16816.F32 R72, R28, R48.reuse, R72 ;  /* 0x000000301c48723c */ /* 0x084fe20000001848 */
[----:B------:R2:W3:Y:S07]  /*dea0*/  MUFU.TANH R106, R0 ;  /* 0x00000000006a7308 */ /* 0x0004ee0000002400 */
[----:B------:R-:W-:Y:S01]  /*deb0*/  HMMA.16816.F32 R60, R24, R48, R60 ;  /* 0x00000030183c723c */ /* 0x000fe2000000183c */
[----:B--2---:R-:W-:-:S04]  /*dec0*/  FMUL.FTZ R0, R86, c[0x0][0x320] ;  /* 0x0000c80056007a20 */ /* 0x004fc80000410000 */
[----:B------:R2:W2:Y:S11]  /*ded0*/  MUFU.TANH R105, R0 ;  /* 0x0000000000697308 */ /* 0x0004b60000002400 */
[----:B------:R-:W-:Y:S08]  /*dee0*/  @!UPT UIADD3 URZ, URZ, URZ, URZ ;  /* 0x0000003f3f3ff290 */ /* 0x000ff0000fffe03f */
[----:B-1----:R-:W-:Y:S01]  /*def0*/  HMMA.16816.F32 R60, R16, R56, R60 ;  /* 0x00000038103c723c */ /* 0x002fe2000000183c */
[----:B--2---:R-:W-:-:S07]  /*df00*/  FMUL.FTZ R0, R87, c[0x0][0x320] ;  /* 0x0000c80057007a20 */ /* 0x004fce0000410000 */
        /* <DEDUP_REMOVED lines=20> */
[----:B-----5:R-:W-:Y:S01]  /*e050*/  HMMA.16816.F32 R72, R8, R42, R72 ;  /* 0x0000002a0848723c */ /* 0x020fe20000001848 */
[----:B--2---:R-:W-:-:S04]  /*e060*/  FMUL.FTZ R0, R80, c[0x0][0x320] ;  /* 0x0000c80050007a20 */ /* 0x004fc80000410000 */
[----:B------:R2:W1:Y:S11]  /*e070*/  MUFU.TANH R99, R0 ;  /* 0x0000000000637308 */ /* 0x0004760000002400 */
[----:B------:R-:W-:Y:S01]  /*e080*/  HMMA.16816.F32 R64, R28, R50, R64 ;  /* 0x000000321c40723c */ /* 0x000fe20000001840 */
[----:B------:R-:W5:Y:S01]  /*e090*/  LDSM.16.M88.4 R48, [R220+0x5d00] ;  /* 0x005d0000dc30783b */ /* 0x000f620000000200 */
        /* <DEDUP_REMOVED lines=37> */
[----:B-----5:R-:W-:Y:S01]  /*e2f0*/  HMMA.16816.F32 R56, R20, R48, R56 ;  /* 0x000000301438723c */ /* 0x020fe20000001838 */
        /* <DEDUP_REMOVED lines=15> */
[----:B-----5:R-:W-:-:S07]  /*e3f0*/  FMUL.FTZ R0, R76, c[0x0][0x320] ;  /* 0x0000c8004c007a20 */ /* 0x020fce0000410000 */
[C---:B------:R-:W-:Y:S01]  /*e400*/  HMMA.16816.F32 R28, R8.reuse, R36, R40 ;  /* 0x00000024081c723c */ /* 0x040fe20000001828 */
[----:B------:R5:W1:Y:S07]  /*e410*/  MUFU.TANH R87, R0 ;  /* 0x0000000000577308 */ /* 0x000a6e0000002400 */
[----:B------:R-:W-:Y:S01]  /*e420*/  HMMA.16816.F32 R8, R8, R38, R16 ;  /* 0x000000260808723c */ /* 0x000fe20000001810 */
[----:B------:R-:W-:Y:S02]  /*e430*/  FMUL.FTZ R56, R56, c[0x0][0x320] ;  /* 0x0000c80038387a20 */ /* 0x000fe40000410000 */
[----:B------:R-:W-:-:S02]  /*e440*/  FMUL.FTZ R57, R57, c[0x0][0x320] ;  /* 0x0000c80039397a20 */ /* 0x000fc40000410000 */
[----:B------:R-:W-:Y:S02]  /*e450*/  FMUL.FTZ R58, R58, c[0x0][0x320] ;  /* 0x0000c8003a3a7a20 */ /* 0x000fe40000410000 */
[----:B------:R-:W1:Y:S01]  /*e460*/  MUFU.TANH R56, R56 ;  /* 0x0000003800387308 */ /* 0x000e620000002400 */
[----:B------:R-:W-:Y:S01]  /*e470*/  HMMA.16816.F32 R12, R12, R38, R20 ;  /* 0x000000260c0c723c */ /* 0x000fe20000001814 */
[----:B-----5:R-:W-:-:S06]  /*e480*/  FMUL.FTZ R0, R77, c[0x0][0x320] ;  /* 0x0000c8004d007a20 */ /* 0x020fcc0000410000 */
[----:B------:R5:W1:Y:S08]  /*e490*/  MUFU.TANH R86, R0 ;  /* 0x0000000000567308 */ /* 0x000a700000002400 */
[----:B------:R-:W1:Y:S01]  /*e4a0*/  MUFU.TANH R57, R57 ;  /* 0x0000003900397308 */ /* 0x000e620000002400 */
[----:B------:R-:W-:Y:S02]  /*e4b0*/  FMUL.FTZ R8, R8, c[0x0][0x320] ;  /* 0x0000c80008087a20 */ /* 0x000fe40000410000 */
[----:B------:R-:W-:-:S02]  /*e4c0*/  FMUL.FTZ R9, R9, c[0x0][0x320] ;  /* 0x0000c80009097a20 */ /* 0x000fc40000410000 */
[----:B------:R-:W-:Y:S02]  /*e4d0*/  FMUL.FTZ R10, R10, c[0x0][0x320] ;  /* 0x0000c8000a0a7a20 */ /* 0x000fe40000410000 */
[----:B------:R-:W-:Y:S01]  /*e4e0*/  FMUL.FTZ R11, R11, c[0x0][0x320] ;  /* 0x0000c8000b0b7a20 */ /* 0x000fe20000410000 */
[----:B------:R-:W1:Y:S01]  /*e4f0*/  MUFU.TANH R58, R58 ;  /* 0x0000003a003a7308 */ /* 0x000e620000002400 */
[----:B-----5:R-:W-:Y:S02]  /*e500*/  FMUL.FTZ R0, R78, c[0x0][0x320] ;  /* 0x0000c8004e007a20 */ /* 0x020fe40000410000 */
[----:B------:R-:W-:Y:S02]  /*e510*/  FMUL.FTZ R12, R12, c[0x0][0x320] ;  /* 0x0000c8000c0c7a20 */ /* 0x000fe40000410000 */
[----:B------:R-:W-:Y:S02]  /*e520*/  FMUL.FTZ R13, R13, c[0x0][0x320] ;  /* 0x0000c8000d0d7a20 */ /* 0x000fe40000410000 */
[----:B------:R-:W-:Y:S01]  /*e530*/  FMUL.FTZ R14, R14, c[0x0][0x320] ;  /* 0x0000c8000e0e7a20 */ /* 0x000fe20000410000 */
[----:B------:R5:W1:Y:S01]  /*e540*/  MUFU.TANH R85, R0 ;  /* 0x0000000000557308 */ /* 0x000a620000002400 */
[----:B------:R-:W-:-:S07]  /*e550*/  FMUL.FTZ R15, R15, c[0x0][0x320] ;  /* 0x0000c8000f0f7a20 */ /* 0x000fce0000410000 */
        /* <DEDUP_REMOVED lines=29> */
[----:B------:R-:W1:Y:S08]  /*e730*/  MUFU.TANH R30, R11 ;  /* 0x0000000b001e7308 */ /* 0x000e700000002400 */
[----:B------:R5:W1:Y:S02]  /*e740*/  MUFU.TANH R27, R0 ;  /* 0x00000000001b7308 */ /* 0x000a640000002400 */
[----:B-----5:R-:W-:-:S06]  /*e750*/  FMUL.FTZ R0, R31, c[0x0][0x320] ;  /* 0x0000c8001f007a20 */ /* 0x020fcc0000410000 */
[----:B------:R1:W1:Y:S08]  /*e760*/  MUFU.TANH R31, R13 ;  /* 0x0000000d001f7308 */ /* 0x0002700000002400 */
[----:B------:R1:W1:Y:S01]  /*e770*/  MUFU.TANH R29, R0 ;  /* 0x00000000001d7308 */ /* 0x0002620000002400 */
[----:B------:R-:W-:Y:S06]  /*e780*/  BAR.SYNC.DEFER_BLOCKING 0x0 ;  /* 0x0000000000007b1d */ /* 0x000fec0000010000 */
[----:B------:R-:W-:Y:S05]  /*e790*/  @!P2 BRA `(.L_x_138) ;  /* 0x000004200000a947 */ /* 0x000fea0003800000 */
[----:B--234-:R-:W-:Y:S01]  /*e7a0*/  ISETP.NE.AND P1, PT, R172, 0x1, PT ;  /* 0x00000001ac00780c */ /* 0x01cfe20003f25270 */
[----:B------:R-:W-:Y:S01]  /*e7b0*/  IMAD.MOV.U32 R244, RZ, RZ, RZ ;  /* 0x000000fffff47224 */ /* 0x000fe200078e00ff */
[----:B------:R-:W-:-:S04]  /*e7c0*/  IADD3 R2, R164, R171, R170 ;  /* 0x000000aba4027210 */ /* 0x000fc80007ffe0aa */
[----:B------:R-:W-:-:S05]  /*e7d0*/  IADD3 R2, R2, -0x80, RZ ;  /* 0xffffff8002027810 */ /* 0x000fca0007ffe0ff */
[----:B-1----:R-:W-:Y:S02]  /*e7e0*/  IMAD.MOV.U32 R0, RZ, RZ, R2 ;  /* 0x000000ffff007224 */ /* 0x002fe400078e0002 */
[----:B------:R-:W-:-:S05]  /*e7f0*/  @P1 IMAD.HI.U32 R3, R2, c[0x0][0x2bc], RZ ;  /* 0x0000af0002031a27 */ /* 0x000fca00078e00ff */
[----:B------:R-:W-:-:S04]  /*e800*/  @P1 SHF.R.U32.HI R0, RZ, c[0x0][0x2c0], R3 ;  /* 0x0000b000ff001a19 */ /* 0x000fc80000011603 */
[----:B------:R-:W-:-:S04]  /*e810*/  @!P3 IADD3 R3, P0, R0, R168, RZ ;  /* 0x000000a80003b210 */ /* 0x000fc80007f1e0ff */
[----:B------:R-:W-:Y:S02]  /*e820*/  @!P3 LEA.HI.X.SX32 R7, R0, R163, 0x1, P0 ;  /* 0x000000a30007b211 */ /* 0x000fe400000f0eff */
[----:B------:R-:W-:-:S04]  /*e830*/  @!P3 LEA R6, P0, R3, c[0x0][0x2a0], 0x2 ;  /* 0x0000a8000306ba11 */ /* 0x000fc800078010ff */
[----:B------:R-:W-:-:S05]  /*e840*/  @!P3 LEA.HI.X R7, R3, c[0x0][0x2a4], R7, 0x2, P0 ;  /* 0x0000a9000307ba11 */ /* 0x000fca00000f1407 */
[----:B------:R-:W2:Y:S01]  /*e850*/  @!P3 LDG.E R244, [R6.64] ;  /* 0x0000000606f4b981 */ /* 0x000ea2000c1e1900 */
[----:B------:R-:W-:Y:S01]  /*e860*/  IMAD.MOV R0, RZ, RZ, -R0 ;  /* 0x000000ffff007224 */ /* 0x000fe200078e0a00 */
[----:B------:R-:W-:Y:S01]  /*e870*/  SEL R21, RZ, 0x10, P6 ;  /* 0x00000010ff157807 */ /* 0x000fe20003000000 */
[----:B------:R-:W-:Y:S01]  /*e880*/  IMAD.SHL.U32 R10, R176, 0x2, RZ ;  /* 0x00000002b00a7824 */ /* 0x000fe200078e00ff */
[----:B------:R-:W-:Y:S01]  /*e890*/  SEL R20, RZ, 0x10, P5 ;  /* 0x00000010ff147807 */ /* 0x000fe20002800000 */
[----:B------:R-:W-:Y:S01]  /*e8a0*/  IMAD R251, R0, c[0x0][0x2b8], R2 ;  /* 0x0000ae0000fb7a24 */ /* 0x000fe200078e0202 */
[----:B------:R-:W-:Y:S01]  /*e8b0*/  SHF.L.U64.HI R9, R176, 0x1, R161 ;  /* 0x00000001b0097819 */ /* 0x000fe200000102a1 */
[----:B------:R-:W-:Y:S01]  /*e8c0*/  IMAD.SHL.U32 R8, R240, 0x2, RZ ;  /* 0x00000002f0087824 */ /* 0x000fe200078e00ff */
[----:B------:R-:W-:Y:S01]  /*e8d0*/  IADD3 R14, -R20, 0x10, RZ ;  /* 0x00000010140e7810 */ /* 0x000fe20007ffe1ff */
[----:B------:R-:W-:Y:S01]  /*e8e0*/  IMAD.WIDE.U32 R2, R251, c[0x0][0x1e0], RZ ;  /* 0x00007800fb027a25 */ /* 0x000fe200078e00ff */
[----:B------:R-:W-:-:S02]  /*e8f0*/  SHF.R.S32.HI R0, RZ, 0x1f, R251 ;  /* 0x0000001fff007819 */ /* 0x000fc400000114fb */
[----:B------:R-:W-:Y:S02]  /*e900*/  LOP3.LUT R14, R14, 0xf, RZ, 0xc0, !PT ;  /* 0x0000000f0e0e7812 */ /* 0x000fe400078ec0ff */
[----:B------:R-:W-:Y:S01]  /*e910*/  IADD3 R12, -R157, 0x10, RZ ;  /* 0x000000109d0c7810 */ /* 0x000fe20007ffe1ff */
[----:B------:R-:W-:Y:S01]  /*e920*/  IMAD R0, R0, c[0x0][0x1e0], RZ ;  /* 0x0000780000007a24 */ /* 0x000fe200078e02ff */
[----:B------:R-:W-:Y:S02]  /*e930*/  SHF.L.U64.HI R18, R240, 0x1, R160 ;  /* 0x00000001f0127819 */ /* 0x000fe400000102a0 */
[----:B------:R-:W-:Y:S01]  /*e940*/  LOP3.LUT R12, R12, 0xf, RZ, 0xc0, !PT ;  /* 0x0000000f0c0c7812 */ /* 0x000fe200078ec0ff */
[----:B------:R-:W-:Y:S01]  /*e950*/  IMAD R0, R251, c[0x0][0x1e4], R0 ;  /* 0x00007900fb007a24 */ /* 0x000fe200078e0200 */
[----:B------:R-:W-:-:S03]  /*e960*/  SHF.L.U64.HI R19, R241, 0x1, R159 ;  /* 0x00000001f1137819 */ /* 0x000fc6000001029f */
[----:B------:R-:W-:Y:S01]  /*e970*/  IMAD.IADD R3, R3, 0x1, R0 ;  /* 0x0000000103037824 */ /* 0x000fe200078e0200 */
[----:B--2---:R-:W-:-:S03]  /*e980*/  SHF.R.S32.HI R0, RZ, 0x1f, R244 ;  /* 0x0000001fff007819 */ /* 0x004fc600000114f4 */
[----:B------:R-:W-:-:S04]  /*e990*/  IMAD.WIDE.U32 R2, R244, c[0x0][0x1f0], R2 ;  /* 0x00007c00f4027a25 */ /* 0x000fc800078e0002 */
[----:B------:R-:W-:-:S04]  /*e9a0*/  IMAD R0, R0, c[0x0][0x1f0], RZ ;  /* 0x00007c0000007a24 */ /* 0x000fc800078e02ff */
[----:B------:R-:W-:Y:S01]  /*e9b0*/  IMAD R6, R244, c[0x0][0x1f4], R0 ;  /* 0x00007d00f4067a24 */ /* 0x000fe200078e0200 */
[----:B------:R-:W-:-:S04]  /*e9c0*/  IADD3 R0, P0, R166, R2, RZ ;  /* 0x00000002a6007210 */ /* 0x000fc80007f1e0ff */
[----:B------:R-:W-:Y:S02]  /*e9d0*/  IADD3.X R3, R162, R3, R6, P0, !PT ;  /* 0x00000003a2037210 */ /* 0x000fe400007fe406 */
[C---:B------:R-:W-:Y:S02]  /*e9e0*/  LEA R7, P0, R0.reuse, c[0x0][0x1c8], 0x1 ;  /* 0x0000720000077a11 */ /* 0x040fe400078008ff */
[----:B------:R-:W-:Y:S02]  /*e9f0*/  IADD3 R6, -R21, 0x10, RZ ;  /* 0x0000001015067810 */ /* 0x000fe40007ffe1ff */
[----:B------:R-:W-:Y:S02]  /*ea00*/  LEA.HI.X R3, R0, c[0x0][0x1cc], R3, 0x1, P0 ;  /* 0x0000730000037a11 */ /* 0x000fe400000f0c03 */
[----:B------:R-:W1:Y:S01]  /*ea10*/  SHFL.IDX PT, R0, R7, 0x1, 0x1c1f ;  /* 0x003c1f0007007f89 */ /* 0x000e6200000e0000 */
[----:B------:R-:W-:-:S03]  /*ea20*/  LOP3.LUT R6, R6, 0xf, RZ, 0xc0, !PT ;  /* 0x0000000f06067812 */ /* 0x000fc600078ec0ff */
[----:B------:R-:W2:Y:S01]  /*ea30*/  SHFL.IDX PT, R2, R3, 0x1, 0x1c1f ;  /* 0x003c1f0003027f89 */ /* 0x000ea200000e0000 */
[----:B-1----:R-:W-:Y:S01]  /*ea40*/  IADD3 R16, P1, P0, R6, R0, R10 ;  /* 0x0000000006107210 */ /* 0x002fe2000783e00a */
[----:B------:R-:W-:-:S03]  /*ea50*/  IMAD.SHL.U32 R6, R241, 0x2, RZ ;  /* 0x00000002f1067824 */ /* 0x000fc600078e00ff */
[----:B--2---:R-:W-:Y:S02]  /*ea60*/  IADD3.X R17, RZ, R2, R9, P1, P0 ;  /* 0x00000002ff117210 */ /* 0x004fe40000fe0409 */
[----:B------:R-:W-:-:S04]  /*ea70*/  IADD3 R14, P1, P0, R14, R0, R8 ;  /* 0x000000000e0e7210 */ /* 0x000fc8000783e008 */
[----:B------:R-:W-:Y:S02]  /*ea80*/  IADD3.X R15, RZ, R2, R18, P1, P0 ;  /* 0x00000002ff0f7210 */ /* 0x000fe40000fe0412 */
        /* <DEDUP_REMOVED lines=19> */
.L_x_138:
        /* <DEDUP_REMOVED lines=105> */
[----:B------:R-:W-:Y:S02]  /*f250*/  FMNMX.FTZ R6, R32, R36, !PT ;  /* 0x0000002420067209 */ /* 0x000fe40007810000 */
[----:B------:R-:W-:-:S02]  /*f260*/  ISETP.GT.AND P0, PT, R0, 0x39, PT ;  /* 0x000000390000780c */ /* 0x000fc40003f04270 */
[----:B------:R-:W-:Y:S02]  /*f270*/  FMNMX.FTZ R0, R205, R2, !PT ;  /* 0x00000002cd007209 */ /* 0x000fe40007810000 */
[----:B------:R-:W-:Y:S02]  /*f280*/  FMNMX.FTZ R2, R161, R3, !PT ;  /* 0x00000003a1027209 */ /* 0x000fe40007810000 */
[----:B------:R-:W-:Y:S02]  /*f290*/  FMNMX.FTZ R3, R40, R6, !PT ;  /* 0x0000000628037209 */ /* 0x000fe40007810000 */
[----:B------:R-:W-:Y:S02]  /*f2a0*/  FSEL R203, R24, -INF , P0 ;  /* 0xff80000018cb7808 */ /* 0x000fe40000000000 */
[----:B------:R-:W-:Y:S01]  /*f2b0*/  FMNMX.FTZ R0, R204, R0, !PT ;  /* 0x00000000cc007209 */ /* 0x000fe20007810000 */
[----:B------:R-:W-:Y:S01]  /*f2c0*/  LDSM.16.MT88.4 R24, [R221+0x100] ;  /* 0x00010000dd18783b */ /* 0x000fe20000004200 */
[----:B------:R-:W-:-:S02]  /*f2d0*/  FMNMX.FTZ R2, R162, R2, !PT ;  /* 0x00000002a2027209 */ /* 0x000fc40007810000 */
[----:B------:R-:W-:Y:S02]  /*f2e0*/  FMNMX.FTZ R3, R41, R3, !PT ;  /* 0x0000000329037209 */ /* 0x000fe40007810000 */
[----:B------:R-:W-:Y:S02]  /*f2f0*/  FMNMX.FTZ R6, R203, R0, !PT ;  /* 0x00000000cb067209 */ /* 0x000fe40007810000 */
[----:B------:R-:W-:Y:S02]  /*f300*/  FMNMX.FTZ R0, R163, R2, !PT ;  /* 0x00000002a3007209 */ /* 0x000fe40007810000 */
[----:B------:R-:W-:Y:S01]  /*f310*/  FMNMX.FTZ R2, R102, R3, !PT ;  /* 0x0000000366027209 */ /* 0x000fe20007810000 */
[----:B------:R-:W1:Y:S01]  /*f320*/  SHFL.BFLY PT, R7, R6, 0x2, 0x1f ;  /* 0x0c401f0006077f89 */ /* 0x000e6200000e0000 */
[----:B------:R-:W-:Y:S02]  /*f330*/  FMNMX.FTZ R0, R177, R0, !PT ;  /* 0x00000000b1007209 */ /* 0x000fe40007810000 */
[----:B------:R-:W-:-:S02]  /*f340*/  FMNMX.FTZ R2, R106, R2, !PT ;  /* 0x000000026a027209 */ /* 0x000fc40007810000 */
[----:B------:R-:W-:Y:S02]  /*f350*/  FMNMX.FTZ R0, R213, R0, !PT ;  /* 0x00000000d5007209 */ /* 0x000fe40007810000 */
[----:B------:R-:W-:Y:S02]  /*f360*/  FMNMX.FTZ R2, R107, R2, !PT ;  /* 0x000000026b027209 */ /* 0x000fe40007810000 */
[----:B------:R-:W-:Y:S02]  /*f370*/  FMNMX.FTZ R0, R215, R0, !PT ;  /* 0x00000000d7007209 */ /* 0x000fe40007810000 */
[----:B------:R-:W-:Y:S02]  /*f380*/  FMNMX.FTZ R2, R124, R2, !PT ;  /* 0x000000027c027209 */ /* 0x000fe40007810000 */
[----:B------:R-:W-:Y:S02]  /*f390*/  FSEL R207, R30, -INF , P0 ;  /* 0xff8000001ecf7808 */ /* 0x000fe40000000000 */
[----:B------:R-:W-:-:S02]  /*f3a0*/  FMNMX.FTZ R0, R212, R0, !PT ;  /* 0x00000000d4007209 */ /* 0x000fc40007810000 */
[----:B------:R-:W-:Y:S02]  /*f3b0*/  FMNMX.FTZ R2, R178, R2, !PT ;  /* 0x00000002b2027209 */ /* 0x000fe40007810000 */
[----:B------:R-:W-:Y:S02]  /*f3c0*/  FMNMX.FTZ R3, R42, R43, !PT ;  /* 0x0000002b2a037209 */ /* 0x000fe40007810000 */
[----:B------:R-:W-:Y:S02]  /*f3d0*/  FMNMX.FTZ R9, R207, R0, !PT ;  /* 0x00000000cf097209 */ /* 0x000fe40007810000 */
[----:B------:R-:W-:Y:S02]  /*f3e0*/  FMNMX.FTZ R0, R187, R2, !PT ;  /* 0x00000002bb007209 */ /* 0x000fe40007810000 */
[----:B------:R-:W-:Y:S01]  /*f3f0*/  FMNMX.FTZ R3, R44, R3, !PT ;  /* 0x000000032c037209 */ /* 0x000fe20007810000 */
[----:B------:R-:W2:Y:S01]  /*f400*/  SHFL.BFLY PT, R8, R9, 0x2, 0x1f ;  /* 0x0c401f0009087f89 */ /* 0x000ea200000e0000 */
[----:B------:R-:W-:-:S02]  /*f410*/  FMNMX.FTZ R0, R190, R0, !PT ;  /* 0x00000000be007209 */ /* 0x000fc40007810000 */
[----:B------:R-:W-:Y:S02]  /*f420*/  FMNMX.FTZ R2, R45, R3, !PT ;  /* 0x000000032d027209 */ /* 0x000fe40007810000 */
[----:B------:R-:W-:Y:S02]  /*f430*/  FMNMX.FTZ R0, R189, R0, !PT ;  /* 0x00000000bd007209 */ /* 0x000fe40007810000 */
[----:B------:R-:W-:Y:S02]  /*f440*/  FMNMX.FTZ R2, R125, R2, !PT ;  /* 0x000000027d027209 */ /* 0x000fe40007810000 */
[----:B------:R-:W-:Y:S02]  /*f450*/  FMNMX.FTZ R0, R229, R0, !PT ;  /* 0x00000000e5007209 */ /* 0x000fe40007810000 */
[----:B-1----:R-:W-:Y:S02]  /*f460*/  FMNMX.FTZ R6, R6, R7, !PT ;  /* 0x0000000706067209 */ /* 0x002fe40007810000 */
[----:B------:R-:W-:-:S02]  /*f470*/  FMNMX.FTZ R2, R126, R2, !PT ;  /* 0x000000027e027209 */ /* 0x000fc40007810000 */
[----:B------:R-:W-:Y:S01]  /*f480*/  FMNMX.FTZ R0, R228, R0, !PT ;  /* 0x00000000e4007209 */ /* 0x000fe20007810000 */
[----:B------:R-:W1:Y:S01]  /*f490*/  SHFL.BFLY PT, R103, R6, 0x1, 0x1f ;  /* 0x0c201f0006677f89 */ /* 0x000e6200000e0000 */
[----:B------:R-:W-:Y:S02]  /*f4a0*/  FMNMX.FTZ R2, R127, R2, !PT ;  /* 0x000000027f027209 */ /* 0x000fe40007810000 */
[----:B------:R-:W-:Y:S02]  /*f4b0*/  FSEL R214, R31, -INF , P0 ;  /* 0xff8000001fd67808 */ /* 0x000fe40000000000 */
[----:B------:R-:W-:Y:S02]  /*f4c0*/  FMNMX.FTZ R0, R234, R0, !PT ;  /* 0x00000000ea007209 */ /* 0x000fe40007810000 */
[----:B------:R-:W-:Y:S02]  /*f4d0*/  FMNMX.FTZ R2, R128, R2, !PT ;  /* 0x0000000280027209 */ /* 0x000fe40007810000 */
[----:B------:R-:W-:-:S02]  /*f4e0*/  FMNMX.FTZ R7, R214, R0, !PT ;  /* 0x00000000d6077209 */ /* 0x000fc40007810000 */
[----:B------:R-:W-:Y:S02]  /*f4f0*/  FMNMX.FTZ R2, R196, R2, !PT ;  /* 0x00000002c4027209 */ /* 0x000fe40007810000 */
[----:B--2---:R-:W-:Y:S02]  /*f500*/  FMNMX.FTZ R9, R9, R8, !PT ;  /* 0x0000000809097209 */ /* 0x004fe40007810000 */
[----:B------:R-:W2:Y:S01]  /*f510*/  SHFL.BFLY PT, R8, R7, 0x2, 0x1f ;  /* 0x0c401f0007087f89 */ /* 0x000ea200000e0000 */
[----:B------:R-:W-:Y:S02]  /*f520*/  FMNMX.FTZ R0, R198, R2, !PT ;  /* 0x00000002c6007209 */ /* 0x000fe40007810000 */
[----:B------:R-:W-:Y:S01]  /*f530*/  FSEL R227, R37, -INF , P0 ;  /* 0xff80000025e37808 */ /* 0x000fe20000000000 */
[----:B------:R-:W3:Y:S01]  /*f540*/  SHFL.BFLY PT, R2, R9, 0x1, 0x1f ;  /* 0x0c201f0009027f89 */ /* 0x000ee200000e0000 */
[----:B------:R-:W-:-:S04]  /*f550*/  FMNMX.FTZ R0, R200, R0, !PT ;  /* 0x00000000c8007209 */ /* 0x000fc80007810000 */
[----:B------:R-:W-:Y:S02]  /*f560*/  FMNMX.FTZ R0, R199, R0, !PT ;  /* 0x00000000c7007209 */ /* 0x000fe40007810000 */
[----:B-1----:R-:W-:Y:S02]  /*f570*/  FMNMX.FTZ R103, R6, R103, !PT ;  /* 0x0000006706677209 */ /* 0x002fe40007810000 */
[----:B------:R-:W-:Y:S02]  /*f580*/  FMNMX.FTZ R0, R179, R0, !PT ;  /* 0x00000000b3007209 */ /* 0x000fe40007810000 */
[C---:B------:R-:W-:Y:S01]  /*f590*/  FSETP.NEU.FTZ.AND P0, PT, R103.reuse, -INF , PT ;  /* 0xff8000006700780b */ /* 0x040fe20003f1d000 */
[----:B------:R-:W-:Y:S01]  /*f5a0*/  FMUL.FTZ R3, R103, c[0x0][0x2d0] ;  /* 0x0000b40067037a20 */ /* 0x000fe20000410000 */
[----:B------:R-:W-:-:S04]  /*f5b0*/  FMNMX.FTZ R6, R252, R0, !PT ;  /* 0x00000000fc067209 */ /* 0x000fc80007810000 */
[----:B------:R-:W-:Y:S02]  /*f5c0*/  FMNMX.FTZ R6, R250, R6, !PT ;  /* 0x00000006fa067209 */ /* 0x000fe40007810000 */
[----:B------:R-:W-:Y:S02]  /*f5d0*/  FSEL R3, R3, RZ, P0 ;  /* 0x000000ff03037208 */ /* 0x000fe40000000000 */
[----:B--2---:R-:W-:Y:S02]  /*f5e0*/  FMNMX.FTZ R8, R7, R8, !PT ;  /* 0x0000000807087209 */ /* 0x004fe40007810000 */
[----:B------:R-:W-:Y:S01]  /*f5f0*/  FMNMX.FTZ R6, R227, R6, !PT ;  /* 0x00000006e3067209 */ /* 0x000fe20007810000 */
[--C-:B------:R-:W-:Y:S01]  /*f600*/  FFMA.FTZ R0, R10, c[0x0][0x2d0], -R3.reuse ;  /* 0x0000b4000a007a23 */ /* 0x100fe20000010803 */
[----:B---3--:R-:W-:Y:S01]  /*f610*/  FMNMX.FTZ R2, R2, R9, !PT ;  /* 0x0000000902027209 */ /* 0x008fe20007810000 */
[----:B------:R-:W1:Y:S01]  /*f620*/  SHFL.BFLY PT, R10, R8, 0x1, 0x1f ;  /* 0x0c201f00080a7f89 */ /* 0x000e6200000e0000 */
[--C-:B------:R-:W-:Y:S01]  /*f630*/  FFMA.FTZ R7, R12, c[0x0][0x2d0], -R3.reuse ;  /* 0x0000b4000c077a23 */ /* 0x100fe20000010803 */
[----:B------:R2:W-:Y:S01]  /*f640*/  MUFU.EX2 R17, R0 ;  /* 0x0000000000117308 */ /* 0x0005e20000000800 */
[----:B------:R-:W-:Y:S01]  /*f650*/  FSETP.NEU.FTZ.AND P0, PT, R2, -INF , PT ;  /* 0xff8000000200780b */ /* 0x000fe20003f1d000 */
[----:B------:R-:W3:Y:S06]  /*f660*/  SHFL.BFLY PT, R9, R6, 0x2, 0x1f ;  /* 0x0c401f0006097f89 */ /* 0x000eec00000e0000 */
[----:B------:R4:W-:Y:S01]  /*f670*/  MUFU.EX2 R137, R7 ;  /* 0x0000000700897308 */ /* 0x0009e20000000800 */
[----:B--2---:R-:W-:-:S07]  /*f680*/  FFMA.FTZ R0, R11, c[0x0][0x2d0], -R3 ;  /* 0x0000b4000b007a23 */ /* 0x004fce0000010803 */
[----:B------:R2:W5:Y:S01]  /*f690*/  MUFU.EX2 R18, R0 ;  /* 0x0000000000127308 */ /* 0x0005620000000800 */
[----:B-1----:R-:W-:Y:S01]  /*f6a0*/  FMNMX.FTZ R105, R8, R10, !PT ;  /* 0x0000000a08697209 */ /* 0x002fe20007810000 */
[----:B----4-:R-:W-:Y:S01]  /*f6b0*/  FFMA.FTZ R7, R13, c[0x0][0x2d0], -R3 ;  /* 0x0000b4000d077a23 */ /* 0x010fe20000010803 */
[----:B---3--:R-:W-:-:S05]  /*f6c0*/  FMNMX.FTZ R6, R6, R9, !PT ;  /* 0x0000000906067209 */ /* 0x008fca0007810000 */
[----:B------:R1:W3:Y:S01]  /*f6d0*/  MUFU.EX2 R185, R7 ;  /* 0x0000000700b97308 */ /* 0x0002e20000000800 */
[----:B--2---:R-:W-:-:S05]  /*f6e0*/  FMUL.FTZ R0, R2, c[0x0][0x2d0] ;  /* 0x0000b40002007a20 */ /* 0x004fca0000410000 */
[----:B------:R-:W-:Y:S02]  /*f6f0*/  FSEL R0, R0, RZ, P0 ;  /* 0x000000ff00007208 */ /* 0x000fe40000000000 */
[----:B------:R-:W-:-:S03]  /*f700*/  FSETP.NEU.FTZ.AND P0, PT, R105, -INF , PT ;  /* 0xff8000006900780b */ /* 0x000fc60003f1d000 */
[--C-:B-1----:R-:W-:Y:S02]  /*f710*/  FFMA.FTZ R7, R14, c[0x0][0x2d0], -R0.reuse ;  /* 0x0000b4000e077a23 */ /* 0x102fe40000010800 */
[--C-:B------:R-:W-:Y:S02]  /*f720*/  FFMA.FTZ R4, R16, c[0x0][0x2d0], -R0.reuse ;  /* 0x0000b40010047a23 */ /* 0x100fe40000010800 */
[----:B------:R1:W-:Y:S01]  /*f730*/  MUFU.EX2 R138, R7 ;  /* 0x00000007008a7308 */ /* 0x0003e20000000800 */
[----:B------:R-:W-:Y:S02]  /*f740*/  FFMA.FTZ R5, R15, c[0x0][0x2d0], -R0 ;  /* 0x0000b4000f057a23 */ /* 0x000fe40000010800 */
[----:B-----5:R-:W-:Y:S02]  /*f750*/  IMAD.MOV.U32 R14, RZ, RZ, R18 ;  /* 0x000000ffff0e7224 */ /* 0x020fe400078e0012 */
[----:B------:R-:W-:Y:S02]  /*f760*/  IMAD.MOV.U32 R15, RZ, RZ, R17 ;  /* 0x000000ffff0f7224 */ /* 0x000fe400078e0011 */
[----:B------:R-:W-:Y:S01]  /*f770*/  LDSM.16.MT88.4 R16, [R222+0x100] ;  /* 0x00010000de10783b */ /* 0x000fe20000004200 */
[----:B------:R2:W-:Y:S03]  /*f780*/  MUFU.EX2 R136, R4 ;  /* 0x0000000400887308 */ /* 0x0005e60000000800 */
[----:B-1----:R-:W1:Y:S05]  /*f790*/  SHFL.BFLY PT, R7, R6, 0x1, 0x1f ;  /* 0x0c201f0006077f89 */ /* 0x002e6a00000e0000 */
[----:B------:R4:W5:Y:S01]  /*f7a0*/  MUFU.EX2 R139, R5 ;  /* 0x00000005008b7308 */ /* 0x0009620000000800 */
[----:B--2---:R-:W-:-:S05]  /*f7b0*/  FMUL.FTZ R4, R105, c[0x0][0x2d0] ;  /* 0x0000b40069047a20 */ /* 0x004fca0000410000 */
[----:B------:R-:W-:Y:S01]  /*f7c0*/  FSEL R12, R4, RZ, P0 ;  /* 0x000000ff040c7208 */ /* 0x000fe20000000000 */
[----:B----4-:R-:W-:-:S04]  /*f7d0*/  FFMA.FTZ R5, R28, c[0x0][0x2d0], -R0 ;  /* 0x0000b4001c057a23 */ /* 0x010fc80000010800 */
[--C-:B------:R-:W-:Y:S01]  /*f7e0*/  FFMA.FTZ R4, R32, c[0x0][0x2d0], -R12.reuse ;  /* 0x0000b40020047a23 */ /* 0x100fe2000001080c */
[----:B------:R-:W2:Y:S01]  /*f7f0*/  LDSM.16.MT88.4 R28, [R222+0x1100] ;  /* 0x00110000de1c783b */ /* 0x000ea20000004200 */
[----:B------:R5:W4:Y:S01]  /*f800*/  MUFU.EX2 R184, R5 ;  /* 0x0000000500b87308 */ /* 0x000b220000000800 */
[----:B------:R-:W-:Y:S02]  /*f810*/  FFMA.FTZ R9, R40, c[0x0][0x2d0], -R12 ;  /* 0x0000b40028097a23 */ /* 0x000fe4000001080c */
[----:B------:R-:W2:Y:S01]  /*f820*/  LDSM.16.MT88.4 R32, [R221+0x2100] ;  /* 0x00210000dd20783b */ /* 0x000ea20000004200 */
[----:B-1----:R-:W-:Y:S02]  /*f830*/  FMNMX.FTZ R104, R6, R7, !PT ;  /* 0x0000000706687209 */ /* 0x002fe40007810000 */
[----:B---3--:R-:W-:Y:S02]  /*f840*/  F2FP.PACK_AB R6, R185, R137 ;  /* 0x00000089b906723e */ /* 0x008fe400000000ff */
[----:B------:R1:W-:Y:S01]  /*f850*/  MUFU.EX2 R247, R4 ;  /* 0x0000000400f77308 */ /* 0x0003e20000000800 */
[C---:B------:R-:W-:Y:S01]  /*f860*/  FMUL.FTZ R8, R104.reuse, c[0x0][0x2d0] ;  /* 0x0000b40068087a20 */ /* 0x040fe20000410000 */
[----:B------:R-:W-:-:S04]  /*f870*/  FSETP.NEU.FTZ.AND P0, PT, R104, -INF , PT ;  /* 0xff8000006800780b */ /* 0x000fc80003f1d000 */
[----:B------:R-:W-:Y:S01]  /*f880*/  FSEL R13, R8, RZ, P0 ;  /* 0x000000ff080d7208 */ /* 0x000fe20000000000 */
[--C-:B------:R-:W-:Y:S01]  /*f890*/  FFMA.FTZ R8, R41, c[0x0][0x2d0], -R12.reuse ;  /* 0x0000b40029087a23 */ /* 0x100fe2000001080c */
[----:B-----5:R-:W-:Y:S01]  /*f8a0*/  F2FP.PACK_AB R5, R139, R138 ;  /* 0x0000008a8b05723e */ /* 0x020fe200000000ff */
[----:B------:R-:W-:Y:S01]  /*f8b0*/  MUFU.EX2 R248, R9 ;  /* 0x0000000900f87308 */ /* 0x000fe20000000800 */
[----:B----4-:R-:W-:Y:S01]  /*f8c0*/  F2FP.PACK_AB R7, R184, R136 ;  /* 0x00000088b807723e */ /* 0x010fe200000000ff */
[----:B-1----:R-:W-:-:S06]  /*f8d0*/  FFMA.FTZ R4, R36, c[0x0][0x2d0], -R12 ;  /* 0x0000b40024047a23 */ /* 0x002fcc000001080c */
[----:B------:R1:W3:Y:S01]  /*f8e0*/  MUFU.EX2 R249, R8 ;  /* 0x0000000800f97308 */ /* 0x0002e20000000800 */
[----:B------:R-:W4:Y:S07]  /*f8f0*/  LDSM.16.MT88.4 R36, [R222+0x2100] ;  /* 0x00210000de24783b */ /* 0x000f2e0000004200 */
[----:B------:R5:W-:Y:S01]  /*f900*/  MUFU.EX2 R239, R4 ;  /* 0x0000000400ef7308 */ /* 0x000be20000000800 */
[----:B-1----:R-:W-:Y:S01]  /*f910*/  FFMA.FTZ R8, R42, c[0x0][0x2d0], -R13 ;  /* 0x0000b4002a087a23 */ /* 0x002fe2000001080d */
[----:B---3--:R-:W-:-:S06]  /*f920*/  F2FP.PACK_AB R10, R249, R248 ;  /* 0x000000f8f90a723e */ /* 0x008fcc00000000ff */
[----:B------:R1:W-:Y:S01]  /*f930*/  MUFU.EX2 R236, R8 ;  /* 0x0000000800ec7308 */ /* 0x0003e20000000800 */
[----:B-----5:R-:W-:-:S07]  /*f940*/  F2FP.PACK_AB R4, R14, R15 ;  /* 0x0000000f0e04723e */ /* 0x020fce00000000ff */
[C---:B------:R-:W-:Y:S01]  /*f950*/  HMMA.16816.F32 R120, R4.reuse, R24, RZ ;  /* 0x000000180478723c */ /* 0x040fe200000018ff */
[--C-:B-1----:R-:W-:Y:S02]  /*f960*/  FFMA.FTZ R8, R43, c[0x0][0x2d0], -R13.reuse ;  /* 0x0000b4002b087a23 */ /* 0x102fe4000001080d */
[----:B------:R-:W-:Y:S05]  /*f970*/  LDSM.16.MT88.4 R40, [R222+0x2500] ;  /* 0x00250000de28783b */ /* 0x000fea0000004200 */
[C---:B------:R-:W-:Y:S01]  /*f980*/  HMMA.16816.F32 R116, R4.reuse, R16, RZ ;  /* 0x000000100474723c */ /* 0x040fe200000018ff */
[----:B------:R1:W3:Y:S07]  /*f990*/  MUFU.EX2 R235, R8 ;  /* 0x0000000800eb7308 */ /* 0x0002ee0000000800 */
[C---:B------:R-:W-:Y:S08]  /*f9a0*/  HMMA.16816.F32 R112, R4.reuse, R20, RZ ;  /* 0x000000140470723c */ /* 0x040ff000000018ff */
[----:B--2---:R-:W-:Y:S01]  /*f9b0*/  HMMA.16816.F32 R108, R4, R28, RZ ;  /* 0x0000001c046c723c */ /* 0x004fe200000018ff */
[----:B-1----:R-:W-:Y:S01]  /*f9c0*/  FFMA.FTZ R8, R44, c[0x0][0x2d0], -R13 ;  /* 0x0000b4002c087a23 */ /* 0x002fe2000001080d */
[----:B---3--:R-:W-:-:S03]  /*f9d0*/  F2FP.PACK_AB R9, R235, R236 ;  /* 0x000000eceb09723e */ /* 0x008fc600000000ff */
[----:B------:R1:W-:Y:S03]  /*f9e0*/  MUFU.EX2 R238, R8 ;  /* 0x0000000800ee7308 */ /* 0x0003e60000000800 */
[C---:B------:R-:W-:Y:S08]  /*f9f0*/  HMMA.16816.F32 R96, R4.reuse, R32, RZ ;  /* 0x000000200460723c */ /* 0x040ff000000018ff */
[----:B----4-:R-:W-:Y:S01]  /*fa00*/  HMMA.16816.F32 R92, R4, R36, RZ ;  /* 0x00000024045c723c */ /* 0x010fe200000018ff */
        /* <DEDUP_REMOVED lines=14> */
[----:B------:R-:W2:Y:S07]  /*faf0*/  LDSM.16.MT88.4 R24, [R221+0x500] ;  /* 0x00050000dd18783b */ /* 0x000eae0000004200 */
        /* <DEDUP_REMOVED lines=8> */
[----:B------:R-:W1:Y:S01]  /*fb80*/  LDSM.16.MT88.4 R20, [R222+0x500] ;  /* 0x00050000de14783b */ /* 0x000e620000004200 */
[----:B------:R3:W-:Y:S06]  /*fb90*/  MUFU.EX2 R243, R4 ;  /* 0x0000000400f37308 */ /* 0x0007ec0000000800 */
[C---:B------:R-:W-:Y:S08]  /*fba0*/  HMMA.16816.F32 R52, R8.reuse, R28, RZ ;  /* 0x0000001c0834723c */ /* 0x040ff000000018ff */
[----:B------:R-:W-:Y:S01]  /*fbb0*/  HMMA.16816.F32 R152, R8, R30, RZ ;  /* 0x0000001e0898723c */ /* 0x000fe200000018ff */
[----:B------:R-:W4:Y:S01]  /*fbc0*/  LDSM.16.MT88.4 R28, [R222+0x1500] ;  /* 0x00150000de1c783b */ /* 0x000f220000004200 */
[----:B---3--:R-:W-:-:S04]  /*fbd0*/  FFMA.FTZ R4, R49, c[0x0][0x2d0], -R3 ;  /* 0x0000b40031047a23 */ /* 0x008fc80000010803 */
[----:B------:R3:W5:Y:S02]  /*fbe0*/  MUFU.EX2 R242, R4 ;  /* 0x0000000400f27308 */ /* 0x0007640000000800 */
[C---:B------:R-:W-:Y:S08]  /*fbf0*/  HMMA.16816.F32 R164, R8.reuse, R34, RZ ;  /* 0x0000002208a4723c */ /* 0x040ff000000018ff */
[----:B------:R-:W-:Y:S01]  /*fc00*/  HMMA.16816.F32 R44, R8, R36, RZ ;  /* 0x00000024082c723c */ /* 0x000fe200000018ff */
[----:B---3--:R-:W-:-:S07]  /*fc10*/  FFMA.FTZ R4, R50, c[0x0][0x2d0], -R0 ;  /* 0x0000b40032047a23 */ /* 0x008fce0000010800 */
[----:B------:R-:W-:Y:S01]  /*fc20*/  HMMA.16816.F32 R168, R8, R38, RZ ;  /* 0x0000002608a8723c */ /* 0x000fe200000018ff */
[----:B-----5:R-:W-:Y:S01]  /*fc30*/  F2FP.PACK_AB R6, R242, R243 ;  /* 0x000000f3f206723e */ /* 0x020fe200000000ff */
[----:B------:R-:W-:Y:S01]  /*fc40*/  LDSM.16.MT88.4 R36, [R222+0x2900] ;  /* 0x00290000de24783b */ /* 0x000fe20000004200 */
[----:B------:R3:W-:Y:S02]  /*fc50*/  MUFU.EX2 R230, R4 ;  /* 0x0000000400e67308 */ /* 0x0007e40000000800 */
[----:B---3--:R-:W-:-:S03]  /*fc60*/  FFMA.FTZ R4, R51, c[0x0][0x2d0], -R0 ;  /* 0x0000b40033047a23 */ /* 0x008fc60000010800 */
[----:B------:R-:W-:Y:S01]  /*fc70*/  HMMA.16816.F32 R48, R8, R32, RZ ;  /* 0x000000200830723c */ /* 0x000fe200000018ff */
[----:B------:R-:W3:Y:S02]  /*fc80*/  LDSM.16.MT88.4 R32, [R221+0x2500] ;  /* 0x00250000dd20783b */ /* 0x000ee40000004200 */
[----:B------:R5:W1:Y:S04]  /*fc90*/  MUFU.EX2 R233, R4 ;  /* 0x0000000400e97308 */ /* 0x000a680000000800 */
[----:B------:R-:W-:Y:S02]  /*fca0*/  FFMA.FTZ R8, R107, c[0x0][0x2d0], -R12 ;  /* 0x0000b4006b087a23 */ /* 0x000fe4000001080c */
[----:B------:R-:W-:Y:S02]  /*fcb0*/  IMAD.MOV.U32 R9, RZ, RZ, R139 ;  /* 0x000000ffff097224 */ /* 0x000fe400078e008b */
[----:B------:R2:W-:Y:S01]  /*fcc0*/  MUFU.EX2 R217, R8 ;  /* 0x0000000800d97308 */ /* 0x0005e20000000800 */
[----:B------:R-:W-:-:S02]  /*fcd0*/  IMAD.MOV.U32 R11, RZ, RZ, R138 ;  /* 0x000000ffff0b7224 */ /* 0x000fc400078e008a */
[----:B------:R-:W-:Y:S02]  /*fce0*/  IMAD.MOV.U32 R10, RZ, RZ, R137 ;  /* 0x000000ffff0a7224 */ /* 0x000fe400078e0089 */
[----:B-----5:R-:W-:Y:S01]  /*fcf0*/  FFMA.FTZ R4, R100, c[0x0][0x2d0], -R0 ;  /* 0x0000b40064047a23 */ /* 0x020fe20000010800 */
[----:B-1----:R-:W-:Y:S01]  /*fd00*/  F2FP.PACK_AB R5, R233, R230 ;  /* 0x000000e6e905723e */ /* 0x002fe200000000ff */
[----:B------:R-:W-:Y:S02]  /*fd10*/  IMAD.MOV.U32 R100, RZ, RZ, R136 ;  /* 0x000000ffff647224 */ /* 0x000fe400078e0088 */
[----:B------:R1:W-:Y:S01]  /*fd20*/  MUFU.EX2 R232, R4 ;  /* 0x0000000400e87308 */ /* 0x0003e20000000800 */
[----:B--2---:R-:W-:-:S07]  /*fd30*/  FFMA.FTZ R8, R124, c[0x0][0x2d0], -R12 ;  /* 0x0000b4007c087a23 */ /* 0x004fce000001080c */
[----:B------:R2:W-:Y:S01]  /*fd40*/  MUFU.EX2 R216, R8 ;  /* 0x0000000800d87308 */ /* 0x0005e20000000800 */
[----:B-1----:R-:W-:-:S07]  /*fd50*/  FFMA.FTZ R4, R101, c[0x0][0x2d0], -R0 ;  /* 0x0000b40065047a23 */ /* 0x002fce0000010800 */
[----:B------:R1:W5:Y:S01]  /*fd60*/  MUFU.EX2 R231, R4 ;  /* 0x0000000400e77308 */ /* 0x0003620000000800 */
[----:B--2---:R-:W-:-:S07]  /*fd70*/  FFMA.FTZ R8, R125, c[0x0][0x2d0], -R13 ;  /* 0x0000b4007d087a23 */ /* 0x004fce000001080d */
[----:B------:R2:W-:Y:S01]  /*fd80*/  MUFU.EX2 R210, R8 ;  /* 0x0000000800d27308 */ /* 0x0005e20000000800 */
[----:B-1----:R-:W-:Y:S01]  /*fd90*/  FFMA.FTZ R4, R102, c[0x0][0x2d0], -R12 ;  /* 0x0000b40066047a23 */ /* 0x002fe2000001080c */
[----:B-----5:R-:W-:-:S06]  /*fda0*/  F2FP.PACK_AB R7, R231, R232 ;  /* 0x000000e8e707723e */ /* 0x020fcc00000000ff */
[----:B------:R1:W-:Y:S01]  /*fdb0*/  MUFU.EX2 R219, R4 ;  /* 0x0000000400db7308 */ /* 0x0003e20000000800 */
[----:B--2---:R-:W-:-:S07]  /*fdc0*/  FFMA.FTZ R8, R126, c[0x0][0x2d0], -R13 ;  /* 0x0000b4007e087a23 */ /* 0x004fce000001080d */
[----:B------:R2:W-:Y:S01]  /*fdd0*/  MUFU.EX2 R211, R8 ;  /* 0x0000000800d37308 */ /* 0x0005e20000000800 */
[----:B-1----:R-:W-:-:S07]  /*fde0*/  FFMA.FTZ R4, R106, c[0x0][0x2d0], -R12 ;  /* 0x0000b4006a047a23 */ /* 0x002fce000001080c */
[----:B------:R1:W5:Y:S01]  /*fdf0*/  MUFU.EX2 R218, R4 ;  /* 0x0000000400da7308 */ /* 0x0003620000000800 */
[----:B--2---:R-:W-:Y:S02]  /*fe00*/  FFMA.FTZ R8, R127, c[0x0][0x2d0], -R13 ;  /* 0x0000b4007f087a23 */ /* 0x004fe4000001080d */
[----:B------:R-:W-:Y:S05]  /*fe10*/  LDSM.16.MT88.4 R124, [R221+0xd00] ;  /* 0x000d0000dd7c783b */ /* 0x000fea0000004200 */
[----:B------:R2:W-:Y:S01]  /*fe20*/  MUFU.EX2 R209, R8 ;  /* 0x0000000800d17308 */ /* 0x0005e20000000800 */
[----:B-1----:R-:W-:-:S07]  /*fe30*/  F2FP.PACK_AB R4, R245, R237 ;  /* 0x000000edf504723e */ /* 0x002fce00000000ff */
[----:B------:R-:W-:Y:S01]  /*fe40*/  HMMA.16816.F32 R180, R4, R24, R120 ;  /* 0x0000001804b4723c */ /* 0x000fe20000001878 */
[----:B--2---:R-:W-:-:S04]  /*fe50*/  FFMA.FTZ R8, R128, c[0x0][0x2d0], -R13 ;  /* 0x0000b40080087a23 */ /* 0x004fc8000001080d */
[----:B------:R1:W2:Y:S03]  /*fe60*/  MUFU.EX2 R208, R8 ;  /* 0x0000000800d07308 */ /* 0x0002a60000000800 */
[C---:B------:R-:W-:Y:S08]  /*fe70*/  HMMA.16816.F32 R172, R4.reuse, R20, R116 ;  /* 0x0000001404ac723c */ /* 0x040ff00000001874 */
[----:B----4-:R-:W-:Y:S01]  /*fe80*/  HMMA.16816.F32 R144, R4, R28, R108 ;  /* 0x0000001c0490723c */ /* 0x010fe2000000186c */
[----:B-1----:R-:W-:-:S07]  /*fe90*/  FFMA.FTZ R8, R129, c[0x0][0x2d0], -R3 ;  /* 0x0000b40081087a23 */ /* 0x002fce0000010803 */
[C---:B---3--:R-:W-:Y:S01]  /*fea0*/  HMMA.16816.F32 R116, R4.reuse, R32, R96 ;  /* 0x000000200474723c */ /* 0x048fe20000001860 */
[----:B------:R1:W-:Y:S07]  /*feb0*/  MUFU.EX2 R202, R8 ;  /* 0x0000000800ca7308 */ /* 0x0003ee0000000800 */
[C---:B------:R-:W-:Y:S08]  /*fec0*/  HMMA.16816.F32 R108, R4.reuse, R40, R92 ;  /* 0x00000028046c723c */ /* 0x040ff0000000185c */
[----:B------:R-:W-:Y:S01]  /*fed0*/  HMMA.16816.F32 R120, R4, R26, R88 ;  /* 0x0000001a0478723c */ /* 0x000fe20000001858 */
[----:B-1----:R-:W-:-:S04]  /*fee0*/  FFMA.FTZ R8, R160, c[0x0][0x2d0], -R3 ;  /* 0x0000b400a0087a23 */ /* 0x002fc80000010803 */
[----:B------:R1:W3:Y:S03]  /*fef0*/  MUFU.EX2 R201, R8 ;  /* 0x0000000800c97308 */ /* 0x0002e60000000800 */
[C---:B------:R-:W-:Y:S08]  /*ff00*/  HMMA.16816.F32 R136, R4.reuse, R22, R84 ;  /* 0x000000160488723c */ /* 0x040ff00000001854 */
[----:B------:R-:W-:Y:S01]  /*ff10*/  HMMA.16816.F32 R156, R4, R16, R112 ;  /* 0x00000010049c723c */ /* 0x000fe20000001870 */
[----:B-1----:R-:W-:-:S07]  /*ff20*/  FFMA.FTZ R8, R131, c[0x0][0x2d0], -R3 ;  /* 0x0000b40083087a23 */ /* 0x002fce0000010803 */
[C---:B------:R-:W-:Y:S01]  /*ff30*/  HMMA.16816.F32 R96, R4.reuse, R18, R80 ;  /* 0x000000120460723c */ /* 0x040fe20000001850 */
[----:B------:R1:W-:Y:S07]  /*ff40*/  MUFU.EX2 R197, R8 ;  /* 0x0000000800c57308 */ /* 0x0003ee0000000800 */
[C---:B------:R-:W-:Y:S08]  /*ff50*/  HMMA.16816.F32 R92, R4.reuse, R30, R76 ;  /* 0x0000001e045c723c */ /* 0x040ff0000000184c */
[----:B------:R-:W-:Y:S01]  /*ff60*/  HMMA.16816.F32 R88, R4, R34, R72 ;  /* 0x000000220458723c */ /* 0x000fe20000001848 */
[----:B-1----:R-:W-:-:S04]  /*ff70*/  FFMA.FTZ R8, R130, c[0x0][0x2d0], -R3 ;  /* 0x0000b40082087a23 */ /* 0x002fc80000010803 */
[----:B------:R1:W-:Y:S03]  /*ff80*/  MUFU.EX2 R191, R8 ;  /* 0x0000000800bf7308 */ /* 0x0003e60000000800 */
[----:B------:R-:W-:Y:S07]  /*ff90*/  HMMA.16816.F32 R84, R4, R42, R64 ;  /* 0x0000002a0454723c */ /* 0x000fee0000001840 */
[----:B-----5:R-:W-:-:S02]  /*ffa0*/  F2FP.PACK_AB R4, R218, R219 ;  /* 0x000000dbda04723e */ /* 0x020fc400000000ff */
[----:B------:R-:W-:Y:S02]  /*ffb0*/  F2FP.PACK_AB R5, R211, R210 ;  /* 0x000000d2d305723e */ /* 0x000fe400000000ff */
[----:B------:R-:W-:Y:S02]  /*ffc0*/  F2FP.PACK_AB R6, R216, R217 ;  /* 0x000000d9d806723e */ /* 0x000fe400000000ff */
[----:B--2---:R-:W-:Y:S01]  /*ffd0*/  F2FP.PACK_AB R7, R208, R209 ;  /* 0x000000d1d007723e */ /* 0x004fe200000000ff */
[----:B-1----:R-:W-:-:S04]  /*ffe0*/  FFMA.FTZ R8, R161, c[0x0][0x2d0], -R0 ;  /* 0x0000b400a1087a23 */ /* 0x002fc80000010800 */
[----:B------:R1:W-:Y:S02]  /*fff0*/  MUFU.EX2 R188, R8 ;  /* 0x0000000800bc7308 */ /* 0x0003e40000000800 */
[C---:B------:R-:W-:Y:S08]  /*10000*/  HMMA.16816.F32 R192, R4.reuse, R40, R44 ;  /* 0x0000002804c0723c */ /* 0x040ff0000000182c */
[----:B------:R-:W-:Y:S01]  /*10010*/  HMMA.16816.F32 R44, R4, R30, R152 ;  /* 0x0000001e042c723c */ /* 0x000fe20000001898 */
[----:B-1----:R-:W-:-:S06]  /*10020*/  FFMA.FTZ R8, R162, c[0x0][0x2d0], -R0 ;  /* 0x0000b400a2087a23 */ /* 0x002fcc0000010800 */
[----:B------:R-:W-:Y:S01]  /*10030*/  IMAD.MOV.U32 R153, RZ, RZ, R184 ;  /* 0x000000ffff997224 */ /* 0x000fe200078e00b8 */
[C---:B------:R-:W-:Y:S01]  /*10040*/  HMMA.16816.F32 R76, R4.reuse, R20, R60 ;  /* 0x00000014044c723c */ /* 0x040fe2000000183c */
[----:B------:R1:W2:Y:S01]  /*10050*/  MUFU.EX2 R186, R8 ;  /* 0x0000000800ba7308 */ /* 0x0002a20000000800 */
[----:B------:R-:W-:Y:S02]  /*10060*/  IMAD.MOV.U32 R154, RZ, RZ, R185 ;  /* 0x000000ffff9a7224 */ /* 0x000fe400078e00b9 */
[----:B------:R-:W-:Y:S02]  /*10070*/  IMAD.MOV.U32 R152, RZ, RZ, R179 ;  /* 0x000000ffff987224 */ /* 0x000fe400078e00b3 */
[----:B------:R-:W-:Y:S02]  /*10080*/  IMAD.MOV.U32 R155, RZ, RZ, R100 ;  /* 0x000000ffff9b7224 */ /* 0x000fe400078e0064 */
[C---:B------:R-:W-:Y:S08]  /*10090*/  HMMA.16816.F32 R80, R4.reuse, R24, R68 ;  /* 0x000000180450723c */ /* 0x040ff00000001844 */
[C---:B------:R-:W-:Y:S01]  /*100a0*/  HMMA.16816.F32 R60, R4.reuse, R26, R148 ;  /* 0x0000001a043c723c */ /* 0x040fe20000001894 */
[--C-:B-1----:R-:W-:Y:S01]  /*100b0*/  FFMA.FTZ R8, R163, c[0x0][0x2d0], -R0.reuse ;  /* 0x0000b400a3087a23 */ /* 0x102fe20000010800 */
[----:B------:R-:W1:Y:S03]  /*100c0*/  LDSM.16.MT88.4 R24, [R221+0x900] ;  /* 0x00090000dd18783b */ /* 0x000e660000004200 */
[----:B------:R4:W-:Y:S03]  /*100d0*/  MUFU.EX2 R184, R8 ;  /* 0x0000000800b87308 */ /* 0x0009e60000000800 */
[C---:B------:R-:W-:Y:S08]  /*100e0*/  HMMA.16816.F32 R72, R4.reuse, R16, R56 ;  /* 0x000000100448723c */ /* 0x040ff00000001838 */
[----:B------:R-:W-:Y:S01]  /*100f0*/  HMMA.16816.F32 R68, R4, R28, R52 ;  /* 0x0000001c0444723c */ /* 0x000fe20000001834 */
[----:B------:R-:W-:Y:S01]  /*10100*/  LDSM.16.MT88.4 R28, [R222+0x1900] ;  /* 0x00190000de1c783b */ /* 0x000fe20000004200 */
[----:B----4-:R-:W-:-:S06]  /*10110*/  FFMA.FTZ R8, R177, c[0x0][0x2d0], -R0 ;  /* 0x0000b400b1087a23 */ /* 0x010fcc0000010800 */
[C---:B------:R-:W-:Y:S01]  /*10120*/  HMMA.16816.F32 R64, R4.reuse, R32, R48 ;  /* 0x000000200440723c */ /* 0x040fe20000001830 */
[----:B------:R4:W5:Y:S07]  /*10130*/  MUFU.EX2 R185, R8 ;  /* 0x0000000800b97308 */ /* 0x00096e0000000800 */
[C---:B------:R-:W-:Y:S01]  /*10140*/  HMMA.16816.F32 R52, R4.reuse, R22, R140 ;  /* 0x000000160434723c */ /* 0x040fe2000000188c */
[----:B------:R-:W-:Y:S04]  /*10150*/  LDSM.16.MT88.4 R20, [R221+0x1900] ;  /* 0x00190000dd14783b */ /* 0x000fe80000004200 */
[----:B------:R-:W-:Y:S03]  /*10160*/  LDSM.16.MT88.4 R140, [R222+0xd00] ;  /* 0x000d0000de8c783b */ /* 0x000fe60000004200 */
[C---:B------:R-:W-:Y:S01]  /*10170*/  HMMA.16816.F32 R48, R4.reuse, R18, R132 ;  /* 0x000000120430723c */ /* 0x040fe20000001884 */
[--C-:B----4-:R-:W-:Y:S01]  /*10180*/  FFMA.FTZ R8, R178, c[0x0][0x2d0], -R12.reuse ;  /* 0x0000b400b2087a23 */ /* 0x110fe2000001080c */
[----:B------:R-:W4:Y:S03]  /*10190*/  LDSM.16.MT88.4 R16, [R222+0x900] ;  /* 0x00090000de10783b */ /* 0x000f260000004200 */
[----:B------:R1:W-:Y:S03]  /*101a0*/  MUFU.EX2 R179, R8 ;  /* 0x0000000800b37308 */ /* 0x0003e60000000800 */
[C---:B------:R-:W-:Y:S01]  /*101b0*/  HMMA.16816.F32 R56, R4.reuse, R34, R164 ;  /* 0x000000220438723c */ /* 0x040fe200000018a4 */
[----:B------:R-:W4:Y:S07]  /*101c0*/  LDSM.16.MT88.4 R32, [R221+0x2900] ;  /* 0x00290000dd20783b */ /* 0x000f2e0000004200 */
[----:B------:R-:W-:Y:S01]  /*101d0*/  HMMA.16816.F32 R40, R4, R42, R168 ;  /* 0x0000002a0428723c */ /* 0x000fe200000018a8 */
[----:B-1----:R-:W-:-:S06]  /*101e0*/  FFMA.FTZ R8, R187, c[0x0][0x2d0], -R12 ;  /* 0x0000b400bb087a23 */ /* 0x002fcc000001080c */
[----:B---3--:R-:W-:Y:S01]  /*101f0*/  F2FP.PACK_AB R4, R201, R202 ;  /* 0x000000cac904723e */ /* 0x008fe200000000ff */
[----:B------:R-:W-:Y:S01]  /*10200*/  IMAD.MOV.U32 R187, RZ, RZ, R153 ;  /* 0x000000ffffbb7224 */ /* 0x000fe200078e0099 */
[----:B------:R1:W3:Y:S01]  /*10210*/  MUFU.EX2 R107, R8 ;  /* 0x00000008006b7308 */ /* 0x0002e20000000800 */
[----:B--2---:R-:W-:Y:S02]  /*10220*/  F2FP.PACK_AB R5, R186, R188 ;  /* 0x000000bcba05723e */ /* 0x004fe400000000ff */
[----:B------:R-:W-:Y:S02]  /*10230*/  F2FP.PACK_AB R6, R191, R197 ;  /* 0x000000c5bf06723e */ /* 0x000fe400000000ff */
[----:B-----5:R-:W-:-:S07]  /*10240*/  F2FP.PACK_AB R7, R185, R184 ;  /* 0x000000b8b907723e */ /* 0x020fce00000000ff */
[C---:B------:R-:W-:Y:S01]  /*10250*/  HMMA.16816.F32 R112, R4.reuse, R24, R180 ;  /* 0x000000180470723c */ /* 0x040fe200000018b4 */
[----:B-1----:R-:W-:Y:S02]  /*10260*/  FFMA.FTZ R8, R190, c[0x0][0x2d0], -R12 ;  /* 0x0000b400be087a23 */ /* 0x002fe4000001080c */
[----:B------:R-:W-:Y:S02]  /*10270*/  IMAD.MOV.U32 R190, RZ, RZ, R154 ;  /* 0x000000ffffbe7224 */ /* 0x000fe400078e009a */
[----:B------:R1:W-:Y:S03]  /*10280*/  MUFU.EX2 R177, R8 ;  /* 0x0000000800b17308 */ /* 0x0003e60000000800 */
[C---:B------:R-:W-:Y:S08]  /*10290*/  HMMA.16816.F32 R180, R4.reuse, R36, R108 ;  /* 0x0000002404b4723c */ /* 0x040ff0000000186c */
[----:B----4-:R-:W-:Y:S01]  /*102a0*/  HMMA.16816.F32 R132, R4, R16, R172 ;  /* 0x000000100484723c */ /* 0x010fe200000018ac */
[----:B------:R-:W-:Y:S01]  /*102b0*/  LDSM.16.MT88.4 R172, [R222+0x1d00] ;  /* 0x001d0000deac783b */ /* 0x000fe20000004200 */
[----:B-1----:R-:W-:-:S06]  /*102c0*/  FFMA.FTZ R8, R189, c[0x0][0x2d0], -R12 ;  /* 0x0000b400bd087a23 */ /* 0x002fcc000001080c */
[C---:B------:R-:W-:Y:S01]  /*102d0*/  HMMA.16816.F32 R148, R4.reuse, R20, R156 ;  /* 0x000000140494723c */ /* 0x040fe2000000189c */
[----:B------:R-:W-:Y:S01]  /*102e0*/  LDSM.16.MT88.4 R156, [R221+0x1d00] ;  /* 0x001d0000dd9c783b */ /* 0x000fe20000004200 */
[----:B------:R-:W-:Y:S01]  /*102f0*/  IMAD.MOV.U32 R189, RZ, RZ, R155 ;  /* 0x000000ffffbd7224 */ /* 0x000fe200078e009b */
[----:B------:R1:W-:Y:S05]  /*10300*/  MUFU.EX2 R178, R8 ;  /* 0x0000000800b27308 */ /* 0x0003ea0000000800 */
[C---:B------:R-:W-:Y:S08]  /*10310*/  HMMA.16816.F32 R164, R4.reuse, R28, R144 ;  /* 0x0000001c04a4723c */ /* 0x040ff00000001890 */
[----:B------:R-:W-:Y:S01]  /*10320*/  HMMA.16816.F32 R160, R4, R32, R116 ;  /* 0x0000002004a0723c */ /* 0x000fe20000001874 */
[----:B-1----:R-:W-:-:S02]  /*10330*/  FFMA.FTZ R8, R196, c[0x0][0x2d0], -R13 ;  /* 0x0000b400c4087a23 */ /* 0x002fc4000001080d */
[----:B------:R-:W-:Y:S02]  /*10340*/  IMAD.MOV.U32 R196, RZ, RZ, R9 ;  /* 0x000000ffffc47224 */ /* 0x000fe400078e0009 */
[----:B------:R1:W-:Y:S03]  /*10350*/  MUFU.EX2 R106, R8 ;  /* 0x00000008006a7308 */ /* 0x0003e60000000800 */
[----:B------:R-:W-:Y:S01]  /*10360*/  HMMA.16816.F32 R120, R4, R26, R120 ;  /* 0x0000001a0478723c */ /* 0x000fe20000001878 */
[----:B------:R-:W-:-:S07]  /*10370*/  FADD.FTZ R9, R236, R235 ;  /* 0x000000ebec097221 */ /* 0x000fce0000010000 */
        /* <DEDUP_REMOVED lines=10> */
[----:B------:R-:W-:Y:S07]  /*10420*/  HMMA.16816.F32 R108, R4, R38, R84 ;  /* 0x00000026046c723c */ /* 0x000fee0000001854 */
[----:B---3--:R-:W-:-:S02]  /*10430*/  F2FP.PACK_AB R4, R107, R179 ;  /* 0x000000b36b04723e */ /* 0x008fc400000000ff */
[----:B--2---:R-:W-:Y:S02]  /*10440*/  F2FP.PACK_AB R5, R102, R106 ;  /* 0x0000006a6605723e */ /* 0x004fe400000000ff */
[----:B------:R-:W-:Y:S01]  /*10450*/  F2FP.PACK_AB R6, R178, R177 ;  /* 0x000000b1b206723e */ /* 0x000fe200000000ff */
[----:B-1----:R-:W-:-:S04]  /*10460*/  FFMA.FTZ R8, R199, c[0x0][0x2d0], -R13 ;  /* 0x0000b400c7087a23 */ /* 0x002fc8000001080d */
[----:B------:R-:W1:Y:S02]  /*10470*/  MUFU.EX2 R100, R8 ;  /* 0x0000000800647308 */ /* 0x000e640000000800 */
[----:B-1----:R-:W-:Y:S01]  /*10480*/  F2FP.PACK_AB R7, R100, R101 ;  /* 0x000000656407723e */ /* 0x002fe200000000ff */
[----:B------:R-:W-:-:S06]  /*10490*/  FFMA.FTZ R8, R206, c[0x0][0x2d0], -R3 ;  /* 0x0000b400ce087a23 */ /* 0x000fcc0000010803 */
[C---:B------:R-:W-:Y:S01]  /*104a0*/  HMMA.16816.F32 R60, R4.reuse, R26, R60 ;  /* 0x0000001a043c723c */ /* 0x040fe2000000183c */
[----:B------:R1:W-:Y:S07]  /*104b0*/  MUFU.EX2 R27, R8 ;  /* 0x00000008001b7308 */ /* 0x0003ee0000000800 */
[C---:B------:R-:W-:Y:S01]  /*104c0*/  HMMA.16816.F32 R116, R4.reuse, R24, R80 ;  /* 0x000000180474723c */ /* 0x040fe20000001850 */
[----:B------:R-:W2:Y:S07]  /*104d0*/  LDSM.16.MT88.4 R80, [R221+0x2d00] ;  /* 0x002d0000dd50783b */ /* 0x000eae0000004200 */
[----:B------:R-:W-:Y:S01]  /*104e0*/  HMMA.16816.F32 R48, R4, R22, R48 ;  /* 0x000000160430723c */ /* 0x000fe20000001830 */
[----:B-1----:R-:W-:-:S04]  /*104f0*/  FFMA.FTZ R8, R205, c[0x0][0x2d0], -R3 ;  /* 0x0000b400cd087a23 */ /* 0x002fc80000010803 */
[----:B------:R1:W3:Y:S03]  /*10500*/  MUFU.EX2 R26, R8 ;  /* 0x00000008001a7308 */ /* 0x0002e60000000800 */
[C---:B------:R-:W-:Y:S08]  /*10510*/  HMMA.16816.F32 R144, R4.reuse, R20, R72 ;  /* 0x000000140490723c */ /* 0x040ff00000001848 */
[----:B------:R-:W-:Y:S01]  /*10520*/  HMMA.16816.F32 R52, R4, R18, R52 ;  /* 0x000000120434723c */ /* 0x000fe20000001834 */
[--C-:B-1----:R-:W-:Y:S01]  /*10530*/  FFMA.FTZ R8, R204, c[0x0][0x2d0], -R3.reuse ;  /* 0x0000b400cc087a23 */ /* 0x102fe20000010803 */
[----:B---3--:R-:W-:Y:S01]  /*10540*/  F2FP.PACK_AB R92, R26, R27 ;  /* 0x0000001b1a5c723e */ /* 0x008fe200000000ff */
[----:B------:R-:W-:-:S05]  /*10550*/  FFMA.FTZ R3, R203, c[0x0][0x2d0], -R3 ;  /* 0x0000b400cb037a23 */ /* 0x000fca0000010803 */
[C---:B------:R-:W-:Y:S01]  /*10560*/  HMMA.16816.F32 R128, R4.reuse, R16, R76 ;  /* 0x000000100480723c */ /* 0x040fe2000000184c */
[----:B------:R1:W-:Y:S07]  /*10570*/  MUFU.EX2 R25, R8 ;  /* 0x0000000800197308 */ /* 0x0003ee0000000800 */
[C---:B------:R-:W-:Y:S01]  /*10580*/  HMMA.16816.F32 R68, R4.reuse, R28, R68 ;  /* 0x0000001c0444723c */ /* 0x040fe20000001844 */
[----:B------:R3:W4:Y:S07]  /*10590*/  MUFU.EX2 R24, R3 ;  /* 0x0000000300187308 */ /* 0x00072e0000000800 */
[----:B------:R-:W-:Y:S01]  /*105a0*/  HMMA.16816.F32 R44, R4, R30, R44 ;  /* 0x0000001e042c723c */ /* 0x000fe2000000182c */
[----:B-1----:R-:W-:-:S04]  /*105b0*/  FADD.FTZ R8, R198, R200 ;  /* 0x000000c8c6087221 */ /* 0x002fc80000010000 */
[----:B------:R-:W-:-:S03]  /*105c0*/  FADD.FTZ R10, R10, R8 ;  /* 0x000000080a0a7221 */ /* 0x000fc60000010000 */
[----:B------:R-:W-:Y:S01]  /*105d0*/  HMMA.16816.F32 R64, R4, R32, R64 ;  /* 0x000000200440723c */ /* 0x000fe20000001840 */
[----:B---3--:R-:W-:Y:S01]  /*105e0*/  FFMA.FTZ R3, R213, c[0x0][0x2d0], -R0 ;  /* 0x0000b400d5037a23 */ /* 0x008fe20000010800 */
[----:B----4-:R-:W-:-:S03]  /*105f0*/  F2FP.PACK_AB R94, R24, R25 ;  /* 0x00000019185e723e */ /* 0x010fc600000000ff */
[----:B------:R1:W-:Y:S03]  /*10600*/  MUFU.EX2 R23, R3 ;  /* 0x0000000300177308 */ /* 0x0003e60000000800 */
[C---:B------:R-:W-:Y:S08]  /*10610*/  HMMA.16816.F32 R56, R4.reuse, R34, R56 ;  /* 0x000000220438723c */ /* 0x040ff00000001838 */
[----:B------:R-:W-:Y:S01]  /*10620*/  HMMA.16816.F32 R84, R4, R36, R192 ;  /* 0x000000240454723c */ /* 0x000fe200000018c0 */
[----:B-1----:R-:W-:-:S07]  /*10630*/  FFMA.FTZ R3, R215, c[0x0][0x2d0], -R0 ;  /* 0x0000b400d7037a23 */ /* 0x002fce0000010800 */
[----:B------:R-:W-:Y:S01]  /*10640*/  HMMA.16816.F32 R40, R4, R38, R40 ;  /* 0x000000260428723c */ /* 0x000fe20000001828 */
[----:B------:R1:W3:Y:S01]  /*10650*/  MUFU.EX2 R22, R3 ;  /* 0x0000000300167308 */ /* 0x0002e20000000800 */
[----:B------:R-:W4:Y:S01]  /*10660*/  LDSM.16.MT88.4 R4, [R222+0x2d00] ;  /* 0x002d0000de04783b */ /* 0x000f220000004200 */
[--C-:B-1----:R-:W-:Y:S01]  /*10670*/  FFMA.FTZ R3, R212, c[0x0][0x2d0], -R0.reuse ;  /* 0x0000b400d4037a23 */ /* 0x102fe20000010800 */
[----:B---3--:R-:W-:Y:S01]  /*10680*/  F2FP.PACK_AB R93, R22, R23 ;  /* 0x00000017165d723e */ /* 0x008fe200000000ff */
[----:B------:R-:W-:-:S04]  /*10690*/  FFMA.FTZ R0, R207, c[0x0][0x2d0], -R0 ;  /* 0x0000b400cf007a23 */ /* 0x000fc80000010800 */
[----:B------:R1:W-:Y:S08]  /*106a0*/  MUFU.EX2 R20, R3 ;  /* 0x0000000300147308 */ /* 0x0003f00000000800 */
[----:B------:R3:W5:Y:S01]  /*106b0*/  MUFU.EX2 R21, R0 ;  /* 0x0000000000157308 */ /* 0x0007620000000800 */
[----:B-1----:R-:W-:Y:S02]  /*106c0*/  FADD.FTZ R3, R11, R196 ;  /* 0x000000c40b037221 */ /* 0x002fe40000010000 */
[----:B------:R-:W-:-:S02]  /*106d0*/  FADD.FTZ R11, R238, R9 ;  /* 0x00000009ee0b7221 */ /* 0x000fc40000010000 */
[----:B------:R-:W-:Y:S02]  /*106e0*/  FADD.FTZ R9, R189, R3 ;  /* 0x00000003bd097221 */ /* 0x000fe40000010000 */
[----:B------:R-:W-:Y:S02]  /*106f0*/  FADD.FTZ R3, R190, R10 ;  /* 0x0000000abe037221 */ /* 0x000fe40000010000 */
[----:B---3--:R-:W-:Y:S01]  /*10700*/  FFMA.FTZ R0, R229, c[0x0][0x2d0], -R12 ;  /* 0x0000b400e5007a23 */ /* 0x008fe2000001080c */
[----:B-----5:R-:W-:-:S03]  /*10710*/  F2FP.PACK_AB R95, R21, R20 ;  /* 0x00000014155f723e */ /* 0x020fc600000000ff */
[----:B------:R1:W-:Y:S04]  /*10720*/  MUFU.EX2 R19, R0 ;  /* 0x0000000000137308 */ /* 0x0003e80000000800 */
[C---:B--2---:R-:W-:Y:S08]  /*10730*/  HMMA.16816.F32 R76, R92.reuse, R82, R88 ;  /* 0x000000525c4c723c */ /* 0x044ff00000001858 */
[----:B----4-:R-:W-:Y:S01]  /*10740*/  HMMA.16816.F32 R88, R92, R4, R180 ;  /* 0x000000045c58723c */ /* 0x010fe200000018b4 */
[----:B-1----:R-:W-:-:S04]  /*10750*/  FFMA.FTZ R0, R228, c[0x0][0x2d0], -R12 ;  /* 0x0000b400e4007a23 */ /* 0x002fc8000001080c */
[----:B------:R1:W2:Y:S03]  /*10760*/  MUFU.EX2 R18, R0 ;  /* 0x0000000000127308 */ /* 0x0002a60000000800 */
        /* <DEDUP_REMOVED lines=14> */
[C---:B------:R-:W-:Y:S07]  /*10850*/  HMMA.16816.F32 R152, R92.reuse, R158, R96 ;  /* 0x0000009e5c98723c */ /* 0x040fee0000001860 */
[----:B--2---:R-:W-:Y:S01]  /*10860*/  F2FP.PACK_AB R96, R18, R19 ;  /* 0x000000131260723e */ /* 0x004fe200000000ff */
[----:B------:R-:W-:Y:S01]  /*10870*/  HMMA.16816.F32 R92, R92, R6, R108 ;  /* 0x000000065c5c723c */ /* 0x000fe2000000186c */
[----:B---3--:R-:W-:Y:S01]  /*10880*/  F2FP.PACK_AB R98, R16, R17 ;  /* 0x000000111062723e */ /* 0x008fe200000000ff */
[----:B-1----:R-:W-:-:S04]  /*10890*/  FFMA.FTZ R0, R252, c[0x0][0x2d0], -R13 ;  /* 0x0000b400fc007a23 */ /* 0x002fc8000001080d */
[----:B------:R1:W2:Y:S02]  /*108a0*/  MUFU.EX2 R14, R0 ;  /* 0x00000000000e7308 */ /* 0x0002a40000000800 */
[----:B-1----:R-:W-:Y:S01]  /*108b0*/  FFMA.FTZ R0, R250, c[0x0][0x2d0], -R13 ;  /* 0x0000b400fa007a23 */ /* 0x002fe2000001080d */
[----:B--2---:R-:W-:-:S05]  /*108c0*/  F2FP.PACK_AB R97, R14, R12 ;  /* 0x0000000c0e61723e */ /* 0x004fca00000000ff */
        /* <DEDUP_REMOVED lines=76> */
[----:B------:R-:W-:Y:S01]  /*10d90*/  IMAD.SHL.U32 R249, R176, 0x2, RZ ;  /* 0x00000002b0f97824 */ /* 0x000fe200078e00ff */
[----:B------:R-:W-:Y:S01]  /*10da0*/  SHF.R.S32.HI R190, RZ, 0x1f, R240 ;  /* 0x0000001fffbe7819 */ /* 0x000fe200000114f0 */
[----:B------:R-:W-:Y:S01]  /*10db0*/  IMAD.SHL.U32 R247, R240, 0x2, RZ ;  /* 0x00000002f0f77824 */ /* 0x000fe200078e00ff */
[----:B------:R-:W-:Y:S01]  /*10dc0*/  SHF.L.U64.HI R250, R176, 0x1, R187 ;  /* 0x00000001b0fa7819 */ /* 0x000fe200000102bb */
[C---:B------:R-:W-:Y:S01]  /*10dd0*/  IMAD.SHL.U32 R245, R241.reuse, 0x2, RZ ;  /* 0x00000002f1f57824 */ /* 0x040fe200078e00ff */
[----:B------:R-:W-:Y:S01]  /*10de0*/  SHF.R.S32.HI R187, RZ, 0x1f, R241 ;  /* 0x0000001fffbb7819 */ /* 0x000fe200000114f1 */
[----:B------:R-:W-:Y:S01]  /*10df0*/  IMAD.MOV.U32 R100, RZ, RZ, R104 ;  /* 0x000000ffff647224 */ /* 0x000fe200078e0068 */
[----:B------:R-:W-:Y:S01]  /*10e00*/  SHF.L.U64.HI R248, R240, 0x1, R190 ;  /* 0x00000001f0f87819 */ /* 0x000fe200000102be */
[----:B--2---:R-:W-:Y:S01]  /*10e10*/  IMAD.MOV.U32 R3, RZ, RZ, R105 ;  /* 0x000000ffff037224 */ /* 0x004fe200078e0069 */
[----:B------:R-:W-:Y:S01]  /*10e20*/  SHF.L.U64.HI R246, R241, 0x1, R187 ;  /* 0x00000001f1f67819 */ /* 0x000fe200000102bb */
[----:B------:R-:W-:-:S02]  /*10e30*/  IMAD.MOV.U32 R107, RZ, RZ, R2 ;  /* 0x000000ffff6b7224 */ /* 0x000fc400078e0002 */
[----:B------:R-:W-:Y:S01]  /*10e40*/  IMAD.MOV.U32 R106, RZ, RZ, R103 ;  /* 0x000000ffff6a7224 */ /* 0x000fe200078e0067 */
[----:B---3--:R-:W-:Y:S01]  /*10e50*/  LEA.HI.SX32 R243, R10, 0xfffffffe, 0x1a ;  /* 0xfffffffe0af37811 */ /* 0x008fe200078fd2ff */
[----:B------:R-:W-:Y:S05]  /*10e60*/  BRA `(.L_x_140) ;  /* 0x000003e000007947 */ /* 0x000fea0003800000 */
.L_x_142:
        /* <DEDUP_REMOVED lines=19> */
[----:B-1----:R-:W-:Y:S04]  /*10fa0*/  IMAD.WIDE.U32 R104, R101, c[0x0][0x1e8], RZ ;  /* 0x00007a0065687a25 */ /* 0x002fe800078e00ff */
        /* <DEDUP_REMOVED lines=12> */
[----:B------:R-:W-:Y:S04]  /*11070*/  IMAD.WIDE.U32 R4, R244, c[0x0][0x1f0], R4 ;  /* 0x00007c00f4047a25 */ /* 0x000fe800078e0004 */
        /* <DEDUP_REMOVED lines=29> */
.L_x_140:
[----:B------:R-:W-:Y:S04]  /*11250*/  DEPBAR.LE SB0, 0x0 ;  /* 0x000080000000791a */ /* 0x000fe80000000000 */
[----:B------:R-:W-:Y:S01]  /*11260*/  BAR.SYNC.DEFER_BLOCKING 0x0 ;  /* 0x0000000000007b1d */ /* 0x000fe20000010000 */
[----:B------:R-:W-:Y:S01]  /*11270*/  SHF.R.S32.HI R0, RZ, 0x1f, R251 ;  /* 0x0000001fff007819 */ /* 0x000fe200000114fb */
[C---:B------:R-:W-:Y:S01]  /*11280*/  IMAD.WIDE.U32 R102, R251.reuse, c[0x0][0x208], RZ ;  /* 0x00008200fb667a25 */ /* 0x040fe200078e00ff */
[----:B------:R-:W-:Y:S03]  /*11290*/  SHF.R.S32.HI R2, RZ, 0x1f, R244 ;  /* 0x0000001fff027819 */ /* 0x000fe600000114f4 */
[----:B------:R-:W-:Y:S02]  /*112a0*/  IMAD R0, R0, c[0x0][0x208], RZ ;  /* 0x0000820000007a24 */ /* 0x000fe400078e02ff */
[----:B------:R-:W-:Y:S02]  /*112b0*/  IMAD R2, R2, c[0x0][0x218], RZ ;  /* 0x0000860002027a24 */ /* 0x000fe400078e02ff */
[----:B------:R-:W-:Y:S02]  /*112c0*/  IMAD R0, R251, c[0x0][0x20c], R0 ;  /* 0x00008300fb007a24 */ /* 0x000fe400078e0200 */
[C---:B------:R-:W-:Y:S03]  /*112d0*/  IMAD R2, R244.reuse, c[0x0][0x21c], R2 ;  /* 0x00008700f4027a24 */ /* 0x040fe600078e0202 */
        /* <DEDUP_REMOVED lines=303> */
.L_x_141:
        /* <DEDUP_REMOVED lines=621> */
.L_x_139:
        /* <DEDUP_REMOVED lines=153> */
.L_x_91:
        /* <DEDUP_REMOVED lines=151> */
.L_x_144:
        /* <DEDUP_REMOVED lines=151> */
.L_x_146:
[----:B---3--:R-:W-:Y:S05]  /*16910*/  BSYNC B0 ;  /* 0x0000000000007941 */ /* 0x008fea0003800000 */
.L_x_145:
        /* <DEDUP_REMOVED lines=23> */
.L_x_148:
[----:B------:R-:W-:Y:S05]  /*16a90*/  BSYNC B0 ;  /* 0x0000000000007941 */ /* 0x000fea0003800000 */
.L_x_147:
        /* <DEDUP_REMOVED lines=23> */
.L_x_150:
[----:B------:R-:W-:Y:S05]  /*16c10*/  BSYNC B0 ;  /* 0x0000000000007941 */ /* 0x000fea0003800000 */
.L_x_149:
        /* <DEDUP_REMOVED lines=24> */
.L_x_143:
        /* <DEDUP_REMOVED lines=19> */
.L_x_151:
        /* <DEDUP_REMOVED lines=43> */
.L_x_153:
[----:B---3--:R-:W-:Y:S05]  /*17180*/  BSYNC B0 ;  /* 0x0000000000007941 */ /* 0x008fea0003800000 */
.L_x_152:
        /* <DEDUP_REMOVED lines=64> */
.L_x_155:
[----:B------:R-:W-:Y:S05]  /*17590*/  BSYNC B0 ;  /* 0x0000000000007941 */ /* 0x000fea0003800000 */
.L_x_154:
        /* <DEDUP_REMOVED lines=21> */
.L_x_157:
[----:B------:R-:W-:Y:S05]  /*176f0*/  BSYNC B0 ;  /* 0x0000000000007941 */ /* 0x000fea0003800000 */
.L_x_156:
        /* <DEDUP_REMOVED lines=21> */
.L_x_159:
[----:B------:R-:W-:Y:S05]  /*17850*/  BSYNC B0 ;  /* 0x0000000000007941 */ /* 0x000fea0003800000 */
.L_x_158:
        /* <DEDUP_REMOVED lines=22> */
.L_x_160:
        /* <DEDUP_REMOVED lines=12> */
.L_x_1712:


//--------------------- .text._ZN7cutlass13device_kernelIN5flash19enable_sm80_to_sm89INS1_16FlashAttnFwdSm80INS1_25CollectiveMainloopFwdSm80ILi4ELi1ELb0EN4cute5tupleIJNS5_1CILi128EEENS7_ILi48EEENS7_ILi96EEEEEELi96ENS_6half_tEfNS_4arch4Sm80ELb0ELb1ELb1ELb0ELb1ELb0ELb1ELb0EEENS1_21CollectiveEpilogueFwdINS6_IJS8_SA_S9_EEENS6_IJNS7_ILi1EEESI_SI_EEESC_SE_Li128ELb0ELb1ELb0ELb0EEENS1_19SingleTileSchedulerILb0ELb0ELb1ELi128EEEEEEEEEvNT_6ParamsE --------------------------
	.section	.text._ZN7cutlass13device_kernelIN5flash19enable_sm80_to_sm89INS1_16FlashAttnFwdSm80INS1_25CollectiveMainloopFwdSm80ILi4ELi1ELb0EN4cute5tupleIJNS5_1CILi128EEENS7_ILi48EEENS7_ILi96EEEEEELi96ENS_6half_tEfNS_4arch4Sm80ELb0ELb1ELb1ELb0ELb1ELb0ELb1ELb0EEENS1_21CollectiveEpilogueFwdINS6_IJS8_SA_S9_EEENS6_IJNS7_ILi1EEESI_SI_EEESC_SE_Li128ELb0ELb1ELb0ELb0EEENS1_19SingleTileSchedulerILb0ELb0ELb1ELi128EEEEEEEEEvNT_6ParamsE,"ax",@progbits
	.sectioninfo	@"SHI_REGISTERS=255"
	.align	128
.text._ZN7cutlass13device_kernelIN5flash19enable_sm80_to_sm89INS1_16FlashAttnFwdSm80INS1_25CollectiveMainloopFwdSm80ILi4ELi1ELb0EN4cute5tupleIJNS5_1CILi128EEENS7_ILi48EEENS7_ILi96EEEEEELi96ENS_6half_tEfNS_4arch4Sm80ELb0ELb1ELb1ELb0ELb1ELb0ELb1ELb0EEENS1_21CollectiveEpilogueFwdINS6_IJS8_SA_S9_EEENS6_IJNS7_ILi1EEESI_SI_EEESC_SE_Li128ELb0ELb1ELb0ELb0EEENS1_19SingleTileSchedulerILb0ELb0ELb1ELi128EEEEEEEEEvNT_6ParamsE:
        .type           _ZN7cutlass13device_kernelIN5flash19enable_sm80_to_sm89INS1_16FlashAttnFwdSm80INS1_25CollectiveMainloopFwdSm80ILi4ELi1ELb0EN4cute5tupleIJNS5_1CILi128EEENS7_ILi48EEENS7_ILi96EEEEEELi96ENS_6half_tEfNS_4arch4Sm80ELb0ELb1ELb1ELb0ELb1ELb0ELb1ELb0EEENS1_21CollectiveEpilogueFwdINS6_IJS8_SA_S9_EEENS6_IJNS7_ILi1EEESI_SI_EEESC_SE_Li128ELb0ELb1ELb0ELb0EEENS1_19SingleTileSchedulerILb0ELb0ELb1ELi128EEEEEEEEEvNT_6ParamsE,@function
        .size           _ZN7cutlass13device_kernelIN5flash19enable_sm80_to_sm89INS1_16FlashAttnFwdSm80INS1_25CollectiveMainloopFwdSm80ILi4ELi1ELb0EN4cute5tupleIJNS5_1CILi128EEENS7_ILi48EEENS7_ILi96EEEEEELi96ENS_6half_tEfNS_4arch4Sm80ELb0ELb1ELb1ELb0ELb1ELb0ELb1ELb0EEENS1_21CollectiveEpilogueFwdINS6_IJS8_SA_S9_EEENS6_IJNS7_ILi1EEESI_SI_EEESC_SE_Li128ELb0ELb1ELb0ELb0EEENS1_19SingleTileSchedulerILb0ELb0ELb1ELi128EEEEEEEEEvNT_6ParamsE,(.L_x_1713 - _ZN7cutlass13device_kernelIN5flash19enable_sm80_to_sm89INS1_16FlashAttnFwdSm80INS1_25CollectiveMainloopFwdSm80ILi4ELi1ELb0EN4cute5tupleIJNS5_1CILi128EEENS7_ILi48EEENS7_ILi96EEEEEELi96ENS_6half_tEfNS_4arch4Sm80ELb0ELb1ELb1ELb0ELb1ELb0ELb1ELb0EEENS1_21CollectiveEpilogueFwdINS6_IJS8_SA_S9_EEENS6_IJNS7_ILi1EEESI_SI_EEESC_SE_Li128ELb0ELb1ELb0ELb0EEENS1_19SingleTileSchedulerILb0ELb0ELb1ELi128EEEEEEEEEvNT_6ParamsE)
        .other          _ZN7cutlass13device_kernelIN5flash19enable_sm80_to_sm89INS1_16FlashAttnFwdSm80INS1_25CollectiveMainloopFwdSm80ILi4ELi1ELb0EN4cute5tupleIJNS5_1CILi128EEENS7_ILi48EEENS7_ILi96EEEEEELi96ENS_6half_tEfNS_4arch4Sm80ELb0ELb1ELb1ELb0ELb1ELb0ELb1ELb0EEENS1_21CollectiveEpilogueFwdINS6_IJS8_SA_S9_EEENS6_IJNS7_ILi1EEESI_SI_EEESC_SE_Li128ELb0ELb1ELb0ELb0EEENS1_19SingleTileSchedulerILb0ELb0ELb1ELi128EEEEEEEEEvNT_6ParamsE,@"STO_CUDA_ENTRY STV_DEFAULT"
_ZN7cutlass13device_kernelIN5flash19enable_sm80_to_sm89INS1_16FlashAttnFwdSm80INS1_25CollectiveMainloopFwdSm80ILi4ELi1ELb0EN4cute5tupleIJNS5_1CILi128EEENS7_ILi48EEENS7_ILi96EEEEEELi96ENS_6half_tEfNS_4arch4Sm80ELb0ELb1ELb1ELb0ELb1ELb0ELb1ELb0EEENS1_21CollectiveEpilogueFwdINS6_IJS8_SA_S9_EEENS6_IJNS7_ILi1EEESI_SI_EEESC_SE_Li128ELb0ELb1ELb0ELb0EEENS1_19SingleTileSchedulerILb0ELb0ELb1ELi128EEEEEEEEEvNT_6ParamsE:
[----:B------:R-:W-:-:S03]  /*0000*/  MOV R1, c[0x0][0x28] ;  /* 0x00000a0000017a02 */ /* 0x000fc60000000f00 */
[----:B------:R-:W1:Y:S01]  /*0010*/  S2UR UR10, SR_CTAID.Z ;  /* 0x00000000000a79c3 */ /* 0x000e620000002700 */
[----:B------:R-:W-:Y:S02]  /*0020*/  IADD3 R1, R1, -0x30, RZ ;  /* 0xffffffd001017810 */ /* 0x000fe40007ffe0ff */
[----:B-1----:R-:W-:-:S13]  /*0030*/  ISETP.LE.AND P0, PT, RZ, UR10, PT ;  /* 0x0000000aff007c0c */ /* 0x002fda000bf03270 */
[----:B------:R-:W-:Y:S05]  /*0040*/  @!P0 EXIT ;  /* 0x000000000000894d */ /* 0x000fea0003800000 */
[----:B------:R-:W-:Y:S01]  /*0050*/  ULDC.64 UR4, c[0x0][0x370] ;  /* 0x0000dc0000047ab9 */ /* 0x000fe20000000a00 */
[----:B------:R-:W-:Y:S01]  /*0060*/  IMAD.MOV.U32 R16, RZ, RZ, RZ ;  /* 0x000000ffff107224 */ /* 0x000fe200078e00ff */
[----:B------:R-:W-:Y:S02]  /*0070*/  UISETP.NE.U32.AND UP0, UPT, URZ, UR4, UPT ;  /* 0x000000043f00728c */ /* 0x000fe4000bf05070 */
[----:B------:R-:W-:Y:S02]  /*0080*/  ULDC.64 UR6, c[0x0][0x370] ;  /* 0x0000dc0000067ab9 */ /* 0x000fe40000000a00 */
[----:B------:R-:W-:Y:S02]  /*0090*/  UISETP.NE.AND.EX UP0, UPT, URZ, UR5, UPT, UP0 ;  /* 0x000000053f00728c */ /* 0x000fe4000bf05300 */
[----:B------:R-:W-:-:S04]  /*00a0*/  ULDC.64 UR8, c[0x0][0x118] ;  /* 0x0000460000087ab9 */ /* 0x000fc80000000a00 */
[----:B------:R-:W-:-:S05]  /*00b0*/  PLOP3.LUT P0, PT, PT, PT, UP0, 0x80, 0x0 ;  /* 0x000000000000781c */ /* 0x000fca0003f0f008 */
[----:B------:R-:W-:Y:S02]  /*00c0*/  @UP0 UMOV UR4, 0x4 ;  /* 0x0000000400040882 */ /* 0x000fe40000000000 */
[----:B------:R-:W-:-:S06]  /*00d0*/  @UP0 UIMAD.WIDE UR4, UR10, UR4, UR6 ;  /* 0x000000040a0402a5 */ /* 0x000fcc000f8e0206 */
[----:B------:R-:W-:Y:S02]  /*00e0*/  IMAD.U32 R2, RZ, RZ, UR4 ;  /* 0x00000004ff027e24 */ /* 0x000fe4000f8e00ff */
[----:B------:R-:W-:-:S05]  /*00f0*/  IMAD.U32 R3, RZ, RZ, UR5 ;  /* 0x00000005ff037e24 */ /* 0x000fca000f8e00ff */
[----:B------:R1:W2:Y:S01]  /*0100*/  @P0 LDG.E R16, [R2.64] ;  /* 0x0000000802100981 */ /* 0x0002a2000c1e1900 */
[----:B------:R-:W-:Y:S01]  /*0110*/  IMAD.MOV.U32 R7, RZ, RZ, c[0x0][0x2c4] ;  /* 0x0000b100ff077624 */ /* 0x000fe200078e00ff */
[----:B------:R-:W3:Y:S01]  /*0120*/  S2UR UR7, SR_CTAID.Y ;  /* 0x00000000000779c3 */ /* 0x000ee20000002600 */
[----:B------:R-:W-:Y:S01]  /*0130*/  IMAD.MOV.U32 R4, RZ, RZ, 0x1 ;  /* 0x00000001ff047424 */ /* 0x000fe200078e00ff */
[----:B------:R-:W4:Y:S01]  /*0140*/  S2R R0, SR_CTAID.X ;  /* 0x0000000000007919 */ /* 0x000f220000002500 */
[----:B------:R-:W-:Y:S02]  /*0150*/  LOP3.LUT R24, R24, 0xffffefff, RZ, 0xc0, !PT ;  /* 0xffffefff18187812 */ /* 0x000fe400078ec0ff */
[----:B------:R-:W-:Y:S01]  /*0160*/  ISETP.NE.AND P1, PT, R7, 0x1, PT ;  /* 0x000000010700780c */ /* 0x000fe20003f25270 */
[----:B------:R-:W2:Y:S01]  /*0170*/  S2R R53, SR_TID.X ;  /* 0x0000000000357919 */ /* 0x000ea20000002100 */
[----:B------:R-:W-:-:S11]  /*0180*/  ISETP.LE.AND P2, PT, R4, c[0x0][0x32c], PT ;  /* 0x0000cb0004007a0c */ /* 0x000fd60003f43270 */
[----:B------:R-:W-:-:S04]  /*0190*/  @P1 LOP3.LUT R24, R24, 0x1000, RZ, 0xfc, !PT ;  /* 0x0000100018181812 */ /* 0x000fc800078efcff */
[----:B------:R-:W-:Y:S01]  /*01a0*/  LOP3.LUT R24, R24, 0xfffffbff, RZ, 0xc0, !PT ;  /* 0xfffffbff18187812 */ /* 0x000fe200078ec0ff */
[----:B-1----:R-:W-:Y:S01]  /*01b0*/  IMAD.MOV.U32 R2, RZ, RZ, c[0x0][0x2ac] ;  /* 0x0000ab00ff027624 */ /* 0x002fe200078e00ff */
[----:B---3--:R-:W-:Y:S01]  /*01c0*/  USHF.R.S32.HI UR6, URZ, 0x1f, UR7 ;  /* 0x0000001f3f067899 */ /* 0x008fe20008011407 */
[----:B----4-:R-:W-:Y:S01]  /*01d0*/  IMAD.SHL.U32 R164, R0, 0x80, RZ ;  /* 0x0000008000a47824 */ /* 0x010fe200078e00ff */
[----:B------:R-:W-:Y:S01]  /*01e0*/  @P2 LOP3.LUT R24, R24, 0x400, RZ, 0xfc, !PT ;  /* 0x0000040018182812 */ /* 0x000fe200078efcff */
[----:B------:R-:W-:-:S03]  /*01f0*/  IMAD R17, R2, c[0x0][0x1d0], RZ ;  /* 0x0000740002117a24 */ /* 0x000fc600078e02ff */
[C---:B------:R-:W-:Y:S02]  /*0200*/  @P1 IADD3 R0, R164.reuse, 0x7f, RZ ;  /* 0x0000007fa4001810 */ /* 0x040fe40007ffe0ff */
[----:B------:R-:W-:-:S03]  /*0210*/  IADD3 R2, R164, 0x7f, RZ ;  /* 0x0000007fa4027810 */ /* 0x000fc60007ffe0ff */
[----:B------:R-:W-:-:S05]  /*0220*/  @P1 IMAD.HI.U32 R0, R0, c[0x0][0x2c8], RZ ;  /* 0x0000b20000001a27 */ /* 0x000fca00078e00ff */
[----:B------:R-:W-:Y:S02]  /*0230*/  @P1 SHF.R.U32.HI R2, RZ, c[0x0][0x2cc], R0 ;  /* 0x0000b300ff021a19 */ /* 0x000fe40000011600 */
[----:B------:R-:W-:-:S05]  /*0240*/  IADD3 R0, R17, -c[0x0][0x168], R4 ;  /* 0x80005a0011007a10 */ /* 0x000fca0007ffe004 */
[----:B------:R-:W-:-:S05]  /*0250*/  IMAD.IADD R0, R0, 0x1, R2 ;  /* 0x0000000100007824 */ /* 0x000fca00078e0202 */
[----:B------:R-:W-:Y:S01]  /*0260*/  IADD3 R3, R0, c[0x0][0x328], RZ ;  /* 0x0000ca0000037a10 */ /* 0x000fe20007ffe0ff */
[----:B--2---:R1:W-:Y:S01]  /*0270*/  STL [R1+0x24], R16 ;  /* 0x0000241001007387 */ /* 0x0043e20000100800 */
[----:B------:R-:W-:Y:S05]  /*0280*/  @!P2 BRA `(.L_x_161) ;  /* 0x000000f00000a947 */ /* 0x000fea0003800000 */
[C---:B------:R-:W-:Y:S02]  /*0290*/  ISETP.GT.AND P0, PT, R0.reuse, RZ, PT ;  /* 0x000000ff0000720c */ /* 0x040fe40003f04270 */
[----:B------:R-:W-:-:S11]  /*02a0*/  IADD3 R2, R0, -0x1, RZ ;  /* 0xffffffff00027810 */ /* 0x000fd60007ffe0ff */
[----:B------:R-:W-:Y:S05]  /*02b0*/  @P0 BRA `(.L_x_162) ;  /* 0x0000006000000947 */ /* 0x000fea0003800000 */
[----:B------:R-:W-:Y:S01]  /*02c0*/  ISETP.NE.AND P0, PT, R4, c[0x0][0x32c], PT ;  /* 0x0000cb0004007a0c */ /* 0x000fe20003f05270 */
[----:B------:R-:W-:-:S12]  /*02d0*/  IMAD.MOV R0, RZ, RZ, -R0 ;  /* 0x000000ffff007224 */ /* 0x000fd800078e0a00 */
[----:B------:R-:W-:-:S05]  /*02e0*/  @P0 IMAD.HI.U32 R2, R0, c[0x0][0x330], RZ ;  /* 0x0000cc0000020a27 */ /* 0x000fca00078e00ff */
[----:B------:R-:W-:-:S04]  /*02f0*/  @P0 SHF.R.U32.HI R0, RZ, c[0x0][0x334], R2 ;  /* 0x0000cd00ff000a19 */ /* 0x000fc80000011602 */
[----:B------:R-:W-:Y:S01]  /*0300*/  LOP3.LUT R2, RZ, R0, RZ, 0x33, !PT ;  /* 0x00000000ff027212 */ /* 0x000fe200078e33ff */
[----:B------:R-:W-:Y:S05]  /*0310*/  BRA `(.L_x_163) ;  /* 0x0000003000007947 */ /* 0x000fea0003800000 */
.L_x_162:
[----:B------:R-:W-:-:S13]  /*0320*/  ISETP.NE.AND P0, PT, R4, c[0x0][0x32c], PT ;  /* 0x0000cb0004007a0c */ /* 0x000fda0003f05270 */
[----:B------:R-:W-:-:S05]  /*0330*/  @P0 IMAD.HI.U32 R0, R2, c[0x0][0x330], RZ ;  /* 0x0000cc0002000a27 */ /* 0x000fca00078e00ff */
[----:B------:R-:W-:Y:S02]  /*0340*/  @P0 SHF.R.U32.HI R2, RZ, c[0x0][0x334], R0 ;  /* 0x0000cd00ff020a19 */ /* 0x000fe40000011600 */
.L_x_163:
[----:B------:R-:W-:-:S05]  /*0350*/  MOV R0, c[0x0][0x32c] ;  /* 0x0000cb0000007a02 */ /* 0x000fca0000000f00 */
[----:B------:R-:W-:-:S05]  /*0360*/  IMAD R2, R2, R0, c[0x0][0x32c] ;  /* 0x0000cb0002027624 */ /* 0x000fca00078e0200 */
[----:B------:R-:W-:-:S04]  /*0370*/  IMNMX R3, R3, R2, PT ;  /* 0x0000000203037217 */ /* 0x000fc80003800200 */
.L_x_161:
[----:B------:R-:W-:Y:S01]  /*0380*/  IADD3 R2, R3, 0x2f, RZ ;  /* 0x0000002f03027810 */ /* 0x000fe20007ffe0ff */
[----:B------:R-:W-:Y:S01]  /*0390*/  @P1 IMAD.HI.U32 R3, R164, c[0x0][0x2c8], RZ ;  /* 0x0000b200a4031a27 */ /* 0x000fe200078e00ff */
[C---:B------:R-:W-:Y:S02]  /*03a0*/  IADD3 R4, R17.reuse, 0x2f, RZ ;  /* 0x0000002f11047810 */ /* 0x040fe40007ffe0ff */
[----:B------:R-:W-:Y:S01]  /*03b0*/  IADD3 R241, R17, -c[0x0][0x168], RZ ;  /* 0x80005a0011f17a10 */ /* 0x000fe20007ffe0ff */
[----:B------:R-:W-:-:S04]  /*03c0*/  IMAD.HI R5, R2, 0x2aaaaaab, RZ ;  /* 0x2aaaaaab02057827 */ /* 0x000fc800078e02ff */
[----:B------:R-:W-:Y:S01]  /*03d0*/  IMAD.HI R2, R4, 0x2aaaaaab, RZ ;  /* 0x2aaaaaab04027827 */ /* 0x000fe200078e02ff */
[----:B------:R-:W-:-:S03]  /*03e0*/  SHF.R.U32.HI R4, RZ, 0x1f, R5 ;  /* 0x0000001fff047819 */ /* 0x000fc60000011605 */
[----:B------:R-:W-:Y:S01]  /*03f0*/  IMAD.MOV.U32 R0, RZ, RZ, R164 ;  /* 0x000000ffff007224 */ /* 0x000fe200078e00a4 */
[----:B------:R-:W-:Y:S02]  /*0400*/  @P1 SHF.R.U32.HI R0, RZ, c[0x0][0x2cc], R3 ;  /* 0x0000b300ff001a19 */ /* 0x000fe40000011603 */
[----:B------:R-:W-:Y:S02]  /*0410*/  SHF.R.U32.HI R3, RZ, 0x1f, R2 ;  /* 0x0000001fff037819 */ /* 0x000fe40000011602 */
[----:B------:R-:W-:Y:S01]  /*0420*/  LEA.HI.SX32 R4, R5, R4, 0x1d ;  /* 0x0000000405047211 */ /* 0x000fe200078feaff */
[----:B------:R-:W-:Y:S01]  /*0430*/  IMAD.IADD R0, R241, 0x1, R0 ;  /* 0x00000001f1007824 */ /* 0x000fe200078e0200 */
[----:B------:R-:W-:-:S04]  /*0440*/  LEA.HI.SX32 R2, R2, R3, 0x1d ;  /* 0x0000000302027211 */ /* 0x000fc800078feaff */
[----:B------:R-:W-:Y:S02]  /*0450*/  IADD3 R3, R0, -c[0x0][0x324], RZ ;  /* 0x8000c90000037a10 */ /* 0x000fe40007ffe0ff */
[----:B------:R-:W-:Y:S01]  /*0460*/  IMNMX R224, R2, R4, PT ;  /* 0x0000000402e07217 */ /* 0x000fe20003800200 */
[----:B------:R-:W-:Y:S05]  /*0470*/  @!P2 BRA `(.L_x_164) ;  /* 0x000000f00000a947 */ /* 0x000fea0003800000 */
[----:B------:R-:W-:-:S13]  /*0480*/  ISETP.GT.AND P0, PT, R0, -0x1, PT ;  /* 0xffffffff0000780c */ /* 0x000fda0003f04270 */
[----:B------:R-:W-:Y:S05]  /*0490*/  @P0 BRA `(.L_x_165) ;  /* 0x0000007000000947 */ /* 0x000fea0003800000 */
[----:B------:R-:W-:Y:S01]  /*04a0*/  IMAD.MOV.U32 R2, RZ, RZ, c[0x0][0x32c] ;  /* 0x0000cb00ff027624 */ /* 0x000fe200078e00ff */
[----:B------:R-:W-:-:S04]  /*04b0*/  LOP3.LUT R0, RZ, R0, RZ, 0x33, !PT ;  /* 0x00000000ff007212 */ /* 0x000fc800078e33ff */
[----:B------:R-:W-:-:S13]  /*04c0*/  ISETP.NE.AND P0, PT, R2, 0x1, PT ;  /* 0x000000010200780c */ /* 0x000fda0003f05270 */
[----:B------:R-:W-:-:S05]  /*04d0*/  @P0 IMAD.HI.U32 R2, R0, c[0x0][0x330], RZ ;  /* 0x0000cc0000020a27 */ /* 0x000fca00078e00ff */
[----:B------:R-:W-:-:S04]  /*04e0*/  @P0 SHF.R.U32.HI R0, RZ, c[0x0][0x334], R2 ;  /* 0x0000cd00ff000a19 */ /* 0x000fc80000011602 */
[----:B------:R-:W-:Y:S01]  /*04f0*/  LOP3.LUT R0, RZ, R0, RZ, 0x33, !PT ;  /* 0x00000000ff007212 */ /* 0x000fe200078e33ff */
[----:B------:R-:W-:Y:S05]  /*0500*/  BRA `(.L_x_166) ;  /* 0x0000004000007947 */ /* 0x000fea0003800000 */
.L_x_165:
[----:B------:R-:W-:-:S04]  /*0510*/  MOV R2, c[0x0][0x32c] ;  /* 0x0000cb0000027a02 */ /* 0x000fc80000000f00 */
[----:B------:R-:W-:-:S13]  /*0520*/  ISETP.NE.AND P0, PT, R2, 0x1, PT ;  /* 0x000000010200780c */ /* 0x000fda0003f05270 */
[----:B------:R-:W-:-:S05]  /*0530*/  @P0 IMAD.HI.U32 R2, R0, c[0x0][0x330], RZ ;  /* 0x0000cc0000020a27 */ /* 0x000fca00078e00ff */
[----:B------:R-:W-:-:S05]  /*0540*/  @P0 SHF.R.U32.HI R0, RZ, c[0x0][0x334], R2 ;  /* 0x0000cd00ff000a19 */ /* 0x000fca0000011602 */
.L_x_166:
[----:B------:R-:W-:-:S05]  /*0550*/  IMAD R0, R0, c[0x0][0x32c], RZ ;  /* 0x0000cb0000007a24 */ /* 0x000fca00078e02ff */
[----:B------:R-:W-:-:S05]  /*0560*/  IMNMX R3, R3, R0, !PT ;  /* 0x0000000003037217 */ /* 0x000fca0007800200 */
.L_x_164:
[----:B------:R-:W-:Y:S01]  /*0570*/  IMAD.HI R0, R3, 0x2aaaaaab, RZ ;  /* 0x2aaaaaab03007827 */ /* 0x000fe200078e02ff */
[----:B------:R-:W-:Y:S01]  /*0580*/  PLOP3.LUT P4, PT, PT, PT, PT, 0x80, 0x0 ;  /* 0x000000000000781c */ /* 0x000fe20003f8f070 */
[----:B------:R-:W-:Y:S01]  /*0590*/  CS2R R94, SRZ ;  /* 0x00000000005e7805 */ /* 0x000fe2000001ff00 */
[----:B------:R-:W-:Y:S01]  /*05a0*/  CS2R R92, SRZ ;  /* 0x00000000005c7805 */ /* 0x000fe2000001ff00 */
[----:B------:R-:W-:Y:S01]  /*05b0*/  CS2R R22, SRZ ;  /* 0x0000000000167805 */ /* 0x000fe2000001ff00 */
[----:B------:R-:W-:Y:S01]  /*05c0*/  SHF.R.U32.HI R2, RZ, 0x1f, R0 ;  /* 0x0000001fff027819 */ /* 0x000fe20000011600 */
[----:B------:R-:W-:Y:S01]  /*05d0*/  IMAD.MOV.U32 R98, RZ, RZ, RZ ;  /* 0x000000ffff627224 */ /* 0x000fe200078e00ff */
[----:B------:R-:W-:Y:S01]  /*05e0*/  CS2R R90, SRZ ;  /* 0x00000000005a7805 */ /* 0x000fe2000001ff00 */
[----:B------:R-:W-:Y:S01]  /*05f0*/  IMAD.MOV.U32 R96, RZ, RZ, RZ ;  /* 0x000000ffff607224 */ /* 0x000fe200078e00ff */
[----:B------:R-:W-:Y:S01]  /*0600*/  LEA.HI.SX32 R0, R0, R2, 0x1d ;  /* 0x0000000200007211 */ /* 0x000fe200078feaff */
[----:B------:R-:W-:Y:S01]  /*0610*/  CS2R R88, SRZ ;  /* 0x0000000000587805 */ /* 0x000fe2000001ff00 */
[----:B------:R-:W-:Y:S01]  /*0620*/  CS2R R86, SRZ ;  /* 0x0000000000567805 */ /* 0x000fe2000001ff00 */
[----:B------:R-:W-:Y:S01]  /*0630*/  MOV R25, RZ ;  /* 0x000000ff00197202 */ /* 0x000fe20000000f00 */
[----:B------:R-:W-:Y:S01]  /*0640*/  IMAD.MOV.U32 R84, RZ, RZ, RZ ;  /* 0x000000ffff547224 */ /* 0x000fe200078e00ff */
[----:B------:R-:W-:Y:S01]  /*0650*/  IMNMX R4, RZ, R0, !PT ;  /* 0x00000000ff047217 */ /* 0x000fe20007800200 */
[----:B------:R-:W-:Y:S01]  /*0660*/  CS2R R78, SRZ ;  /* 0x00000000004e7805 */ /* 0x000fe2000001ff00 */
[----:B------:R-:W-:Y:S01]  /*0670*/  CS2R R76, SRZ ;  /* 0x00000000004c7805 */ /* 0x000fe2000001ff00 */
[----:B------:R-:W-:Y:S01]  /*0680*/  CS2R R82, SRZ ;  /* 0x0000000000527805 */ /* 0x000fe2000001ff00 */
[----:B------:R-:W-:Y:S01]  /*0690*/  ISETP.GT.AND P0, PT, R224, R4, PT ;  /* 0x00000004e000720c */ /* 0x000fe20003f04270 */
[----:B------:R2:W-:Y:S01]  /*06a0*/  STL [R1+0x14], R4 ;  /* 0x0000140401007387 */ /* 0x0005e20000100800 */
[----:B------:R-:W-:Y:S01]  /*06b0*/  CS2R R26, SRZ ;  /* 0x00000000001a7805 */ /* 0x000fe2000001ff00 */
[----:B------:R-:W-:Y:S01]  /*06c0*/  IMAD.MOV.U32 R80, RZ, RZ, RZ ;  /* 0x000000ffff507224 */ /* 0x000fe200078e00ff */
[----:B------:R-:W-:Y:S01]  /*06d0*/  CS2R R74, SRZ ;  /* 0x00000000004a7805 */ /* 0x000fe2000001ff00 */
[----:B------:R-:W-:Y:S01]  /*06e0*/  CS2R R72, SRZ ;  /* 0x0000000000487805 */ /* 0x000fe2000001ff00 */
[----:B------:R-:W-:Y:S01]  /*06f0*/  CS2R R70, SRZ ;  /* 0x0000000000467805 */ /* 0x000fe2000001ff00 */
[----:B------:R-:W-:Y:S01]  /*0700*/  MOV R68, RZ ;  /* 0x000000ff00447202 */ /* 0x000fe20000000f00 */
[----:B------:R-:W-:Y:S01]  /*0710*/  CS2R R62, SRZ ;  /* 0x00000000003e7805 */ /* 0x000fe2000001ff00 */
[----:B------:R-:W-:Y:S01]  /*0720*/  CS2R R60, SRZ ;  /* 0x00000000003c7805 */ /* 0x000fe2000001ff00 */
[----:B------:R-:W-:Y:S01]  /*0730*/  CS2R R66, SRZ ;  /* 0x0000000000427805 */ /* 0x000fe2000001ff00 */
        /* <DEDUP_REMOVED lines=33> */
[----:B------:R-:W-:Y:S05]  /*0950*/  @!P0 BRA `(.L_x_167) ;  /* 0x00011f1000008947 */ /* 0x000fea0003800000 */
[----:B--2---:R-:W-:Y:S02]  /*0960*/  ULDC.64 UR4, c[0x0][0x340] ;  /* 0x0000d00000047ab9 */ /* 0x004fe40000000a00 */
[----:B------:R-:W-:-:S02]  /*0970*/  UISETP.NE.U32.AND UP0, UPT, URZ, UR4, UPT ;  /* 0x000000043f00728c */ /* 0x000fc4000bf05070 */
[----:B------:R-:W-:Y:S02]  /*0980*/  ULDC.64 UR12, c[0x0][0x340] ;  /* 0x0000d000000c7ab9 */ /* 0x000fe40000000a00 */
[----:B------:R-:W-:-:S06]  /*0990*/  UISETP.NE.AND.EX UP0, UPT, URZ, UR5, UPT, UP0 ;  /* 0x000000053f00728c */ /* 0x000fcc000bf05300 */
[----:B------:R-:W-:-:S05]  /*09a0*/  PLOP3.LUT P2, PT, PT, PT, UP0, 0x80, 0x0 ;  /* 0x000000000000781c */ /* 0x000fca0003f4f008 */
[----:B------:R-:W-:Y:S02]  /*09b0*/  @UP0 UMOV UR4, 0x4 ;  /* 0x0000000400040882 */ /* 0x000fe40000000000 */
[----:B------:R-:W-:-:S06]  /*09c0*/  @UP0 UIMAD.WIDE UR4, UR10, UR4, UR12 ;  /* 0x000000040a0402a5 */ /* 0x000fcc000f8e020c */
[----:B------:R-:W-:Y:S02]  /*09d0*/  IMAD.U32 R2, RZ, RZ, UR4 ;  /* 0x00000004ff027e24 */ /* 0x000fe4000f8e00ff */
[----:B------:R-:W-:Y:S01]  /*09e0*/  IMAD.U32 R3, RZ, RZ, UR5 ;  /* 0x00000005ff037e24 */ /* 0x000fe2000f8e00ff */
[----:B------:R-:W-:Y:S01]  /*09f0*/  SHF.R.S32.HI R18, RZ, 0x1f, R53 ;  /* 0x0000001fff127819 */ /* 0x000fe20000011435 */
[----:B------:R-:W-:Y:S02]  /*0a00*/  ULDC.64 UR4, c[0x0][0x1b8] ;  /* 0x00006e0000047ab9 */ /* 0x000fe40000000a00 */
[----:B------:R-:W-:Y:S01]  /*0a10*/  UIMAD UR11, UR6, UR4, URZ ;  /* 0x00000004060b72a4 */ /* 0x000fe2000f8e023f */
[----:B------:R2:W3:Y:S01]  /*0a20*/  @P2 LDG.E R8, [R2.64] ;  /* 0x0000000802082981 */ /* 0x0004e2000c1e1900 */
[----:B------:R-:W-:Y:S01]  /*0a30*/  UIMAD.WIDE.U32 UR14, UR7, UR4, URZ ;  /* 0x00000004070e72a5 */ /* 0x000fe2000f8e003f */
[CC--:B------:R-:W-:Y:S01]  /*0a40*/  LEA.HI R20, R18.reuse, R53.reuse, RZ, 0x3 ;  /* 0x0000003512147211 */ /* 0x0c0fe200078f18ff */
[----:B------:R-:W-:Y:S01]  /*0a50*/  UIMAD UR11, UR7, UR5, UR11 ;  /* 0x00000005070b72a4 */ /* 0x000fe2000f8e020b */
[----:B------:R-:W-:Y:S01]  /*0a60*/  IMAD R15, R7, c[0x0][0x168], RZ ;  /* 0x00005a00070f7a24 */ /* 0x000fe200078e02ff */
[----:B------:R-:W-:Y:S01]  /*0a70*/  USHF.R.S32.HI UR12, URZ, 0x1f, UR10 ;  /* 0x0000001f3f0c7899 */ /* 0x000fe2000801140a */
[----:B------:R-:W-:Y:S01]  /*0a80*/  SHF.R.S32.HI R19, RZ, 0x3, R20 ;  /* 0x00000003ff137819 */ /* 0x000fe20000011414 */
[----:B------:R-:W-:Y:S01]  /*0a90*/  ULDC.64 UR4, c[0x0][0x1c0] ;  /* 0x0000700000047ab9 */ /* 0x000fe20000000a00 */
[----:B------:R-:W-:Y:S01]  /*0aa0*/  LEA.HI R126, R18, R53, RZ, 0x5 ;  /* 0x00000035127e7211 */ /* 0x000fe200078f28ff */
[----:B------:R-:W-:Y:S01]  /*0ab0*/  UIADD3 UR15, UR15, UR11, URZ ;  /* 0x0000000b0f0f7290 */ /* 0x000fe2000fffe03f */
[----:B------:R-:W-:Y:S01]  /*0ac0*/  IMAD.MOV.U32 R44, RZ, RZ, 0x30 ;  /* 0x00000030ff2c7424 */ /* 0x000fe200078e00ff */
[----:B------:R-:W-:Y:S01]  /*0ad0*/  UIMAD UR12, UR12, UR4, URZ ;  /* 0x000000040c0c72a4 */ /* 0x000fe2000f8e023f */
[----:B------:R-:W-:Y:S01]  /*0ae0*/  SHF.R.S32.HI R124, RZ, 0x5, R126 ;  /* 0x00000005ff7c7819 */ /* 0x000fe2000001147e */
[----:B------:R-:W-:Y:S01]  /*0af0*/  UIMAD.WIDE.U32 UR14, UR10, UR4, UR14 ;  /* 0x000000040a0e72a5 */ /* 0x000fe2000f8e000e */
[----:B------:R-:W-:Y:S01]  /*0b00*/  IMAD.MOV.U32 R22, RZ, RZ, c[0x0][0x2b8] ;  /* 0x0000ae00ff167624 */ /* 0x000fe200078e00ff */
[----:B------:R-:W-:Y:S01]  /*0b10*/  UIMAD UR5, UR10, UR5, UR12 ;  /* 0x000000050a0572a4 */ /* 0x000fe2000f8e020c */
[----:B------:R-:W-:-:S02]  /*0b20*/  IMAD R47, R224, R44, -0x30 ;  /* 0xffffffd0e02f7424 */ /* 0x000fc400078e022c */
[----:B------:R-:W-:Y:S01]  /*0b30*/  IMAD.MOV.U32 R222, RZ, RZ, RZ ;  /* 0x000000ffffde7224 */ /* 0x000fe200078e00ff */
[----:B------:R-:W-:Y:S01]  /*0b40*/  UIADD3 UR5, UR15, UR5, URZ ;  /* 0x000000050f057290 */ /* 0x000fe2000fffe03f */
[----:B------:R-:W-:Y:S02]  /*0b50*/  ISETP.NE.AND P5, PT, R22, 0x1, PT ;  /* 0x000000011600780c */ /* 0x000fe40003fa5270 */
[----:B--2---:R-:W-:Y:S01]  /*0b60*/  LEA.HI R2, R18, R53, RZ, 0x2 ;  /* 0x0000003512027211 */ /* 0x004fe200078f10ff */
[----:B------:R-:W-:Y:S02]  /*0b70*/  IMAD.U32 R3, RZ, RZ, UR15 ;  /* 0x0000000fff037e24 */ /* 0x000fe4000f8e00ff */
[----:B------:R-:W-:Y:S01]  /*0b80*/  IMAD.U32 R3, RZ, RZ, UR5 ;  /* 0x00000005ff037e24 */ /* 0x000fe2000f8e00ff */
[----:B------:R-:W-:Y:S01]  /*0b90*/  LOP3.LUT R0, R2, 0xfffffffc, RZ, 0xc0, !PT ;  /* 0xfffffffc02007812 */ /* 0x000fe200078ec0ff */
[----:B------:R-:W-:Y:S01]  /*0ba0*/  ULDC.64 UR4, c[0x0][0x2b0] ;  /* 0x0000ac0000047ab9 */ /* 0x000fe20000000a00 */
[----:B------:R-:W-:Y:S01]  /*0bb0*/  SHF.R.S32.HI R21, RZ, 0x2, R2 ;  /* 0x00000002ff157819 */ /* 0x000fe20000011402 */
[----:B------:R-:W-:-:S02]  /*0bc0*/  IMAD.U32 R2, RZ, RZ, UR14 ;  /* 0x0000000eff027e24 */ /* 0x000fc4000f8e00ff */
[----:B------:R-:W-:Y:S02]  /*0bd0*/  IMAD.IADD R45, R53, 0x1, -R0 ;  /* 0x00000001352d7824 */ /* 0x000fe400078e0a00 */
[C-C-:B------:R-:W-:Y:S02]  /*0be0*/  IMAD.IADD R14, R164.reuse, 0x1, R21.reuse ;  /* 0x00000001a40e7824 */ /* 0x140fe400078e0215 */
[C---:B------:R-:W-:Y:S02]  /*0bf0*/  IMAD R31, R45.reuse, 0x20, R21 ;  /* 0x000000202d1f7824 */ /* 0x040fe400078e0215 */
[----:B------:R-:W-:Y:S02]  /*0c00*/  IMAD.SHL.U32 R227, R45, 0x8, RZ ;  /* 0x000000082de37824 */ /* 0x000fe400078e00ff */
[----:B------:R-:W-:Y:S01]  /*0c10*/  IMAD.IADD R5, R164, 0x1, R31 ;  /* 0x00000001a4057824 */ /* 0x000fe200078e021f */
[----:B---3--:R2:W3:Y:S03]  /*0c20*/  @P2 R2UR UR11, R8 ;  /* 0x00000000080b23c2 */ /* 0x0084e600000e0000 */
[----:B------:R-:W-:Y:S01]  /*0c30*/  @P1 IMAD.HI.U32 R0, R5, c[0x0][0x2c8], RZ ;  /* 0x0000b20005001a27 */ /* 0x000fe200078e00ff */
[C---:B------:R-:W-:Y:S01]  /*0c40*/  IADD3 R35, R227.reuse, 0x20, RZ ;  /* 0x00000020e3237810 */ /* 0x040fe20007ffe0ff */
[----:B---3--:R-:W-:Y:S01]  /*0c50*/  @!UP0 UMOV UR11, UR10 ;  /* 0x0000000a000b8c82 */ /* 0x008fe20008000000 */
[C---:B------:R-:W-:Y:S01]  /*0c60*/  IADD3 R34, R227.reuse, 0x40, RZ ;  /* 0x00000040e3227810 */ /* 0x040fe20007ffe0ff */
[----:B------:R-:W-:Y:S01]  /*0c70*/  IMAD.MOV.U32 R4, RZ, RZ, R5 ;  /* 0x000000ffff047224 */ /* 0x000fe200078e0005 */
[----:B------:R-:W-:Y:S01]  /*0c80*/  @P1 SHF.R.U32.HI R4, RZ, c[0x0][0x2cc], R0 ;  /* 0x0000b300ff041a19 */ /* 0x000fe20000011600 */
[----:B------:R-:W-:Y:S01]  /*0c90*/  USHF.R.S32.HI UR10, URZ, 0x1f, UR11 ;  /* 0x0000001f3f0a7899 */ /* 0x000fe2000801140b */
[----:B------:R-:W-:Y:S01]  /*0ca0*/  ISETP.GE.AND P2, PT, R227, c[0x0][0x198], PT ;  /* 0x00006600e3007a0c */ /* 0x000fe20003f46270 */
[----:B------:R-:W-:Y:S01]  /*0cb0*/  UIMAD.WIDE.U32 UR12, UR11, UR4, URZ ;  /* 0x000000040b0c72a5 */ /* 0x000fe2000f8e003f */
[--C-:B------:R-:W-:Y:S01]  /*0cc0*/  SHF.R.S32.HI R6, RZ, 0x1f, R4.reuse ;  /* 0x0000001fff067819 */ /* 0x100fe20000011404 */
[----:B------:R-:W-:Y:S01]  /*0cd0*/  IMAD.MOV R0, RZ, RZ, -R4 ;  /* 0x000000ffff007224 */ /* 0x000fe200078e0a04 */
[----:B------:R-:W-:Y:S01]  /*0ce0*/  ISETP.GE.AND P3, PT, R35, c[0x0][0x198], PT ;  /* 0x0000660023007a0c */ /* 0x000fe20003f66270 */
[----:B------:R-:W-:Y:S01]  /*0cf0*/  IMAD.WIDE.U32 R2, R4, c[0x0][0x1b0], R2 ;  /* 0x00006c0004027a25 */ /* 0x000fe200078e0002 */
[----:B------:R-:W-:Y:S01]  /*0d00*/  ISETP.GE.AND P4, PT, R34, c[0x0][0x198], PT ;  /* 0x0000660022007a0c */ /* 0x000fe20003f86270 */
[----:B------:R-:W-:Y:S01]  /*0d10*/  UIMAD UR10, UR10, UR4, URZ ;  /* 0x000000040a0a72a4 */ /* 0x000fe2000f8e023f */
[----:B------:R-:W-:Y:S01]  /*0d20*/  LEA.HI R18, R18, R53, RZ, 0x4 ;  /* 0x0000003512127211 */ /* 0x000fe200078f20ff */
[----:B------:R-:W-:Y:S01]  /*0d30*/  IMAD R0, R0, c[0x0][0x2c4], R5 ;  /* 0x0000b10000007a24 */ /* 0x000fe200078e0205 */
[----:B------:R-:W-:Y:S01]  /*0d40*/  STL [R1+0x18], R31 ;  /* 0x0000181f01007387 */ /* 0x000fe20000100800 */
[----:B------:R-:W-:Y:S01]  /*0d50*/  IMAD R6, R6, c[0x0][0x1b0], RZ ;  /* 0x00006c0006067a24 */ /* 0x000fe200078e02ff */
[----:B------:R-:W-:-:S02]  /*0d60*/  UIMAD UR10, UR11, UR5, UR10 ;  /* 0x000000050b0a72a4 */ /* 0x000fc4000f8e020a */
[----:B------:R-:W-:Y:S01]  /*0d70*/  SHF.R.S32.HI R5, RZ, 0x1f, R0 ;  /* 0x0000001fff057819 */ /* 0x000fe20000011400 */
[----:B------:R-:W-:Y:S01]  /*0d80*/  IMAD R4, R4, c[0x0][0x1b4], R6 ;  /* 0x00006d0004047a24 */ /* 0x000fe200078e0206 */
[----:B------:R-:W-:Y:S02]  /*0d90*/  UIADD3 UR10, UR13, UR10, URZ ;  /* 0x0000000a0d0a7290 */ /* 0x000fe4000fffe03f */
[----:B------:R-:W-:Y:S01]  /*0da0*/  ULDC.64 UR4, c[0x0][0x1e8] ;  /* 0x00007a0000047ab9 */ /* 0x000fe20000000a00 */
[----:B------:R-:W-:Y:S02]  /*0db0*/  IMAD.IADD R3, R3, 0x1, R4 ;  /* 0x0000000103037824 */ /* 0x000fe400078e0204 */
[----:B------:R-:W-:Y:S02]  /*0dc0*/  IMAD R4, R5, c[0x0][0x1a8], RZ ;  /* 0x00006a0005047a24 */ /* 0x000fe400078e02ff */
[----:B------:R-:W-:Y:S02]  /*0dd0*/  IMAD.SHL.U32 R5, R19, 0x40, RZ ;  /* 0x0000004013057824 */ /* 0x000fe400078e00ff */
[----:B------:R-:W-:-:S02]  /*0de0*/  IMAD R6, R0, c[0x0][0x1ac], R4 ;  /* 0x00006b0000067a24 */ /* 0x000fc400078e0204 */
[----:B------:R-:W-:Y:S01]  /*0df0*/  IMAD.WIDE.U32 R2, R0, c[0x0][0x1a8], R2 ;  /* 0x00006a0000027a25 */ /* 0x000fe200078e0002 */
[----:B------:R-:W-:-:S04]  /*0e00*/  LOP3.LUT R0, R5, 0xc0, RZ, 0xc0, !PT ;  /* 0x000000c005007812 */ /* 0x000fc800078ec0ff */
[----:B------:R-:W-:Y:S02]  /*0e10*/  SHF.R.U32.HI R5, RZ, 0x3, R0 ;  /* 0x00000003ff057819 */ /* 0x000fe40000011600 */
[----:B------:R-:W-:Y:S01]  /*0e20*/  LOP3.LUT R4, R0, 0x18, R227, 0xf8, !PT ;  /* 0x0000001800047812 */ /* 0x000fe200078ef8e3 */
[----:B------:R-:W-:Y:S01]  /*0e30*/  IMAD.IADD R0, R3, 0x1, R6 ;  /* 0x0000000103007824 */ /* 0x000fe200078e0206 */
[C---:B------:R-:W-:Y:S02]  /*0e40*/  LEA R13, P0, R2.reuse, c[0x0][0x160], 0x1 ;  /* 0x00005800020d7a11 */ /* 0x040fe400078008ff */
[----:B------:R-:W-:Y:S02]  /*0e50*/  LEA.HI R6, R21, R21, RZ, 0x1 ;  /* 0x0000001515067211 */ /* 0x000fe400078f08ff */
[----:B------:R-:W-:Y:S02]  /*0e60*/  LEA.HI.X R12, R2, c[0x0][0x164], R0, 0x1, P0 ;  /* 0x00005900020c7a11 */ /* 0x000fe400000f0c00 */
[----:B------:R-:W-:-:S02]  /*0e70*/  LOP3.LUT R0, R6, 0x7fffffe, RZ, 0xc0, !PT ;  /* 0x07fffffe06007812 */ /* 0x000fc400078ec0ff */
[----:B------:R-:W-:Y:S01]  /*0e80*/  SHFL.IDX PT, R6, R13, RZ, 0x1c1f ;  /* 0x001c1fff0d067589 */ /* 0x000fe200000e0000 */
[----:B------:R-:W-:Y:S02]  /*0e90*/  IADD3 R2, R14, 0x20, RZ ;  /* 0x000000200e027810 */ /* 0x000fe40007ffe0ff */
[----:B------:R-:W-:Y:S01]  /*0ea0*/  IMAD.IADD R0, R21, 0x1, -R0 ;  /* 0x0000000115007824 */ /* 0x000fe200078e0a00 */
[----:B------:R-:W3:Y:S01]  /*0eb0*/  SHFL.IDX PT, R7, R12, RZ, 0x1c1f ;  /* 0x001c1fff0c077589 */ /* 0x000ee200000e0000 */
[----:B------:R-:W-:Y:S02]  /*0ec0*/  LOP3.LUT R3, R4, R5, RZ, 0x3c, !PT ;  /* 0x0000000504037212 */ /* 0x000fe400078e3cff */
[----:B------:R-:W-:Y:S01]  /*0ed0*/  IMAD R0, R124, 0x8, R0 ;  /* 0x000000087c007824 */ /* 0x000fe200078e0200 */
[----:B------:R-:W-:Y:S01]  /*0ee0*/  SHFL.IDX PT, R4, R13, 0x1, 0x1c1f ;  /* 0x003c1f000d047f89 */ /* 0x000fe200000e0000 */
[-C--:B------:R-:W-:Y:S02]  /*0ef0*/  ISETP.GE.AND P1, PT, R2, R15.reuse, PT ;  /* 0x0000000f0200720c */ /* 0x080fe40003f26270 */
[----:B------:R-:W-:Y:S01]  /*0f00*/  ISETP.GE.AND P0, PT, R14, R15, PT ;  /* 0x0000000f0e00720c */ /* 0x000fe20003f06270 */
[----:B------:R-:W4:Y:S01]  /*0f10*/  SHFL.IDX PT, R5, R12, 0x1, 0x1c1f ;  /* 0x003c1f000c057f89 */ /* 0x000f2200000e0000 */
[----:B------:R-:W-:Y:S01]  /*0f20*/  SHF.R.S32.HI R2, RZ, 0x1f, R35 ;  /* 0x0000001fff027819 */ /* 0x000fe20000011423 */
[----:B------:R-:W-:Y:S01]  /*0f30*/  IMAD.U32 R3, R0, 0x20, R3 ;  /* 0x0000002000037824 */ /* 0x000fe200078e0003 */
[----:B------:R-:W-:-:S02]  /*0f40*/  SHF.R.S32.HI R0, RZ, 0x1f, R34 ;  /* 0x0000001fff007819 */ /* 0x000fc40000011422 */
[----:B------:R-:W-:Y:S01]  /*0f50*/  LEA.HI R2, R2, R35, RZ, 0x3 ;  /* 0x0000002302027211 */ /* 0x000fe200078f18ff */
[----:B------:R-:W-:Y:S01]  /*0f60*/  IMAD.SHL.U32 R223, R3, 0x2, RZ ;  /* 0x0000000203df7824 */ /* 0x000fe200078e00ff */
[----:B------:R-:W-:Y:S01]  /*0f70*/  LEA.HI R0, R0, R34, RZ, 0x3 ;  /* 0x0000002200007211 */ /* 0x000fe200078f18ff */
[----:B------:R-:W-:Y:S01]  /*0f80*/  SHFL.IDX PT, R3, R12, 0x2, 0x1c1f ;  /* 0x005c1f000c037f89 */ /* 0x000fe200000e0000 */
[----:B------:R-:W-:Y:S02]  /*0f90*/  LOP3.LUT R33, R2, 0xfffffff8, RZ, 0xc0, !PT ;  /* 0xfffffff802217812 */ /* 0x000fe400078ec0ff */
[----:B------:R-:W-:Y:S01]  /*0fa0*/  LOP3.LUT R32, R0, 0xfffffff8, RZ, 0xc0, !PT ;  /* 0xfffffff800207812 */ /* 0x000fe200078ec0ff */
[----:B------:R-:W5:Y:S01]  /*0fb0*/  SHFL.IDX PT, R2, R13, 0x2, 0x1c1f ;  /* 0x005c1f000d027f89 */ /* 0x000f6200000e0000 */
[----:B------:R-:W-:Y:S01]  /*0fc0*/  IADD3 R0, R14, 0x40, RZ ;  /* 0x000000400e007810 */ /* 0x000fe20007ffe0ff */
[----:B---3--:R-:W-:-:S04]  /*0fd0*/  @!P0 IMAD.WIDE R10, R227, 0x2, R6 ;  /* 0x00000002e30a8825 */ /* 0x008fc800078e0206 */
[--C-:B--2---:R-:W-:Y:S01]  /*0fe0*/  @!P0 IMAD.WIDE R8, R33, 0x2, R6.reuse ;  /* 0x0000000221088825 */ /* 0x104fe200078e0206 */
[----:B------:R2:W-:Y:S03]  /*0ff0*/  @!P0 LDGSTS.E.BYPASS.LTC128B.128 [R223+0x6080], [R10.64], !P2 ;  /* 0x060800000adf8fae */ /* 0x0005e6000d101d48 */
[----:B------:R-:W-:Y:S01]  /*1000*/  @!P0 IMAD.WIDE R6, R32, 0x2, R6 ;  /* 0x0000000220068825 */ /* 0x000fe200078e0206 */
[----:B------:R4:W-:Y:S04]  /*1010*/  @!P0 LDGSTS.E.BYPASS.LTC128B.128 [R223+0x8080], [R8.64], !P3 ;  /* 0x0808000008df8fae */ /* 0x0009e8000d901d48 */
[----:B------:R3:W-:Y:S01]  /*1020*/  @!P0 LDGSTS.E.BYPASS.LTC128B.128 [R223+0xa080], [R6.64], !P4 ;  /* 0x0a08000006df8fae */ /* 0x0007e2000e101d48 */
[----:B------:R-:W-:-:S02]  /*1030*/  ISETP.GE.AND P0, PT, R0, R15, PT ;  /* 0x0000000f0000720c */ /* 0x000fc40003f06270 */
[----:B------:R-:W-:Y:S01]  /*1040*/  IADD3 R0, R14, 0x60, RZ ;  /* 0x000000600e007810 */ /* 0x000fe20007ffe0ff */
[----:B--2---:R-:W-:Y:S04]  /*1050*/  SHFL.IDX PT, R10, R13, 0x3, 0x1c1f ;  /* 0x007c1f000d0a7f89 */ /* 0x004fe800000e0000 */
[----:B------:R-:W2:Y:S01]  /*1060*/  SHFL.IDX PT, R11, R12, 0x3, 0x1c1f ;  /* 0x007c1f000c0b7f89 */ /* 0x000ea200000e0000 */
[----:B----4-:R-:W-:-:S04]  /*1070*/  @!P1 IMAD.WIDE R8, R227, 0x2, R4 ;  /* 0x00000002e3089825 */ /* 0x010fc800078e0204 */
[--C-:B---3--:R-:W-:Y:S01]  /*1080*/  @!P1 IMAD.WIDE R6, R33, 0x2, R4.reuse ;  /* 0x0000000221069825 */ /* 0x108fe200078e0204 */
[----:B------:R3:W-:Y:S03]  /*1090*/  @!P1 LDGSTS.E.BYPASS.LTC128B.128 [R223+0x6880], [R8.64], !P2 ;  /* 0x0688000008df9fae */ /* 0x0007e6000d101d48 */
[----:B------:R-:W-:Y:S01]  /*10a0*/  @!P1 IMAD.WIDE R4, R32, 0x2, R4 ;  /* 0x0000000220049825 */ /* 0x000fe200078e0204 */
[----:B------:R5:W-:Y:S04]  /*10b0*/  @!P1 LDGSTS.E.BYPASS.LTC128B.128 [R223+0x8880], [R6.64], !P3 ;  /* 0x0888000006df9fae */ /* 0x000be8000d901d48 */
[----:B------:R4:W-:Y:S01]  /*10c0*/  @!P1 LDGSTS.E.BYPASS.LTC128B.128 [R223+0xa880], [R4.64], !P4 ;  /* 0x0a88000004df9fae */ /* 0x0009e2000e101d48 */
[----:B------:R-:W-:Y:S01]  /*10d0*/  ISETP.GE.AND P1, PT, R0, R15, PT ;  /* 0x0000000f0000720c */ /* 0x000fe20003f26270 */
[----:B------:R-:W-:-:S02]  /*10e0*/  IMAD.IADD R0, R31, 0x1, R47 ;  /* 0x000000011f007824 */ /* 0x000fc400078e022f */
[----:B-----5:R-:W-:-:S04]  /*10f0*/  @!P0 IMAD.WIDE R6, R227, 0x2, R2 ;  /* 0x00000002e3068825 */ /* 0x020fc800078e0202 */
[--C-:B----4-:R-:W-:Y:S01]  /*1100*/  @!P0 IMAD.WIDE R4, R33, 0x2, R2.reuse ;  /* 0x0000000221048825 */ /* 0x110fe200078e0202 */
[----:B------:R4:W-:Y:S03]  /*1110*/  @!P0 LDGSTS.E.BYPASS.LTC128B.128 [R223+0x7080], [R6.64], !P2 ;  /* 0x0708000006df8fae */ /* 0x0009e6000d101d48 */
[----:B------:R-:W-:Y:S01]  /*1120*/  @!P0 IMAD.WIDE R2, R32, 0x2, R2 ;  /* 0x0000000220028825 */ /* 0x000fe200078e0202 */
[----:B------:R2:W-:Y:S04]  /*1130*/  @!P0 LDGSTS.E.BYPASS.LTC128B.128 [R223+0x9080], [R4.64], !P3 ;  /* 0x0908000004df8fae */ /* 0x0005e8000d901d48 */
[----:B------:R5:W-:Y:S01]  /*1140*/  @!P0 LDGSTS.E.BYPASS.LTC128B.128 [R223+0xb080], [R2.64], !P4 ;  /* 0x0b08000002df8fae */ /* 0x000be2000e101d48 */
[----:B------:R-:W-:-:S04]  /*1150*/  ISETP.GE.AND P0, PT, R0, R17, PT ;  /* 0x000000110000720c */ /* 0x000fc80003f06270 */
[----:B------:R-:W-:Y:S01]  /*1160*/  ISETP.GT.OR P0, PT, R31, 0x2f, P0 ;  /* 0x0000002f1f00780c */ /* 0x000fe20000704670 */
[----:B----4-:R-:W-:Y:S02]  /*1170*/  IMAD.IADD R7, R0, 0x1, R16 ;  /* 0x0000000100077824 */ /* 0x010fe400078e0210 */
[----:B--2---:R-:W-:-:S04]  /*1180*/  @!P1 IMAD.WIDE R4, R32, 0x2, R10 ;  /* 0x0000000220049825 */ /* 0x004fc800078e020a */
[----:B-----5:R-:W-:-:S04]  /*1190*/  @!P1 IMAD.WIDE R2, R227, 0x2, R10 ;  /* 0x00000002e3029825 */ /* 0x020fc800078e020a */
[----:B------:R-:W-:Y:S01]  /*11a0*/  @P5 IMAD.HI.U32 R0, R7, c[0x0][0x2bc], RZ ;  /* 0x0000af0007005a27 */ /* 0x000fe200078e00ff */
[----:B------:R2:W-:Y:S03]  /*11b0*/  @!P1 LDGSTS.E.BYPASS.LTC128B.128 [R223+0x7880], [R2.64], !P2 ;  /* 0x0788000002df9fae */ /* 0x0005e6000d101d48 */
[----:B------:R-:W-:Y:S01]  /*11c0*/  IMAD.MOV.U32 R6, RZ, RZ, R7 ;  /* 0x000000ffff067224 */ /* 0x000fe200078e0007 */
[----:B------:R-:W-:-:S04]  /*11d0*/  @P5 SHF.R.U32.HI R6, RZ, c[0x0][0x2c0], R0 ;  /* 0x0000b000ff065a19 */ /* 0x000fc80000011600 */
[----:B------:R-:W-:Y:S01]  /*11e0*/  @!P0 IADD3 R0, P2, R6, UR12, RZ ;  /* 0x0000000c06008c10 */ /* 0x000fe2000ff5e0ff */
[----:B--2---:R-:W-:-:S05]  /*11f0*/  @!P1 IMAD.WIDE R2, R33, 0x2, R10 ;  /* 0x0000000221029825 */ /* 0x004fca00078e020a */
[----:B------:R2:W-:Y:S04]  /*1200*/  @!P1 LDGSTS.E.BYPASS.LTC128B.128 [R223+0x9880], [R2.64], !P3 ;  /* 0x0988000002df9fae */ /* 0x0005e8000d901d48 */
[----:B------:R4:W-:Y:S04]  /*1210*/  @!P1 LDGSTS.E.BYPASS.LTC128B.128 [R223+0xb880], [R4.64], !P4 ;  /* 0x0b88000004df9fae */ /* 0x0009e8000e101d48 */
[----:B------:R-:W0:Y:S01]  /*1220*/  LDGDEPBAR ;  /* 0x00000000000079af */ /* 0x000e220000000000 */
[----:B--2---:R-:W-:Y:S02]  /*1230*/  @!P0 LEA.HI.X.SX32 R3, R6, UR10, 0x1, P2 ;  /* 0x0000000a06038c11 */ /* 0x004fe400090f0eff */
[----:B------:R-:W-:-:S04]  /*1240*/  @!P0 LEA R2, P2, R0, c[0x0][0x2a0], 0x2 ;  /* 0x0000a80000028a11 */ /* 0x000fc800078410ff */
[----:B------:R-:W-:Y:S01]  /*1250*/  @!P0 LEA.HI.X R3, R0, c[0x0][0x2a4], R3, 0x2, P2 ;  /* 0x0000a90000038a11 */ /* 0x000fe200010f1403 */
[----:B------:R-:W-:Y:S06]  /*1260*/  BAR.SYNC.DEFER_BLOCKING 0x0 ;  /* 0x0000000000007b1d */ /* 0x000fec0000010000 */
[----:B------:R2:W5:Y:S01]  /*1270*/  @!P0 LDG.E R222, [R2.64] ;  /* 0x0000000802de8981 */ /* 0x000562000c1e1900 */
[----:B------:R-:W-:Y:S01]  /*1280*/  IMAD.MOV R0, RZ, RZ, -R6 ;  /* 0x000000ffff007224 */ /* 0x000fe200078e0a06 */
[----:B------:R-:W-:Y:S01]  /*1290*/  UIMAD UR11, UR6, UR4, URZ ;  /* 0x00000004060b72a4 */ /* 0x000fe2000f8e023f */
[----:B----4-:R-:W-:Y:S01]  /*12a0*/  LOP3.LUT R5, R18, 0xfffffff0, RZ, 0xc0, !PT ;  /* 0xfffffff012057812 */ /* 0x010fe200078ec0ff */
[----:B------:R-:W-:Y:S01]  /*12b0*/  UIMAD.WIDE.U32 UR16, UR7, UR4, URZ ;  /* 0x00000004071072a5 */ /* 0x000fe2000f8e003f */
[----:B------:R-:W-:Y:S01]  /*12c0*/  IMAD R225, R0, c[0x0][0x2b8], R7 ;  /* 0x0000ae0000e17a24 */ /* 0x000fe200078e0207 */
[----:B------:R-:W-:Y:S01]  /*12d0*/  UIMAD UR5, UR7, UR5, UR11 ;  /* 0x00000005070572a4 */ /* 0x000fe2000f8e020b */
[----:B------:R-:W-:Y:S01]  /*12e0*/  IMAD R44, R224, -0x30, R44 ;  /* 0xffffffd0e02c7824 */ /* 0x000fe200078e022c */
[----:B------:R-:W-:Y:S01]  /*12f0*/  ISETP.GE.AND P3, PT, R227, c[0x0][0x1d4], PT ;  /* 0x00007500e3007a0c */ /* 0x000fe20003f66270 */
[----:B------:R-:W-:Y:S01]  /*1300*/  IMAD.IADD R13, R53, 0x1, -R5 ;  /* 0x00000001350d7824 */ /* 0x000fe200078e0a05 */
[----:B------:R-:W-:Y:S01]  /*1310*/  SHF.R.S32.HI R14, RZ, 0x1f, R225 ;  /* 0x0000001fff0e7819 */ /* 0x000fe200000114e1 */
[----:B------:R-:W-:Y:S01]  /*1320*/  UIADD3 UR14, UR17, UR5, URZ ;  /* 0x00000005110e7290 */ /* 0x000fe2000fffe03f */
[----:B------:R-:W-:Y:S01]  /*1330*/  IMAD.IADD R46, R44, 0x1, R17 ;  /* 0x000000012c2e7824 */ /* 0x000fe200078e0211 */
[----:B------:R-:W-:Y:S01]  /*1340*/  ISETP.GE.AND P6, PT, R35, c[0x0][0x1d4], PT ;  /* 0x0000750023007a0c */ /* 0x000fe20003fc6270 */
[----:B------:R-:W-:Y:S01]  /*1350*/  ULDC.64 UR4, c[0x0][0x210] ;  /* 0x0000840000047ab9 */ /* 0x000fe20000000a00 */
[----:B------:R-:W-:Y:S01]  /*1360*/  IMAD R0, R14, c[0x0][0x1e0], RZ ;  /* 0x000078000e007a24 */ /* 0x000fe200078e02ff */
[----:B------:R-:W-:Y:S01]  /*1370*/  ISETP.GE.AND P5, PT, R34, c[0x0][0x1d4], PT ;  /* 0x0000750022007a0c */ /* 0x000fe20003fa6270 */
[----:B------:R-:W-:Y:S01]  /*1380*/  UIMAD UR11, UR6, UR4, URZ ;  /* 0x00000004060b72a4 */ /* 0x000fe2000f8e023f */
[----:B------:R-:W-:Y:S01]  /*1390*/  IMNMX R7, R46, 0x30, PT ;  /* 0x000000302e077817 */ /* 0x000fe20003800200 */
[----:B------:R-:W-:Y:S01]  /*13a0*/  IMAD R0, R225, c[0x0][0x1e4], R0 ;  /* 0x00007900e1007a24 */ /* 0x000fe200078e0200 */
[----:B------:R-:W-:Y:S01]  /*13b0*/  LEA.HI R15, R13, R13, RZ, 0x1 ;  /* 0x0000000d0d0f7211 */ /* 0x000fe200078f08ff */
[----:B------:R-:W-:Y:S01]  /*13c0*/  UIMAD.WIDE.U32 UR18, UR7, UR4, URZ ;  /* 0x00000004071272a5 */ /* 0x000fe2000f8e003f */
[----:B------:R-:W-:Y:S01]  /*13d0*/  ISETP.GE.AND P2, PT, R35, c[0x0][0x1d4], PT ;  /* 0x0000750023007a0c */ /* 0x000fe20003f46270 */
[----:B------:R-:W-:Y:S01]  /*13e0*/  IMAD.IADD R12, R7, 0x1, -R21 ;  /* 0x00000001070c7824 */ /* 0x000fe200078e0a15 */
[----:B------:R-:W-:Y:S01]  /*13f0*/  UIMAD UR5, UR7, UR5, UR11 ;  /* 0x00000005070572a4 */ /* 0x000fe2000f8e020b */
[----:B--2---:R-:W-:Y:S01]  /*1400*/  IMAD.WIDE.U32 R2, R225, c[0x0][0x1e0], RZ ;  /* 0x00007800e1027a25 */ /* 0x004fe200078e00ff */
[----:B------:R-:W-:Y:S01]  /*1410*/  ISETP.GT.AND P4, PT, R53, 0x3f, PT ;  /* 0x0000003f3500780c */ /* 0x000fe20003f84270 */
[----:B------:R-:W-:Y:S01]  /*1420*/  BSSY B0, `(.L_x_168) ;  /* 0x00000a2000007945 */ /* 0x000fe20003800000 */
[----:B------:R-:W-:Y:S01]  /*1430*/  UIADD3 UR5, UR19, UR5, URZ ;  /* 0x0000000513057290 */ /* 0x000fe2000fffe03f */
[----:B------:R-:W-:Y:S01]  /*1440*/  IMAD.IADD R3, R3, 0x1, R0 ;  /* 0x0000000103037824 */ /* 0x000fe200078e0200 */
[----:B------:R-:W-:-:S02]  /*1450*/  IADD3 R125, R224, -0x1, RZ ;  /* 0xffffffffe07d7810 */ /* 0x000fc40007ffe0ff */
[----:B-1---5:R-:W-:Y:S01]  /*1460*/  SHF.R.S32.HI R16, RZ, 0x1f, R222 ;  /* 0x0000001fff107819 */ /* 0x022fe200000114de */
[----:B------:R-:W-:-:S04]  /*1470*/  IMAD.WIDE.U32 R2, R222, c[0x0][0x1f0], R2 ;  /* 0x00007c00de027a25 */ /* 0x000fc800078e0002 */
[----:B------:R-:W-:-:S04]  /*1480*/  IMAD R0, R16, c[0x0][0x1f0], RZ ;  /* 0x00007c0010007a24 */ /* 0x000fc800078e02ff */
[----:B------:R-:W-:Y:S01]  /*1490*/  IMAD R4, R222, c[0x0][0x1f4], R0 ;  /* 0x00007d00de047a24 */ /* 0x000fe200078e0200 */
[----:B------:R-:W-:-:S04]  /*14a0*/  IADD3 R0, P0, R2, UR16, RZ ;  /* 0x0000001002007c10 */ /* 0x000fc8000ff1e0ff */
[----:B------:R-:W-:Y:S02]  /*14b0*/  IADD3.X R2, R3, UR14, R4, P0, !PT ;  /* 0x0000000e03027c10 */ /* 0x000fe400087fe404 */
[C---:B------:R-:W-:Y:S02]  /*14c0*/  LEA R6, P0, R0.reuse, c[0x0][0x1c8], 0x1 ;  /* 0x0000720000067a11 */ /* 0x040fe400078008ff */
[--C-:B------:R-:W-:Y:S02]  /*14d0*/  SHF.R.S32.HI R4, RZ, 0x1, R15.reuse ;  /* 0x00000001ff047819 */ /* 0x100fe4000001140f */
[----:B------:R-:W-:Y:S02]  /*14e0*/  LEA.HI.X R5, R0, c[0x0][0x1cc], R2, 0x1, P0 ;  /* 0x0000730000057a11 */ /* 0x000fe400000f0c02 */
[----:B------:R-:W-:Y:S01]  /*14f0*/  SHFL.IDX PT, R2, R6, RZ, 0x1c1f ;  /* 0x001c1fff06027589 */ /* 0x000fe200000e0000 */
[----:B------:R-:W-:Y:S02]  /*1500*/  ISETP.GE.AND P0, PT, R12, 0x1, PT ;  /* 0x000000010c00780c */ /* 0x000fe40003f06270 */
[----:B------:R-:W-:Y:S01]  /*1510*/  SHF.R.S32.HI R0, RZ, 0x1f, R15 ;  /* 0x0000001fff007819 */ /* 0x000fe2000001140f */
[----:B------:R-:W1:Y:S03]  /*1520*/  SHFL.IDX PT, R3, R5, RZ, 0x1c1f ;  /* 0x001c1fff05037589 */ /* 0x000e6600000e0000 */
[----:B------:R-:W-:Y:S01]  /*1530*/  LEA.HI R0, R0, R4, RZ, 0x2 ;  /* 0x0000000400007211 */ /* 0x000fe200078f10ff */
[----:B------:R-:W-:Y:S03]  /*1540*/  SHFL.IDX PT, R6, R6, 0x1, 0x1c1f ;  /* 0x003c1f0006067f89 */ /* 0x000fe600000e0000 */
[----:B------:R-:W-:Y:S01]  /*1550*/  LOP3.LUT R0, R0, 0xfffffffc, RZ, 0xc0, !PT ;  /* 0xfffffffc00007812 */ /* 0x000fe200078ec0ff */
[----:B------:R2:W4:Y:S04]  /*1560*/  SHFL.IDX PT, R7, R5, 0x1, 0x1c1f ;  /* 0x003c1f0005077f89 */ /* 0x00052800000e0000 */
[----:B------:R-:W-:-:S02]  /*1570*/  IMAD.IADD R17, R4, 0x1, -R0 ;  /* 0x0000000104117824 */ /* 0x000fc400078e0a00 */
[----:B------:R-:W-:Y:S02]  /*1580*/  IMAD R0, R14, c[0x0][0x208], RZ ;  /* 0x000082000e007a24 */ /* 0x000fe400078e02ff */
[----:B------:R-:W-:Y:S01]  /*1590*/  IMAD.MOV.U32 R4, RZ, RZ, 0x10 ;  /* 0x00000010ff047424 */ /* 0x000fe200078e00ff */
[----:B------:R-:W-:Y:S01]  /*15a0*/  LOP3.LUT P1, RZ, R17, 0x2, RZ, 0xc0, !PT ;  /* 0x0000000211ff7812 */ /* 0x000fe2000782c0ff */
[----:B------:R-:W-:-:S03]  /*15b0*/  IMAD R0, R225, c[0x0][0x20c], R0 ;  /* 0x00008300e1007a24 */ /* 0x000fc600078e0200 */
[----:B------:R-:W-:Y:S02]  /*15c0*/  SEL R4, R4, 0xfffffff0, !P1 ;  /* 0xfffffff004047807 */ /* 0x000fe40004800000 */
[----:B------:R-:W-:Y:S01]  /*15d0*/  ISETP.GE.AND P1, PT, R34, c[0x0][0x1d4], PT ;  /* 0x0000750022007a0c */ /* 0x000fe20003f26270 */
[----:B-1----:R-:W-:-:S04]  /*15e0*/  @P0 IMAD.WIDE R10, R227, 0x2, R2 ;  /* 0x00000002e30a0825 */ /* 0x002fc800078e0202 */
[--C-:B---3--:R-:W-:Y:S01]  /*15f0*/  @P0 IMAD.WIDE R8, R33, 0x2, R2.reuse ;  /* 0x0000000221080825 */ /* 0x108fe200078e0202 */
[----:B------:R4:W-:Y:S01]  /*1600*/  @P0 LDGSTS.E.BYPASS.LTC128B.128 [R223+0x3c80], [R10.64], !P3 ;  /* 0x03c800000adf0fae */ /* 0x0009e2000d901d48 */
[----:B--2---:R-:W-:Y:S02]  /*1610*/  LOP3.LUT R5, R20, 0xfffffff8, RZ, 0xc0, !PT ;  /* 0xfffffff814057812 */ /* 0x004fe400078ec0ff */
[----:B------:R-:W-:Y:S01]  /*1620*/  @P0 IMAD.WIDE R2, R32, 0x2, R2 ;  /* 0x0000000220020825 */ /* 0x000fe200078e0202 */
[----:B------:R1:W-:Y:S04]  /*1630*/  @P0 LDGSTS.E.BYPASS.LTC128B.128 [R223+0x4880], [R8.64], !P6 ;  /* 0x0488000008df0fae */ /* 0x0003e8000f101d48 */
[----:B------:R2:W-:Y:S01]  /*1640*/  @P0 LDGSTS.E.BYPASS.LTC128B.128 [R223+0x5480], [R2.64], !P5 ;  /* 0x0548000002df0fae */ /* 0x0005e2000e901d48 */
[----:B------:R-:W-:-:S13]  /*1650*/  ISETP.GT.AND P0, PT, R12, 0x20, PT ;  /* 0x000000200c00780c */ /* 0x000fda0003f04270 */
[----:B----4-:R-:W-:-:S04]  /*1660*/  @P0 IMAD.WIDE R10, R227, 0x2, R6 ;  /* 0x00000002e30a0825 */ /* 0x010fc800078e0206 */
[--C-:B-1----:R-:W-:Y:S01]  /*1670*/  @P0 IMAD.WIDE R8, R33, 0x2, R6.reuse ;  /* 0x0000000221080825 */ /* 0x102fe200078e0206 */
[----:B------:R1:W-:Y:S01]  /*1680*/  @P0 LDGSTS.E.BYPASS.LTC128B.128 [R223+0x4480], [R10.64], !P3 ;  /* 0x044800000adf0fae */ /* 0x0003e2000d901d48 */
[----:B------:R-:W-:Y:S02]  /*1690*/  ISETP.GE.AND P3, PT, R227, c[0x0][0x1d4], PT ;  /* 0x00007500e3007a0c */ /* 0x000fe40003f66270 */
[----:B--2---:R-:W-:Y:S01]  /*16a0*/  IMAD.WIDE.U32 R2, R225, c[0x0][0x208], RZ ;  /* 0x00008200e1027a25 */ /* 0x004fe200078e00ff */
[----:B------:R2:W-:Y:S03]  /*16b0*/  @P0 LDGSTS.E.BYPASS.LTC128B.128 [R223+0x5080], [R8.64], !P6 ;  /* 0x0508000008df0fae */ /* 0x0005e6000f101d48 */
[----:B------:R-:W-:-:S04]  /*16c0*/  @P0 IMAD.WIDE R6, R32, 0x2, R6 ;  /* 0x0000000220060825 */ /* 0x000fc800078e0206 */
[----:B------:R-:W-:Y:S01]  /*16d0*/  IMAD.IADD R3, R3, 0x1, R0 ;  /* 0x0000000103037824 */ /* 0x000fe200078e0200 */
[----:B------:R3:W-:Y:S01]  /*16e0*/  @P0 LDGSTS.E.BYPASS.LTC128B.128 [R223+0x5c80], [R6.64], !P5 ;  /* 0x05c8000006df0fae */ /* 0x0007e2000e901d48 */
[----:B------:R-:W-:Y:S02]  /*16f0*/  IMAD R0, R16, c[0x0][0x218], RZ ;  /* 0x0000860010007a24 */ /* 0x000fe400078e02ff */
[----:B------:R-:W-:Y:S01]  /*1700*/  IMAD.WIDE.U32 R2, R222, c[0x0][0x218], R2 ;  /* 0x00008600de027a25 */ /* 0x000fe200078e0002 */
[----:B------:R-:W0:Y:S01]  /*1710*/  LDGDEPBAR ;  /* 0x00000000000079af */ /* 0x000e220000000000 */
[----:B--2---:R-:W-:-:S04]  /*1720*/  SHF.R.S32.HI R9, RZ, 0x4, R18 ;  /* 0x00000004ff097819 */ /* 0x004fc80000011412 */
[----:B---3--:R-:W-:Y:S01]  /*1730*/  LEA.HI R6, R18, R9, RZ, 0x1 ;  /* 0x0000000912067211 */ /* 0x008fe200078f08ff */
[----:B------:R-:W-:Y:S01]  /*1740*/  IMAD.IADD R7, R53, 0x1, -R5 ;  /* 0x0000000135077824 */ /* 0x000fe200078e0a05 */
[----:B------:R-:W-:-:S04]  /*1750*/  DEPBAR.LE SB0, 0x1 ;  /* 0x000080400000791a */ /* 0x000fc80000000000 */
[----:B------:R-:W-:Y:S01]  /*1760*/  LOP3.LUT R8, R6, 0xfffffffe, RZ, 0xc0, !PT ;  /* 0xfffffffe06087812 */ /* 0x000fe200078ec0ff */
[----:B------:R-:W-:Y:S01]  /*1770*/  IMAD R5, R222, c[0x0][0x21c], R0 ;  /* 0x00008700de057a24 */ /* 0x000fe200078e0200 */
[----:B------:R-:W-:Y:S01]  /*1780*/  IADD3 R6, P0, R2, UR18, RZ ;  /* 0x0000001202067c10 */ /* 0x000fe2000ff1e0ff */
[----:B------:R-:W-:-:S04]  /*1790*/  DEPBAR.LE SB0, 0x0 ;  /* 0x000080000000791a */ /* 0x000fc80000000000 */
[----:B------:R-:W-:Y:S01]  /*17a0*/  LEA.HI R0, R7, R7, RZ, 0x1 ;  /* 0x0000000707007211 */ /* 0x000fe200078f08ff */
[----:B------:R-:W-:Y:S01]  /*17b0*/  IMAD.IADD R8, R9, 0x1, -R8 ;  /* 0x0000000109087824 */ /* 0x000fe200078e0a08 */
[----:B------:R-:W-:Y:S02]  /*17c0*/  IADD3.X R5, R3, UR5, R5, P0, !PT ;  /* 0x0000000503057c10 */ /* 0x000fe400087fe405 */
[----:B------:R-:W-:Y:S01]  /*17d0*/  LOP3.LUT R2, R0, 0x3fffffe, RZ, 0xc0, !PT ;  /* 0x03fffffe00027812 */ /* 0x000fe200078ec0ff */
[----:B------:R-:W-:Y:S01]  /*17e0*/  BAR.SYNC.DEFER_BLOCKING 0x0 ;  /* 0x0000000000007b1d */ /* 0x000fe20000010000 */
[C---:B------:R-:W-:Y:S02]  /*17f0*/  LEA R30, P0, R6.reuse, c[0x0][0x1f8], 0x1 ;  /* 0x00007e00061e7a11 */ /* 0x040fe400078008ff */
[----:B------:R-:W-:Y:S01]  /*1800*/  SHF.R.S32.HI R0, RZ, 0x1, R0 ;  /* 0x00000001ff007819 */ /* 0x000fe20000011400 */
[----:B------:R-:W-:Y:S01]  /*1810*/  IMAD.IADD R2, R7, 0x1, -R2 ;  /* 0x0000000107027824 */ /* 0x000fe200078e0a02 */
[----:B------:R-:W-:Y:S01]  /*1820*/  LOP3.LUT R3, R15, 0x7fffffe, RZ, 0xc0, !PT ;  /* 0x07fffffe0f037812 */ /* 0x000fe200078ec0ff */
[----:B------:R-:W-:Y:S01]  /*1830*/  SHFL.IDX PT, R26, R30, RZ, 0x1c1f ;  /* 0x001c1fff1e1a7589 */ /* 0x000fe200000e0000 */
[----:B------:R-:W-:Y:S01]  /*1840*/  LEA.HI.X R28, R6, c[0x0][0x1fc], R5, 0x1, P0 ;  /* 0x00007f00061c7a11 */ /* 0x000fe200000f0c05 */
[C---:B------:R-:W-:Y:S01]  /*1850*/  IMAD.SHL.U32 R5, R0.reuse, 0x40, RZ ;  /* 0x0000004000057824 */ /* 0x040fe200078e00ff */
[----:B------:R-:W-:Y:S01]  /*1860*/  SHF.R.S32.HI R9, RZ, 0x1f, R13 ;  /* 0x0000001fff097819 */ /* 0x000fe2000001140d */
[----:B------:R-:W-:Y:S01]  /*1870*/  IMAD.IADD R29, R13, 0x1, -R3 ;  /* 0x000000010d1d7824 */ /* 0x000fe200078e0a03 */
[----:B------:R-:W-:Y:S01]  /*1880*/  LOP3.LUT P0, RZ, R0, 0x2, RZ, 0xc0, !PT ;  /* 0x0000000200ff7812 */ /* 0x000fe2000780c0ff */
[----:B------:R-:W-:Y:S01]  /*1890*/  IMAD.SHL.U32 R3, R19, 0x8, RZ ;  /* 0x0000000813037824 */ /* 0x000fe200078e00ff */
[----:B------:R-:W-:Y:S01]  /*18a0*/  LOP3.LUT R0, R5, 0xc0, RZ, 0xc0, !PT ;  /* 0x000000c005007812 */ /* 0x000fe200078ec0ff */
[----:B-1----:R-:W-:Y:S01]  /*18b0*/  IMAD R10, R8, 0x8, R2 ;  /* 0x00000008080a7824 */ /* 0x002fe200078e0202 */
[----:B------:R-:W-:Y:S01]  /*18c0*/  LEA.HI R9, R9, R13, RZ, 0x3 ;  /* 0x0000000d09097211 */ /* 0x000fe200078f18ff */
[----:B------:R-:W-:Y:S01]  /*18d0*/  IMAD.SHL.U32 R5, R17, 0x40, RZ ;  /* 0x0000004011057824 */ /* 0x000fe200078e00ff */
[----:B------:R-:W-:Y:S01]  /*18e0*/  LOP3.LUT R3, R0, 0x8, R3, 0xf8, !PT ;  /* 0x0000000800037812 */ /* 0x000fe200078ef803 */
[----:B------:R-:W-:Y:S01]  /*18f0*/  IMAD.SHL.U32 R6, R8, 0x8, RZ ;  /* 0x0000000808067824 */ /* 0x000fe200078e00ff */
[----:B------:R-:W-:Y:S01]  /*1900*/  SHF.R.U32.HI R2, RZ, 0x3, R0 ;  /* 0x00000003ff027819 */ /* 0x000fe20000011600 */
[----:B------:R-:W-:Y:S01]  /*1910*/  IMAD.SHL.U32 R7, R9, 0x20, RZ ;  /* 0x0000002009077824 */ /* 0x000fe200078e00ff */
[----:B------:R-:W-:Y:S01]  /*1920*/  LOP3.LUT R0, R5, 0xc0, RZ, 0xc0, !PT ;  /* 0x000000c005007812 */ /* 0x000fe200078ec0ff */
[----:B------:R-:W1:Y:S01]  /*1930*/  SHFL.IDX PT, R27, R28, RZ, 0x1c1f ;  /* 0x001c1fff1c1b7589 */ /* 0x000e6200000e0000 */
[----:B------:R-:W-:-:S02]  /*1940*/  LOP3.LUT R2, R3, R2, RZ, 0x3c, !PT ;  /* 0x0000000203027212 */ /* 0x000fc400078e3cff */
[----:B------:R-:W-:Y:S02]  /*1950*/  LOP3.LUT R25, R7, 0xffffff00, RZ, 0xc0, !PT ;  /* 0xffffff0007197812 */ /* 0x000fe400078ec0ff */
[----:B------:R-:W-:Y:S02]  /*1960*/  LOP3.LUT R5, R0, 0x8, R6, 0xf8, !PT ;  /* 0x0000000800057812 */ /* 0x000fe400078ef806 */
[----:B------:R-:W-:Y:S01]  /*1970*/  SHF.R.U32.HI R3, RZ, 0x3, R0 ;  /* 0x00000003ff037819 */ /* 0x000fe20000011600 */
[----:B------:R-:W-:Y:S02]  /*1980*/  IMAD.U32 R0, R10, 0x20, R2 ;  /* 0x000000200a007824 */ /* 0x000fe400078e0002 */
[----:B------:R-:W-:Y:S01]  /*1990*/  IMAD R2, R124, 0x200, R25 ;  /* 0x000002007c027824 */ /* 0x000fe200078e0219 */
[----:B------:R-:W-:Y:S01]  /*19a0*/  LOP3.LUT R3, R5, R3, RZ, 0x3c, !PT ;  /* 0x0000000305037212 */ /* 0x000fe200078e3cff */
[----:B------:R-:W-:Y:S02]  /*19b0*/  IMAD.SHL.U32 R208, R0, 0x2, RZ ;  /* 0x0000000200d07824 */ /* 0x000fe400078e00ff */
[----:B------:R-:W-:-:S02]  /*19c0*/  IMAD R0, R29, 0x20, R2 ;  /* 0x000000201d007824 */ /* 0x000fc400078e0202 */
[----:B------:R-:W-:Y:S01]  /*19d0*/  IMAD.IADD R5, R46, 0x1, -R21 ;  /* 0x000000012e057824 */ /* 0x000fe200078e0a15 */
[C---:B------:R-:W-:Y:S01]  /*19e0*/  IADD3 R2, R208.reuse, 0x3c80, RZ ;  /* 0x00003c80d0027810 */ /* 0x040fe20007ffe0ff */
[----:B------:R-:W-:Y:S01]  /*19f0*/  IMAD.IADD R0, R3, 0x1, R0 ;  /* 0x0000000103007824 */ /* 0x000fe200078e0200 */
[----:B------:R-:W-:Y:S01]  /*1a00*/  IADD3 R213, R208, 0x3ca0, RZ ;  /* 0x00003ca0d0d57810 */ /* 0x000fe20007ffe0ff */
[----:B------:R2:W3:Y:S01]  /*1a10*/  LDSM.16.M88.4 R48, [R208+0x3c80] ;  /* 0x003c8000d030783b */ /* 0x0004e20000000200 */
[----:B------:R-:W-:Y:S01]  /*1a20*/  @P0 IADD3 R213, R2, -0x20, RZ ;  /* 0xffffffe002d50810 */ /* 0x000fe20007ffe0ff */
[----:B------:R-:W-:Y:S01]  /*1a30*/  IMAD.SHL.U32 R211, R0, 0x2, RZ ;  /* 0x0000000200d37824 */ /* 0x000fe200078e00ff */
[----:B------:R-:W-:Y:S01]  /*1a40*/  ISETP.LT.OR P0, PT, R5, 0x1, P3 ;  /* 0x000000010500780c */ /* 0x000fe20001f01670 */
[----:B-1----:R-:W-:Y:S01]  /*1a50*/  IMAD.WIDE R6, R227, 0x2, R26 ;  /* 0x00000002e3067825 */ /* 0x002fe200078e021a */
[----:B------:R2:W1:Y:S01]  /*1a60*/  LDSM.16.M88.4 R40, [R208+0x4080] ;  /* 0x00408000d028783b */ /* 0x0004620000000200 */
[----:B------:R-:W-:-:S02]  /*1a70*/  SHF.R.S32.HI R2, RZ, 0x1f, R32 ;  /* 0x0000001fff027819 */ /* 0x000fc40000011420 */
[----:B------:R-:W-:Y:S01]  /*1a80*/  IMAD R212, R4, 0x2, R211 ;  /* 0x0000000204d47824 */ /* 0x000fe200078e02d3 */
[----:B------:R2:W4:Y:S01]  /*1a90*/  LDSM.16.M88.4 R16, [R211+0x6080] ;  /* 0x00608000d310783b */ /* 0x0005220000000200 */
[----:B------:R-:W-:Y:S01]  /*1aa0*/  IMAD R0, R29, 0x20, R25 ;  /* 0x000000201d007824 */ /* 0x000fe200078e0219 */
[----:B------:R-:W-:Y:S02]  /*1ab0*/  IADD3 R221, R213, 0x400, RZ ;  /* 0x00000400d5dd7810 */ /* 0x000fe40007ffe0ff */
[----:B------:R2:W1:Y:S01]  /*1ac0*/  LDSM.16.M88.4 R12, [R211+0x7080] ;  /* 0x00708000d30c783b */ /* 0x0004620000000200 */
[----:B------:R-:W-:Y:S01]  /*1ad0*/  IMAD.IADD R0, R3, 0x1, R0 ;  /* 0x0000000103007824 */ /* 0x000fe200078e0200 */
[----:B------:R-:W-:Y:S02]  /*1ae0*/  SHF.R.S32.HI R3, RZ, 0x1f, R33 ;  /* 0x0000001fff037819 */ /* 0x000fe40000011421 */
[----:B------:R2:W1:Y:S01]  /*1af0*/  LDSM.16.M88.4 R36, [R208+0x4480] ;  /* 0x00448000d024783b */ /* 0x0004620000000200 */
[----:B------:R-:W-:-:S03]  /*1b00*/  IADD3 R220, R213, 0x800, RZ ;  /* 0x00000800d5dc7810 */ /* 0x000fc60007ffe0ff */
[----:B------:R2:W1:Y:S04]  /*1b10*/  LDSM.16.M88.4 R20, [R212+0x6080] ;  /* 0x00608000d414783b */ /* 0x0004680000000200 */
[----:B------:R2:W1:Y:S04]  /*1b20*/  LDSM.16.M88.4 R8, [R212+0x7080] ;  /* 0x00708000d408783b */ /* 0x0004680000000200 */
[----:B------:R2:W1:Y:S04]  /*1b30*/  LDSM.16.M88.4 R64, [R213] ;  /* 0x00000000d540783b */ /* 0x0004680000000200 */
[----:B------:R2:W1:Y:S04]  /*1b40*/  LDSM.16.M88.4 R76, [R213+0x400] ;  /* 0x00040000d54c783b */ /* 0x0004680000000200 */
[----:B------:R2:W1:Y:S04]  /*1b50*/  LDSM.16.M88.4 R80, [R213+0x800] ;  /* 0x00080000d550783b */ /* 0x0004680000000200 */
[----:B------:R-:W-:Y:S01]  /*1b60*/  @!PT LDS RZ, [RZ] ;  /* 0x00000000fffff984 */ /* 0x000fe20000000800 */
[----:B------:R-:W-:Y:S01]  /*1b70*/  @!PT LDS RZ, [RZ] ;  /* 0x00000000fffff984 */ /* 0x000fe20000000800 */
[----:B------:R-:W-:Y:S01]  /*1b80*/  @!PT LDS RZ, [RZ] ;  /* 0x00000000fffff984 */ /* 0x000fe20000000800 */
[----:B------:R5:W-:Y:S01]  /*1b90*/  LDGSTS.E.BYPASS.LTC128B.128 [R223+0x1880], [R6.64], !P0 ;  /* 0x0188000006df7fae */ /* 0x000be2000c101d48 */
[----:B------:R-:W-:-:S03]  /*1ba0*/  ISETP.LT.OR P0, PT, R5, 0x1, P2 ;  /* 0x000000010500780c */ /* 0x000fc60001701670 */
[----:B------:R2:W-:Y:S04]  /*1bb0*/  STL [R1+0x2c], R3 ;  /* 0x00002c0301007387 */ /* 0x0005e80000100800 */
[----:B------:R2:W-:Y:S01]  /*1bc0*/  STL [R1+0x28], R2 ;  /* 0x0000280201007387 */ /* 0x0005e20000100800 */
[----:B-----5:R-:W-:-:S05]  /*1bd0*/  IMAD.WIDE R6, R33, 0x2, R26 ;  /* 0x0000000221067825 */ /* 0x020fca00078e021a */
[----:B------:R5:W-:Y:S01]  /*1be0*/  LDGSTS.E.BYPASS.LTC128B.128 [R223+0x2480], [R6.64], !P0 ;  /* 0x0248000006df7fae */ /* 0x000be2000c101d48 */
[----:B------:R-:W-:Y:S01]  /*1bf0*/  ISETP.LT.OR P0, PT, R5, 0x1, P1 ;  /* 0x000000010500780c */ /* 0x000fe20000f01670 */
[----:B-----5:R-:W-:-:S12]  /*1c00*/  IMAD.WIDE R6, R32, 0x2, R26 ;  /* 0x0000000220067825 */ /* 0x020fd800078e021a */
[----:B------:R5:W-:Y:S01]  /*1c10*/  LDGSTS.E.BYPASS.LTC128B.128 [R223+0x3080], [R6.64], !P0 ;  /* 0x0308000006df7fae */ /* 0x000be2000c101d48 */
[----:B------:R-:W-:Y:S02]  /*1c20*/  ISETP.GT.AND P0, PT, R31, 0x2f, PT ;  /* 0x0000002f1f00780c */ /* 0x000fe40003f04270 */
[----:B-----5:R-:W-:Y:S01]  /*1c30*/  SHF.R.S32.HI R6, RZ, 0x1f, R227 ;  /* 0x0000001fff067819 */ /* 0x020fe200000114e3 */
[----:B------:R-:W-:Y:S05]  /*1c40*/  @P4 BRA `(.L_x_169) ;  /* 0x000001f000004947 */ /* 0x000fea0003800000 */
[----:B-1234-:R-:W-:Y:S05]  /*1c50*/  BRA.DIV ~URZ, `(.L_x_170) ;  /* 0x00012d527f007947 */ /* 0x01efea000b800000 */
[----:B------:R1:W2:Y:S04]  /*1c60*/  SHFL.IDX PT, R6, R28, 0x1, 0x1c1f ;  /* 0x003c1f001c067f89 */ /* 0x0002a800000e0000 */
[----:B------:R1:W3:Y:S02]  /*1c70*/  SHFL.IDX PT, R2, R30, 0x1, 0x1c1f ;  /* 0x003c1f001e027f89 */ /* 0x0002e400000e0000 */
.L_x_259:
[----:B------:R-:W4:Y:S04]  /*1c80*/  LDL R31, [R1+0x2c] ;  /* 0x00002c00011f7983 */ /* 0x000f280000100800 */
[----:B------:R-:W5:Y:S01]  /*1c90*/  LDL R29, [R1+0x28] ;  /* 0x00002800011d7983 */ /* 0x000f620000100800 */
[----:B------:R-:W-:-:S02]  /*1ca0*/  IADD3 R3, R227, 0x20, RZ ;  /* 0x00000020e3037810 */ /* 0x000fc40007ffe0ff */
[C---:B-1----:R-:W-:Y:S02]  /*1cb0*/  IADD3 R30, R227.reuse, 0x20, RZ ;  /* 0x00000020e31e7810 */ /* 0x042fe40007ffe0ff */
[----:B------:R-:W-:Y:S02]  /*1cc0*/  SHF.R.S32.HI R3, RZ, 0x1f, R3 ;  /* 0x0000001fff037819 */ /* 0x000fe40000011403 */
[----:B------:R-:W-:Y:S02]  /*1cd0*/  IADD3 R7, R227, 0x40, RZ ;  /* 0x00000040e3077810 */ /* 0x000fe40007ffe0ff */
[----:B------:R-:W-:Y:S02]  /*1ce0*/  LEA.HI R3, R3, R30, RZ, 0x3 ;  /* 0x0000001e03037211 */ /* 0x000fe400078f18ff */
[----:B------:R-:W-:Y:S02]  /*1cf0*/  IADD3 R28, R227, 0x40, RZ ;  /* 0x00000040e31c7810 */ /* 0x000fe40007ffe0ff */
[----:B------:R-:W-:-:S02]  /*1d00*/  SHF.R.S32.HI R7, RZ, 0x1f, R7 ;  /* 0x0000001fff077819 */ /* 0x000fc40000011407 */
[----:B---3--:R-:W-:Y:S02]  /*1d10*/  LEA R26, P0, R227, R2, 0x1 ;  /* 0x00000002e31a7211 */ /* 0x008fe400078008ff */
[----:B------:R-:W-:Y:S02]  /*1d20*/  SHF.R.S32.HI R24, RZ, 0x1f, R227 ;  /* 0x0000001fff187819 */ /* 0x000fe400000114e3 */
[----:B------:R-:W-:Y:S02]  /*1d30*/  LOP3.LUT R3, R3, 0xfffffff8, RZ, 0xc0, !PT ;  /* 0xfffffff803037812 */ /* 0x000fe400078ec0ff */
[----:B------:R-:W-:Y:S02]  /*1d40*/  LEA.HI R7, R7, R28, RZ, 0x3 ;  /* 0x0000001c07077211 */ /* 0x000fe400078f18ff */
[----:B--2---:R-:W-:Y:S02]  /*1d50*/  LEA.HI.X R27, R227, R6, R24, 0x1, P0 ;  /* 0x00000006e31b7211 */ /* 0x004fe400000f0c18 */
[----:B------:R-:W-:-:S02]  /*1d60*/  LEA R24, P0, R3, R2, 0x1 ;  /* 0x0000000203187211 */ /* 0x000fc400078008ff */
[----:B------:R-:W-:Y:S02]  /*1d70*/  LOP3.LUT R7, R7, 0xfffffff8, RZ, 0xc0, !PT ;  /* 0xfffffff807077812 */ /* 0x000fe400078ec0ff */
[----:B----4-:R-:W-:Y:S02]  /*1d80*/  LEA.HI.X R25, R3, R6, R31, 0x1, P0 ;  /* 0x0000000603197211 */ /* 0x010fe400000f0c1f */
[----:B------:R-:W-:-:S04]  /*1d90*/  LEA R2, P0, R7, R2, 0x1 ;  /* 0x0000000207027211 */ /* 0x000fc800078008ff */
[----:B-----5:R-:W-:Y:S02]  /*1da0*/  LEA.HI.X R3, R7, R6, R29, 0x1, P0 ;  /* 0x0000000607037211 */ /* 0x020fe400000f0c1d */
[----:B------:R-:W-:-:S13]  /*1db0*/  ISETP.LT.OR P0, PT, R5, 0x21, P3 ;  /* 0x000000210500780c */ /* 0x000fda0001f01670 */
[----:B------:R-:W-:Y:S01]  /*1dc0*/  @!PT LDS RZ, [RZ] ;  /* 0x00000000fffff984 */ /* 0x000fe20000000800 */
[----:B------:R-:W-:Y:S01]  /*1dd0*/  @!PT LDS RZ, [RZ] ;  /* 0x00000000fffff984 */ /* 0x000fe20000000800 */
[----:B------:R-:W-:Y:S01]  /*1de0*/  @!PT LDS RZ, [RZ] ;  /* 0x00000000fffff984 */ /* 0x000fe20000000800 */
[----:B------:R1:W-:Y:S01]  /*1df0*/  LDGSTS.E.BYPASS.LTC128B.128 [R223+0x2080], [R26.64], !P0 ;  /* 0x020800001adf7fae */ /* 0x0003e2000c101d48 */
[----:B------:R-:W-:-:S13]  /*1e00*/  ISETP.LT.OR P0, PT, R5, 0x21, P2 ;  /* 0x000000210500780c */ /* 0x000fda0001701670 */
[----:B------:R1:W-:Y:S01]  /*1e10*/  LDGSTS.E.BYPASS.LTC128B.128 [R223+0x2c80], [R24.64], !P0 ;  /* 0x02c8000018df7fae */ /* 0x0003e2000c101d48 */
[----:B------:R-:W-:-:S13]  /*1e20*/  ISETP.LT.OR P0, PT, R5, 0x21, P1 ;  /* 0x000000210500780c */ /* 0x000fda0000f01670 */
[----:B------:R1:W-:Y:S02]  /*1e30*/  LDGSTS.E.BYPASS.LTC128B.128 [R223+0x3880], [R2.64], !P0 ;  /* 0x0388000002df7fae */ /* 0x0003e4000c101d48 */
.L_x_169:
[----:B-1234-:R-:W-:Y:S05]  /*1e40*/  BSYNC B0 ;  /* 0x0000000000007941 */ /* 0x01efea0003800000 */
.L_x_168:
[----:B------:R-:W2:Y:S01]  /*1e50*/  LDL R242, [R1+0x14] ;  /* 0x0000140001f27983 */ /* 0x000ea20000100800 */
[C---:B------:R-:W-:Y:S02]  /*1e60*/  IADD3 R219, R213.reuse, 0xc00, RZ ;  /* 0x00000c00d5db7810 */ /* 0x040fe40007ffe0ff */
[C---:B------:R-:W-:Y:S01]  /*1e70*/  IADD3 R218, R213.reuse, 0x1000, RZ ;  /* 0x00001000d5da7810 */ /* 0x040fe20007ffe0ff */
[----:B------:R-:W0:Y:S01]  /*1e80*/  LDGDEPBAR ;  /* 0x00000000000079af */ /* 0x000e220000000000 */
[----:B------:R-:W-:Y:S01]  /*1e90*/  WARPSYNC 0xffffffff ;  /* 0xffffffff00007948 */ /* 0x000fe20003800000 */
[----:B------:R-:W-:Y:S01]  /*1ea0*/  HMMA.16816.F32 R56, R12, R48, RZ ;  /* 0x000000300c38723c */ /* 0x000fe200000018ff */
[C---:B------:R-:W-:Y:S02]  /*1eb0*/  IADD3 R217, R213.reuse, 0x1400, RZ ;  /* 0x00001400d5d97810 */ /* 0x040fe40007ffe0ff */
[C---:B------:R-:W-:Y:S02]  /*1ec0*/  IADD3 R216, R213.reuse, 0x1800, RZ ;  /* 0x00001800d5d87810 */ /* 0x040fe40007ffe0ff */
[----:B------:R-:W-:-:S02]  /*1ed0*/  IADD3 R215, R213, 0x1c00, RZ ;  /* 0x00001c00d5d77810 */ /* 0x000fc40007ffe0ff */
[----:B------:R-:W-:Y:S01]  /*1ee0*/  IADD3 R214, R213, 0x2000, RZ ;  /* 0x00002000d5d67810 */ /* 0x000fe20007ffe0ff */
[C---:B------:R-:W-:Y:S08]  /*1ef0*/  HMMA.16816.F32 R32, R12.reuse, R40, RZ ;  /* 0x000000280c20723c */ /* 0x040ff000000018ff */
[C---:B------:R-:W-:Y:S08]  /*1f00*/  HMMA.16816.F32 R24, R12.reuse, R36, RZ ;  /* 0x000000240c18723c */ /* 0x040ff000000018ff */
[C---:B------:R-:W-:Y:S08]  /*1f10*/  HMMA.16816.F32 R52, R12.reuse, R50, RZ ;  /* 0x000000320c34723c */ /* 0x040ff000000018ff */
[C---:B------:R-:W-:Y:S08]  /*1f20*/  HMMA.16816.F32 R28, R12.reuse, R42, RZ ;  /* 0x0000002a0c1c723c */ /* 0x040ff000000018ff */
[----:B------:R-:W-:Y:S08]  /*1f30*/  HMMA.16816.F32 R12, R12, R38, RZ ;  /* 0x000000260c0c723c */ /* 0x000ff000000018ff */
[C---:B------:R-:W-:Y:S08]  /*1f40*/  HMMA.16816.F32 R60, R16.reuse, R48, RZ ;  /* 0x00000030103c723c */ /* 0x040ff000000018ff */
[C---:B------:R-:W-:Y:S08]  /*1f50*/  HMMA.16816.F32 R92, R16.reuse, R50, RZ ;  /* 0x00000032105c723c */ /* 0x040ff000000018ff */
[C---:B------:R-:W-:Y:S08]  /*1f60*/  HMMA.16816.F32 R72, R16.reuse, R40, RZ ;  /* 0x000000281048723c */ /* 0x040ff000000018ff */
[C---:B------:R-:W-:Y:S08]  /*1f70*/  HMMA.16816.F32 R88, R16.reuse, R36, RZ ;  /* 0x000000241058723c */ /* 0x040ff000000018ff */
[C---:B------:R-:W-:Y:S08]  /*1f80*/  HMMA.16816.F32 R40, R16.reuse, R42, RZ ;  /* 0x0000002a1028723c */ /* 0x040ff000000018ff */
[----:B------:R-:W-:Y:S01]  /*1f90*/  HMMA.16816.F32 R100, R16, R38, RZ ;  /* 0x000000261064723c */ /* 0x000fe200000018ff */
[----:B------:R-:W-:Y:S04]  /*1fa0*/  LDSM.16.M88.4 R36, [R208+0x4880] ;  /* 0x00488000d024783b */ /* 0x000fe80000000200 */
[----:B------:R-:W-:Y:S03]  /*1fb0*/  LDSM.16.M88.4 R16, [R208+0x5080] ;  /* 0x00508000d010783b */ /* 0x000fe60000000200 */
[C---:B------:R-:W-:Y:S01]  /*1fc0*/  HMMA.16816.F32 R116, R8.reuse, R64, R56 ;  /* 0x000000400874723c */ /* 0x040fe20000001838 */
[----:B------:R-:W-:Y:S07]  /*1fd0*/  LDSM.16.M88.4 R56, [R213+0x1000] ;  /* 0x00100000d538783b */ /* 0x000fee0000000200 */
[C---:B------:R-:W-:Y:S01]  /*1fe0*/  HMMA.16816.F32 R112, R8.reuse, R76, R32 ;  /* 0x0000004c0870723c */ /* 0x040fe20000001820 */
[----:B------:R-:W-:Y:S07]  /*1ff0*/  LDSM.16.M88.4 R32, [R208+0x4c80] ;  /* 0x004c8000d020783b */ /* 0x000fee0000000200 */
[C---:B------:R-:W-:Y:S01]  /*2000*/  HMMA.16816.F32 R108, R8.reuse, R80, R24 ;  /* 0x00000050086c723c */ /* 0x040fe20000001818 */
[----:B------:R-:W-:Y:S07]  /*2010*/  LDSM.16.M88.4 R24, [R212+0x9080] ;  /* 0x00908000d418783b */ /* 0x000fee0000000200 */
[C---:B------:R-:W-:Y:S08]  /*2020*/  HMMA.16816.F32 R104, R8.reuse, R66, R52 ;  /* 0x000000420868723c */ /* 0x040ff00000001834 */
[C---:B------:R-:W-:Y:S01]  /*2030*/  HMMA.16816.F32 R96, R8.reuse, R78, R28 ;  /* 0x0000004e0860723c */ /* 0x040fe2000000181c */
[----:B------:R-:W-:Y:S07]  /*2040*/  LDSM.16.M88.4 R28, [R212+0x8080] ;  /* 0x00808000d41c783b */ /* 0x000fee0000000200 */
[----:B------:R-:W-:Y:S01]  /*2050*/  HMMA.16816.F32 R84, R8, R82, R12 ;  /* 0x000000520854723c */ /* 0x000fe2000000180c */
[----:B------:R-:W1:Y:S04]  /*2060*/  LDSM.16.M88.4 R8, [R211+0x9080] ;  /* 0x00908000d308783b */ /* 0x000e680000000200 */
[----:B------:R-:W3:Y:S03]  /*2070*/  LDSM.16.M88.4 R12, [R211+0x8080] ;  /* 0x00808000d30c783b */ /* 0x000ee60000000200 */
[C---:B------:R-:W-:Y:S01]  /*2080*/  HMMA.16816.F32 R68, R20.reuse, R64, R60 ;  /* 0x000000401444723c */ /* 0x040fe2000000183c */
[----:B------:R-:W4:Y:S07]  /*2090*/  LDSM.16.M88.4 R60, [R213+0xc00] ;  /* 0x000c0000d53c783b */ /* 0x000f2e0000000200 */
[C---:B------:R-:W-:Y:S01]  /*20a0*/  HMMA.16816.F32 R52, R20.reuse, R66, R92 ;  /* 0x000000421434723c */ /* 0x040fe2000000185c */
[----:B------:R-:W5:Y:S07]  /*20b0*/  LDSM.16.M88.4 R64, [R213+0x1400] ;  /* 0x00140000d540783b */ /* 0x000f6e0000000200 */
[C---:B------:R-:W-:Y:S08]  /*20c0*/  HMMA.16816.F32 R48, R20.reuse, R76, R72 ;  /* 0x0000004c1430723c */ /* 0x040ff00000001848 */
[C---:B------:R-:W-:Y:S08]  /*20d0*/  HMMA.16816.F32 R72, R20.reuse, R80, R88 ;  /* 0x000000501448723c */ /* 0x040ff00000001858 */
[C---:B------:R-:W-:Y:S08]  /*20e0*/  HMMA.16816.F32 R40, R20.reuse, R78, R40 ;  /* 0x0000004e1428723c */ /* 0x040ff00000001828 */
[----:B------:R-:W-:Y:S08]  /*20f0*/  HMMA.16816.F32 R20, R20, R82, R100 ;  /* 0x000000521414723c */ /* 0x000ff00000001864 */
[C---:B-1----:R-:W-:Y:S08]  /*2100*/  HMMA.16816.F32 R112, R8.reuse, R32, R112 ;  /* 0x000000200870723c */ /* 0x042ff00000001870 */
[C---:B------:R-:W-:Y:S08]  /*2110*/  HMMA.16816.F32 R104, R8.reuse, R38, R104 ;  /* 0x000000260868723c */ /* 0x040ff00000001868 */
[C---:B------:R-:W-:Y:S08]  /*2120*/  HMMA.16816.F32 R88, R8.reuse, R36, R116 ;  /* 0x000000240858723c */ /* 0x040ff00000001874 */
[C---:B------:R-:W-:Y:S08]  /*2130*/  HMMA.16816.F32 R108, R8.reuse, R16, R108 ;  /* 0x00000010086c723c */ /* 0x040ff0000000186c */
[----:B------:R-:W-:Y:S08]  /*2140*/  HMMA.16816.F32 R96, R8, R34, R96 ;  /* 0x000000220860723c */ /* 0x000ff00000001860 */
[C---:B---3--:R-:W-:Y:S08]  /*2150*/  HMMA.16816.F32 R80, R12.reuse, R36, R68 ;  /* 0x000000240c50723c */ /* 0x048ff00000001844 */
[----:B------:R-:W-:Y:S01]  /*2160*/  HMMA.16816.F32 R76, R12, R38, R52 ;  /* 0x000000260c4c723c */ /* 0x000fe20000001834 */
[----:B------:R-:W-:Y:S07]  /*2170*/  LDSM.16.M88.4 R52, [R208+0x5480] ;  /* 0x00548000d034783b */ /* 0x000fee0000000200 */
[----:B------:R-:W-:Y:S08]  /*2180*/  HMMA.16816.F32 R84, R8, R18, R84 ;  /* 0x000000120854723c */ /* 0x000ff00000001854 */
[C---:B------:R-:W-:Y:S01]  /*2190*/  HMMA.16816.F32 R36, R12.reuse, R32, R48 ;  /* 0x000000200c24723c */ /* 0x040fe20000001830 */
[----:B------:R-:W-:Y:S07]  /*21a0*/  LDSM.16.M88.4 R48, [R208+0x5880] ;  /* 0x00588000d030783b */ /* 0x000fee0000000200 */
[C---:B------:R-:W-:Y:S01]  /*21b0*/  HMMA.16816.F32 R32, R12.reuse, R34, R40 ;  /* 0x000000220c20723c */ /* 0x040fe20000001828 */
[----:B------:R-:W-:Y:S07]  /*21c0*/  LDSM.16.M88.4 R40, [R208+0x5c80] ;  /* 0x005c8000d028783b */ /* 0x000fee0000000200 */
[C---:B------:R-:W-:Y:S08]  /*21d0*/  HMMA.16816.F32 R8, R12.reuse, R16, R72 ;  /* 0x000000100c08723c */ /* 0x040ff00000001848 */
[----:B------:R-:W-:Y:S01]  /*21e0*/  HMMA.16816.F32 R12, R12, R18, R20 ;  /* 0x000000120c0c723c */ /* 0x000fe20000001814 */
[----:B------:R-:W1:Y:S04]  /*21f0*/  LDSM.16.M88.4 R16, [R211+0xb080] ;  /* 0x00b08000d310783b */ /* 0x000e680000000200 */
[----:B------:R-:W3:Y:S03]  /*2200*/  LDSM.16.M88.4 R20, [R211+0xa080] ;  /* 0x00a08000d314783b */ /* 0x000ee60000000200 */
[----:B----4-:R-:W-:Y:S01]  /*2210*/  HMMA.16816.F32 R68, R24, R62, R104 ;  /* 0x0000003e1844723c */ /* 0x010fe20000001868 */
[----:B--2---:R-:W-:-:S07]  /*2220*/  ISETP.GT.AND P0, PT, R125, R242, PT ;  /* 0x000000f27d00720c */ /* 0x004fce0003f04270 */
[C---:B------:R-:W-:Y:S08]  /*2230*/  HMMA.16816.F32 R116, R24.reuse, R56, R112 ;  /* 0x000000381874723c */ /* 0x040ff00000001870 */
[C---:B------:R-:W-:Y:S08]  /*2240*/  HMMA.16816.F32 R72, R24.reuse, R60, R88 ;  /* 0x0000003c1848723c */ /* 0x040ff00000001858 */
[C---:B------:R-:W-:Y:S08]  /*2250*/  HMMA.16816.F32 R112, R24.reuse, R58, R96 ;  /* 0x0000003a1870723c */ /* 0x040ff00000001860 */
[----:B-----5:R-:W-:Y:S08]  /*2260*/  HMMA.16816.F32 R120, R24, R64, R108 ;  /* 0x000000401878723c */ /* 0x020ff0000000186c */
[----:B------:R-:W-:Y:S08]  /*2270*/  HMMA.16816.F32 R104, R28, R60, R80 ;  /* 0x0000003c1c68723c */ /* 0x000ff00000001850 */
[----:B------:R-:W-:Y:S01]  /*2280*/  HMMA.16816.F32 R108, R24, R66, R84 ;  /* 0x00000042186c723c */ /* 0x000fe20000001854 */
[----:B------:R-:W-:Y:S07]  /*2290*/  LDSM.16.M88.4 R24, [R213+0x2000] ;  /* 0x00200000d518783b */ /* 0x000fee0000000200 */
[C---:B------:R-:W-:Y:S08]  /*22a0*/  HMMA.16816.F32 R100, R28.reuse, R62, R76 ;  /* 0x0000003e1c64723c */ /* 0x040ff0000000184c */
[C---:B------:R-:W-:Y:S01]  /*22b0*/  HMMA.16816.F32 R96, R28.reuse, R56, R36 ;  /* 0x000000381c60723c */ /* 0x040fe20000001824 */
[----:B------:R-:W-:Y:S07]  /*22c0*/  LDSM.16.M88.4 R36, [R213+0x1800] ;  /* 0x00180000d524783b */ /* 0x000fee0000000200 */
[C---:B------:R-:W-:Y:S01]  /*22d0*/  HMMA.16816.F32 R92, R28.reuse, R58, R32 ;  /* 0x0000003a1c5c723c */ /* 0x040fe20000001820 */
[----:B------:R-:W-:Y:S07]  /*22e0*/  LDSM.16.M88.4 R32, [R213+0x1c00] ;  /* 0x001c0000d520783b */ /* 0x000fee0000000200 */
[C---:B------:R-:W-:Y:S01]  /*22f0*/  HMMA.16816.F32 R88, R28.reuse, R64, R8 ;  /* 0x000000401c58723c */ /* 0x040fe20000001808 */
[----:B------:R-:W2:Y:S07]  /*2300*/  LDSM.16.M88.4 R8, [R212+0xb080] ;  /* 0x00b08000d408783b */ /* 0x000eae0000000200 */
[----:B------:R-:W-:Y:S01]  /*2310*/  HMMA.16816.F32 R84, R28, R66, R12 ;  /* 0x000000421c54723c */ /* 0x000fe2000000180c */
[----:B------:R-:W4:Y:S01]  /*2320*/  LDSM.16.M88.4 R12, [R212+0xa080] ;  /* 0x00a08000d40c783b */ /* 0x000f220000000200 */
[----:B------:R-:W-:-:S06]  /*2330*/  DEPBAR.LE SB0, 0x0 ;  /* 0x000080000000791a */ /* 0x000fcc0000000000 */
[C---:B-1----:R-:W-:Y:S08]  /*2340*/  HMMA.16816.F32 R80, R16.reuse, R52, R72 ;  /* 0x000000341050723c */ /* 0x042ff00000001848 */
[----:B------:R-:W-:Y:S08]  /*2350*/  HMMA.16816.F32 R76, R16, R54, R68 ;  /* 0x00000036104c723c */ /* 0x000ff00000001844 */
[----:B---3--:R-:W-:Y:S08]  /*2360*/  HMMA.16816.F32 R56, R20, R52, R104 ;  /* 0x000000341438723c */ /* 0x008ff00000001868 */
[C---:B------:R-:W-:Y:S08]  /*2370*/  HMMA.16816.F32 R72, R16.reuse, R48, R116 ;  /* 0x000000301048723c */ /* 0x040ff00000001874 */
[C---:B------:R-:W-:Y:S08]  /*2380*/  HMMA.16816.F32 R68, R16.reuse, R50, R112 ;  /* 0x000000321044723c */ /* 0x040ff00000001870 */
[C---:B------:R-:W-:Y:S08]  /*2390*/  HMMA.16816.F32 R64, R16.reuse, R40, R120 ;  /* 0x000000281040723c */ /* 0x040ff00000001878 */
[----:B------:R-:W-:Y:S08]  /*23a0*/  HMMA.16816.F32 R60, R16, R42, R108 ;  /* 0x0000002a103c723c */ /* 0x000ff0000000186c */
[C---:B------:R-:W-:Y:S08]  /*23b0*/  HMMA.16816.F32 R52, R20.reuse, R54, R100 ;  /* 0x000000361434723c */ /* 0x040ff00000001864 */
[C---:B------:R-:W-:Y:S08]  /*23c0*/  HMMA.16816.F32 R28, R20.reuse, R48, R96 ;  /* 0x00000030141c723c */ /* 0x040ff00000001860 */
[C---:B------:R-:W-:Y:S08]  /*23d0*/  HMMA.16816.F32 R48, R20.reuse, R50, R92 ;  /* 0x000000321430723c */ /* 0x040ff0000000185c */
[C---:B------:R-:W-:Y:S08]  /*23e0*/  HMMA.16816.F32 R16, R20.reuse, R40, R88 ;  /* 0x000000281410723c */ /* 0x040ff00000001858 */
[----:B------:R-:W-:Y:S08]  /*23f0*/  HMMA.16816.F32 R20, R20, R42, R84 ;  /* 0x0000002a1414723c */ /* 0x000ff00000001854 */
[C---:B--2---:R-:W-:Y:S08]  /*2400*/  HMMA.16816.F32 R88, R8.reuse, R36, R80 ;  /* 0x000000240858723c */ /* 0x044ff00000001850 */
[C---:B------:R-:W-:Y:S08]  /*2410*/  HMMA.16816.F32 R76, R8.reuse, R38, R76 ;  /* 0x00000026084c723c */ /* 0x040ff0000000184c */
[----:B------:R-:W-:Y:S08]  /*2420*/  HMMA.16816.F32 R84, R8, R32, R72 ;  /* 0x000000200854723c */ /* 0x000ff00000001848 */
[C---:B----4-:R-:W-:Y:S08]  /*2430*/  HMMA.16816.F32 R56, R12.reuse, R36, R56 ;  /* 0x000000240c38723c */ /* 0x050ff00000001838 */
[----:B------:R-:W-:Y:S08]  /*2440*/  HMMA.16816.F32 R52, R12, R38, R52 ;  /* 0x000000260c34723c */ /* 0x000ff00000001834 */
[----:B------:R-:W-:Y:S08]  /*2450*/  HMMA.16816.F32 R72, R8, R34, R68 ;  /* 0x000000220848723c */ /* 0x000ff00000001844 */
[C---:B------:R-:W-:Y:S08]  /*2460*/  HMMA.16816.F32 R36, R12.reuse, R32, R28 ;  /* 0x000000200c24723c */ /* 0x040ff0000000181c */
[----:B------:R-:W-:Y:S08]  /*2470*/  HMMA.16816.F32 R48, R12, R34, R48 ;  /* 0x000000220c30723c */ /* 0x000ff00000001830 */
[C---:B------:R-:W-:Y:S08]  /*2480*/  HMMA.16816.F32 R64, R8.reuse, R24, R64 ;  /* 0x000000180840723c */ /* 0x040ff00000001840 */
[----:B------:R-:W-:Y:S08]  /*2490*/  HMMA.16816.F32 R60, R8, R26, R60 ;  /* 0x0000001a083c723c */ /* 0x000ff0000000183c */
[C---:B------:R-:W-:Y:S08]  /*24a0*/  HMMA.16816.F32 R32, R12.reuse, R24, R16 ;  /* 0x000000180c20723c */ /* 0x040ff00000001810 */
[----:B------:R-:W-:Y:S01]  /*24b0*/  HMMA.16816.F32 R28, R12, R26, R20 ;  /* 0x0000001a0c1c723c */ /* 0x000fe20000001814 */
[----:B------:R-:W-:Y:S06]  /*24c0*/  BAR.SYNC.DEFER_BLOCKING 0x0 ;  /* 0x0000000000007b1d */ /* 0x000fec0000010000 */
[----:B------:R-:W-:Y:S05]  /*24d0*/  @!P0 BRA `(.L_x_171) ;  /* 0x0000056000008947 */ /* 0x000fea0003800000 */
[----:B------:R-:W2:Y:S04]  /*24e0*/  LDL R3, [R1+0x28] ;  /* 0x0000280001037983 */ /* 0x000ea80000100800 */
[----:B------:R-:W3:Y:S04]  /*24f0*/  LDL R2, [R1+0x2c] ;  /* 0x00002c0001027983 */ /* 0x000ee80000100800 */
[----:B------:R-:W1:Y:S01]  /*2500*/  S2R R7, SR_TID.X ;  /* 0x0000000000077919 */ /* 0x000e620000002100 */
[----:B--2---:R-:W-:-:S03]  /*2510*/  IMAD.MOV.U32 R5, RZ, RZ, R3 ;  /* 0x000000ffff057224 */ /* 0x004fc600078e0003 */
[----:B------:R-:W2:Y:S01]  /*2520*/  LDL R3, [R1+0x24] ;  /* 0x0000240001037983 */ /* 0x000ea20000100800 */
[----:B-1----:R-:W-:Y:S01]  /*2530*/  SHF.R.S32.HI R6, RZ, 0x1f, R7 ;  /* 0x0000001fff067819 */ /* 0x002fe20000011407 */
[----:B------:R-:W-:Y:S02]  /*2540*/  IMAD.MOV.U32 R129, RZ, RZ, R5 ;  /* 0x000000ffff817224 */ /* 0x000fe400078e0005 */
[----:B---3--:R-:W-:Y:S01]  /*2550*/  IMAD.MOV.U32 R132, RZ, RZ, R2 ;  /* 0x000000ffff847224 */ /* 0x008fe200078e0002 */
[----:B------:R-:W-:Y:S01]  /*2560*/  LEA.HI R6, R6, R7, RZ, 0x2 ;  /* 0x0000000706067211 */ /* 0x000fe200078f10ff */
[----:B------:R-:W-:Y:S02]  /*2570*/  IMAD.MOV.U32 R7, RZ, RZ, c[0x0][0x2b8] ;  /* 0x0000ae00ff077624 */ /* 0x000fe400078e00ff */
[----:B------:R-:W-:Y:S01]  /*2580*/  IMAD.MOV.U32 R222, RZ, RZ, RZ ;  /* 0x000000ffffde7224 */ /* 0x000fe200078e00ff */
[----:B------:R-:W-:Y:S02]  /*2590*/  SHF.R.S32.HI R6, RZ, 0x2, R6 ;  /* 0x00000002ff067819 */ /* 0x000fe40000011406 */
[----:B------:R-:W-:-:S03]  /*25a0*/  ISETP.NE.AND P2, PT, R7, 0x1, PT ;  /* 0x000000010700780c */ /* 0x000fc60003f45270 */
[----:B------:R-:W-:-:S05]  /*25b0*/  IMAD R6, R45, 0x20, R6 ;  /* 0x000000202d067824 */ /* 0x000fca00078e0206 */
[C---:B------:R-:W-:Y:S02]  /*25c0*/  ISETP.GT.AND P1, PT, R6.reuse, 0x2f, PT ;  /* 0x0000002f0600780c */ /* 0x040fe40003f24270 */
[----:B--2---:R-:W-:-:S04]  /*25d0*/  IADD3 R3, R6, R47, R3 ;  /* 0x0000002f06037210 */ /* 0x004fc80007ffe003 */
[----:B------:R-:W-:-:S05]  /*25e0*/  IADD3 R3, R3, -0x30, RZ ;  /* 0xffffffd003037810 */ /* 0x000fca0007ffe0ff */
[----:B------:R-:W-:-:S04]  /*25f0*/  @P2 IMAD.HI.U32 R5, R3, c[0x0][0x2bc], RZ ;  /* 0x0000af0003052a27 */ /* 0x000fc800078e00ff */
[----:B------:R-:W-:Y:S01]  /*2600*/  IMAD.MOV.U32 R2, RZ, RZ, R3 ;  /* 0x000000ffff027224 */ /* 0x000fe200078e0003 */
[----:B------:R-:W-:-:S04]  /*2610*/  @P2 SHF.R.U32.HI R2, RZ, c[0x0][0x2c0], R5 ;  /* 0x0000b000ff022a19 */ /* 0x000fc80000011605 */
[----:B------:R-:W-:-:S04]  /*2620*/  @!P1 IADD3 R5, P0, R2, UR12, RZ ;  /* 0x0000000c02059c10 */ /* 0x000fc8000ff1e0ff */
[----:B------:R-:W-:Y:S02]  /*2630*/  @!P1 LEA.HI.X.SX32 R7, R2, UR10, 0x1, P0 ;  /* 0x0000000a02079c11 */ /* 0x000fe400080f0eff */
[----:B------:R-:W-:-:S04]  /*2640*/  @!P1 LEA R6, P0, R5, c[0x0][0x2a0], 0x2 ;  /* 0x0000a80005069a11 */ /* 0x000fc800078010ff */
[----:B------:R-:W-:-:S05]  /*2650*/  @!P1 LEA.HI.X R7, R5, c[0x0][0x2a4], R7, 0x2, P0 ;  /* 0x0000a90005079a11 */ /* 0x000fca00000f1407 */
[----:B------:R1:W2:Y:S01]  /*2660*/  @!P1 LDG.E R222, [R6.64] ;  /* 0x0000000806de9981 */ /* 0x0002a2000c1e1900 */
[----:B------:R-:W-:Y:S01]  /*2670*/  IMAD.MOV R2, RZ, RZ, -R2 ;  /* 0x000000ffff027224 */ /* 0x000fe200078e0a02 */
[C---:B------:R-:W-:Y:S02]  /*2680*/  IADD3 R130, R227.reuse, 0x20, RZ ;  /* 0x00000020e3827810 */ /* 0x040fe40007ffe0ff */
[----:B------:R-:W3:Y:S01]  /*2690*/  S2R R127, SR_TID.X ;  /* 0x00000000007f7919 */ /* 0x000ee20000002100 */
[----:B------:R-:W-:Y:S01]  /*26a0*/  IMAD R225, R2, c[0x0][0x2b8], R3 ;  /* 0x0000ae0002e17a24 */ /* 0x000fe200078e0203 */
[----:B------:R-:W-:Y:S02]  /*26b0*/  IADD3 R131, R227, 0x20, RZ ;  /* 0x00000020e3837810 */ /* 0x000fe40007ffe0ff */
[----:B------:R-:W-:Y:S02]  /*26c0*/  SHF.R.S32.HI R130, RZ, 0x1f, R130 ;  /* 0x0000001fff827819 */ /* 0x000fe40000011482 */
[----:B------:R-:W-:-:S02]  /*26d0*/  SHF.R.S32.HI R2, RZ, 0x1f, R225 ;  /* 0x0000001fff027819 */ /* 0x000fc400000114e1 */
[----:B------:R-:W-:Y:S02]  /*26e0*/  LEA.HI R130, R130, R131, RZ, 0x3 ;  /* 0x0000008382827211 */ /* 0x000fe400078f18ff */
[----:B------:R-:W-:Y:S01]  /*26f0*/  IADD3 R128, R227, 0x40, RZ ;  /* 0x00000040e3807810 */ /* 0x000fe20007ffe0ff */
[----:B------:R-:W-:Y:S01]  /*2700*/  IMAD R5, R2, c[0x0][0x1e0], RZ ;  /* 0x0000780002057a24 */ /* 0x000fe200078e02ff */
[----:B------:R-:W-:Y:S01]  /*2710*/  SHF.R.S32.HI R133, RZ, 0x1f, R227 ;  /* 0x0000001fff857819 */ /* 0x000fe200000114e3 */
[----:B------:R-:W-:Y:S01]  /*2720*/  IMAD.WIDE.U32 R2, R225, c[0x0][0x1e0], RZ ;  /* 0x00007800e1027a25 */ /* 0x000fe200078e00ff */
[----:B------:R-:W-:Y:S02]  /*2730*/  LOP3.LUT R130, R130, 0xfffffff8, RZ, 0xc0, !PT ;  /* 0xfffffff882827812 */ /* 0x000fe400078ec0ff */
[----:B------:R-:W-:Y:S01]  /*2740*/  IADD3 R17, R227, 0x20, RZ ;  /* 0x00000020e3117810 */ /* 0x000fe20007ffe0ff */
[----:B------:R-:W-:Y:S01]  /*2750*/  IMAD R5, R225, c[0x0][0x1e4], R5 ;  /* 0x00007900e1057a24 */ /* 0x000fe200078e0205 */
[----:B------:R-:W-:-:S02]  /*2760*/  IADD3 R16, R227, 0x40, RZ ;  /* 0x00000040e3107810 */ /* 0x000fc40007ffe0ff */
[----:B------:R-:W-:Y:S01]  /*2770*/  ISETP.GE.AND P5, PT, R227, c[0x0][0x1d4], PT ;  /* 0x00007500e3007a0c */ /* 0x000fe20003fa6270 */
[----:B------:R-:W-:Y:S01]  /*2780*/  IMAD.IADD R3, R3, 0x1, R5 ;  /* 0x0000000103037824 */ /* 0x000fe200078e0205 */
[----:B------:R-:W-:Y:S02]  /*2790*/  ISETP.GE.AND P4, PT, R17, c[0x0][0x1d4], PT ;  /* 0x0000750011007a0c */ /* 0x000fe40003f86270 */
[----:B---3--:R-:W-:Y:S02]  /*27a0*/  SHF.R.S32.HI R8, RZ, 0x1f, R127 ;  /* 0x0000001fff087819 */ /* 0x008fe4000001147f */
[----:B------:R-:W-:Y:S02]  /*27b0*/  ISETP.GE.AND P3, PT, R16, c[0x0][0x1d4], PT ;  /* 0x0000750010007a0c */ /* 0x000fe40003f66270 */
[----:B------:R-:W-:Y:S02]  /*27c0*/  LEA.HI R8, R8, R127, RZ, 0x2 ;  /* 0x0000007f08087211 */ /* 0x000fe400078f10ff */
[----:B------:R-:W-:-:S02]  /*27d0*/  IADD3 R127, R227, 0x40, RZ ;  /* 0x00000040e37f7810 */ /* 0x000fc40007ffe0ff */
[----:B------:R-:W-:Y:S02]  /*27e0*/  SHF.R.S32.HI R8, RZ, 0x2, R8 ;  /* 0x00000002ff087819 */ /* 0x000fe40000011408 */
[----:B------:R-:W-:Y:S02]  /*27f0*/  SHF.R.S32.HI R127, RZ, 0x1f, R127 ;  /* 0x0000001fff7f7819 */ /* 0x000fe4000001147f */
[----:B-1----:R-:W-:Y:S02]  /*2800*/  IADD3 R7, -R8, 0x30, RZ ;  /* 0x0000003008077810 */ /* 0x002fe40007ffe1ff */
[----:B------:R-:W-:Y:S02]  /*2810*/  LEA.HI R127, R127, R128, RZ, 0x3 ;  /* 0x000000807f7f7211 */ /* 0x000fe400078f18ff */
[----:B------:R-:W-:Y:S02]  /*2820*/  ISETP.GE.AND P1, PT, R7, 0x1, PT ;  /* 0x000000010700780c */ /* 0x000fe40003f26270 */
[----:B------:R-:W-:-:S02]  /*2830*/  LOP3.LUT R127, R127, 0xfffffff8, RZ, 0xc0, !PT ;  /* 0xfffffff87f7f7812 */ /* 0x000fc400078ec0ff */
[----:B--2---:R-:W-:Y:S01]  /*2840*/  SHF.R.S32.HI R5, RZ, 0x1f, R222 ;  /* 0x0000001fff057819 */ /* 0x004fe200000114de */
[----:B------:R-:W-:-:S04]  /*2850*/  IMAD.WIDE.U32 R2, R222, c[0x0][0x1f0], R2 ;  /* 0x00007c00de027a25 */ /* 0x000fc800078e0002 */
[----:B------:R-:W-:Y:S01]  /*2860*/  IMAD R5, R5, c[0x0][0x1f0], RZ ;  /* 0x00007c0005057a24 */ /* 0x000fe200078e02ff */
[----:B------:R-:W-:-:S03]  /*2870*/  IADD3 R2, P0, R2, UR16, RZ ;  /* 0x0000001002027c10 */ /* 0x000fc6000ff1e0ff */
[----:B------:R-:W-:-:S05]  /*2880*/  IMAD R5, R222, c[0x0][0x1f4], R5 ;  /* 0x00007d00de057a24 */ /* 0x000fca00078e0205 */
[----:B------:R-:W-:Y:S02]  /*2890*/  IADD3.X R3, R3, UR14, R5, P0, !PT ;  /* 0x0000000e03037c10 */ /* 0x000fe400087fe405 */
[----:B------:R-:W-:-:S04]  /*28a0*/  LEA R6, P0, R2, c[0x0][0x1c8], 0x1 ;  /* 0x0000720002067a11 */ /* 0x000fc800078008ff */
[----:B------:R-:W-:Y:S02]  /*28b0*/  LEA.HI.X R5, R2, c[0x0][0x1cc], R3, 0x1, P0 ;  /* 0x0000730002057a11 */ /* 0x000fe400000f0c03 */
[----:B------:R-:W1:Y:S04]  /*28c0*/  SHFL.IDX PT, R2, R6, RZ, 0x1c1f ;  /* 0x001c1fff06027589 */ /* 0x000e6800000e0000 */
[----:B------:R-:W2:Y:S01]  /*28d0*/  SHFL.IDX PT, R3, R5, RZ, 0x1c1f ;  /* 0x001c1fff05037589 */ /* 0x000ea200000e0000 */
[----:B-1----:R-:W-:-:S04]  /*28e0*/  @P1 LEA R14, P0, R227, R2, 0x1 ;  /* 0x00000002e30e1211 */ /* 0x002fc800078008ff */
[----:B--2---:R-:W-:Y:S02]  /*28f0*/  @P1 LEA.HI.X R15, R227, R3, R133, 0x1, P0 ;  /* 0x00000003e30f1211 */ /* 0x004fe400000f0c85 */
[----:B------:R-:W-:-:S03]  /*2900*/  @P1 LEA R12, P0, R130, R2, 0x1 ;  /* 0x00000002820c1211 */ /* 0x000fc600078008ff */
[----:B------:R-:W-:Y:S01]  /*2910*/  @!PT LDS RZ, [RZ] ;  /* 0x00000000fffff984 */ /* 0x000fe20000000800 */
[----:B------:R1:W-:Y:S01]  /*2920*/  @P1 LDGSTS.E.BYPASS.LTC128B.128 [R223+0x3c80], [R14.64], !P5 ;  /* 0x03c800000edf1fae */ /* 0x0003e2000e901d48 */
[-C--:B------:R-:W-:Y:S02]  /*2930*/  @P1 LEA.HI.X R13, R130, R3.reuse, R132, 0x1, P0 ;  /* 0x00000003820d1211 */ /* 0x080fe400000f0c84 */
[C---:B------:R-:W-:Y:S02]  /*2940*/  @P1 LEA R10, P0, R127.reuse, R2, 0x1 ;  /* 0x000000027f0a1211 */ /* 0x040fe400078008ff */
[----:B------:R-:W2:Y:S02]  /*2950*/  SHFL.IDX PT, R2, R6, 0x1, 0x1c1f ;  /* 0x003c1f0006027f89 */ /* 0x000ea400000e0000 */
[----:B------:R-:W-:Y:S02]  /*2960*/  @P1 LEA.HI.X R11, R127, R3, R129, 0x1, P0 ;  /* 0x000000037f0b1211 */ /* 0x000fe400000f0c81 */
[----:B------:R-:W3:Y:S01]  /*2970*/  SHFL.IDX PT, R3, R5, 0x1, 0x1c1f ;  /* 0x003c1f0005037f89 */ /* 0x000ee200000e0000 */
[----:B------:R-:W-:-:S03]  /*2980*/  ISETP.GE.AND P0, PT, R7, 0x21, PT ;  /* 0x000000210700780c */ /* 0x000fc60003f06270 */
[----:B------:R1:W-:Y:S04]  /*2990*/  @P1 LDGSTS.E.BYPASS.LTC128B.128 [R223+0x4880], [R12.64], !P4 ;  /* 0x048800000cdf1fae */ /* 0x0003e8000e101d48 */
[----:B------:R1:W-:Y:S06]  /*29a0*/  @P1 LDGSTS.E.BYPASS.LTC128B.128 [R223+0x5480], [R10.64], !P3 ;  /* 0x054800000adf1fae */ /* 0x0003ec000d901d48 */
[----:B--2---:R-:W-:-:S04]  /*29b0*/  @P0 LEA R8, P2, R227, R2, 0x1 ;  /* 0x00000002e3080211 */ /* 0x004fc800078408ff */
[----:B---3--:R-:W-:Y:S02]  /*29c0*/  @P0 LEA.HI.X R9, R227, R3, R133, 0x1, P2 ;  /* 0x00000003e3090211 */ /* 0x008fe400010f0c85 */
[----:B------:R-:W-:-:S03]  /*29d0*/  @P0 LEA R6, P2, R130, R2, 0x1 ;  /* 0x0000000282060211 */ /* 0x000fc600078408ff */
[----:B------:R1:W-:Y:S01]  /*29e0*/  @P0 LDGSTS.E.BYPASS.LTC128B.128 [R223+0x4480], [R8.64], !P5 ;  /* 0x0448000008df0fae */ /* 0x0003e2000e901d48 */
[----:B------:R-:W-:Y:S02]  /*29f0*/  @P0 LEA.HI.X R7, R130, R3, R132, 0x1, P2 ;  /* 0x0000000382070211 */ /* 0x000fe400010f0c84 */
[----:B------:R-:W-:-:S03]  /*2a00*/  @P0 LEA R2, P2, R127, R2, 0x1 ;  /* 0x000000027f020211 */ /* 0x000fc600078408ff */
[----:B------:R1:W-:Y:S01]  /*2a10*/  @P0 LDGSTS.E.BYPASS.LTC128B.128 [R223+0x5080], [R6.64], !P4 ;  /* 0x0508000006df0fae */ /* 0x0003e2000e101d48 */
[----:B------:R-:W-:-:S05]  /*2a20*/  @P0 LEA.HI.X R3, R127, R3, R129, 0x1, P2 ;  /* 0x000000037f030211 */ /* 0x000fca00010f0c81 */
[----:B------:R1:W-:Y:S04]  /*2a30*/  @P0 LDGSTS.E.BYPASS.LTC128B.128 [R223+0x5c80], [R2.64], !P3 ;  /* 0x05c8000002df0fae */ /* 0x0003e8000d901d48 */
.L_x_171:
[----:B-1----:R-:W1:Y:S01]  /*2a40*/  S2R R6, SR_TID.X ;  /* 0x0000000000067919 */ /* 0x002e620000002100 */
[----:B------:R-:W-:Y:S01]  /*2a50*/  FMUL.FTZ R2, R56, c[0x0][0x320] ;  /* 0x0000c80038027a20 */ /* 0x000fe20000410000 */
[----:B------:R-:W-:Y:S01]  /*2a60*/  SHF.R.S32.HI R5, RZ, 0x1f, R124 ;  /* 0x0000001fff057819 */ /* 0x000fe2000001147c */
[----:B------:R-:W-:Y:S01]  /*2a70*/  FMUL.FTZ R3, R53, c[0x0][0x320] ;  /* 0x0000c80035037a20 */ /* 0x000fe20000410000 */
[----:B------:R-:W-:Y:S01]  /*2a80*/  MOV R244, c[0x0][0x2c4] ;  /* 0x0000b10000f47a02 */ /* 0x000fe20000000f00 */
[----:B------:R2:W3:Y:S01]  /*2a90*/  MUFU.TANH R22, R2 ;  /* 0x0000000200167308 */ /* 0x0004e20000002400 */
[----:B------:R-:W-:Y:S01]  /*2aa0*/  LEA.HI R5, R5, R124, RZ, 0x2 ;  /* 0x0000007c05057211 */ /* 0x000fe200078f10ff */
[----:B------:R-:W-:Y:S01]  /*2ab0*/  ULDC UR4, c[0x0][0x324] ;  /* 0x0000c90000047ab9 */ /* 0x000fe20000000800 */
[----:B------:R-:W-:Y:S01]  /*2ac0*/  ISETP.NE.AND P0, PT, R244, 0x1, PT ;  /* 0x00000001f400780c */ /* 0x000fe20003f05270 */
[----:B------:R-:W-:Y:S01]  /*2ad0*/  ULOP3.LUT UR4, URZ, UR4, URZ, 0x33, !UPT ;  /* 0x000000043f047292 */ /* 0x000fe2000f8e333f */
[----:B------:R-:W-:Y:S01]  /*2ae0*/  MOV R243, 0x1 ;  /* 0x0000000100f37802 */ /* 0x000fe20000000f00 */
[----:B------:R-:W0:Y:S02]  /*2af0*/  LDGDEPBAR ;  /* 0x00000000000079af */ /* 0x000e240000000000 */
[----:B------:R4:W1:Y:S01]  /*2b00*/  MUFU.TANH R17, R3 ;  /* 0x0000000300117308 */ /* 0x0008620000002400 */
[----:B--2---:R-:W-:-:S07]  /*2b10*/  FMUL.FTZ R2, R57, c[0x0][0x320] ;  /* 0x0000c80039027a20 */ /* 0x004fce0000410000 */
[----:B------:R2:W1:Y:S01]  /*2b20*/  MUFU.TANH R21, R2 ;  /* 0x0000000200157308 */ /* 0x0004620000002400 */
[----:B----4-:R-:W-:-:S07]  /*2b30*/  FMUL.FTZ R3, R36, c[0x0][0x320] ;  /* 0x0000c80024037a20 */ /* 0x010fce0000410000 */
[----:B------:R4:W1:Y:S01]  /*2b40*/  MUFU.TANH R15, R3 ;  /* 0x00000003000f7308 */ /* 0x0008620000002400 */
[----:B--2---:R-:W-:-:S07]  /*2b50*/  FMUL.FTZ R2, R52, c[0x0][0x320] ;  /* 0x0000c80034027a20 */ /* 0x004fce0000410000 */
[----:B------:R2:W1:Y:S01]  /*2b60*/  MUFU.TANH R20, R2 ;  /* 0x0000000200147308 */ /* 0x0004620000002400 */
[----:B----4-:R-:W-:-:S04]  /*2b70*/  LEA.HI R3, R45, R45, RZ, 0x1 ;  /* 0x0000002d2d037211 */ /* 0x010fc800078f08ff */
[C---:B------:R-:W-:Y:S02]  /*2b80*/  SHF.L.U32 R8, R3.reuse, 0x5, RZ ;  /* 0x0000000503087819 */ /* 0x040fe400000006ff */
[----:B------:R-:W-:Y:S02]  /*2b90*/  LOP3.LUT R3, R3, 0x1ffffffe, RZ, 0xc0, !PT ;  /* 0x1ffffffe03037812 */ /* 0x000fe400078ec0ff */
[----:B--2---:R-:W-:-:S05]  /*2ba0*/  LOP3.LUT R2, R126, 0xffffffe0, RZ, 0xc0, !PT ;  /* 0xffffffe07e027812 */ /* 0x004fca00078ec0ff */
[----:B-1----:R-:W-:Y:S01]  /*2bb0*/  IMAD.IADD R2, R6, 0x1, -R2 ;  /* 0x0000000106027824 */ /* 0x002fe200078e0a02 */
[----:B------:R-:W-:-:S04]  /*2bc0*/  LOP3.LUT R6, R5, 0xffffffc, RZ, 0xc0, !PT ;  /* 0x0ffffffc05067812 */ /* 0x000fc800078ec0ff */
[----:B------:R-:W-:Y:S01]  /*2bd0*/  SHF.R.S32.HI R7, RZ, 0x1f, R2 ;  /* 0x0000001fff077819 */ /* 0x000fe20000011402 */
[----:B------:R-:W-:-:S03]  /*2be0*/  IMAD.IADD R9, R124, 0x1, -R6 ;  /* 0x000000017c097824 */ /* 0x000fc600078e0a06 */
[----:B------:R-:W-:Y:S01]  /*2bf0*/  LEA.HI R5, R7, R2, RZ, 0x2 ;  /* 0x0000000207057211 */ /* 0x000fe200078f10ff */
[----:B------:R-:W-:-:S03]  /*2c00*/  FMUL.FTZ R7, R37, c[0x0][0x320] ;  /* 0x0000c80025077a20 */ /* 0x000fc60000410000 */
[----:B------:R-:W-:Y:S01]  /*2c10*/  LEA.HI.SX32 R6, R5, R164, 0x1e ;  /* 0x000000a405067211 */ /* 0x000fe200078ff2ff */
[----:B------:R1:W2:Y:S04]  /*2c20*/  MUFU.TANH R14, R7 ;  /* 0x00000007000e7308 */ /* 0x0002a80000002400 */
[----:B------:R-:W-:Y:S01]  /*2c30*/  IMAD R9, R9, 0x10, R6 ;  /* 0x0000001009097824 */ /* 0x000fe200078e0206 */
[----:B------:R-:W-:-:S05]  /*2c40*/  LOP3.LUT R6, R8, 0xffffffc0, RZ, 0xc0, !PT ;  /* 0xffffffc008067812 */ /* 0x000fca00078ec0ff */
[----:B------:R-:W-:Y:S02]  /*2c50*/  IMAD.IADD R6, R6, 0x1, R9 ;  /* 0x0000000106067824 */ /* 0x000fe400078e0209 */
[----:B-1----:R-:W-:Y:S02]  /*2c60*/  IMAD.IADD R7, R45, 0x1, -R3 ;  /* 0x000000012d077824 */ /* 0x002fe400078e0a03 */
[----:B------:R-:W-:Y:S02]  /*2c70*/  FMUL.FTZ R3, R49, c[0x0][0x320] ;  /* 0x0000c80031037a20 */ /* 0x000fe40000410000 */
[----:B------:R-:W-:Y:S02]  /*2c80*/  IMAD R10, R7, 0x8, R6 ;  /* 0x00000008070a7824 */ /* 0x000fe400078e0206 */
[----:B------:R1:W4:Y:S01]  /*2c90*/  MUFU.TANH R13, R3 ;  /* 0x00000003000d7308 */ /* 0x0003220000002400 */
[----:B------:R-:W-:Y:S02]  /*2ca0*/  IMAD.MOV.U32 R7, RZ, RZ, c[0x0][0x2ac] ;  /* 0x0000ab00ff077624 */ /* 0x000fe400078e00ff */
[----:B------:R-:W-:Y:S01]  /*2cb0*/  @P0 IMAD.HI.U32 R6, R10, c[0x0][0x2c8], RZ ;  /* 0x0000b2000a060a27 */ /* 0x000fe200078e00ff */
[----:B------:R-:W-:Y:S01]  /*2cc0*/  MOV R9, R10 ;  /* 0x0000000a00097202 */ /* 0x000fe20000000f00 */
[----:B------:R5:W-:Y:S03]  /*2cd0*/  STL [R1+0x1c], R10 ;  /* 0x00001c0a01007387 */ /* 0x000be60000100800 */
[----:B------:R-:W-:Y:S01]  /*2ce0*/  @P0 SHF.R.U32.HI R9, RZ, c[0x0][0x2cc], R6 ;  /* 0x0000b300ff090a19 */ /* 0x000fe20000011606 */
[----:B------:R-:W-:Y:S01]  /*2cf0*/  FMUL.FTZ R6, R28, c[0x0][0x320] ;  /* 0x0000c8001c067a20 */ /* 0x000fe20000410000 */
[----:B------:R-:W-:Y:S01]  /*2d00*/  ISETP.LE.AND P0, PT, R243, c[0x0][0x32c], PT ;  /* 0x0000cb00f3007a0c */ /* 0x000fe20003f03270 */
[----:B-1----:R-:W-:-:S04]  /*2d10*/  FMUL.FTZ R3, R32, c[0x0][0x320] ;  /* 0x0000c80020037a20 */ /* 0x002fc80000410000 */
[----:B------:R1:W1:Y:S08]  /*2d20*/  MUFU.TANH R12, R3 ;  /* 0x00000003000c7308 */ /* 0x0002700000002400 */
[----:B-----5:R5:W2:Y:S01]  /*2d30*/  MUFU.TANH R10, R6 ;  /* 0x00000006000a7308 */ /* 0x020aa20000002400 */
[----:B-1----:R-:W-:-:S07]  /*2d40*/  FMUL.FTZ R3, R33, c[0x0][0x320] ;  /* 0x0000c80021037a20 */ /* 0x002fce0000410000 */
[----:B------:R1:W1:Y:S01]  /*2d50*/  MUFU.TANH R11, R3 ;  /* 0x00000003000b7308 */ /* 0x0002620000002400 */
[----:B-----5:R-:W-:Y:S01]  /*2d60*/  FMUL.FTZ R6, R48, c[0x0][0x320] ;  /* 0x0000c80030067a20 */ /* 0x020fe20000410000 */
[----:B-1----:R-:W-:Y:S02]  /*2d70*/  LOP3.LUT R3, R5, 0x7ffffffc, RZ, 0xc0, !PT ;  /* 0x7ffffffc05037812 */ /* 0x002fe400078ec0ff */
[----:B------:R-:W1:Y:S03]  /*2d80*/  SHFL.IDX PT, R5, R9, RZ, 0x1c1f ;  /* 0x001c1fff09057589 */ /* 0x000e6600000e0000 */
[----:B------:R-:W-:Y:S02]  /*2d90*/  IMAD.IADD R3, R2, 0x1, -R3 ;  /* 0x0000000102037824 */ /* 0x000fe400078e0a03 */
[----:B------:R-:W-:-:S03]  /*2da0*/  FMUL.FTZ R2, R29, c[0x0][0x320] ;  /* 0x0000c8001d027a20 */ /* 0x000fc60000410000 */
[----:B------:R-:W-:Y:S01]  /*2db0*/  SHF.L.U32 R23, R3, 0x1, RZ ;  /* 0x0000000103177819 */ /* 0x000fe200000006ff */
[----:B------:R5:W1:Y:S01]  /*2dc0*/  MUFU.TANH R8, R2 ;  /* 0x0000000200087308 */ /* 0x000a620000002400 */
[----:B------:R-:W-:-:S03]  /*2dd0*/  IMAD R3, R7, c[0x0][0x1d0], R44 ;  /* 0x0000740007037a24 */ /* 0x000fc600078e022c */
[----:B------:R2:W-:Y:S01]  /*2de0*/  STL [R1], R23 ;  /* 0x0000001701007387 */ /* 0x0005e20000100800 */
[----:B------:R-:W-:-:S03]  /*2df0*/  IMAD.IADD R18, R3, 0x1, -R23 ;  /* 0x0000000103127824 */ /* 0x000fc600078e0a17 */
[----:B------:R1:W1:Y:S01]  /*2e00*/  MUFU.TANH R7, R6 ;  /* 0x0000000600077308 */ /* 0x0002620000002400 */
[----:B-----5:R-:W-:-:S04]  /*2e10*/  IADD3 R2, -R23, 0x1, R46 ;  /* 0x0000000117027810 */ /* 0x020fc80007ffe12e */
[----:B------:R-:W-:-:S04]  /*2e20*/  IADD3 R2, R2, -c[0x0][0x168], RZ ;  /* 0x80005a0002027a10 */ /* 0x000fc80007ffe0ff */
[C---:B------:R-:W-:Y:S02]  /*2e30*/  IADD3 R16, R2.reuse, c[0x0][0x328], RZ ;  /* 0x0000ca0002107a10 */ /* 0x040fe40007ffe0ff */
[----:B------:R-:W-:Y:S02]  /*2e40*/  IADD3 R19, R2, UR4, RZ ;  /* 0x0000000402137c10 */ /* 0x000fe4000fffe0ff */
[-C--:B-1----:R-:W-:Y:S01]  /*2e50*/  IADD3 R3, R16, R5.reuse, RZ ;  /* 0x0000000510037210 */ /* 0x082fe20007ffe0ff */
[----:B--2---:R-:W-:Y:S01]  /*2e60*/  IMAD.IADD R23, R44, 0x1, -R23 ;  /* 0x000000012c177824 */ /* 0x004fe200078e0a17 */
[----:B------:R-:W-:Y:S02]  /*2e70*/  IADD3 R2, R19, R5, RZ ;  /* 0x0000000513027210 */ /* 0x000fe40007ffe0ff */
[----:B------:R-:W-:Y:S01]  /*2e80*/  IMNMX R3, R3, R18, PT ;  /* 0x0000001203037217 */ /* 0x000fe20003800200 */
[----:B------:R-:W-:Y:S05]  /*2e90*/  @!P0 BRA `(.L_x_172) ;  /* 0x0000016000008947 */ /* 0x000fea0003800000 */
[----:B---34-:R-:W-:Y:S01]  /*2ea0*/  MOV R24, c[0x0][0x2ac] ;  /* 0x0000ab0000187a02 */ /* 0x018fe20000000f00 */
[----:B------:R-:W-:Y:S04]  /*2eb0*/  BSSY B0, `(.L_x_173) ;  /* 0x0000010000007945 */ /* 0x000fe80003800000 */
[----:B------:R-:W-:-:S05]  /*2ec0*/  IMAD R24, R24, c[0x0][0x1d0], RZ ;  /* 0x0000740018187a24 */ /* 0x000fca00078e02ff */
[----:B------:R-:W-:-:S04]  /*2ed0*/  IADD3 R5, R24, -c[0x0][0x168], R5 ;  /* 0x80005a0018057a10 */ /* 0x000fc80007ffe005 */
[----:B------:R-:W-:-:S13]  /*2ee0*/  ISETP.GT.AND P0, PT, R5, -0x1, PT ;  /* 0xffffffff0500780c */ /* 0x000fda0003f04270 */
[----:B------:R-:W-:Y:S05]  /*2ef0*/  @P0 BRA `(.L_x_174) ;  /* 0x0000007000000947 */ /* 0x000fea0003800000 */
[----:B------:R-:W-:Y:S01]  /*2f00*/  IMAD.MOV.U32 R6, RZ, RZ, 0x1 ;  /* 0x00000001ff067424 */ /* 0x000fe200078e00ff */
[----:B------:R-:W-:-:S04]  /*2f10*/  LOP3.LUT R5, RZ, R5, RZ, 0x33, !PT ;  /* 0x00000005ff057212 */ /* 0x000fc800078e33ff */
[----:B------:R-:W-:-:S13]  /*2f20*/  ISETP.NE.AND P0, PT, R6, c[0x0][0x32c], PT ;  /* 0x0000cb0006007a0c */ /* 0x000fda0003f05270 */
[----:B------:R-:W-:-:S05]  /*2f30*/  @P0 IMAD.HI.U32 R6, R5, c[0x0][0x330], RZ ;  /* 0x0000cc0005060a27 */ /* 0x000fca00078e00ff */
[----:B------:R-:W-:-:S04]  /*2f40*/  @P0 SHF.R.U32.HI R5, RZ, c[0x0][0x334], R6 ;  /* 0x0000cd00ff050a19 */ /* 0x000fc80000011606 */
[----:B------:R-:W-:Y:S01]  /*2f50*/  LOP3.LUT R5, RZ, R5, RZ, 0x33, !PT ;  /* 0x00000005ff057212 */ /* 0x000fe200078e33ff */
[----:B------:R-:W-:Y:S05]  /*2f60*/  BRA `(.L_x_175) ;  /* 0x0000004000007947 */ /* 0x000fea0003800000 */
.L_x_174:
[----:B------:R-:W-:-:S04]  /*2f70*/  MOV R6, 0x1 ;  /* 0x0000000100067802 */ /* 0x000fc80000000f00 */
[----:B------:R-:W-:-:S13]  /*2f80*/  ISETP.NE.AND P0, PT, R6, c[0x0][0x32c], PT ;  /* 0x0000cb0006007a0c */ /* 0x000fda0003f05270 */
[----:B------:R-:W-:-:S05]  /*2f90*/  @P0 IMAD.HI.U32 R6, R5, c[0x0][0x330], RZ ;  /* 0x0000cc0005060a27 */ /* 0x000fca00078e00ff */
[----:B------:R-:W-:Y:S02]  /*2fa0*/  @P0 SHF.R.U32.HI R5, RZ, c[0x0][0x334], R6 ;  /* 0x0000cd00ff050a19 */ /* 0x000fe40000011606 */
.L_x_175:
[----:B------:R-:W-:Y:S05]  /*2fb0*/  BSYNC B0 ;  /* 0x0000000000007941 */ /* 0x000fea0003800000 */
.L_x_173:
[----:B------:R-:W-:-:S05]  /*2fc0*/  IMAD R5, R5, c[0x0][0x32c], R23 ;  /* 0x0000cb0005057a24 */ /* 0x000fca00078e0217 */
[----:B------:R-:W-:Y:S02]  /*2fd0*/  IADD3 R6, R5, c[0x0][0x32c], RZ ;  /* 0x0000cb0005067a10 */ /* 0x000fe40007ffe0ff */
[----:B------:R-:W-:Y:S02]  /*2fe0*/  IMNMX R2, R2, R5, !PT ;  /* 0x0000000502027217 */ /* 0x000fe40007800200 */
[----:B------:R-:W-:Y:S02]  /*2ff0*/  IMNMX R3, R3, R6, PT ;  /* 0x0000000603037217 */ /* 0x000fe40003800200 */
.L_x_172:
[C---:B---34-:R-:W-:Y:S01]  /*3000*/  ISETP.GE.AND P0, PT, R44.reuse, 0x2, PT ;  /* 0x000000022c00780c */ /* 0x058fe20003f06270 */
[----:B------:R-:W1:Y:S01]  /*3010*/  SHFL.IDX PT, R5, R9, 0x1, 0x1c1f ;  /* 0x003c1f0009057f89 */ /* 0x000e6200000e0000 */
[----:B------:R-:W-:Y:S02]  /*3020*/  ISETP.GE.AND P1, PT, R44, 0x9, PT ;  /* 0x000000092c00780c */ /* 0x000fe40003f26270 */
[----:B------:R-:W-:Y:S02]  /*3030*/  P2R R29, PR, RZ, 0x1 ;  /* 0x00000001ff1d7803 */ /* 0x000fe40000000000 */
[----:B------:R-:W-:-:S02]  /*3040*/  ISETP.GT.AND P0, PT, R2, 0x1, !P0 ;  /* 0x000000010200780c */ /* 0x000fc40004704270 */
[----:B------:R-:W-:Y:S02]  /*3050*/  P2R R28, PR, RZ, 0x2 ;  /* 0x00000002ff1c7803 */ /* 0x000fe40000000000 */
[----:B------:R-:W-:Y:S02]  /*3060*/  ISETP.LT.OR P0, PT, R3, 0x2, P0 ;  /* 0x000000020300780c */ /* 0x000fe40000701670 */
[----:B------:R-:W-:Y:S02]  /*3070*/  ISETP.GE.AND P6, PT, R44, 0x12, PT ;  /* 0x000000122c00780c */ /* 0x000fe40003fc6270 */
[----:B------:R-:W-:Y:S02]  /*3080*/  FSEL R40, R21, -INF , !P0 ;  /* 0xff80000015287808 */ /* 0x000fe40004000000 */
[----:B------:R-:W-:Y:S02]  /*3090*/  ISETP.GT.AND P0, PT, R2, 0x8, !P1 ;  /* 0x000000080200780c */ /* 0x000fe40004f04270 */
[----:B------:R-:W-:-:S02]  /*30a0*/  ISETP.GE.AND P1, PT, R44, 0xa, PT ;  /* 0x0000000a2c00780c */ /* 0x000fc40003f26270 */
[C---:B------:R-:W-:Y:S02]  /*30b0*/  ISETP.LT.OR P0, PT, R3.reuse, 0x9, P0 ;  /* 0x000000090300780c */ /* 0x040fe40000701670 */
[----:B------:R-:W-:Y:S02]  /*30c0*/  P2R R27, PR, RZ, 0x2 ;  /* 0x00000002ff1b7803 */ /* 0x000fe40000000000 */
[----:B------:R-:W-:Y:S02]  /*30d0*/  FSEL R42, R20, -INF , !P0 ;  /* 0xff800000142a7808 */ /* 0x000fe40004000000 */
[----:B------:R-:W-:Y:S02]  /*30e0*/  ISETP.GT.AND P0, PT, R2, 0x9, !P1 ;  /* 0x000000090200780c */ /* 0x000fe40004f04270 */
[----:B------:R-:W-:Y:S02]  /*30f0*/  ISETP.GE.AND P1, PT, R44, 0x11, PT ;  /* 0x000000112c00780c */ /* 0x000fe40003f26270 */
[----:B------:R-:W-:-:S02]  /*3100*/  ISETP.LT.OR P0, PT, R3, 0xa, P0 ;  /* 0x0000000a0300780c */ /* 0x000fc40000701670 */
[----:B------:R-:W-:Y:S02]  /*3110*/  ISETP.GE.AND P5, PT, R44, 0x19, PT ;  /* 0x000000192c00780c */ /* 0x000fe40003fa6270 */
[----:B------:R-:W-:Y:S02]  /*3120*/  FSEL R41, R17, -INF , !P0 ;  /* 0xff80000011297808 */ /* 0x000fe40004000000 */
[----:B------:R-:W-:Y:S02]  /*3130*/  ISETP.GT.AND P0, PT, R2, 0x10, !P1 ;  /* 0x000000100200780c */ /* 0x000fe40004f04270 */
[C---:B------:R-:W-:Y:S02]  /*3140*/  ISETP.GE.AND P4, PT, R44.reuse, 0x1a, PT ;  /* 0x0000001a2c00780c */ /* 0x040fe40003f86270 */
[----:B------:R-:W-:Y:S02]  /*3150*/  ISETP.LT.OR P0, PT, R3, 0x11, P0 ;  /* 0x000000110300780c */ /* 0x000fe40000701670 */
[----:B------:R-:W-:-:S02]  /*3160*/  ISETP.GE.AND P3, PT, R44, 0x21, PT ;  /* 0x000000212c00780c */ /* 0x000fc40003f66270 */
[----:B------:R-:W-:Y:S02]  /*3170*/  FSEL R45, R15, -INF , !P0 ;  /* 0xff8000000f2d7808 */ /* 0x000fe40004000000 */
[----:B------:R-:W-:Y:S02]  /*3180*/  ISETP.GT.AND P0, PT, R2, 0x11, !P6 ;  /* 0x000000110200780c */ /* 0x000fe40007704270 */
[----:B------:R-:W-:Y:S02]  /*3190*/  ISETP.GE.AND P2, PT, R44, 0x22, PT ;  /* 0x000000222c00780c */ /* 0x000fe40003f46270 */
[----:B------:R-:W-:Y:S02]  /*31a0*/  ISETP.LT.OR P0, PT, R3, 0x12, P0 ;  /* 0x000000120300780c */ /* 0x000fe40000701670 */
[----:B------:R-:W-:Y:S02]  /*31b0*/  P2R R26, PR, RZ, 0x2 ;  /* 0x00000002ff1a7803 */ /* 0x000fe40000000000 */
[----:B------:R-:W-:-:S02]  /*31c0*/  FSEL R46, R14, -INF , !P0 ;  /* 0xff8000000e2e7808 */ /* 0x000fc40004000000 */
[----:B------:R-:W-:Y:S02]  /*31d0*/  ISETP.GT.AND P0, PT, R2, 0x18, !P5 ;  /* 0x000000180200780c */ /* 0x000fe40006f04270 */
[----:B------:R-:W-:Y:S02]  /*31e0*/  ISETP.GE.AND P1, PT, R44, 0x29, PT ;  /* 0x000000292c00780c */ /* 0x000fe40003f26270 */
[----:B------:R-:W-:-:S04]  /*31f0*/  ISETP.LT.OR P0, PT, R3, 0x19, P0 ;  /* 0x000000190300780c */ /* 0x000fc80000701670 */
[----:B------:R-:W-:Y:S02]  /*3200*/  FSEL R47, R7, -INF , !P0 ;  /* 0xff800000072f7808 */ /* 0x000fe40004000000 */
[----:B------:R-:W-:-:S04]  /*3210*/  ISETP.GT.AND P0, PT, R2, 0x19, !P4 ;  /* 0x000000190200780c */ /* 0x000fc80006704270 */
        /* <DEDUP_REMOVED lines=11> */
[----:B------:R-:W-:-:S04]  /*32d0*/  ISETP.GE.AND P0, PT, R44, 0x1, PT ;  /* 0x000000012c00780c */ /* 0x000fc80003f06270 */
[----:B------:R-:W-:Y:S02]  /*32e0*/  P2R R25, PR, RZ, 0x1 ;  /* 0x00000001ff197803 */ /* 0x000fe40000000000 */
[----:B------:R-:W-:-:S04]  /*32f0*/  ISETP.GT.AND P0, PT, R2, RZ, !P0 ;  /* 0x000000ff0200720c */ /* 0x000fc80004704270 */
[----:B------:R-:W-:-:S04]  /*3300*/  ISETP.LT.OR P0, PT, R3, 0x1, P0 ;  /* 0x000000010300780c */ /* 0x000fc80000701670 */
[----:B------:R-:W-:Y:S02]  /*3310*/  FSEL R36, R22, -INF , !P0 ;  /* 0xff80000016247808 */ /* 0x000fe40004000000 */
[----:B------:R-:W-:-:S04]  /*3320*/  ISETP.GE.AND P0, PT, R44, 0x2a, PT ;  /* 0x0000002a2c00780c */ /* 0x000fc80003f06270 */
[----:B------:R-:W-:Y:S02]  /*3330*/  P2R R24, PR, RZ, 0x1 ;  /* 0x00000001ff187803 */ /* 0x000fe40000000000 */
[----:B------:R-:W-:Y:S01]  /*3340*/  ISETP.GT.AND P0, PT, R2, 0x29, !P0 ;  /* 0x000000290200780c */ /* 0x000fe20004704270 */
[----:B------:R-:W-:-:S03]  /*3350*/  FMUL.FTZ R2, R55, c[0x0][0x320] ;  /* 0x0000c80037027a20 */ /* 0x000fc60000410000 */
[----:B------:R-:W-:Y:S01]  /*3360*/  ISETP.LT.OR P0, PT, R3, 0x2a, P0 ;  /* 0x0000002a0300780c */ /* 0x000fe20000701670 */
[----:B------:R2:W3:Y:S01]  /*3370*/  MUFU.TANH R22, R2 ;  /* 0x0000000200167308 */ /* 0x0004e20000002400 */
[----:B-1----:R-:W-:Y:S02]  /*3380*/  IMAD.IADD R3, R16, 0x1, R5 ;  /* 0x0000000110037824 */ /* 0x002fe400078e0205 */
[----:B------:R-:W-:Y:S02]  /*3390*/  FSEL R70, R8, -INF , !P0 ;  /* 0xff80000008467808 */ /* 0x000fe40004000000 */
[----:B------:R-:W-:Y:S02]  /*33a0*/  ISETP.LE.AND P0, PT, R243, c[0x0][0x32c], PT ;  /* 0x0000cb00f3007a0c */ /* 0x000fe40003f03270 */
[----:B------:R-:W-:Y:S01]  /*33b0*/  IMNMX R3, R3, R18, PT ;  /* 0x0000001203037217 */ /* 0x000fe20003800200 */
[----:B--2---:R-:W-:-:S04]  /*33c0*/  FMUL.FTZ R2, R58, c[0x0][0x320] ;  /* 0x0000c8003a027a20 */ /* 0x004fc80000410000 */
[----:B------:R1:W2:Y:S02]  /*33d0*/  MUFU.TANH R21, R2 ;  /* 0x0000000200157308 */ /* 0x0002a40000002400 */
[----:B-1----:R-:W-:-:S06]  /*33e0*/  FMUL.FTZ R2, R59, c[0x0][0x320] ;  /* 0x0000c8003b027a20 */ /* 0x002fcc0000410000 */
[----:B------:R1:W4:Y:S02]  /*33f0*/  MUFU.TANH R20, R2 ;  /* 0x0000000200147308 */ /* 0x0003240000002400 */
        /* <DEDUP_REMOVED lines=18> */
[----:B-1----:R-:W-:Y:S01]  /*3520*/  IMAD.IADD R2, R19, 0x1, R5 ;  /* 0x0000000113027824 */ /* 0x002fe200078e0205 */
[----:B------:R-:W-:Y:S05]  /*3530*/  @!P0 BRA `(.L_x_176) ;  /* 0x0000016000008947 */ /* 0x000fea0003800000 */
[----:B--234-:R-:W-:Y:S01]  /*3540*/  MOV R6, c[0x0][0x2ac] ;  /* 0x0000ab0000067a02 */ /* 0x01cfe20000000f00 */
        /* <DEDUP_REMOVED lines=12> */
.L_x_178:
[----:B------:R-:W-:-:S04]  /*3610*/  MOV R6, 0x1 ;  /* 0x0000000100067802 */ /* 0x000fc80000000f00 */
[----:B------:R-:W-:-:S13]  /*3620*/  ISETP.NE.AND P0, PT, R6, c[0x0][0x32c], PT ;  /* 0x0000cb0006007a0c */ /* 0x000fda0003f05270 */
[----:B------:R-:W-:-:S05]  /*3630*/  @P0 IMAD.HI.U32 R6, R5, c[0x0][0x330], RZ ;  /* 0x0000cc0005060a27 */ /* 0x000fca00078e00ff */
[----:B------:R-:W-:Y:S02]  /*3640*/  @P0 SHF.R.U32.HI R5, RZ, c[0x0][0x334], R6 ;  /* 0x0000cd00ff050a19 */ /* 0x000fe40000011606 */
.L_x_179:
[----:B------:R-:W-:Y:S05]  /*3650*/  BSYNC B0 ;  /* 0x0000000000007941 */ /* 0x000fea0003800000 */
.L_x_177:
[----:B------:R-:W-:-:S05]  /*3660*/  IMAD R5, R5, c[0x0][0x32c], R23 ;  /* 0x0000cb0005057a24 */ /* 0x000fca00078e0217 */
[----:B------:R-:W-:Y:S02]  /*3670*/  IADD3 R6, R5, c[0x0][0x32c], RZ ;  /* 0x0000cb0005067a10 */ /* 0x000fe40007ffe0ff */
[----:B------:R-:W-:Y:S02]  /*3680*/  IMNMX R2, R2, R5, !PT ;  /* 0x0000000502027217 */ /* 0x000fe40007800200 */
[----:B------:R-:W-:Y:S02]  /*3690*/  IMNMX R3, R3, R6, PT ;  /* 0x0000000603037217 */ /* 0x000fe40003800200 */
.L_x_176:
[----:B--234-:R-:W-:Y:S01]  /*36a0*/  ISETP.NE.AND P0, PT, R29, RZ, PT ;  /* 0x000000ff1d00720c */ /* 0x01cfe20003f05270 */
[----:B------:R-:W1:Y:S03]  /*36b0*/  SHFL.IDX PT, R5, R9, 0x2, 0x1c1f ;  /* 0x005c1f0009057f89 */ /* 0x000e6600000e0000 */
[----:B------:R-:W-:-:S04]  /*36c0*/  ISETP.GT.AND P0, PT, R2, 0x1, !P0 ;  /* 0x000000010200780c */ /* 0x000fc80004704270 */
[----:B------:R-:W-:-:S04]  /*36d0*/  ISETP.LT.OR P0, PT, R3, 0x2, P0 ;  /* 0x000000020300780c */ /* 0x000fc80000701670 */
[----:B------:R-:W-:Y:S02]  /*36e0*/  FSEL R31, R20, -INF , !P0 ;  /* 0xff800000141f7808 */ /* 0x000fe40004000000 */
[----:B------:R-:W-:-:S04]  /*36f0*/  ISETP.NE.AND P0, PT, R28, RZ, PT ;  /* 0x000000ff1c00720c */ /* 0x000fc80003f05270 */
        /* <DEDUP_REMOVED lines=29> */
[----:B------:R-:W-:-:S04]  /*38d0*/  ISETP.NE.AND P0, PT, R25, RZ, PT ;  /* 0x000000ff1900720c */ /* 0x000fc80003f05270 */
[----:B------:R-:W-:-:S04]  /*38e0*/  ISETP.GT.AND P0, PT, R2, RZ, !P0 ;  /* 0x000000ff0200720c */ /* 0x000fc80004704270 */
[----:B------:R-:W-:-:S04]  /*38f0*/  ISETP.LT.OR P0, PT, R3, 0x1, P0 ;  /* 0x000000010300780c */ /* 0x000fc80000701670 */
[----:B------:R-:W-:Y:S02]  /*3900*/  FSEL R30, R21, -INF , !P0 ;  /* 0xff800000151e7808 */ /* 0x000fe40004000000 */
[----:B------:R-:W-:-:S04]  /*3910*/  ISETP.NE.AND P0, PT, R24, RZ, PT ;  /* 0x000000ff1800720c */ /* 0x000fc80003f05270 */
        /* <DEDUP_REMOVED lines=45> */
.L_x_182:
[----:B------:R-:W-:-:S04]  /*3bf0*/  MOV R6, 0x1 ;  /* 0x0000000100067802 */ /* 0x000fc80000000f00 */
[----:B------:R-:W-:-:S13]  /*3c00*/  ISETP.NE.AND P0, PT, R6, c[0x0][0x32c], PT ;  /* 0x0000cb0006007a0c */ /* 0x000fda0003f05270 */
[----:B------:R-:W-:-:S05]  /*3c10*/  @P0 IMAD.HI.U32 R6, R5, c[0x0][0x330], RZ ;  /* 0x0000cc0005060a27 */ /* 0x000fca00078e00ff */
[----:B------:R-:W-:Y:S02]  /*3c20*/  @P0 SHF.R.U32.HI R5, RZ, c[0x0][0x334], R6 ;  /* 0x0000cd00ff050a19 */ /* 0x000fe40000011606 */
.L_x_183:
[----:B------:R-:W-:Y:S05]  /*3c30*/  BSYNC B0 ;  /* 0x0000000000007941 */ /* 0x000fea0003800000 */
.L_x_181:
[----:B------:R-:W-:-:S05]  /*3c40*/  IMAD R5, R5, c[0x0][0x32c], R23 ;  /* 0x0000cb0005057a24 */ /* 0x000fca00078e0217 */
[----:B------:R-:W-:Y:S02]  /*3c50*/  IADD3 R6, R5, c[0x0][0x32c], RZ ;  /* 0x0000cb0005067a10 */ /* 0x000fe40007ffe0ff */
[----:B------:R-:W-:Y:S02]  /*3c60*/  IMNMX R2, R2, R5, !PT ;  /* 0x0000000502027217 */ /* 0x000fe40007800200 */
[----:B------:R-:W-:Y:S02]  /*3c70*/  IMNMX R3, R3, R6, PT ;  /* 0x0000000603037217 */ /* 0x000fe40003800200 */
.L_x_180:
        /* <DEDUP_REMOVED lines=85> */
.L_x_186:
[----:B------:R-:W-:-:S04]  /*41d0*/  MOV R6, 0x1 ;  /* 0x0000000100067802 */ /* 0x000fc80000000f00 */
[----:B------:R-:W-:-:S13]  /*41e0*/  ISETP.NE.AND P0, PT, R6, c[0x0][0x32c], PT ;  /* 0x0000cb0006007a0c */ /* 0x000fda0003f05270 */
[----:B------:R-:W-:-:S05]  /*41f0*/  @P0 IMAD.HI.U32 R6, R5, c[0x0][0x330], RZ ;  /* 0x0000cc0005060a27 */ /* 0x000fca00078e00ff */
[----:B------:R-:W-:Y:S02]  /*4200*/  @P0 SHF.R.U32.HI R5, RZ, c[0x0][0x334], R6 ;  /* 0x0000cd00ff050a19 */ /* 0x000fe40000011606 */
.L_x_187:
[----:B------:R-:W-:Y:S05]  /*4210*/  BSYNC B0 ;  /* 0x0000000000007941 */ /* 0x000fea0003800000 */
.L_x_185:
[----:B------:R-:W-:-:S05]  /*4220*/  IMAD R5, R5, c[0x0][0x32c], R23 ;  /* 0x0000cb0005057a24 */ /* 0x000fca00078e0217 */
[----:B------:R-:W-:Y:S02]  /*4230*/  IADD3 R6, R5, c[0x0][0x32c], RZ ;  /* 0x0000cb0005067a10 */ /* 0x000fe40007ffe0ff */
[----:B------:R-:W-:Y:S02]  /*4240*/  IMNMX R2, R2, R5, !PT ;  /* 0x0000000502027217 */ /* 0x000fe40007800200 */
[----:B------:R-:W-:Y:S02]  /*4250*/  IMNMX R3, R3, R6, PT ;  /* 0x0000000603037217 */ /* 0x000fe40003800200 */
.L_x_184:
[----:B--234-:R-:W-:Y:S01]  /*4260*/  ISETP.NE.AND P0, PT, R29, RZ, PT ;  /* 0x000000ff1d00720c */ /* 0x01cfe20003f05270 */
[----:B------:R-:W-:Y:S01]  /*4270*/  IMAD.SHL.U32 R209, R0, 0x2, RZ ;  /* 0x0000000200d17824 */ /* 0x000fe200078e00ff */
[----:B------:R-:W-:Y:S02]  /*4280*/  FMNMX.FTZ R106, R36, R40, !PT ;  /* 0x00000028246a7209 */ /* 0x000fe40007810000 */
[----:B------:R-:W-:Y:S01]  /*4290*/  ISETP.GT.AND P0, PT, R2, 0x1, !P0 ;  /* 0x000000010200780c */ /* 0x000fe20004704270 */
[----:B------:R-:W-:Y:S01]  /*42a0*/  IMAD R210, R4, 0x2, R209 ;  /* 0x0000000204d27824 */ /* 0x000fe200078e02d1 */
[----:B------:R-:W-:Y:S01]  /*42b0*/  FMNMX.FTZ R106, R42, R106, !PT ;  /* 0x0000006a2a6a7209 */ /* 0x000fe20007810000 */
[----:B------:R-:W-:Y:S01]  /*42c0*/  LDSM.16.MT88.4 R76, [R209+0x3080] ;  /* 0x00308000d14c783b */ /* 0x000fe20000004200 */
[----:B------:R-:W-:-:S02]  /*42d0*/  ISETP.LT.OR P0, PT, R3, 0x2, P0 ;  /* 0x000000020300780c */ /* 0x000fc40000701670 */
[----:B------:R-:W-:Y:S01]  /*42e0*/  FMNMX.FTZ R106, R41, R106, !PT ;  /* 0x0000006a296a7209 */ /* 0x000fe20007810000 */
[----:B------:R-:W-:Y:S01]  /*42f0*/  LDSM.16.MT88.4 R120, [R209+0x1880] ;  /* 0x00188000d178783b */ /* 0x000fe20000004200 */
[----:B------:R-:W-:Y:S02]  /*4300*/  FSEL R49, R14, -INF , !P0 ;  /* 0xff8000000e317808 */ /* 0x000fe40004000000 */
[----:B------:R-:W-:Y:S01]  /*4310*/  ISETP.NE.AND P0, PT, R28, RZ, PT ;  /* 0x000000ff1c00720c */ /* 0x000fe20003f05270 */
[----:B------:R-:W-:Y:S01]  /*4320*/  LDSM.16.MT88.4 R136, [R210+0x1880] ;  /* 0x00188000d288783b */ /* 0x000fe20000004200 */
[----:B------:R-:W-:Y:S02]  /*4330*/  FMNMX.FTZ R106, R45, R106, !PT ;  /* 0x0000006a2d6a7209 */ /* 0x000fe40007810000 */
[----:B------:R-:W-:Y:S01]  /*4340*/  ISETP.GT.AND P0, PT, R2, 0x8, !P0 ;  /* 0x000000080200780c */ /* 0x000fe20004704270 */
[----:B------:R-:W-:Y:S01]  /*4350*/  LDSM.16.MT88.4 R152, [R209+0x2480] ;  /* 0x00248000d198783b */ /* 0x000fe20000004200 */
[----:B------:R-:W-:-:S02]  /*4360*/  FMNMX.FTZ R106, R46, R106, !PT ;  /* 0x0000006a2e6a7209 */ /* 0x000fc40007810000 */
[----:B------:R-:W-:Y:S01]  /*4370*/  ISETP.LT.OR P0, PT, R3, 0x9, P0 ;  /* 0x000000090300780c */ /* 0x000fe20000701670 */
[----:B------:R-:W-:Y:S01]  /*4380*/  LDSM.16.MT88.4 R60, [R210+0x2480] ;  /* 0x00248000d23c783b */ /* 0x000fe20000004200 */
[----:B------:R-:W-:Y:S02]  /*4390*/  FMNMX.FTZ R106, R47, R106, !PT ;  /* 0x0000006a2f6a7209 */ /* 0x000fe40007810000 */
[----:B------:R-:W-:Y:S01]  /*43a0*/  FSEL R80, R11, -INF , !P0 ;  /* 0xff8000000b507808 */ /* 0x000fe20004000000 */
[----:B------:R-:W-:Y:S01]  /*43b0*/  LDSM.16.MT88.4 R56, [R210+0x3080] ;  /* 0x00308000d238783b */ /* 0x000fe20000004200 */
[----:B------:R-:W-:Y:S02]  /*43c0*/  ISETP.NE.AND P0, PT, R27, RZ, PT ;  /* 0x000000ff1b00720c */ /* 0x000fe40003f05270 */
[----:B------:R-:W-:Y:S01]  /*43d0*/  FMNMX.FTZ R106, R48, R106, !PT ;  /* 0x0000006a306a7209 */ /* 0x000fe20007810000 */
[----:B------:R-:W-:Y:S01]  /*43e0*/  LDSM.16.MT88.4 R132, [R209+0x3480] ;  /* 0x00348000d184783b */ /* 0x000fe20000004200 */
[----:B------:R-:W-:-:S02]  /*43f0*/  ISETP.GT.AND P0, PT, R2, 0x9, !P0 ;  /* 0x000000090200780c */ /* 0x000fc40004704270 */
[----:B------:R-:W-:Y:S01]  /*4400*/  FMNMX.FTZ R106, R68, R106, !PT ;  /* 0x0000006a446a7209 */ /* 0x000fe20007810000 */
[----:B------:R-:W-:Y:S01]  /*4410*/  LDSM.16.MT88.4 R72, [R209+0x1c80] ;  /* 0x001c8000d148783b */ /* 0x000fe20000004200 */
[----:B------:R-:W-:Y:S02]  /*4420*/  ISETP.LT.OR P0, PT, R3, 0xa, P0 ;  /* 0x0000000a0300780c */ /* 0x000fe40000701670 */
[----:B------:R-:W-:Y:S01]  /*4430*/  FMNMX.FTZ R106, R69, R106, !PT ;  /* 0x0000006a456a7209 */ /* 0x000fe20007810000 */
[----:B------:R-:W-:Y:S01]  /*4440*/  LDSM.16.MT88.4 R88, [R210+0x1c80] ;  /* 0x001c8000d258783b */ /* 0x000fe20000004200 */
[----:B------:R-:W-:Y:S02]  /*4450*/  FSEL R81, R10, -INF , !P0 ;  /* 0xff8000000a517808 */ /* 0x000fe40004000000 */
[----:B------:R-:W-:Y:S01]  /*4460*/  ISETP.NE.AND P0, PT, R26, RZ, PT ;  /* 0x000000ff1a00720c */ /* 0x000fe20003f05270 */
[----:B------:R-:W-:Y:S01]  /*4470*/  LDSM.16.MT88.4 R92, [R209+0x2880] ;  /* 0x00288000d15c783b */ /* 0x000fe20000004200 */
[----:B------:R-:W-:-:S02]  /*4480*/  FMNMX.FTZ R106, R71, R106, !PT ;  /* 0x0000006a476a7209 */ /* 0x000fc40007810000 */
[----:B------:R-:W-:Y:S01]  /*4490*/  ISETP.GT.AND P0, PT, R2, 0x10, !P0 ;  /* 0x000000100200780c */ /* 0x000fe20004704270 */
[----:B------:R-:W-:Y:S01]  /*44a0*/  LDSM.16.MT88.4 R116, [R210+0x2880] ;  /* 0x00288000d274783b */ /* 0x000fe20000004200 */
[----:B------:R-:W-:Y:S02]  /*44b0*/  FMNMX.FTZ R106, R70, R106, !PT ;  /* 0x0000006a466a7209 */ /* 0x000fe40007810000 */
[----:B------:R-:W-:Y:S01]  /*44c0*/  ISETP.LT.OR P0, PT, R3, 0x11, P0 ;  /* 0x000000110300780c */ /* 0x000fe20000701670 */
[----:B------:R-:W-:Y:S01]  /*44d0*/  LDSM.16.MT88.4 R172, [R210+0x3480] ;  /* 0x00348000d2ac783b */ /* 0x000fe20000004200 */
[----:B------:R-:W-:Y:S02]  /*44e0*/  FMNMX.FTZ R104, R44, R54, !PT ;  /* 0x000000362c687209 */ /* 0x000fe40007810000 */
[----:B------:R-:W-:Y:S01]  /*44f0*/  FSEL R101, R7, -INF , !P0 ;  /* 0xff80000007657808 */ /* 0x000fe20004000000 */
[----:B------:R-:W-:Y:S01]  /*4500*/  LDSM.16.MT88.4 R180, [R209+0x3880] ;  /* 0x00388000d1b4783b */ /* 0x000fe20000004200 */
[----:B------:R-:W-:-:S02]  /*4510*/  ISETP.GT.AND P0, PT, R2, 0x11, !P6 ;  /* 0x000000110200780c */ /* 0x000fc40007704270 */
[----:B------:R-:W-:Y:S01]  /*4520*/  ISETP.NE.AND P6, PT, R24, RZ, PT ;  /* 0x000000ff1800720c */ /* 0x000fe20003fc5270 */
[----:B------:R-:W-:Y:S01]  /*4530*/  LDSM.16.MT88.4 R108, [R209+0x2080] ;  /* 0x00208000d16c783b */ /* 0x000fe20000004200 */
[----:B------:R-:W-:Y:S02]  /*4540*/  ISETP.LT.OR P0, PT, R3, 0x12, P0 ;  /* 0x000000120300780c */ /* 0x000fe40000701670 */
[----:B------:R-:W-:Y:S01]  /*4550*/  FMNMX.FTZ R104, R82, R104, !PT ;  /* 0x0000006852687209 */ /* 0x000fe20007810000 */
[----:B------:R-:W-:Y:S01]  /*4560*/  LDSM.16.MT88.4 R160, [R210+0x2080] ;  /* 0x00208000d2a0783b */ /* 0x000fe20000004200 */
[----:B------:R-:W-:Y:S02]  /*4570*/  FSEL R102, R20, -INF , !P0 ;  /* 0xff80000014667808 */ /* 0x000fe40004000000 */
[----:B------:R-:W-:Y:S01]  /*4580*/  ISETP.GT.AND P0, PT, R2, 0x18, !P5 ;  /* 0x000000180200780c */ /* 0x000fe20006f04270 */
[----:B------:R-:W-:Y:S01]  /*4590*/  LDSM.16.MT88.4 R168, [R209+0x2c80] ;  /* 0x002c8000d1a8783b */ /* 0x000fe20000004200 */
[----:B------:R-:W-:-:S02]  /*45a0*/  ISETP.NE.AND P5, PT, R25, RZ, PT ;  /* 0x000000ff1900720c */ /* 0x000fc40003fa5270 */
[----:B------:R-:W-:Y:S01]  /*45b0*/  ISETP.LT.OR P0, PT, R3, 0x19, P0 ;  /* 0x000000190300780c */ /* 0x000fe20000701670 */
[----:B------:R-:W-:Y:S01]  /*45c0*/  LDSM.16.MT88.4 R176, [R210+0x2c80] ;  /* 0x002c8000d2b0783b */ /* 0x000fe20000004200 */
[----:B------:R-:W-:Y:S02]  /*45d0*/  FMNMX.FTZ R104, R83, R104, !PT ;  /* 0x0000006853687209 */ /* 0x000fe40007810000 */
[----:B------:R-:W-:Y:S01]  /*45e0*/  FSEL R103, R13, -INF , !P0 ;  /* 0xff8000000d677808 */ /* 0x000fe20004000000 */
[----:B------:R-:W-:Y:S01]  /*45f0*/  LDSM.16.MT88.4 R184, [R210+0x3880] ;  /* 0x00388000d2b8783b */ /* 0x000fe20000004200 */
[----:B------:R-:W-:Y:S02]  /*4600*/  ISETP.GT.AND P0, PT, R2, 0x19, !P4 ;  /* 0x000000190200780c */ /* 0x000fe40006704270 */
[----:B------:R-:W-:Y:S02]  /*4610*/  FMNMX.FTZ R105, R30, R31, !PT ;  /* 0x0000001f1e697209 */ /* 0x000fe40007810000 */
[----:B------:R-:W-:-:S02]  /*4620*/  ISETP.LT.OR P0, PT, R3, 0x1a, P0 ;  /* 0x0000001a0300780c */ /* 0x000fc40000701670 */
[----:B------:R-:W-:Y:S02]  /*4630*/  FMNMX.FTZ R104, R148, R104, !PT ;  /* 0x0000006894687209 */ /* 0x000fe40007810000 */
[----:B------:R-:W-:Y:S02]  /*4640*/  FSEL R107, R21, -INF , !P0 ;  /* 0xff800000156b7808 */ /* 0x000fe40004000000 */
[----:B------:R-:W-:Y:S02]  /*4650*/  ISETP.GT.AND P0, PT, R2, 0x20, !P3 ;  /* 0x000000200200780c */ /* 0x000fe40005f04270 */
[----:B------:R-:W-:Y:S02]  /*4660*/  FMNMX.FTZ R105, R33, R105, !PT ;  /* 0x0000006921697209 */ /* 0x000fe40007810000 */
[----:B------:R-:W-:Y:S02]  /*4670*/  ISETP.LT.OR P0, PT, R3, 0x21, P0 ;  /* 0x000000210300780c */ /* 0x000fe40000701670 */
[----:B------:R-:W-:-:S02]  /*4680*/  FMNMX.FTZ R104, R149, R104, !PT ;  /* 0x0000006895687209 */ /* 0x000fc40007810000 */
[----:B------:R-:W-:Y:S02]  /*4690*/  FSEL R165, R17, -INF , !P0 ;  /* 0xff80000011a57808 */ /* 0x000fe40004000000 */
[----:B------:R-:W-:Y:S02]  /*46a0*/  ISETP.GT.AND P0, PT, R2, 0x21, !P2 ;  /* 0x000000210200780c */ /* 0x000fe40005704270 */
[----:B------:R-:W-:Y:S02]  /*46b0*/  FMNMX.FTZ R105, R32, R105, !PT ;  /* 0x0000006920697209 */ /* 0x000fe40007810000 */
[----:B------:R-:W-:Y:S02]  /*46c0*/  ISETP.LT.OR P0, PT, R3, 0x22, P0 ;  /* 0x000000220300780c */ /* 0x000fe40000701670 */
[----:B------:R-:W-:Y:S02]  /*46d0*/  FMNMX.FTZ R104, R150, R104, !PT ;  /* 0x0000006896687209 */ /* 0x000fe40007810000 */
[----:B------:R-:W-:-:S02]  /*46e0*/  FSEL R166, R15, -INF , !P0 ;  /* 0xff8000000fa67808 */ /* 0x000fc40004000000 */
[C---:B------:R-:W-:Y:S02]  /*46f0*/  ISETP.GT.AND P0, PT, R2.reuse, 0x28, !P1 ;  /* 0x000000280200780c */ /* 0x040fe40004f04270 */
[----:B------:R-:W-:Y:S02]  /*4700*/  FMNMX.FTZ R105, R37, R105, !PT ;  /* 0x0000006925697209 */ /* 0x000fe40007810000 */
[----:B------:R-:W-:Y:S02]  /*4710*/  ISETP.LT.OR P0, PT, R3, 0x29, P0 ;  /* 0x000000290300780c */ /* 0x000fe40000701670 */
[----:B------:R-:W-:Y:S02]  /*4720*/  FMNMX.FTZ R104, R151, R104, !PT ;  /* 0x0000006897687209 */ /* 0x000fe40007810000 */
[----:B------:R-:W-:Y:S02]  /*4730*/  FSEL R188, R9, -INF , !P0 ;  /* 0xff80000009bc7808 */ /* 0x000fe40004000000 */
[----:B------:R-:W-:-:S02]  /*4740*/  ISETP.GT.AND P0, PT, R2, RZ, !P5 ;  /* 0x000000ff0200720c */ /* 0x000fc40006f04270 */
[----:B------:R-:W-:Y:S02]  /*4750*/  FMNMX.FTZ R105, R38, R105, !PT ;  /* 0x0000006926697209 */ /* 0x000fe40007810000 */
[----:B------:R-:W-:Y:S02]  /*4760*/  ISETP.LT.OR P0, PT, R3, 0x1, P0 ;  /* 0x000000010300780c */ /* 0x000fe40000701670 */
[----:B------:R-:W-:Y:S02]  /*4770*/  FMNMX.FTZ R104, R191, R104, !PT ;  /* 0x00000068bf687209 */ /* 0x000fe40007810000 */
[----:B------:R-:W-:Y:S02]  /*4780*/  FSEL R14, R12, -INF , !P0 ;  /* 0xff8000000c0e7808 */ /* 0x000fe40004000000 */
[----:B------:R-:W-:Y:S02]  /*4790*/  ISETP.GT.AND P0, PT, R2, 0x29, !P6 ;  /* 0x000000290200780c */ /* 0x000fe40007704270 */
[----:B------:R-:W1:Y:S01]  /*47a0*/  SHFL.BFLY PT, R2, R106, 0x2, 0x1f ;  /* 0x0c401f006a027f89 */ /* 0x000e6200000e0000 */
[----:B------:R-:W-:-:S02]  /*47b0*/  FMNMX.FTZ R105, R39, R105, !PT ;  /* 0x0000006927697209 */ /* 0x000fc40007810000 */
[----:B------:R-:W-:Y:S02]  /*47c0*/  FMNMX.FTZ R104, R190, R104, !PT ;  /* 0x00000068be687209 */ /* 0x000fe40007810000 */
[----:B------:R-:W-:Y:S02]  /*47d0*/  FMNMX.FTZ R105, R43, R105, !PT ;  /* 0x000000692b697209 */ /* 0x000fe40007810000 */
[----:B------:R-:W-:Y:S02]  /*47e0*/  FMNMX.FTZ R104, R189, R104, !PT ;  /* 0x00000068bd687209 */ /* 0x000fe40007810000 */
[----:B------:R-:W-:Y:S02]  /*47f0*/  FMNMX.FTZ R105, R50, R105, !PT ;  /* 0x0000006932697209 */ /* 0x000fe40007810000 */
[----:B------:R-:W-:Y:S02]  /*4800*/  FMNMX.FTZ R104, R192, R104, !PT ;  /* 0x00000068c0687209 */ /* 0x000fe40007810000 */
[----:B------:R-:W-:-:S02]  /*4810*/  FMNMX.FTZ R105, R51, R105, !PT ;  /* 0x0000006933697209 */ /* 0x000fc40007810000 */
[----:B------:R-:W-:Y:S01]  /*4820*/  ISETP.LT.OR P0, PT, R3, 0x2a, P0 ;  /* 0x0000002a0300780c */ /* 0x000fe20000701670 */
[----:B------:R-:W2:Y:S01]  /*4830*/  SHFL.BFLY PT, R5, R104, 0x2, 0x1f ;  /* 0x0c401f0068057f89 */ /* 0x000ea200000e0000 */
[----:B------:R-:W-:Y:S02]  /*4840*/  FMNMX.FTZ R105, R52, R105, !PT ;  /* 0x0000006934697209 */ /* 0x000fe40007810000 */
[----:B------:R-:W-:Y:S02]  /*4850*/  FSEL R167, R8, -INF , !P0 ;  /* 0xff80000008a77808 */ /* 0x000fe40004000000 */
[----:B------:R-:W-:Y:S02]  /*4860*/  FMNMX.FTZ R105, R53, R105, !PT ;  /* 0x0000006935697209 */ /* 0x000fe40007810000 */
[----:B------:R-:W-:Y:S02]  /*4870*/  ISETP.NE.AND P6, PT, R244, 0x1, PT ;  /* 0x00000001f400780c */ /* 0x000fe40003fc5270 */
[----:B-1----:R-:W-:-:S02]  /*4880*/  FMNMX.FTZ R106, R106, R2, !PT ;  /* 0x000000026a6a7209 */ /* 0x002fc40007810000 */
[----:B------:R-:W-:-:S03]  /*4890*/  IADD3 R224, R224, -0x2, RZ ;  /* 0xfffffffee0e07810 */ /* 0x000fc60007ffe0ff */
[----:B------:R-:W1:Y:S01]  /*48a0*/  SHFL.BFLY PT, R2, R106, 0x1, 0x1f ;  /* 0x0c201f006a027f89 */ /* 0x000e6200000e0000 */
[----:B--2---:R-:W-:-:S05]  /*48b0*/  FMNMX.FTZ R104, R104, R5, !PT ;  /* 0x0000000568687209 */ /* 0x004fca0007810000 */
[----:B------:R-:W2:Y:S01]  /*48c0*/  SHFL.BFLY PT, R5, R104, 0x1, 0x1f ;  /* 0x0c201f0068057f89 */ /* 0x000ea200000e0000 */
[----:B-1----:R-:W-:-:S03]  /*48d0*/  FMNMX.FTZ R106, R106, R2, !PT ;  /* 0x000000026a6a7209 */ /* 0x002fc60007810000 */
[----:B------:R-:W1:Y:S01]  /*48e0*/  SHFL.BFLY PT, R2, R105, 0x2, 0x1f ;  /* 0x0c401f0069027f89 */ /* 0x000e6200000e0000 */
[C---:B------:R-:W-:Y:S01]  /*48f0*/  FSETP.NEU.FTZ.AND P0, PT, R106.reuse, -INF , PT ;  /* 0xff8000006a00780b */ /* 0x040fe20003f1d000 */
[----:B------:R-:W-:-:S05]  /*4900*/  FMUL.FTZ R3, R106, c[0x0][0x2d0] ;  /* 0x0000b4006a037a20 */ /* 0x000fca0000410000 */
[----:B------:R-:W-:Y:S02]  /*4910*/  FSEL R3, R3, RZ, P0 ;  /* 0x000000ff03037208 */ /* 0x000fe40000000000 */
[----:B--2---:R-:W-:Y:S02]  /*4920*/  FMNMX.FTZ R104, R104, R5, !PT ;  /* 0x0000000568687209 */ /* 0x004fe40007810000 */
[----:B------:R-:W-:-:S03]  /*4930*/  FMNMX.FTZ R5, R14, R49, !PT ;  /* 0x000000310e057209 */ /* 0x000fc60007810000 */
[----:B------:R-:W-:Y:S01]  /*4940*/  FMUL.FTZ R13, R104, c[0x0][0x2d0] ;  /* 0x0000b400680d7a20 */ /* 0x000fe20000410000 */
[----:B------:R-:W-:-:S04]  /*4950*/  FMNMX.FTZ R5, R80, R5, !PT ;  /* 0x0000000550057209 */ /* 0x000fc80007810000 */
[----:B------:R-:W-:Y:S02]  /*4960*/  FMNMX.FTZ R5, R81, R5, !PT ;  /* 0x0000000551057209 */ /* 0x000fe40007810000 */
[----:B-1----:R-:W-:Y:S02]  /*4970*/  FMNMX.FTZ R105, R105, R2, !PT ;  /* 0x0000000269697209 */ /* 0x002fe40007810000 */
[----:B------:R-:W-:-:S03]  /*4980*/  FMNMX.FTZ R5, R101, R5, !PT ;  /* 0x0000000565057209 */ /* 0x000fc60007810000 */
[----:B------:R-:W1:Y:S01]  /*4990*/  SHFL.BFLY PT, R2, R105, 0x1, 0x1f ;  /* 0x0c201f0069027f89 */ /* 0x000e6200000e0000 */
[----:B------:R-:W-:-:S04]  /*49a0*/  FMNMX.FTZ R100, R102, R5, !PT ;  /* 0x0000000566647209 */ /* 0x000fc80007810000 */
[----:B------:R-:W-:-:S04]  /*49b0*/  FMNMX.FTZ R100, R103, R100, !PT ;  /* 0x0000006467647209 */ /* 0x000fc80007810000 */
[----:B------:R-:W-:-:S04]  /*49c0*/  FMNMX.FTZ R100, R107, R100, !PT ;  /* 0x000000646b647209 */ /* 0x000fc80007810000 */
[----:B------:R-:W-:-:S04]  /*49d0*/  FMNMX.FTZ R100, R165, R100, !PT ;  /* 0x00000064a5647209 */ /* 0x000fc80007810000 */
[----:B------:R-:W-:-:S04]  /*49e0*/  FMNMX.FTZ R100, R166, R100, !PT ;  /* 0x00000064a6647209 */ /* 0x000fc80007810000 */
[----:B------:R-:W-:Y:S02]  /*49f0*/  FMNMX.FTZ R100, R188, R100, !PT ;  /* 0x00000064bc647209 */ /* 0x000fe40007810000 */
[----:B-1----:R-:W-:Y:S02]  /*4a00*/  FMNMX.FTZ R105, R105, R2, !PT ;  /* 0x0000000269697209 */ /* 0x002fe40007810000 */
[----:B------:R-:W-:Y:S02]  /*4a10*/  FMNMX.FTZ R100, R167, R100, !PT ;  /* 0x00000064a7647209 */ /* 0x000fe40007810000 */
[C---:B------:R-:W-:Y:S01]  /*4a20*/  FSETP.NEU.FTZ.AND P0, PT, R105.reuse, -INF , PT ;  /* 0xff8000006900780b */ /* 0x040fe20003f1d000 */
[----:B------:R-:W-:Y:S02]  /*4a30*/  FMUL.FTZ R2, R105, c[0x0][0x2d0] ;  /* 0x0000b40069027a20 */ /* 0x000fe40000410000 */
[----:B------:R-:W1:Y:S03]  /*4a40*/  SHFL.BFLY PT, R5, R100, 0x2, 0x1f ;  /* 0x0c401f0064057f89 */ /* 0x000e6600000e0000 */
[----:B------:R-:W-:-:S02]  /*4a50*/  FSEL R2, R2, RZ, P0 ;  /* 0x000000ff02027208 */ /* 0x000fc40000000000 */
[----:B------:R-:W-:-:S03]  /*4a60*/  FSETP.NEU.FTZ.AND P0, PT, R104, -INF , PT ;  /* 0xff8000006800780b */ /* 0x000fc60003f1d000 */
[----:B------:R-:W-:Y:S01]  /*4a70*/  FFMA.FTZ R0, R30, c[0x0][0x2d0], -R2 ;  /* 0x0000b4001e007a23 */ /* 0x000fe20000010802 */
[----:B------:R-:W-:-:S03]  /*4a80*/  FSEL R13, R13, RZ, P0 ;  /* 0x000000ff0d0d7208 */ /* 0x000fc60000000000 */
[----:B------:R2:W-:Y:S01]  /*4a90*/  MUFU.EX2 R203, R0 ;  /* 0x0000000000cb7308 */ /* 0x0005e20000000800 */
[----:B-1----:R-:W-:Y:S01]  /*4aa0*/  FMNMX.FTZ R100, R100, R5, !PT ;  /* 0x0000000564647209 */ /* 0x002fe20007810000 */
[----:B--2---:R-:W-:-:S04]  /*4ab0*/  FFMA.FTZ R0, R31, c[0x0][0x2d0], -R2 ;  /* 0x0000b4001f007a23 */ /* 0x004fc80000010802 */
[----:B------:R-:W1:Y:S02]  /*4ac0*/  SHFL.BFLY PT, R5, R100, 0x1, 0x1f ;  /* 0x0c201f0064057f89 */ /* 0x000e6400000e0000 */
[----:B------:R2:W3:Y:S02]  /*4ad0*/  MUFU.EX2 R202, R0 ;  /* 0x0000000000ca7308 */ /* 0x0004e40000000800 */
[----:B--2---:R-:W-:Y:S01]  /*4ae0*/  FFMA.FTZ R0, R33, c[0x0][0x2d0], -R2 ;  /* 0x0000b40021007a23 */ /* 0x004fe20000010802 */
[----:B---3--:R-:W-:-:S05]  /*4af0*/  F2FP.PACK_AB R9, R202, R203 ;  /* 0x000000cbca09723e */ /* 0x008fca00000000ff */
[----:B------:R2:W-:Y:S01]  /*4b00*/  MUFU.EX2 R205, R0 ;  /* 0x0000000000cd7308 */ /* 0x0005e20000000800 */
[----:B-1----:R-:W-:Y:S01]  /*4b10*/  FMNMX.FTZ R100, R100, R5, !PT ;  /* 0x0000000564647209 */ /* 0x002fe20007810000 */
[----:B------:R-:W-:-:S03]  /*4b20*/  FFMA.FTZ R5, R36, c[0x0][0x2d0], -R3 ;  /* 0x0000b40024057a23 */ /* 0x000fc60000010803 */
[C---:B------:R-:W-:Y:S01]  /*4b30*/  FSETP.NEU.FTZ.AND P0, PT, R100.reuse, -INF , PT ;  /* 0xff8000006400780b */ /* 0x040fe20003f1d000 */
[----:B------:R-:W-:Y:S02]  /*4b40*/  FMUL.FTZ R12, R100, c[0x0][0x2d0] ;  /* 0x0000b400640c7a20 */ /* 0x000fe40000410000 */
[----:B------:R1:W-:Y:S03]  /*4b50*/  MUFU.EX2 R229, R5 ;  /* 0x0000000500e57308 */ /* 0x0003e60000000800 */
[----:B------:R-:W-:Y:S01]  /*4b60*/  FSEL R12, R12, RZ, P0 ;  /* 0x000000ff0c0c7208 */ /* 0x000fe20000000000 */
[----:B--2---:R-:W-:-:S04]  /*4b70*/  FFMA.FTZ R0, R32, c[0x0][0x2d0], -R2 ;  /* 0x0000b40020007a23 */ /* 0x004fc80000010802 */
[----:B------:R2:W3:Y:S01]  /*4b80*/  MUFU.EX2 R207, R0 ;  /* 0x0000000000cf7308 */ /* 0x0004e20000000800 */
[----:B-1----:R-:W-:-:S07]  /*4b90*/  FFMA.FTZ R5, R40, c[0x0][0x2d0], -R3 ;  /* 0x0000b40028057a23 */ /* 0x002fce0000010803 */
[----:B------:R1:W4:Y:S01]  /*4ba0*/  MUFU.EX2 R226, R5 ;  /* 0x0000000500e27308 */ /* 0x0003220000000800 */
[----:B--2---:R-:W-:Y:S01]  /*4bb0*/  FFMA.FTZ R0, R45, c[0x0][0x2d0], -R3 ;  /* 0x0000b4002d007a23 */ /* 0x004fe20000010803 */
[----:B---3--:R-:W-:-:S06]  /*4bc0*/  F2FP.PACK_AB R11, R207, R205 ;  /* 0x000000cdcf0b723e */ /* 0x008fcc00000000ff */
[----:B------:R2:W-:Y:S01]  /*4bd0*/  MUFU.EX2 R232, R0 ;  /* 0x0000000000e87308 */ /* 0x0005e20000000800 */
[----:B-1----:R-:W-:Y:S01]  /*4be0*/  FFMA.FTZ R5, R42, c[0x0][0x2d0], -R3 ;  /* 0x0000b4002a057a23 */ /* 0x002fe20000010803 */
[----:B----4-:R-:W-:-:S06]  /*4bf0*/  F2FP.PACK_AB R8, R226, R229 ;  /* 0x000000e5e208723e */ /* 0x010fcc00000000ff */
[----:B------:R1:W-:Y:S01]  /*4c00*/  MUFU.EX2 R236, R5 ;  /* 0x0000000500ec7308 */ /* 0x0003e20000000800 */
[----:B--2---:R-:W-:-:S07]  /*4c10*/  FFMA.FTZ R0, R46, c[0x0][0x2d0], -R3 ;  /* 0x0000b4002e007a23 */ /* 0x004fce0000010803 */
[----:B------:R2:W3:Y:S01]  /*4c20*/  MUFU.EX2 R235, R0 ;  /* 0x0000000000eb7308 */ /* 0x0004e20000000800 */
[----:B-1----:R-:W-:-:S07]  /*4c30*/  FFMA.FTZ R5, R41, c[0x0][0x2d0], -R3 ;  /* 0x0000b40029057a23 */ /* 0x002fce0000010803 */
[----:B------:R-:W1:Y:S01]  /*4c40*/  MUFU.EX2 R237, R5 ;  /* 0x0000000500ed7308 */ /* 0x000e620000000800 */
[----:B--2---:R-:W-:Y:S01]  /*4c50*/  FFMA.FTZ R0, R47, c[0x0][0x2d0], -R3 ;  /* 0x0000b4002f007a23 */ /* 0x004fe20000010803 */
[----:B---3--:R-:W-:-:S06]  /*4c60*/  F2FP.PACK_AB R4, R235, R232 ;  /* 0x000000e8eb04723e */ /* 0x008fcc00000000ff */
[----:B------:R2:W-:Y:S01]  /*4c70*/  MUFU.EX2 R239, R0 ;  /* 0x0000000000ef7308 */ /* 0x0005e20000000800 */
[----:B-1----:R-:W-:-:S07]  /*4c80*/  F2FP.PACK_AB R10, R237, R236 ;  /* 0x000000eced0a723e */ /* 0x002fce00000000ff */
[----:B------:R-:W-:Y:S01]  /*4c90*/  HMMA.16816.F32 R16, R8, R120, RZ ;  /* 0x000000780810723c */ /* 0x000fe200000018ff */
[----:B--2---:R-:W-:-:S07]  /*4ca0*/  FFMA.FTZ R0, R48, c[0x0][0x2d0], -R3 ;  /* 0x0000b40030007a23 */ /* 0x004fce0000010803 */
        /* <DEDUP_REMOVED lines=20> */
[----:B------:R-:W-:Y:S01]  /*4df0*/  HMMA.16816.F32 R8, R8, R58, RZ ;  /* 0x0000003a0808723c */ /* 0x000fe200000018ff */
[----:B------:R1:W2:Y:S02]  /*4e00*/  MUFU.EX2 R238, R0 ;  /* 0x0000000000ee7308 */ /* 0x0002a40000000800 */
[----:B-1----:R-:W-:Y:S01]  /*4e10*/  FFMA.FTZ R0, R68, c[0x0][0x2d0], -R3 ;  /* 0x0000b40044007a23 */ /* 0x002fe20000010803 */
[----:B--2---:R-:W-:-:S05]  /*4e20*/  F2FP.PACK_AB R7, R238, R234 ;  /* 0x000000eaee07723e */ /* 0x004fca00000000ff */
[----:B------:R1:W-:Y:S02]  /*4e30*/  MUFU.EX2 R233, R0 ;  /* 0x0000000000e97308 */ /* 0x0003e40000000800 */
[C---:B------:R-:W-:Y:S08]  /*4e40*/  HMMA.16816.F32 R36, R4.reuse, R134, R36 ;  /* 0x000000860424723c */ /* 0x040ff00000001824 */
[----:B------:R-:W-:Y:S01]  /*4e50*/  HMMA.16816.F32 R16, R4, R72, R16 ;  /* 0x000000480410723c */ /* 0x000fe20000001810 */
[----:B-1----:R-:W-:-:S04]  /*4e60*/  FFMA.FTZ R0, R69, c[0x0][0x2d0], -R3 ;  /* 0x0000b40045007a23 */ /* 0x002fc80000010803 */
[----:B------:R1:W2:Y:S03]  /*4e70*/  MUFU.EX2 R230, R0 ;  /* 0x0000000000e67308 */ /* 0x0002a60000000800 */
[C---:B------:R-:W-:Y:S08]  /*4e80*/  HMMA.16816.F32 R32, R4.reuse, R88, R32 ;  /* 0x000000580420723c */ /* 0x040ff00000001820 */
[----:B------:R-:W-:Y:S01]  /*4e90*/  HMMA.16816.F32 R28, R4, R92, R28 ;  /* 0x0000005c041c723c */ /* 0x000fe2000000181c */
[----:B-1----:R-:W-:-:S07]  /*4ea0*/  FFMA.FTZ R0, R71, c[0x0][0x2d0], -R3 ;  /* 0x0000b40047007a23 */ /* 0x002fce0000010803 */
[C---:B------:R-:W-:Y:S01]  /*4eb0*/  HMMA.16816.F32 R24, R4.reuse, R116, R24 ;  /* 0x000000740418723c */ /* 0x040fe20000001818 */
[----:B------:R-:W-:Y:S01]  /*4ec0*/  FFMA.FTZ R3, R70, c[0x0][0x2d0], -R3 ;  /* 0x0000b40046037a23 */ /* 0x000fe20000010803 */
[----:B--2---:R-:W-:Y:S01]  /*4ed0*/  F2FP.PACK_AB R96, R230, R233 ;  /* 0x000000e9e660723e */ /* 0x004fe200000000ff */
[----:B------:R1:W-:Y:S05]  /*4ee0*/  MUFU.EX2 R228, R0 ;  /* 0x0000000000e47308 */ /* 0x0003ea0000000800 */
[C---:B------:R-:W-:Y:S03]  /*4ef0*/  HMMA.16816.F32 R20, R4.reuse, R132, R20 ;  /* 0x000000840414723c */ /* 0x040fe60000001814 */
[----:B------:R-:W2:Y:S05]  /*4f00*/  MUFU.EX2 R206, R3 ;  /* 0x0000000300ce7308 */ /* 0x000eaa0000000800 */
[----:B------:R-:W-:Y:S01]  /*4f10*/  HMMA.16816.F32 R84, R4, R172, R84 ;  /* 0x000000ac0454723c */ /* 0x000fe20000001854 */
[----:B-1----:R-:W-:-:S04]  /*4f20*/  FFMA.FTZ R0, R50, c[0x0][0x2d0], -R2 ;  /* 0x0000b40032007a23 */ /* 0x002fc80000010802 */
[----:B------:R1:W-:Y:S03]  /*4f30*/  MUFU.EX2 R201, R0 ;  /* 0x0000000000c97308 */ /* 0x0003e60000000800 */
[----:B------:R-:W-:Y:S01]  /*4f40*/  HMMA.16816.F32 R124, R4, R74, R124 ;  /* 0x0000004a047c723c */ /* 0x000fe2000000187c */
[----:B--2---:R-:W-:Y:S01]  /*4f50*/  F2FP.PACK_AB R98, R206, R228 ;  /* 0x000000e4ce62723e */ /* 0x004fe200000000ff */
[----:B------:R-:W-:-:S06]  /*4f60*/  @P6 IMAD.HI.U32 R3, R164, c[0x0][0x2c8], RZ ;  /* 0x0000b200a4036a27 */ /* 0x000fcc00078e00ff */
[----:B------:R-:W-:Y:S01]  /*4f70*/  HMMA.16816.F32 R140, R4, R90, R140 ;  /* 0x0000005a048c723c */ /* 0x000fe2000000188c */
[----:B------:R-:W-:Y:S02]  /*4f80*/  @P6 SHF.R.U32.HI R164, RZ, c[0x0][0x2cc], R3 ;  /* 0x0000b300ffa46a19 */ /* 0x000fe40000011603 */
[----:B------:R-:W-:-:S03]  /*4f90*/  ISETP.LE.AND P6, PT, R243, c[0x0][0x32c], PT ;  /* 0x0000cb00f3007a0c */ /* 0x000fc60003fc3270 */
[----:B------:R-:W-:Y:S02]  /*4fa0*/  IMAD.IADD R3, R241, 0x1, R164 ;  /* 0x00000001f1037824 */ /* 0x000fe400078e02a4 */
[--C-:B-1----:R-:W-:Y:S01]  /*4fb0*/  FFMA.FTZ R0, R51, c[0x0][0x2d0], -R2.reuse ;  /* 0x0000b40033007a23 */ /* 0x102fe20000010802 */
[C---:B------:R-:W-:Y:S03]  /*4fc0*/  HMMA.16816.F32 R156, R4.reuse, R94, R156 ;  /* 0x0000005e049c723c */ /* 0x040fe6000000189c */
[----:B------:R1:W2:Y:S05]  /*4fd0*/  MUFU.EX2 R200, R0 ;  /* 0x0000000000c87308 */ /* 0x0002aa0000000800 */
[C---:B------:R-:W-:Y:S08]  /*4fe0*/  HMMA.16816.F32 R64, R4.reuse, R118, R64 ;  /* 0x000000760440723c */ /* 0x040ff00000001840 */
[----:B------:R-:W-:Y:S01]  /*4ff0*/  HMMA.16816.F32 R8, R4, R174, R8 ;  /* 0x000000ae0408723c */ /* 0x000fe20000001808 */
[--C-:B-1----:R-:W-:Y:S01]  /*5000*/  FFMA.FTZ R0, R52, c[0x0][0x2d0], -R2.reuse ;  /* 0x0000b40034007a23 */ /* 0x102fe20000010802 */
[----:B--2---:R-:W-:Y:S01]  /*5010*/  F2FP.PACK_AB R97, R200, R201 ;  /* 0x000000c9c861723e */ /* 0x004fe200000000ff */
[----:B------:R-:W-:-:S02]  /*5020*/  FFMA.FTZ R2, R53, c[0x0][0x2d0], -R2 ;  /* 0x0000b40035027a23 */ /* 0x000fc40000010802 */
[----:B------:R1:W-:Y:S08]  /*5030*/  MUFU.EX2 R199, R0 ;  /* 0x0000000000c77308 */ /* 0x0003f00000000800 */
[----:B------:R-:W2:Y:S01]  /*5040*/  MUFU.EX2 R198, R2 ;  /* 0x0000000200c67308 */ /* 0x000ea20000000800 */
[----:B-1----:R-:W-:-:S07]  /*5050*/  FFMA.FTZ R0, R44, c[0x0][0x2d0], -R13 ;  /* 0x0000b4002c007a23 */ /* 0x002fce000001080d */
[----:B------:R1:W-:Y:S01]  /*5060*/  MUFU.EX2 R197, R0 ;  /* 0x0000000000c57308 */ /* 0x0003e20000000800 */
[----:B--2---:R-:W-:-:S07]  /*5070*/  F2FP.PACK_AB R99, R198, R199 ;  /* 0x000000c7c663723e */ /* 0x004fce00000000ff */
[----:B------:R-:W-:Y:S01]  /*5080*/  HMMA.16816.F32 R112, R96, R108, R16 ;  /* 0x0000006c6070723c */ /* 0x000fe20000001810 */
[----:B-1----:R-:W-:-:S07]  /*5090*/  FFMA.FTZ R0, R54, c[0x0][0x2d0], -R13 ;  /* 0x0000b40036007a23 */ /* 0x002fce000001080d */
[C---:B------:R-:W-:Y:S01]  /*50a0*/  HMMA.16816.F32 R128, R96.reuse, R160, R32 ;  /* 0x000000a06080723c */ /* 0x040fe20000001820 */
[----:B------:R1:W2:Y:S07]  /*50b0*/  MUFU.EX2 R194, R0 ;  /* 0x0000000000c27308 */ /* 0x0002ae0000000800 */
[C---:B------:R-:W-:Y:S08]  /*50c0*/  HMMA.16816.F32 R144, R96.reuse, R168, R28 ;  /* 0x000000a86090723c */ /* 0x040ff0000000181c */
[----:B------:R-:W-:Y:S01]  /*50d0*/  HMMA.16816.F32 R52, R96, R176, R24 ;  /* 0x000000b06034723c */ /* 0x000fe20000001818 */
[----:B-1----:R-:W-:Y:S01]  /*50e0*/  FFMA.FTZ R0, R82, c[0x0][0x2d0], -R13 ;  /* 0x0000b40052007a23 */ /* 0x002fe2000001080d */
[----:B--2---:R-:W-:-:S03]  /*50f0*/  F2FP.PACK_AB R4, R194, R197 ;  /* 0x000000c5c204723e */ /* 0x004fc600000000ff */
[----:B------:R1:W-:Y:S03]  /*5100*/  MUFU.EX2 R195, R0 ;  /* 0x0000000000c37308 */ /* 0x0003e60000000800 */
[C---:B------:R-:W-:Y:S08]  /*5110*/  HMMA.16816.F32 R68, R96.reuse, R180, R20 ;  /* 0x000000b46044723c */ /* 0x040ff00000001814 */
        /* <DEDUP_REMOVED lines=9> */
[----:B------:R-:W-:Y:S01]  /*51b0*/  HMMA.16816.F32 R64, R96, R178, R64 ;  /* 0x000000b26040723c */ /* 0x000fe20000001840 */
[----:B-1----:R-:W-:-:S04]  /*51c0*/  FFMA.FTZ R0, R49, c[0x0][0x2d0], -R12 ;  /* 0x0000b40031007a23 */ /* 0x002fc8000001080c */
[----:B------:R1:W2:Y:S02]  /*51d0*/  MUFU.EX2 R51, R0 ;  /* 0x0000000000337308 */ /* 0x0002a40000000800 */
[----:B-1----:R-:W-:Y:S01]  /*51e0*/  FFMA.FTZ R0, R80, c[0x0][0x2d0], -R12 ;  /* 0x0000b40050007a23 */ /* 0x002fe2000001080c */
[----:B--2---:R-:W-:-:S05]  /*51f0*/  F2FP.PACK_AB R5, R51, R44 ;  /* 0x0000002c3305723e */ /* 0x004fca00000000ff */
[----:B------:R1:W-:Y:S02]  /*5200*/  MUFU.EX2 R193, R0 ;  /* 0x0000000000c17308 */ /* 0x0003e40000000800 */
[----:B-1----:R-:W-:Y:S02]  /*5210*/  FFMA.FTZ R0, R81, c[0x0][0x2d0], -R12 ;  /* 0x0000b40051007a23 */ /* 0x002fe4000001080c */
[C---:B------:R-:W-:Y:S04]  /*5220*/  HMMA.16816.F32 R80, R96.reuse, R182, R36 ;  /* 0x000000b66050723c */ /* 0x040fe80000001824 */
[----:B------:R1:W2:Y:S04]  /*5230*/  MUFU.EX2 R50, R0 ;  /* 0x0000000000327308 */ /* 0x0002a80000000800 */
[----:B------:R-:W-:Y:S01]  /*5240*/  HMMA.16816.F32 R96, R96, R186, R8 ;  /* 0x000000ba6060723c */ /* 0x000fe20000001808 */
[----:B-1----:R-:W-:Y:S01]  /*5250*/  FFMA.FTZ R0, R148, c[0x0][0x2d0], -R13 ;  /* 0x0000b40094007a23 */ /* 0x002fe2000001080d */
[----:B--2---:R-:W-:-:S03]  /*5260*/  F2FP.PACK_AB R7, R50, R193 ;  /* 0x000000c13207723e */ /* 0x004fc600000000ff */
[----:B------:R1:W-:Y:S04]  /*5270*/  MUFU.EX2 R48, R0 ;  /* 0x0000000000307308 */ /* 0x0003e80000000800 */
[C---:B------:R-:W-:Y:S08]  /*5280*/  HMMA.16816.F32 R32, R4.reuse, R120, RZ ;  /* 0x000000780420723c */ /* 0x040ff000000018ff */
[----:B------:R-:W-:Y:S01]  /*5290*/  HMMA.16816.F32 R24, R4, R136, RZ ;  /* 0x000000880418723c */ /* 0x000fe200000018ff */
[----:B-1----:R-:W-:-:S04]  /*52a0*/  FFMA.FTZ R0, R149, c[0x0][0x2d0], -R13 ;  /* 0x0000b40095007a23 */ /* 0x002fc8000001080d */
[----:B------:R1:W2:Y:S03]  /*52b0*/  MUFU.EX2 R47, R0 ;  /* 0x00000000002f7308 */ /* 0x0002a60000000800 */
[C---:B------:R-:W-:Y:S08]  /*52c0*/  HMMA.16816.F32 R8, R4.reuse, R152, RZ ;  /* 0x000000980408723c */ /* 0x040ff000000018ff */
[----:B------:R-:W-:Y:S01]  /*52d0*/  HMMA.16816.F32 R16, R4, R60, RZ ;  /* 0x0000003c0410723c */ /* 0x000fe200000018ff */
[----:B-1----:R-:W-:-:S07]  /*52e0*/  FFMA.FTZ R0, R150, c[0x0][0x2d0], -R13 ;  /* 0x0000b40096007a23 */ /* 0x002fce000001080d */
[C---:B------:R-:W-:Y:S01]  /*52f0*/  HMMA.16816.F32 R20, R4.reuse, R76, RZ ;  /* 0x0000004c0414723c */ /* 0x040fe200000018ff */
[----:B------:R1:W-:Y:S07]  /*5300*/  MUFU.EX2 R46, R0 ;  /* 0x00000000002e7308 */ /* 0x0003ee0000000800 */
[C---:B------:R-:W-:Y:S08]  /*5310*/  HMMA.16816.F32 R120, R4.reuse, R122, RZ ;  /* 0x0000007a0478723c */ /* 0x040ff000000018ff */
[----:B------:R-:W-:Y:S01]  /*5320*/  HMMA.16816.F32 R136, R4, R138, RZ ;  /* 0x0000008a0488723c */ /* 0x000fe200000018ff */
[----:B-1----:R-:W-:-:S04]  /*5330*/  FFMA.FTZ R0, R151, c[0x0][0x2d0], -R13 ;  /* 0x0000b40097007a23 */ /* 0x002fc8000001080d */
[----:B------:R1:W3:Y:S03]  /*5340*/  MUFU.EX2 R49, R0 ;  /* 0x0000000000317308 */ /* 0x0002e60000000800 */
        /* <DEDUP_REMOVED lines=8> */
[----:B------:R1:W4:Y:S02]  /*53d0*/  MUFU.EX2 R15, R0 ;  /* 0x00000000000f7308 */ /* 0x0003240000000800 */
[----:B--2---:R-:W-:Y:S02]  /*53e0*/  F2FP.PACK_AB R4, R47, R48 ;  /* 0x000000302f04723e */ /* 0x004fe400000000ff */
[----:B---3--:R-:W-:Y:S01]  /*53f0*/  F2FP.PACK_AB R6, R49, R46 ;  /* 0x0000002e3106723e */ /* 0x008fe200000000ff */
[----:B-1----:R-:W-:Y:S01]  /*5400*/  FFMA.FTZ R0, R103, c[0x0][0x2d0], -R12 ;  /* 0x0000b40067007a23 */ /* 0x002fe2000001080c */
[----:B----4-:R-:W-:-:S03]  /*5410*/  F2FP.PACK_AB R5, R15, R14 ;  /* 0x0000000e0f05723e */ /* 0x010fc600000000ff */
[----:B------:R1:W-:Y:S02]  /*5420*/  MUFU.EX2 R36, R0 ;  /* 0x0000000000247308 */ /* 0x0003e40000000800 */
[----:B-1----:R-:W-:-:S06]  /*5430*/  FFMA.FTZ R0, R107, c[0x0][0x2d0], -R12 ;  /* 0x0000b4006b007a23 */ /* 0x002fcc000001080c */
        /* <DEDUP_REMOVED lines=12> */
[----:B--2---:R-:W-:Y:S01]  /*5500*/  F2FP.PACK_AB R92, R39, R38 ;  /* 0x00000026275c723e */ /* 0x004fe200000000ff */
[----:B------:R1:W-:Y:S06]  /*5510*/  MUFU.EX2 R45, R0 ;  /* 0x00000000002d7308 */ /* 0x0003ec0000000800 */
        /* <DEDUP_REMOVED lines=12> */
[----:B-1----:R-:W-:-:S06]  /*55e0*/  FFMA.FTZ R0, R166, c[0x0][0x2d0], -R12 ;  /* 0x0000b400a6007a23 */ /* 0x002fcc000001080c */
[----:B------:R-:W-:Y:S01]  /*55f0*/  FADD.FTZ R5, R229, R226 ;  /* 0x000000e2e5057221 */ /* 0x000fe20000010000 */
[----:B------:R-:W1:Y:S01]  /*5600*/  MUFU.EX2 R8, R0 ;  /* 0x0000000000087308 */ /* 0x000e620000000800 */
[----:B------:R-:W-:Y:S02]  /*5610*/  FADD.FTZ R7, R203, R202 ;  /* 0x000000cacb077221 */ /* 0x000fe40000010000 */
[----:B------:R-:W-:Y:S02]  /*5620*/  FADD.FTZ R6, R197, R194 ;  /* 0x000000c2c5067221 */ /* 0x000fe40000010000 */
[----:B------:R-:W-:Y:S02]  /*5630*/  FADD.FTZ R4, R44, R51 ;  /* 0x000000332c047221 */ /* 0x000fe40000010000 */
[----:B------:R-:W-:Y:S02]  /*5640*/  FADD.FTZ R5, R236, R5 ;  /* 0x00000005ec057221 */ /* 0x000fe40000010000 */
[----:B------:R-:W-:-:S02]  /*5650*/  FADD.FTZ R7, R205, R7 ;  /* 0x00000007cd077221 */ /* 0x000fc40000010000 */
[----:B------:R-:W-:Y:S02]  /*5660*/  FADD.FTZ R6, R195, R6 ;  /* 0x00000006c3067221 */ /* 0x000fe40000010000 */
[----:B------:R-:W-:Y:S02]  /*5670*/  FADD.FTZ R4, R193, R4 ;  /* 0x00000004c1047221 */ /* 0x000fe40000010000 */
[----:B------:R-:W-:Y:S01]  /*5680*/  FADD.FTZ R5, R237, R5 ;  /* 0x00000005ed057221 */ /* 0x000fe20000010000 */
[----:B-1----:R-:W-:Y:S01]  /*5690*/  F2FP.PACK_AB R93, R8, R9 ;  /* 0x00000009085d723e */ /* 0x002fe200000000ff */
[----:B------:R-:W-:Y:S02]  /*56a0*/  FADD.FTZ R7, R207, R7 ;  /* 0x00000007cf077221 */ /* 0x000fe40000010000 */
[----:B------:R-:W-:Y:S02]  /*56b0*/  FADD.FTZ R6, R196, R6 ;  /* 0x00000006c4067221 */ /* 0x000fe40000010000 */
[----:B------:R-:W-:-:S02]  /*56c0*/  FADD.FTZ R4, R50, R4 ;  /* 0x0000000432047221 */ /* 0x000fc40000010000 */
[----:B------:R-:W-:Y:S02]  /*56d0*/  FADD.FTZ R5, R232, R5 ;  /* 0x00000005e8057221 */ /* 0x000fe40000010000 */
[----:B------:R-:W-:Y:S02]  /*56e0*/  FADD.FTZ R11, R204, R7 ;  /* 0x00000007cc0b7221 */ /* 0x000fe40000010000 */
[----:B------:R-:W-:Y:S02]  /*56f0*/  FFMA.FTZ R0, R188, c[0x0][0x2d0], -R12 ;  /* 0x0000b400bc007a23 */ /* 0x000fe4000001080c */
[----:B------:R-:W-:Y:S02]  /*5700*/  FADD.FTZ R10, R48, R6 ;  /* 0x00000006300a7221 */ /* 0x000fe40000010000 */
[----:B------:R-:W-:Y:S01]  /*5710*/  FADD.FTZ R6, R14, R4 ;  /* 0x000000040e067221 */ /* 0x000fe20000010000 */
[----:B------:R1:W-:Y:S01]  /*5720*/  MUFU.EX2 R2, R0 ;  /* 0x0000000000027308 */ /* 0x0003e20000000800 */
[----:B------:R-:W-:-:S02]  /*5730*/  FADD.FTZ R7, R235, R5 ;  /* 0x00000005eb077221 */ /* 0x000fc40000010000 */
[----:B------:R-:W-:Y:S02]  /*5740*/  FADD.FTZ R5, R231, R11 ;  /* 0x0000000be7057221 */ /* 0x000fe40000010000 */
[----:B------:R-:W-:Y:S02]  /*5750*/  FADD.FTZ R4, R47, R10 ;  /* 0x0000000a2f047221 */ /* 0x000fe40000010000 */
[----:B------:R-:W-:Y:S02]  /*5760*/  FADD.FTZ R6, R15, R6 ;  /* 0x000000060f067221 */ /* 0x000fe40000010000 */
[----:B------:R-:W-:Y:S02]  /*5770*/  FADD.FTZ R11, R239, R7 ;  /* 0x00000007ef0b7221 */ /* 0x000fe40000010000 */
[----:B------:R-:W-:Y:S02]  /*5780*/  FADD.FTZ R10, R234, R5 ;  /* 0x00000005ea0a7221 */ /* 0x000fe40000010000 */
[----:B------:R-:W-:-:S02]  /*5790*/  FADD.FTZ R7, R46, R4 ;  /* 0x000000042e077221 */ /* 0x000fc40000010000 */
[----:B------:R-:W-:Y:S02]  /*57a0*/  FADD.FTZ R4, R36, R6 ;  /* 0x0000000624047221 */ /* 0x000fe40000010000 */
[----:B-1----:R-:W-:Y:S02]  /*57b0*/  FFMA.FTZ R0, R167, c[0x0][0x2d0], -R12 ;  /* 0x0000b400a7007a23 */ /* 0x002fe4000001080c */
[----:B------:R-:W-:Y:S02]  /*57c0*/  FADD.FTZ R5, R240, R11 ;  /* 0x0000000bf0057221 */ /* 0x000fe40000010000 */
[----:B------:R-:W-:Y:S02]  /*57d0*/  FADD.FTZ R6, R238, R10 ;  /* 0x0000000aee067221 */ /* 0x000fe40000010000 */
[----:B------:R-:W1:Y:S01]  /*57e0*/  MUFU.EX2 R0, R0 ;  /* 0x0000000000007308 */ /* 0x000e620000000800 */
[----:B------:R-:W-:Y:S02]  /*57f0*/  FADD.FTZ R7, R49, R7 ;  /* 0x0000000731077221 */ /* 0x000fe40000010000 */
[----:B------:R-:W-:-:S02]  /*5800*/  FADD.FTZ R4, R37, R4 ;  /* 0x0000000425047221 */ /* 0x000fc40000010000 */
[----:B------:R-:W-:Y:S02]  /*5810*/  FADD.FTZ R5, R233, R5 ;  /* 0x00000005e9057221 */ /* 0x000fe40000010000 */
[----:B------:R-:W-:Y:S02]  /*5820*/  FADD.FTZ R6, R201, R6 ;  /* 0x00000006c9067221 */ /* 0x000fe40000010000 */
[----:B------:R-:W-:Y:S02]  /*5830*/  FADD.FTZ R7, R38, R7 ;  /* 0x0000000726077221 */ /* 0x000fe40000010000 */
[----:B------:R-:W-:Y:S02]  /*5840*/  FADD.FTZ R9, R9, R4 ;  /* 0x0000000409097221 */ /* 0x000fe40000010000 */
[----:B------:R-:W-:Y:S02]  /*5850*/  FADD.FTZ R4, R230, R5 ;  /* 0x00000005e6047221 */ /* 0x000fe40000010000 */
[----:B------:R-:W-:Y:S01]  /*5860*/  FADD.FTZ R5, R200, R6 ;  /* 0x00000006c8057221 */ /* 0x000fe20000010000 */
[----:B-1----:R-:W-:Y:S01]  /*5870*/  F2FP.PACK_AB R95, R0, R2 ;  /* 0x00000002005f723e */ /* 0x002fe200000000ff */
        /* <DEDUP_REMOVED lines=9> */
[----:B------:R-:W-:Y:S01]  /*5910*/  HMMA.16816.F32 R120, R92, R110, R120 ;  /* 0x0000006e5c78723c */ /* 0x000fe20000001878 */
[----:B------:R-:W-:Y:S01]  /*5920*/  FADD.FTZ R2, R13, R6 ;  /* 0x000000060d027221 */ /* 0x000fe20000010000 */
[----:B------:R-:W-:Y:S01]  /*5930*/  STL [R1+0x8], R7 ;  /* 0x0000080701007387 */ /* 0x000fe20000100800 */
[----:B------:R-:W-:-:S03]  /*5940*/  FADD.FTZ R0, R0, R8 ;  /* 0x0000000800007221 */ /* 0x000fc60000010000 */
[----:B------:R-:W-:Y:S02]  /*5950*/  STL [R1+0x4], R4 ;  /* 0x0000040401007387 */ /* 0x000fe40000100800 */
[C---:B------:R-:W-:Y:S02]  /*5960*/  HMMA.16816.F32 R132, R92.reuse, R160, R24 ;  /* 0x000000a05c84723c */ /* 0x040fe40000001818 */
[----:B------:R1:W-:Y:S04]  /*5970*/  STL [R1+0xc], R2 ;  /* 0x00000c0201007387 */ /* 0x0003e80000100800 */
[----:B------:R2:W-:Y:S02]  /*5980*/  STL [R1+0x10], R0 ;  /* 0x0000100001007387 */ /* 0x0005e40000100800 */
[C---:B------:R-:W-:Y:S08]  /*5990*/  HMMA.16816.F32 R136, R92.reuse, R162, R136 ;  /* 0x000000a25c88723c */ /* 0x040ff00000001888 */
[C---:B------:R-:W-:Y:S08]  /*59a0*/  HMMA.16816.F32 R148, R92.reuse, R168, R148 ;  /* 0x000000a85c94723c */ /* 0x040ff00000001894 */
[----:B------:R-:W-:Y:S01]  /*59b0*/  HMMA.16816.F32 R152, R92, R170, R152 ;  /* 0x000000aa5c98723c */ /* 0x000fe20000001898 */
[----:B-1----:R-:W-:-:S07]  /*59c0*/  IADD3 R2, R3, c[0x0][0x328], RZ ;  /* 0x0000ca0003027a10 */ /* 0x002fce0007ffe0ff */
[C---:B------:R-:W-:Y:S08]  /*59d0*/  HMMA.16816.F32 R56, R92.reuse, R176, R16 ;  /* 0x000000b05c38723c */ /* 0x040ff00000001810 */
[C---:B------:R-:W-:Y:S08]  /*59e0*/  HMMA.16816.F32 R60, R92.reuse, R178, R60 ;  /* 0x000000b25c3c723c */ /* 0x040ff0000000183c */
[C---:B------:R-:W-:Y:S08]  /*59f0*/  HMMA.16816.F32 R72, R92.reuse, R180, R20 ;  /* 0x000000b45c48723c */ /* 0x040ff00000001814 */
[C---:B------:R-:W-:Y:S08]  /*5a00*/  HMMA.16816.F32 R76, R92.reuse, R182, R76 ;  /* 0x000000b65c4c723c */ /* 0x040ff0000000184c */
[C---:B------:R-:W-:Y:S08]  /*5a10*/  HMMA.16816.F32 R88, R92.reuse, R184, R28 ;  /* 0x000000b85c58723c */ /* 0x040ff0000000181c */
[----:B------:R-:W-:Y:S01]  /*5a20*/  HMMA.16816.F32 R92, R92, R186, R40 ;  /* 0x000000ba5c5c723c */ /* 0x000fe20000001828 */
[----:B------:R-:W-:Y:S07]  /*5a30*/  @!P6 BRA `(.L_x_188) ;  /* 0x000001100000e947 */ /* 0x000fee0003800000 */
[C---:B--2---:R-:W-:Y:S02]  /*5a40*/  ISETP.GT.AND P0, PT, R3.reuse, RZ, PT ;  /* 0x000000ff0300720c */ /* 0x044fe40003f04270 */
[----:B------:R-:W-:-:S11]  /*5a50*/  IADD3 R0, R3, -0x1, RZ ;  /* 0xffffffff03007810 */ /* 0x000fd60007ffe0ff */
[----:B------:R-:W-:Y:S05]  /*5a60*/  @P0 BRA `(.L_x_189) ;  /* 0x0000007000000947 */ /* 0x000fea0003800000 */
[----:B------:R-:W-:Y:S02]  /*5a70*/  IMAD.MOV.U32 R4, RZ, RZ, 0x1 ;  /* 0x00000001ff047424 */ /* 0x000fe400078e00ff */
[----:B------:R-:W-:-:S03]  /*5a80*/  IMAD.MOV R0, RZ, RZ, -R3 ;  /* 0x000000ffff007224 */ /* 0x000fc600078e0a03 */
[----:B------:R-:W-:-:S13]  /*5a90*/  ISETP.NE.AND P0, PT, R4, c[0x0][0x32c], PT ;  /* 0x0000cb0004007a0c */ /* 0x000fda0003f05270 */
[----:B------:R-:W-:-:S05]  /*5aa0*/  @P0 IMAD.HI.U32 R3, R0, c[0x0][0x330], RZ ;  /* 0x0000cc0000030a27 */ /* 0x000fca00078e00ff */
[----:B------:R-:W-:-:S04]  /*5ab0*/  @P0 SHF.R.U32.HI R0, RZ, c[0x0][0x334], R3 ;  /* 0x0000cd00ff000a19 */ /* 0x000fc80000011603 */
[----:B------:R-:W-:Y:S01]  /*5ac0*/  LOP3.LUT R0, RZ, R0, RZ, 0x33, !PT ;  /* 0x00000000ff007212 */ /* 0x000fe200078e33ff */
[----:B------:R-:W-:Y:S05]  /*5ad0*/  BRA `(.L_x_190) ;  /* 0x0000004000007947 */ /* 0x000fea0003800000 */
.L_x_189:
[----:B------:R-:W-:-:S04]  /*5ae0*/  MOV R3, 0x1 ;  /* 0x0000000100037802 */ /* 0x000fc80000000f00 */
[----:B------:R-:W-:-:S13]  /*5af0*/  ISETP.NE.AND P0, PT, R3, c[0x0][0x32c], PT ;  /* 0x0000cb0003007a0c */ /* 0x000fda0003f05270 */
[----:B------:R-:W-:-:S05]  /*5b00*/  @P0 IMAD.HI.U32 R3, R0, c[0x0][0x330], RZ ;  /* 0x0000cc0000030a27 */ /* 0x000fca00078e00ff */
[----:B------:R-:W-:Y:S02]  /*5b10*/  @P0 SHF.R.U32.HI R0, RZ, c[0x0][0x334], R3 ;  /* 0x0000cd00ff000a19 */ /* 0x000fe40000011603 */
.L_x_190:
[----:B------:R-:W-:-:S05]  /*5b20*/  MOV R3, c[0x0][0x32c] ;  /* 0x0000cb0000037a02 */ /* 0x000fca0000000f00 */
[----:B------:R-:W-:-:S05]  /*5b30*/  IMAD R0, R0, R3, c[0x0][0x32c] ;  /* 0x0000cb0000007624 */ /* 0x000fca00078e0203 */
[----:B------:R-:W-:-:S05]  /*5b40*/  IMNMX R2, R2, R0, PT ;  /* 0x0000000002027217 */ /* 0x000fca0003800200 */
.L_x_188:
[----:B--2---:R-:W-:-:S05]  /*5b50*/  IMAD.HI R2, R2, 0x2aaaaaab, RZ ;  /* 0x2aaaaaab02027827 */ /* 0x004fca00078e02ff */
[----:B------:R-:W-:-:S04]  /*5b60*/  SHF.R.U32.HI R0, RZ, 0x1f, R2 ;  /* 0x0000001fff007819 */ /* 0x000fc80000011602 */
[----:B------:R-:W-:-:S04]  /*5b70*/  LEA.HI.SX32 R2, R2, R0, 0x1d ;  /* 0x0000000002027211 */ /* 0x000fc800078feaff */
[----:B------:R-:W-:-:S04]  /*5b80*/  IMNMX R252, R242, R2, !PT ;  /* 0x00000002f2fc7217 */ /* 0x000fc80007800200 */
[----:B------:R-:W-:-:S13]  /*5b90*/  ISETP.GE.AND P0, PT, R224, R252, PT ;  /* 0x000000fce000720c */ /* 0x000fda0003f06270 */
[----:B------:R-:W-:Y:S05]  /*5ba0*/  @!P0 BRA `(.L_x_191) ;  /* 0x0000475000008947 */ /* 0x000fea0003800000 */
[----:B------:R-:W2:Y:S04]  /*5bb0*/  LDL R8, [R1+0x2c] ;  /* 0x00002c0001087983 */ /* 0x000ea80000100800 */
[----:B------:R-:W3:Y:S01]  /*5bc0*/  LDL R5, [R1+0x28] ;  /* 0x0000280001057983 */ /* 0x000ee20000100800 */
[----:B------:R-:W-:Y:S01]  /*5bd0*/  SHF.R.S32.HI R3, RZ, 0x1f, R227 ;  /* 0x0000001fff037819 */ /* 0x000fe200000114e3 */
[----:B------:R-:W-:Y:S01]  /*5be0*/  IMAD.MOV.U32 R103, RZ, RZ, R105 ;  /* 0x000000ffff677224 */ /* 0x000fe200078e0069 */
[C---:B------:R-:W-:Y:S01]  /*5bf0*/  IADD3 R6, R227.reuse, 0x20, RZ ;  /* 0x00000020e3067810 */ /* 0x040fe20007ffe0ff */
[----:B------:R-:W-:Y:S01]  /*5c00*/  IMAD.MOV.U32 R101, RZ, RZ, R106 ;  /* 0x000000ffff657224 */ /* 0x000fe200078e006a */
[C---:B------:R-:W-:Y:S01]  /*5c10*/  SHF.L.U64.HI R228, R227.reuse, 0x1, R3 ;  /* 0x00000001e3e47819 */ /* 0x040fe20000010203 */
[----:B------:R-:W-:Y:S01]  /*5c20*/  IMAD.MOV.U32 R108, RZ, RZ, R100 ;  /* 0x000000ffff6c7224 */ /* 0x000fe200078e0064 */
[C---:B------:R-:W-:Y:S01]  /*5c30*/  IADD3 R3, R227.reuse, 0x40, RZ ;  /* 0x00000040e3037810 */ /* 0x040fe20007ffe0ff */
[----:B------:R-:W-:Y:S01]  /*5c40*/  IMAD.MOV.U32 R107, RZ, RZ, R104 ;  /* 0x000000ffff6b7224 */ /* 0x000fe200078e0068 */
[C---:B------:R-:W-:Y:S01]  /*5c50*/  IADD3 R4, R227.reuse, 0x40, RZ ;  /* 0x00000040e3047810 */ /* 0x040fe20007ffe0ff */
[----:B------:R-:W-:Y:S01]  /*5c60*/  IMAD.MOV.U32 R226, RZ, RZ, R224 ;  /* 0x000000ffffe27224 */ /* 0x000fe200078e00e0 */
[----:B------:R-:W-:Y:S01]  /*5c70*/  SHF.R.S32.HI R3, RZ, 0x1f, R3 ;  /* 0x0000001fff037819 */ /* 0x000fe20000011403 */
[C---:B------:R-:W-:Y:S01]  /*5c80*/  IMAD.SHL.U32 R0, R227.reuse, 0x2, RZ ;  /* 0x00000002e3007824 */ /* 0x040fe200078e00ff */
[----:B------:R-:W-:-:S02]  /*5c90*/  IADD3 R7, R227, 0x20, RZ ;  /* 0x00000020e3077810 */ /* 0x000fc40007ffe0ff */
[----:B------:R-:W-:Y:S02]  /*5ca0*/  SHF.R.S32.HI R6, RZ, 0x1f, R6 ;  /* 0x0000001fff067819 */ /* 0x000fe40000011406 */
[----:B------:R-:W-:Y:S02]  /*5cb0*/  LEA.HI R3, R3, R4, RZ, 0x3 ;  /* 0x0000000403037211 */ /* 0x000fe400078f18ff */
[----:B------:R-:W-:Y:S02]  /*5cc0*/  LEA.HI R6, R6, R7, RZ, 0x3 ;  /* 0x0000000706067211 */ /* 0x000fe400078f18ff */
[----:B------:R-:W-:Y:S02]  /*5cd0*/  LOP3.LUT R3, R3, 0xfffffff8, RZ, 0xc0, !PT ;  /* 0xfffffff803037812 */ /* 0x000fe400078ec0ff */
[----:B------:R-:W-:-:S03]  /*5ce0*/  LOP3.LUT R6, R6, 0xfffffff8, RZ, 0xc0, !PT ;  /* 0xfffffff806067812 */ /* 0x000fc600078ec0ff */
[C---:B------:R-:W-:Y:S02]  /*5cf0*/  IMAD.SHL.U32 R232, R3.reuse, 0x2, RZ ;  /* 0x0000000203e87824 */ /* 0x040fe400078e00ff */
[C---:B------:R-:W-:Y:S01]  /*5d00*/  IMAD.SHL.U32 R230, R6.reuse, 0x2, RZ ;  /* 0x0000000206e67824 */ /* 0x040fe200078e00ff */
[----:B--2---:R-:W-:Y:S02]  /*5d10*/  SHF.L.U64.HI R229, R6, 0x1, R8 ;  /* 0x0000000106e57819 */ /* 0x004fe40000010208 */
[----:B---3--:R-:W-:Y:S02]  /*5d20*/  SHF.L.U64.HI R231, R3, 0x1, R5 ;  /* 0x0000000103e77819 */ /* 0x008fe40000010205 */
.L_x_212:
[----:B------:R-:W2:Y:S01]  /*5d30*/  LDL R0, [R1+0x14] ;  /* 0x0000140001007983 */ /* 0x000ea20000100800 */
[----:B------:R-:W-:Y:S04]  /*5d40*/  DEPBAR.LE SB0, 0x0 ;  /* 0x000080000000791a */ /* 0x000fe80000000000 */
[----:B------:R-:W-:Y:S06]  /*5d50*/  BAR.SYNC.DEFER_BLOCKING 0x0 ;  /* 0x0000000000007b1d */ /* 0x000fec0000010000 */
        /* <DEDUP_REMOVED lines=8> */
[----:B------:R1:W1:Y:S04]  /*5de0*/  LDSM.16.M88.4 R176, [R221] ;  /* 0x00000000ddb0783b */ /* 0x0002680000000200 */
[----:B------:R1:W1:Y:S01]  /*5df0*/  LDSM.16.M88.4 R180, [R220] ;  /* 0x00000000dcb4783b */ /* 0x0002620000000200 */
[----:B--2---:R-:W-:Y:S11]  /*5e00*/  ISETP.GT.AND P0, PT, R0, R226, PT ;  /* 0x000000e20000720c */ /* 0x004ff60003f04270 */
[----:B------:R-:W-:Y:S02]  /*5e10*/  @!UPT UIADD3 URZ, URZ, URZ, URZ ;  /* 0x0000003f3f3ff290 */ /* 0x000fe4000fffe03f */
[----:B------:R-:W-:-:S05]  /*5e20*/  @P0 BRA `(.L_x_192) ;  /* 0x0000039000000947 */ /* 0x000fca0003800000 */
[----:B-1-34-:R-:W-:Y:S01]  /*5e30*/  SHF.R.S32.HI R0, RZ, 0x1f, R225 ;  /* 0x0000001fff007819 */ /* 0x01afe200000114e1 */
[----:B------:R-:W-:Y:S01]  /*5e40*/  IMAD.WIDE.U32 R2, R225, c[0x0][0x208], RZ ;  /* 0x00008200e1027a25 */ /* 0x000fe200078e00ff */
[----:B------:R-:W-:Y:S01]  /*5e50*/  SHF.R.S32.HI R4, RZ, 0x1f, R222 ;  /* 0x0000001fff047819 */ /* 0x000fe200000114de */
[----:B------:R-:W1:Y:S01]  /*5e60*/  S2R R11, SR_TID.X ;  /* 0x00000000000b7919 */ /* 0x000e620000002100 */
[C---:B------:R-:W-:Y:S01]  /*5e70*/  ISETP.GE.AND P1, PT, R227.reuse, c[0x0][0x1d4], PT ;  /* 0x00007500e3007a0c */ /* 0x040fe20003f26270 */
[----:B------:R-:W-:Y:S01]  /*5e80*/  IMAD R0, R0, c[0x0][0x208], RZ ;  /* 0x0000820000007a24 */ /* 0x000fe200078e02ff */
[C---:B------:R-:W-:Y:S01]  /*5e90*/  IADD3 R13, R227.reuse, 0x20, RZ ;  /* 0x00000020e30d7810 */ /* 0x040fe20007ffe0ff */
[----:B------:R-:W-:Y:S01]  /*5ea0*/  IMAD R4, R4, c[0x0][0x218], RZ ;  /* 0x0000860004047a24 */ /* 0x000fe200078e02ff */
[----:B------:R-:W-:Y:S01]  /*5eb0*/  IADD3 R12, R227, 0x40, RZ ;  /* 0x00000040e30c7810 */ /* 0x000fe20007ffe0ff */
[----:B------:R-:W-:Y:S01]  /*5ec0*/  IMAD R0, R225, c[0x0][0x20c], R0 ;  /* 0x00008300e1007a24 */ /* 0x000fe200078e0200 */
[----:B------:R-:W-:Y:S01]  /*5ed0*/  ISETP.GE.AND P3, PT, R13, c[0x0][0x1d4], PT ;  /* 0x000075000d007a0c */ /* 0x000fe20003f66270 */
[----:B------:R-:W-:Y:S01]  /*5ee0*/  IMAD R4, R222, c[0x0][0x21c], R4 ;  /* 0x00008700de047a24 */ /* 0x000fe200078e0204 */
[----:B------:R-:W-:Y:S01]  /*5ef0*/  ISETP.GE.AND P2, PT, R12, c[0x0][0x1d4], PT ;  /* 0x000075000c007a0c */ /* 0x000fe20003f46270 */
[----:B------:R-:W-:Y:S01]  /*5f00*/  IMAD.IADD R3, R3, 0x1, R0 ;  /* 0x0000000103037824 */ /* 0x000fe200078e0200 */
[----:B------:R-:W-:Y:S01]  /*5f10*/  BSSY B0, `(.L_x_192) ;  /* 0x000002a000007945 */ /* 0x000fe20003800000 */
[----:B------:R-:W-:Y:S02]  /*5f20*/  IMAD.SHL.U32 R5, R227, 0x2, RZ ;  /* 0x00000002e3057824 */ /* 0x000fe400078e00ff */
[----:B------:R-:W-:Y:S05]  /*5f30*/  IMAD.WIDE.U32 R2, R222, c[0x0][0x218], R2 ;  /* 0x00008600de027a25 */ /* 0x000fea00078e0002 */
[----:B------:R-:W-:Y:S04]  /*5f40*/  IADD3 R0, P0, R2, UR18, RZ ;  /* 0x0000001202007c10 */ /* 0x000fe8000ff1e0ff */
[----:B------:R-:W-:Y:S02]  /*5f50*/  IADD3.X R3, R3, UR5, R4, P0, !PT ;  /* 0x0000000503037c10 */ /* 0x000fe400087fe404 */
[C---:B------:R-:W-:Y:S04]  /*5f60*/  LEA R10, P0, R0.reuse, c[0x0][0x1f8], 0x1 ;  /* 0x00007e00000a7a11 */ /* 0x040fe800078008ff */
[----:B------:R-:W-:Y:S02]  /*5f70*/  LEA.HI.X R3, R0, c[0x0][0x1fc], R3, 0x1, P0 ;  /* 0x00007f0000037a11 */ /* 0x000fe400000f0c03 */
[----:B------:R-:W2:Y:S04]  /*5f80*/  SHFL.IDX PT, R0, R10, RZ, 0x1c1f ;  /* 0x001c1fff0a007589 */ /* 0x000ea800000e0000 */
[----:B------:R-:W3:Y:S01]  /*5f90*/  SHFL.IDX PT, R2, R3, RZ, 0x1c1f ;  /* 0x001c1fff03027589 */ /* 0x000ee200000e0000 */
[----:B--2---:R-:W-:Y:S05]  /*5fa0*/  IADD3 R8, P0, R0, R5, RZ ;  /* 0x0000000500087210 */ /* 0x004fea0007f1e0ff */
[----:B---3--:R-:W-:Y:S01]  /*5fb0*/  IMAD.X R9, R2, 0x1, R228, P0 ;  /* 0x0000000102097824 */ /* 0x008fe200000e06e4 */
[----:B------:R-:W-:Y:S04]  /*5fc0*/  IADD3 R6, P0, R0, R230, RZ ;  /* 0x000000e600067210 */ /* 0x000fe80007f1e0ff */
[----:B------:R-:W-:Y:S01]  /*5fd0*/  @!PT LDS RZ, [RZ] ;  /* 0x00000000fffff984 */ /* 0x000fe20000000800 */
[----:B------:R2:W-:Y:S01]  /*5fe0*/  LDGSTS.E.BYPASS.LTC128B.128 [R223+0x1880], [R8.64], !P1 ;  /* 0x0188000008df7fae */ /* 0x0005e2000c901d48 */
[----:B------:R-:W-:Y:S01]  /*5ff0*/  IMAD.X R7, R2, 0x1, R229, P0 ;  /* 0x0000000102077824 */ /* 0x000fe200000e06e5 */
[----:B------:R-:W-:Y:S02]  /*6000*/  IADD3 R4, P0, R0, R232, RZ ;  /* 0x000000e800047210 */ /* 0x000fe40007f1e0ff */
[----:B-1----:R-:W-:Y:S02]  /*6010*/  ISETP.GT.AND P1, PT, R11, 0x3f, PT ;  /* 0x0000003f0b00780c */ /* 0x002fe40003f24270 */
[----:B------:R2:W-:Y:S01]  /*6020*/  LDGSTS.E.BYPASS.LTC128B.128 [R223+0x2480], [R6.64], !P3 ;  /* 0x0248000006df7fae */ /* 0x0005e2000d901d48 */
[----:B------:R-:W-:Y:S05]  /*6030*/  IMAD.X R5, R2, 0x1, R231, P0 ;  /* 0x0000000102057824 */ /* 0x000fea00000e06e7 */
[----:B------:R2:W-:Y:S05]  /*6040*/  LDGSTS.E.BYPASS.LTC128B.128 [R223+0x3080], [R4.64], !P2 ;  /* 0x0308000004df7fae */ /* 0x0005ea000d101d48 */
[----:B------:R-:W-:-:S05]  /*6050*/  @P1 BRA `(.L_x_193) ;  /* 0x0000015000001947 */ /* 0x000fca0003800000 */
[----:B------:R-:W-:-:S05]  /*6060*/  BRA.DIV ~URZ, `(.L_x_194) ;  /* 0x0000e9d27f007947 */ /* 0x000fca000b800000 */
[----:B--2---:R1:W2:Y:S04]  /*6070*/  SHFL.IDX PT, R4, R3, 0x1, 0x1c1f ;  /* 0x003c1f0003047f89 */ /* 0x0042a800000e0000 */
[----:B------:R1:W3:Y:S02]  /*6080*/  SHFL.IDX PT, R0, R10, 0x1, 0x1c1f ;  /* 0x003c1f000a007f89 */ /* 0x0002e400000e0000 */
.L_x_260:
[C---:B-1----:R-:W-:Y:S01]  /*6090*/  IADD3 R10, R227.reuse, 0x20, RZ ;  /* 0x00000020e30a7810 */ /* 0x042fe20007ffe0ff */
[C---:B------:R-:W-:Y:S01]  /*60a0*/  IMAD.SHL.U32 R2, R227.reuse, 0x2, RZ ;  /* 0x00000002e3027824 */ /* 0x040fe200078e00ff */
[C---:B------:R-:W-:Y:S02]  /*60b0*/  ISETP.GE.AND P3, PT, R227.reuse, c[0x0][0x1d4], PT ;  /* 0x00007500e3007a0c */ /* 0x040fe40003f66270 */
[----:B------:R-:W-:Y:S02]  /*60c0*/  ISETP.GE.AND P2, PT, R10, c[0x0][0x1d4], PT ;  /* 0x000075000a007a0c */ /* 0x000fe40003f46270 */
[----:B---3--:R-:W-:Y:S02]  /*60d0*/  IADD3 R8, P0, R0, R2, RZ ;  /* 0x0000000200087210 */ /* 0x008fe40007f1e0ff */
[----:B------:R-:W-:Y:S03]  /*60e0*/  IADD3 R5, R227, 0x40, RZ ;  /* 0x00000040e3057810 */ /* 0x000fe60007ffe0ff */
[----:B--2---:R-:W-:Y:S01]  /*60f0*/  IMAD.X R9, R4, 0x1, R228, P0 ;  /* 0x0000000104097824 */ /* 0x004fe200000e06e4 */
[----:B------:R-:W-:Y:S02]  /*6100*/  IADD3 R6, P0, R0, R230, RZ ;  /* 0x000000e600067210 */ /* 0x000fe40007f1e0ff */
[----:B------:R-:W-:Y:S02]  /*6110*/  ISETP.GE.AND P1, PT, R5, c[0x0][0x1d4], PT ;  /* 0x0000750005007a0c */ /* 0x000fe40003f26270 */
[----:B------:R-:W-:Y:S01]  /*6120*/  @!PT LDS RZ, [RZ] ;  /* 0x00000000fffff984 */ /* 0x000fe20000000800 */
[----:B------:R-:W-:Y:S01]  /*6130*/  @!PT LDS RZ, [RZ] ;  /* 0x00000000fffff984 */ /* 0x000fe20000000800 */
[----:B------:R-:W-:Y:S01]  /*6140*/  @!PT LDS RZ, [RZ] ;  /* 0x00000000fffff984 */ /* 0x000fe20000000800 */
[----:B------:R1:W-:Y:S01]  /*6150*/  LDGSTS.E.BYPASS.LTC128B.128 [R223+0x2080], [R8.64], !P3 ;  /* 0x0208000008df7fae */ /* 0x0003e2000d901d48 */
[----:B------:R-:W-:Y:S01]  /*6160*/  IMAD.X R7, R4, 0x1, R229, P0 ;  /* 0x0000000104077824 */ /* 0x000fe200000e06e5 */
[----:B------:R-:W-:Y:S04]  /*6170*/  IADD3 R2, P0, R0, R232, RZ ;  /* 0x000000e800027210 */ /* 0x000fe80007f1e0ff */
[----:B------:R1:W-:Y:S01]  /*6180*/  LDGSTS.E.BYPASS.LTC128B.128 [R223+0x2c80], [R6.64], !P2 ;  /* 0x02c8000006df7fae */ /* 0x0003e2000d101d48 */
[----:B------:R-:W-:Y:S05]  /*6190*/  IMAD.X R3, R4, 0x1, R231, P0 ;  /* 0x0000000104037824 */ /* 0x000fea00000e06e7 */
[----:B------:R1:W-:Y:S03]  /*61a0*/  LDGSTS.E.BYPASS.LTC128B.128 [R223+0x3880], [R2.64], !P1 ;  /* 0x0388000002df7fae */ /* 0x0003e6000c901d48 */
.L_x_193:
[----:B------:R-:W-:Y:S05]  /*61b0*/  BSYNC B0 ;  /* 0x0000000000007941 */ /* 0x000fea0003800000 */
.L_x_192:
[----:B-1-34-:R-:W0:Y:S01]  /*61c0*/  LDGDEPBAR ;  /* 0x00000000000079af */ /* 0x01ae220000000000 */
[----:B------:R-:W-:Y:S01]  /*61d0*/  WARPSYNC 0xffffffff ;  /* 0xffffffff00007948 */ /* 0x000fe20003800000 */
[-C--:B--2---:R-:W-:Y:S06]  /*61e0*/  HMMA.16816.F32 R4, R48, R16.reuse, RZ ;  /* 0x000000103004723c */ /* 0x084fec00000018ff */
[----:B------:R-:W2:Y:S02]  /*61f0*/  LDL R0, [R1+0x14] ;  /* 0x0000140001007983 */ /* 0x000ea40000100800 */
[C---:B------:R-:W-:Y:S02]  /*6200*/  HMMA.16816.F32 R8, R44.reuse, R16, RZ ;  /* 0x000000102c08723c */ /* 0x040fe400000018ff */
[----:B------:R-:W-:Y:S06]  /*6210*/  LDSM.16.M88.4 R184, [R211+0x8080] ;  /* 0x00808000d3b8783b */ /* 0x000fec0000000200 */
[-C--:B------:R-:W-:Y:S02]  /*6220*/  HMMA.16816.F32 R12, R44, R18.reuse, RZ ;  /* 0x000000122c0c723c */ /* 0x080fe400000018ff */
[----:B------:R-:W1:Y:S06]  /*6230*/  LDSM.16.M88.4 R188, [R208+0x4880] ;  /* 0x00488000d0bc783b */ /* 0x000e6c0000000200 */
[C---:B------:R-:W-:Y:S02]  /*6240*/  HMMA.16816.F32 R16, R48.reuse, R18, RZ ;  /* 0x000000123010723c */ /* 0x040fe400000018ff */
[----:B------:R-:W3:Y:S06]  /*6250*/  LDSM.16.M88.4 R192, [R211+0x9080] ;  /* 0x00908000d3c0783b */ /* 0x000eec0000000200 */
[-C--:B------:R-:W-:Y:S02]  /*6260*/  HMMA.16816.F32 R20, R48, R32.reuse, RZ ;  /* 0x000000203014723c */ /* 0x080fe400000018ff */
[----:B------:R-:W4:Y:S06]  /*6270*/  LDSM.16.M88.4 R196, [R208+0x4c80] ;  /* 0x004c8000d0c4783b */ /* 0x000f2c0000000200 */
[C---:B------:R-:W-:Y:S02]  /*6280*/  HMMA.16816.F32 R24, R44.reuse, R32, RZ ;  /* 0x000000202c18723c */ /* 0x040fe400000018ff */
[----:B------:R-:W-:Y:S06]  /*6290*/  LDSM.16.M88.4 R200, [R219] ;  /* 0x00000000dbc8783b */ /* 0x000fec0000000200 */
[-C--:B------:R-:W-:Y:S02]  /*62a0*/  HMMA.16816.F32 R28, R44, R34.reuse, RZ ;  /* 0x000000222c1c723c */ /* 0x080fe400000018ff */
[----:B------:R-:W-:Y:S06]  /*62b0*/  LDSM.16.M88.4 R204, [R212+0x9080] ;  /* 0x00908000d4cc783b */ /* 0x000fec0000000200 */
[C---:B------:R-:W-:Y:S08]  /*62c0*/  HMMA.16816.F32 R32, R48.reuse, R34, RZ ;  /* 0x000000223020723c */ /* 0x040ff000000018ff */
[-C--:B------:R-:W-:Y:S08]  /*62d0*/  HMMA.16816.F32 R36, R48, R160.reuse, RZ ;  /* 0x000000a03024723c */ /* 0x080ff000000018ff */
[C---:B------:R-:W-:Y:S08]  /*62e0*/  HMMA.16816.F32 R40, R44.reuse, R160, RZ ;  /* 0x000000a02c28723c */ /* 0x040ff000000018ff */
[-C--:B------:R-:W-:Y:S08]  /*62f0*/  HMMA.16816.F32 R44, R44, R162.reuse, RZ ;  /* 0x000000a22c2c723c */ /* 0x080ff000000018ff */
[----:B------:R-:W-:Y:S01]  /*6300*/  HMMA.16816.F32 R48, R48, R162, RZ ;  /* 0x000000a23030723c */ /* 0x000fe200000018ff */
[----:B------:R-:W5:Y:S07]  /*6310*/  LDSM.16.M88.4 R160, [R208+0x5080] ;  /* 0x00508000d0a0783b */ /* 0x000f6e0000000200 */
        /* <DEDUP_REMOVED lines=9> */
[----:B------:R-:W-:Y:S07]  /*63b0*/  LDSM.16.M88.4 R176, [R211+0xa080] ;  /* 0x00a08000d3b0783b */ /* 0x000fee0000000200 */
[-C--:B------:R-:W-:Y:S08]  /*63c0*/  HMMA.16816.F32 R36, R164, R180.reuse, R36 ;  /* 0x000000b4a424723c */ /* 0x080ff00000001824 */
[C---:B------:R-:W-:Y:S08]  /*63d0*/  HMMA.16816.F32 R40, R172.reuse, R180, R40 ;  /* 0x000000b4ac28723c */ /* 0x040ff00000001828 */
[-C--:B------:R-:W-:Y:S01]  /*63e0*/  HMMA.16816.F32 R44, R172, R182.reuse, R44 ;  /* 0x000000b6ac2c723c */ /* 0x080fe2000000182c */
[----:B------:R-:W-:Y:S07]  /*63f0*/  LDSM.16.M88.4 R172, [R217] ;  /* 0x00000000d9ac783b */ /* 0x000fee0000000200 */
[----:B------:R-:W-:Y:S01]  /*6400*/  HMMA.16816.F32 R48, R164, R182, R48 ;  /* 0x000000b6a430723c */ /* 0x000fe20000001830 */
[----:B------:R-:W1:Y:S08]  /*6410*/  LDSM.16.M88.4 R164, [R218] ;  /* 0x00000000daa4783b */ /* 0x000e700000000200 */
[----:B------:R-:W1:Y:S01]  /*6420*/  LDSM.16.M88.4 R180, [R208+0x5480] ;  /* 0x00548000d0b4783b */ /* 0x000e620000000200 */
[----:B--2---:R-:W-:Y:S01]  /*6430*/  ISETP.GT.AND P0, PT, R226, R0, PT ;  /* 0x00000000e200720c */ /* 0x004fe20003f04270 */
[-C--:B-1----:R-:W-:Y:S08]  /*6440*/  HMMA.16816.F32 R4, R184, R188.reuse, R4 ;  /* 0x000000bcb804723c */ /* 0x082ff00000001804 */
[C---:B---3--:R-:W-:Y:S08]  /*6450*/  HMMA.16816.F32 R8, R192.reuse, R188, R8 ;  /* 0x000000bcc008723c */ /* 0x048ff00000001808 */
[-C--:B------:R-:W-:Y:S08]  /*6460*/  HMMA.16816.F32 R12, R192, R190.reuse, R12 ;  /* 0x000000bec00c723c */ /* 0x080ff0000000180c */
[C---:B------:R-:W-:Y:S01]  /*6470*/  HMMA.16816.F32 R16, R184.reuse, R190, R16 ;  /* 0x000000beb810723c */ /* 0x040fe20000001810 */
[----:B------:R-:W-:Y:S07]  /*6480*/  LDSM.16.M88.4 R188, [R208+0x5c80] ;  /* 0x005c8000d0bc783b */ /* 0x000fee0000000200 */
[-C--:B----4-:R-:W-:Y:S08]  /*6490*/  HMMA.16816.F32 R20, R184, R196.reuse, R20 ;  /* 0x000000c4b814723c */ /* 0x090ff00000001814 */
[C---:B------:R-:W-:Y:S08]  /*64a0*/  HMMA.16816.F32 R24, R192.reuse, R196, R24 ;  /* 0x000000c4c018723c */ /* 0x040ff00000001818 */
[-C--:B------:R-:W-:Y:S08]  /*64b0*/  HMMA.16816.F32 R28, R192, R198.reuse, R28 ;  /* 0x000000c6c01c723c */ /* 0x080ff0000000181c */
[C---:B------:R-:W-:Y:S01]  /*64c0*/  HMMA.16816.F32 R32, R184.reuse, R198, R32 ;  /* 0x000000c6b820723c */ /* 0x040fe20000001820 */
[----:B------:R-:W-:Y:S07]  /*64d0*/  LDSM.16.M88.4 R196, [R216] ;  /* 0x00000000d8c4783b */ /* 0x000fee0000000200 */
[-C--:B-----5:R-:W-:Y:S08]  /*64e0*/  HMMA.16816.F32 R36, R184, R160.reuse, R36 ;  /* 0x000000a0b824723c */ /* 0x0a0ff00000001824 */
[C---:B------:R-:W-:Y:S08]  /*64f0*/  HMMA.16816.F32 R40, R192.reuse, R160, R40 ;  /* 0x000000a0c028723c */ /* 0x040ff00000001828 */
[-C--:B------:R-:W-:Y:S01]  /*6500*/  HMMA.16816.F32 R44, R192, R162.reuse, R44 ;  /* 0x000000a2c02c723c */ /* 0x080fe2000000182c */
[----:B------:R-:W-:Y:S07]  /*6510*/  LDSM.16.M88.4 R192, [R212+0xa080] ;  /* 0x00a08000d4c0783b */ /* 0x000fee0000000200 */
[----:B------:R-:W-:Y:S01]  /*6520*/  HMMA.16816.F32 R48, R184, R162, R48 ;  /* 0x000000a2b830723c */ /* 0x000fe20000001830 */
[----:B------:R-:W1:Y:S07]  /*6530*/  LDSM.16.M88.4 R160, [R211+0xb080] ;  /* 0x00b08000d3a0783b */ /* 0x000e6e0000000200 */
[-C--:B------:R-:W-:Y:S01]  /*6540*/  HMMA.16816.F32 R4, R168, R200.reuse, R4 ;  /* 0x000000c8a804723c */ /* 0x080fe20000001804 */
[----:B------:R-:W2:Y:S07]  /*6550*/  LDSM.16.M88.4 R184, [R208+0x5880] ;  /* 0x00588000d0b8783b */ /* 0x000eae0000000200 */
[C---:B------:R-:W-:Y:S08]  /*6560*/  HMMA.16816.F32 R8, R204.reuse, R200, R8 ;  /* 0x000000c8cc08723c */ /* 0x040ff00000001808 */
[-C--:B------:R-:W-:Y:S08]  /*6570*/  HMMA.16816.F32 R12, R204, R202.reuse, R12 ;  /* 0x000000cacc0c723c */ /* 0x080ff0000000180c */
[C---:B------:R-:W-:Y:S08]  /*6580*/  HMMA.16816.F32 R16, R168.reuse, R202, R16 ;  /* 0x000000caa810723c */ /* 0x040ff00000001810 */
[-C--:B------:R-:W-:Y:S08]  /*6590*/  HMMA.16816.F32 R20, R168, R164.reuse, R20 ;  /* 0x000000a4a814723c */ /* 0x080ff00000001814 */
        /* <DEDUP_REMOVED lines=8> */
[-C--:B------:R-:W-:Y:S08]  /*6620*/  HMMA.16816.F32 R4, R176, R180.reuse, R4 ;  /* 0x000000b4b004723c */ /* 0x080ff00000001804 */
[C---:B-1----:R-:W-:Y:S08]  /*6630*/  HMMA.16816.F32 R8, R160.reuse, R180, R8 ;  /* 0x000000b4a008723c */ /* 0x042ff00000001808 */
[-C--:B------:R-:W-:Y:S08]  /*6640*/  HMMA.16816.F32 R12, R160, R182.reuse, R12 ;  /* 0x000000b6a00c723c */ /* 0x080ff0000000180c */
[C---:B------:R-:W-:Y:S08]  /*6650*/  HMMA.16816.F32 R16, R176.reuse, R182, R16 ;  /* 0x000000b6b010723c */ /* 0x040ff00000001810 */
[-C--:B--2---:R-:W-:Y:S08]  /*6660*/  HMMA.16816.F32 R20, R176, R184.reuse, R20 ;  /* 0x000000b8b014723c */ /* 0x084ff00000001814 */
[C---:B------:R-:W-:Y:S08]  /*6670*/  HMMA.16816.F32 R24, R160.reuse, R184, R24 ;  /* 0x000000b8a018723c */ /* 0x040ff00000001818 */
[-C--:B------:R-:W-:Y:S08]  /*6680*/  HMMA.16816.F32 R28, R160, R186.reuse, R28 ;  /* 0x000000baa01c723c */ /* 0x080ff0000000181c */
[C---:B------:R-:W-:Y:S08]  /*6690*/  HMMA.16816.F32 R32, R176.reuse, R186, R32 ;  /* 0x000000bab020723c */ /* 0x040ff00000001820 */
[-C--:B------:R-:W-:Y:S08]  /*66a0*/  HMMA.16816.F32 R36, R176, R188.reuse, R36 ;  /* 0x000000bcb024723c */ /* 0x080ff00000001824 */
[C---:B------:R-:W-:Y:S08]  /*66b0*/  HMMA.16816.F32 R40, R160.reuse, R188, R40 ;  /* 0x000000bca028723c */ /* 0x040ff00000001828 */
[-C--:B------:R-:W-:Y:S08]  /*66c0*/  HMMA.16816.F32 R44, R160, R190.reuse, R44 ;  /* 0x000000bea02c723c */ /* 0x080ff0000000182c */
[----:B------:R-:W-:Y:S08]  /*66d0*/  HMMA.16816.F32 R48, R176, R190, R48 ;  /* 0x000000beb030723c */ /* 0x000ff00000001830 */
[-C--:B------:R-:W-:Y:S08]  /*66e0*/  HMMA.16816.F32 R4, R192, R196.reuse, R4 ;  /* 0x000000c4c004723c */ /* 0x080ff00000001804 */
        /* <DEDUP_REMOVED lines=18> */
[----:B------:R-:W-:Y:S02]  /*6810*/  FMUL.FTZ R18, R18, c[0x0][0x320] ;  /* 0x0000c80012127a20 */ /* 0x000fe40000410000 */
[----:B------:R-:W-:Y:S02]  /*6820*/  FMUL.FTZ R14, R14, c[0x0][0x320] ;  /* 0x0000c8000e0e7a20 */ /* 0x000fe40000410000 */
[----:B------:R-:W-:Y:S01]  /*6830*/  FMUL.FTZ R15, R15, c[0x0][0x320] ;  /* 0x0000c8000f0f7a20 */ /* 0x000fe20000410000 */
[----:B------:R4:W1:Y:S01]  /*6840*/  MUFU.TANH R168, R7 ;  /* 0x0000000700a87308 */ /* 0x0008620000002400 */
[----:B------:R-:W-:Y:S09]  /*6850*/  FMUL.FTZ R19, R19, c[0x0][0x320] ;  /* 0x0000c80013137a20 */ /* 0x000ff20000410000 */
[----:B------:R-:W1:Y:S10]  /*6860*/  MUFU.TANH R183, R8 ;  /* 0x0000000800b77308 */ /* 0x000e740000002400 */
[----:B------:R-:W1:Y:S01]  /*6870*/  MUFU.TANH R177, R9 ;  /* 0x0000000900b17308 */ /* 0x000e620000002400 */
[----:B----4-:R-:W4:Y:S09]  /*6880*/  LDSM.16.M88.4 R4, [R215] ;  /* 0x00000000d704783b */ /* 0x010f320000000200 */
[----:B------:R-:W1:Y:S10]  /*6890*/  MUFU.TANH R188, R10 ;  /* 0x0000000a00bc7308 */ /* 0x000e740000002400 */
[----:B------:R5:W1:Y:S10]  /*68a0*/  MUFU.TANH R185, R11 ;  /* 0x0000000b00b97308 */ /* 0x000a740000002400 */
[----:B------:R-:W1:Y:S10]  /*68b0*/  MUFU.TANH R106, R16 ;  /* 0x00000010006a7308 */ /* 0x000e740000002400 */
[----:B------:R-:W1:Y:S01]  /*68c0*/  MUFU.TANH R104, R17 ;  /* 0x0000001100687308 */ /* 0x000e620000002400 */
[----:B-----5:R-:W5:Y:S01]  /*68d0*/  LDSM.16.M88.4 R8, [R214] ;  /* 0x00000000d608783b */ /* 0x020f620000000200 */
[----:B------:R-:W-:Y:S04]  /*68e0*/  DEPBAR.LE SB0, 0x0 ;  /* 0x000080000000791a */ /* 0x000fe80000000000 */
[-C--:B----4-:R-:W-:Y:S04]  /*68f0*/  HMMA.16816.F32 R20, R192, R4.reuse, R20 ;  /* 0x00000004c014723c */ /* 0x090fe80000001814 */
[----:B------:R-:W4:Y:S01]  /*6900*/  MUFU.TANH R111, R18 ;  /* 0x00000012006f7308 */ /* 0x000f220000002400 */
[----:B------:R-:W-:Y:S03]  /*6910*/  BAR.SYNC.DEFER_BLOCKING 0x0 ;  /* 0x0000000000007b1d */ /* 0x000fe60000010000 */
[C---:B------:R-:W-:Y:S06]  /*6920*/  HMMA.16816.F32 R24, R164.reuse, R4, R24 ;  /* 0x00000004a418723c */ /* 0x040fec0000001818 */
[----:B------:R-:W1:Y:S02]  /*6930*/  MUFU.TANH R163, R12 ;  /* 0x0000000c00a37308 */ /* 0x000e640000002400 */
[-C--:B------:R-:W-:Y:S08]  /*6940*/  HMMA.16816.F32 R28, R164, R6.reuse, R28 ;  /* 0x00000006a41c723c */ /* 0x080ff0000000181c */
[----:B------:R-:W1:Y:S01]  /*6950*/  MUFU.TANH R162, R13 ;  /* 0x0000000d00a27308 */ /* 0x000e620000002400 */
[C---:B------:R-:W-:Y:S04]  /*6960*/  HMMA.16816.F32 R32, R192.reuse, R6, R32 ;  /* 0x00000006c020723c */ /* 0x040fe80000001820 */
[----:B------:R-:W-:Y:S02]  /*6970*/  FMUL.FTZ R20, R20, c[0x0][0x320] ;  /* 0x0000c80014147a20 */ /* 0x000fe40000410000 */
[----:B------:R-:W-:Y:S03]  /*6980*/  FMUL.FTZ R21, R21, c[0x0][0x320] ;  /* 0x0000c80015157a20 */ /* 0x000fe60000410000 */
[----:B------:R-:W1:Y:S03]  /*6990*/  MUFU.TANH R179, R14 ;  /* 0x0000000e00b37308 */ /* 0x000e660000002400 */
[----:B------:R-:W-:Y:S01]  /*69a0*/  FMUL.FTZ R26, R26, c[0x0][0x320] ;  /* 0x0000c8001a1a7a20 */ /* 0x000fe20000410000 */
[-C--:B-----5:R-:W-:Y:S03]  /*69b0*/  HMMA.16816.F32 R36, R192, R8.reuse, R36 ;  /* 0x00000008c024723c */ /* 0x0a0fe60000001824 */
[----:B------:R-:W-:Y:S02]  /*69c0*/  FMUL.FTZ R27, R27, c[0x0][0x320] ;  /* 0x0000c8001b1b7a20 */ /* 0x000fe40000410000 */
[----:B------:R-:W-:Y:S01]  /*69d0*/  FMUL.FTZ R28, R28, c[0x0][0x320] ;  /* 0x0000c8001c1c7a20 */ /* 0x000fe20000410000 */
[----:B------:R5:W1:Y:S01]  /*69e0*/  MUFU.TANH R102, R20 ;  /* 0x0000001400667308 */ /* 0x000a620000002400 */
[----:B------:R-:W-:Y:S01]  /*69f0*/  FMUL.FTZ R29, R29, c[0x0][0x320] ;  /* 0x0000c8001d1d7a20 */ /* 0x000fe20000410000 */
[C---:B------:R-:W-:Y:S04]  /*6a00*/  HMMA.16816.F32 R40, R164.reuse, R8, R40 ;  /* 0x00000008a428723c */ /* 0x040fe80000001828 */
[----:B------:R-:W-:Y:S02]  /*6a10*/  FMUL.FTZ R30, R30, c[0x0][0x320] ;  /* 0x0000c8001e1e7a20 */ /* 0x000fe40000410000 */
[----:B------:R-:W-:Y:S02]  /*6a20*/  FMUL.FTZ R31, R31, c[0x0][0x320] ;  /* 0x0000c8001f1f7a20 */ /* 0x000fe40000410000 */
[----:B------:R1:W1:Y:S01]  /*6a30*/  MUFU.TANH R100, R21 ;  /* 0x0000001500647308 */ /* 0x0002620000002400 */
[-C--:B------:R-:W-:Y:S03]  /*6a40*/  HMMA.16816.F32 R44, R164, R10.reuse, R44 ;  /* 0x0000000aa42c723c */ /* 0x080fe6000000182c */
[----:B------:R-:W-:Y:S02]  /*6a50*/  FMUL.FTZ R32, R32, c[0x0][0x320] ;  /* 0x0000c80020207a20 */ /* 0x000fe40000410000 */
[----:B------:R-:W-:Y:S02]  /*6a60*/  FMUL.FTZ R33, R33, c[0x0][0x320] ;  /* 0x0000c80021217a20 */ /* 0x000fe40000410000 */
[----:B------:R-:W-:Y:S01]  /*6a70*/  FMUL.FTZ R34, R34, c[0x0][0x320] ;  /* 0x0000c80022227a20 */ /* 0x000fe20000410000 */
[----:B------:R-:W-:Y:S01]  /*6a80*/  HMMA.16816.F32 R48, R192, R10, R48 ;  /* 0x0000000ac030723c */ /* 0x000fe20000001830 */
[----:B------:R2:W2:Y:S03]  /*6a90*/  MUFU.TANH R172, R26 ;  /* 0x0000001a00ac7308 */ /* 0x0004a60000002400 */
[----:B------:R-:W-:Y:S02]  /*6aa0*/  FMUL.FTZ R35, R35, c[0x0][0x320] ;  /* 0x0000c80023237a20 */ /* 0x000fe40000410000 */
[----:B-----5:R-:W-:Y:S02]  /*6ab0*/  FMUL.FTZ R20, R37, c[0x0][0x320] ;  /* 0x0000c80025147a20 */ /* 0x020fe40000410000 */
[----:B------:R-:W-:Y:S03]  /*6ac0*/  FMUL.FTZ R38, R38, c[0x0][0x320] ;  /* 0x0000c80026267a20 */ /* 0x000fe60000410000 */
[----:B------:R3:W3:Y:S01]  /*6ad0*/  MUFU.TANH R178, R15 ;  /* 0x0000000f00b27308 */ /* 0x0006e20000002400 */
[----:B------:R-:W-:Y:S02]  /*6ae0*/  FMUL.FTZ R39, R39, c[0x0][0x320] ;  /* 0x0000c80027277a20 */ /* 0x000fe40000410000 */
[----:B------:R-:W-:Y:S02]  /*6af0*/  FMUL.FTZ R42, R42, c[0x0][0x320] ;  /* 0x0000c8002a2a7a20 */ /* 0x000fe40000410000 */
[----:B-1----:R-:W-:Y:S02]  /*6b00*/  FMUL.FTZ R21, R36, c[0x0][0x320] ;  /* 0x0000c80024157a20 */ /* 0x002fe40000410000 */
[----:B------:R-:W-:Y:S02]  /*6b10*/  FMUL.FTZ R43, R43, c[0x0][0x320] ;  /* 0x0000c8002b2b7a20 */ /* 0x000fe40000410000 */
[----:B------:R-:W-:Y:S01]  /*6b20*/  FMUL.FTZ R44, R44, c[0x0][0x320] ;  /* 0x0000c8002c2c7a20 */ /* 0x000fe20000410000 */
[----:B------:R1:W1:Y:S01]  /*6b30*/  MUFU.TANH R110, R19 ;  /* 0x00000013006e7308 */ /* 0x0002620000002400 */
[----:B------:R-:W-:Y:S02]  /*6b40*/  FMUL.FTZ R45, R45, c[0x0][0x320] ;  /* 0x0000c8002d2d7a20 */ /* 0x000fe40000410000 */
[----:B------:R-:W-:Y:S02]  /*6b50*/  FMUL.FTZ R47, R47, c[0x0][0x320] ;  /* 0x0000c8002f2f7a20 */ /* 0x000fe40000410000 */
[----:B------:R-:W-:Y:S02]  /*6b60*/  FMUL.FTZ R17, R48, c[0x0][0x320] ;  /* 0x0000c80030117a20 */ /* 0x000fe40000410000 */
[----:B------:R-:W-:Y:S02]  /*6b70*/  FMUL.FTZ R16, R49, c[0x0][0x320] ;  /* 0x0000c80031107a20 */ /* 0x000fe40000410000 */
[----:B--2---:R-:W-:Y:S01]  /*6b80*/  FMUL.FTZ R26, R50, c[0x0][0x320] ;  /* 0x0000c800321a7a20 */ /* 0x004fe20000410000 */
        /* <DEDUP_REMOVED lines=15> */
[----:B------:R-:W1:Y:S10]  /*6c80*/  MUFU.TANH R30, R30 ;  /* 0x0000001e001e7308 */ /* 0x000e740000002400 */
        /* <DEDUP_REMOVED lines=9> */
[----:B------:R2:W1:Y:S10]  /*6d20*/  MUFU.TANH R29, R40 ;  /* 0x00000028001d7308 */ /* 0x0004740000002400 */
[----:B------:R2:W1:Y:S10]  /*6d30*/  MUFU.TANH R28, R41 ;  /* 0x00000029001c7308 */ /* 0x0004740000002400 */
[----:B------:R-:W1:Y:S10]  /*6d40*/  MUFU.TANH R42, R42 ;  /* 0x0000002a002a7308 */ /* 0x000e740000002400 */
[----:B------:R-:W1:Y:S10]  /*6d50*/  MUFU.TANH R43, R43 ;  /* 0x0000002b002b7308 */ /* 0x000e740000002400 */
[----:B------:R-:W1:Y:S10]  /*6d60*/  MUFU.TANH R44, R44 ;  /* 0x0000002c002c7308 */ /* 0x000e740000002400 */
[----:B------:R-:W1:Y:S10]  /*6d70*/  MUFU.TANH R45, R45 ;  /* 0x0000002d002d7308 */ /* 0x000e740000002400 */
[----:B------:R2:W1:Y:S10]  /*6d80*/  MUFU.TANH R27, R46 ;  /* 0x0000002e001b7308 */ /* 0x0004740000002400 */
[----:B------:R-:W1:Y:S10]  /*6d90*/  MUFU.TANH R47, R47 ;  /* 0x0000002f002f7308 */ /* 0x000e740000002400 */
[----:B------:R-:W1:Y:S10]  /*6da0*/  MUFU.TANH R17, R17 ;  /* 0x0000001100117308 */ /* 0x000e740000002400 */
[----:B------:R-:W1:Y:S10]  /*6db0*/  MUFU.TANH R16, R16 ;  /* 0x0000001000107308 */ /* 0x000e740000002400 */
[----:B------:R-:W1:Y:S10]  /*6dc0*/  MUFU.TANH R26, R26 ;  /* 0x0000001a001a7308 */ /* 0x000e740000002400 */
[----:B------:R-:W1:Y:S01]  /*6dd0*/  MUFU.TANH R18, R18 ;  /* 0x0000001200127308 */ /* 0x000e620000002400 */
[----:B------:R-:W-:-:S05]  /*6de0*/  @!P0 BRA `(.L_x_195) ;  /* 0x0000043000008947 */ /* 0x000fca0003800000 */
[C---:B--234-:R-:W-:Y:S01]  /*6df0*/  IADD3 R233, R227.reuse, 0x20, RZ ;  /* 0x00000020e3e97810 */ /* 0x05cfe20007ffe0ff */
[----:B------:R-:W2:Y:S01]  /*6e00*/  LDL R2, [R1+0x24] ;  /* 0x0000240001027983 */ /* 0x000ea20000100800 */
[----:B------:R-:W-:Y:S01]  /*6e10*/  ISETP.GE.AND P5, PT, R227, c[0x0][0x1d4], PT ;  /* 0x00007500e3007a0c */ /* 0x000fe20003fa6270 */
[----:B------:R-:W-:Y:S01]  /*6e20*/  IMAD.MOV.U32 R3, RZ, RZ, c[0x0][0x2b8] ;  /* 0x0000ae00ff037624 */ /* 0x000fe200078e00ff */
[----:B------:R-:W-:Y:S01]  /*6e30*/  ISETP.GE.AND P4, PT, R233, c[0x0][0x1d4], PT ;  /* 0x00007500e9007a0c */ /* 0x000fe20003f86270 */
[----:B------:R-:W3:Y:S01]  /*6e40*/  LDL R0, [R1+0x18] ;  /* 0x0000180001007983 */ /* 0x000ee20000100800 */
[----:B------:R-:W-:Y:S02]  /*6e50*/  IMAD.MOV.U32 R222, RZ, RZ, RZ ;  /* 0x000000ffffde7224 */ /* 0x000fe400078e00ff */
[----:B------:R-:W-:Y:S01]  /*6e60*/  ISETP.NE.AND P2, PT, R3, 0x1, PT ;  /* 0x000000010300780c */ /* 0x000fe20003f45270 */
[----:B------:R-:W4:Y:S02]  /*6e70*/  S2R R224, SR_TID.X ;  /* 0x0000000000e07919 */ /* 0x000f240000002100 */
[----:B----4-:R-:W-:Y:S04]  /*6e80*/  SHF.R.S32.HI R6, RZ, 0x1f, R224 ;  /* 0x0000001fff067819 */ /* 0x010fe800000114e0 */
[----:B------:R-:W-:Y:S01]  /*6e90*/  LEA.HI R6, R6, R224, RZ, 0x2 ;  /* 0x000000e006067211 */ /* 0x000fe200078f10ff */
[----:B------:R-:W-:Y:S03]  /*6ea0*/  IMAD.SHL.U32 R224, R227, 0x2, RZ ;  /* 0x00000002e3e07824 */ /* 0x000fe600078e00ff */
[----:B------:R-:W-:Y:S01]  /*6eb0*/  SHF.R.S32.HI R6, RZ, 0x2, R6 ;  /* 0x00000002ff067819 */ /* 0x000fe20000011406 */
[----:B--2---:R-:W-:Y:S01]  /*6ec0*/  IMAD R2, R226, 0x30, R2 ;  /* 0x00000030e2027824 */ /* 0x004fe200078e0202 */
[----:B---3--:R-:W-:Y:S04]  /*6ed0*/  ISETP.GT.AND P1, PT, R0, 0x2f, PT ;  /* 0x0000002f0000780c */ /* 0x008fe80003f24270 */
[----:B------:R-:W-:Y:S05]  /*6ee0*/  IADD3 R2, R2, -0x30, R0 ;  /* 0xffffffd002027810 */ /* 0x000fea0007ffe000 */
[----:B------:R-:W-:Y:S04]  /*6ef0*/  @P2 IMAD.HI.U32 R3, R2, c[0x0][0x2bc], RZ ;  /* 0x0000af0002032a27 */ /* 0x000fe800078e00ff */
[----:B------:R-:W-:Y:S01]  /*6f00*/  IMAD.MOV.U32 R0, RZ, RZ, R2 ;  /* 0x000000ffff007224 */ /* 0x000fe200078e0002 */
[----:B------:R-:W-:Y:S04]  /*6f10*/  @P2 SHF.R.U32.HI R0, RZ, c[0x0][0x2c0], R3 ;  /* 0x0000b000ff002a19 */ /* 0x000fe80000011603 */
[C---:B------:R-:W-:Y:S04]  /*6f20*/  @!P1 IADD3 R3, P0, R0.reuse, UR12, RZ ;  /* 0x0000000c00039c10 */ /* 0x040fe8000ff1e0ff */
[----:B------:R-:W-:Y:S01]  /*6f30*/  @!P1 LEA.HI.X.SX32 R5, R0, UR10, 0x1, P0 ;  /* 0x0000000a00059c11 */ /* 0x000fe200080f0eff */
[----:B------:R-:W-:Y:S01]  /*6f40*/  IMAD.MOV R0, RZ, RZ, -R0 ;  /* 0x000000ffff007224 */ /* 0x000fe200078e0a00 */
[C---:B------:R-:W-:Y:S03]  /*6f50*/  @!P1 LEA R4, P0, R3.reuse, c[0x0][0x2a0], 0x2 ;  /* 0x0000a80003049a11 */ /* 0x040fe600078010ff */
[----:B------:R-:W-:Y:S01]  /*6f60*/  IMAD R225, R0, c[0x0][0x2b8], R2 ;  /* 0x0000ae0000e17a24 */ /* 0x000fe200078e0202 */
[----:B------:R-:W-:Y:S03]  /*6f70*/  @!P1 LEA.HI.X R5, R3, c[0x0][0x2a4], R5, 0x2, P0 ;  /* 0x0000a90003059a11 */ /* 0x000fe600000f1405 */
[C---:B------:R-:W-:Y:S01]  /*6f80*/  IMAD.WIDE.U32 R2, R225.reuse, c[0x0][0x1e0], RZ ;  /* 0x00007800e1027a25 */ /* 0x040fe200078e00ff */
[----:B------:R-:W-:Y:S01]  /*6f90*/  SHF.R.S32.HI R0, RZ, 0x1f, R225 ;  /* 0x0000001fff007819 */ /* 0x000fe200000114e1 */
[----:B------:R2:W3:Y:S04]  /*6fa0*/  @!P1 LDG.E R222, [R4.64] ;  /* 0x0000000804de9981 */ /* 0x0004e8000c1e1900 */
[----:B------:R-:W-:Y:S04]  /*6fb0*/  IMAD R0, R0, c[0x0][0x1e0], RZ ;  /* 0x0000780000007a24 */ /* 0x000fe800078e02ff */
[----:B------:R-:W-:Y:S04]  /*6fc0*/  IMAD R0, R225, c[0x0][0x1e4], R0 ;  /* 0x00007900e1007a24 */ /* 0x000fe800078e0200 */
[----:B------:R-:W-:Y:S01]  /*6fd0*/  IMAD.IADD R3, R3, 0x1, R0 ;  /* 0x0000000103037824 */ /* 0x000fe200078e0200 */
[----:B--2---:R-:W-:Y:S04]  /*6fe0*/  IADD3 R5, -R6, 0x30, RZ ;  /* 0x0000003006057810 */ /* 0x004fe80007ffe1ff */
[----:B------:R-:W-:Y:S02]  /*6ff0*/  ISETP.GE.AND P1, PT, R5, 0x1, PT ;  /* 0x000000010500780c */ /* 0x000fe40003f26270 */
[----:B---3--:R-:W-:Y:S01]  /*7000*/  SHF.R.S32.HI R4, RZ, 0x1f, R222 ;  /* 0x0000001fff047819 */ /* 0x008fe200000114de */
[----:B------:R-:W-:Y:S04]  /*7010*/  IMAD.WIDE.U32 R2, R222, c[0x0][0x1f0], R2 ;  /* 0x00007c00de027a25 */ /* 0x000fe800078e0002 */
[----:B------:R-:W-:Y:S01]  /*7020*/  IMAD R4, R4, c[0x0][0x1f0], RZ ;  /* 0x00007c0004047a24 */ /* 0x000fe200078e02ff */
[----:B------:R-:W-:Y:S03]  /*7030*/  IADD3 R0, P0, R2, UR16, RZ ;  /* 0x0000001002007c10 */ /* 0x000fe6000ff1e0ff */
[----:B------:R-:W-:Y:S05]  /*7040*/  IMAD R4, R222, c[0x0][0x1f4], R4 ;  /* 0x00007d00de047a24 */ /* 0x000fea00078e0204 */
[----:B------:R-:W-:Y:S02]  /*7050*/  IADD3.X R3, R3, UR14, R4, P0, !PT ;  /* 0x0000000e03037c10 */ /* 0x000fe400087fe404 */
[C---:B------:R-:W-:Y:S04]  /*7060*/  LEA R4, P0, R0.reuse, c[0x0][0x1c8], 0x1 ;  /* 0x0000720000047a11 */ /* 0x040fe800078008ff */
[----:B------:R-:W-:Y:S02]  /*7070*/  LEA.HI.X R3, R0, c[0x0][0x1cc], R3, 0x1, P0 ;  /* 0x0000730000037a11 */ /* 0x000fe400000f0c03 */
[----:B------:R-:W2:Y:S04]  /*7080*/  SHFL.IDX PT, R0, R4, RZ, 0x1c1f ;  /* 0x001c1fff04007589 */ /* 0x000ea800000e0000 */
[----:B------:R-:W3:Y:S01]  /*7090*/  SHFL.IDX PT, R2, R3, RZ, 0x1c1f ;  /* 0x001c1fff03027589 */ /* 0x000ee200000e0000 */
[----:B--2---:R-:W-:Y:S05]  /*70a0*/  @P1 IADD3 R14, P0, R0, R224, RZ ;  /* 0x000000e0000e1210 */ /* 0x004fea0007f1e0ff */
[--C-:B---3--:R-:W-:Y:S01]  /*70b0*/  @P1 IMAD.X R15, R2, 0x1, R228.reuse, P0 ;  /* 0x00000001020f1824 */ /* 0x108fe200000e06e4 */
[----:B------:R-:W-:Y:S04]  /*70c0*/  @P1 IADD3 R12, P0, R0, R230, RZ ;  /* 0x000000e6000c1210 */ /* 0x000fe80007f1e0ff */
[----:B------:R-:W-:Y:S01]  /*70d0*/  @!PT LDS RZ, [RZ] ;  /* 0x00000000fffff984 */ /* 0x000fe20000000800 */
[----:B------:R2:W-:Y:S01]  /*70e0*/  @P1 LDGSTS.E.BYPASS.LTC128B.128 [R223+0x3c80], [R14.64], !P5 ;  /* 0x03c800000edf1fae */ /* 0x0005e2000e901d48 */
[----:B------:R-:W-:Y:S01]  /*70f0*/  @P1 IMAD.X R13, R2, 0x1, R229, P0 ;  /* 0x00000001020d1824 */ /* 0x000fe200000e06e5 */
[----:B------:R-:W-:Y:S02]  /*7100*/  @P1 IADD3 R10, P0, R0, R232, RZ ;  /* 0x000000e8000a1210 */ /* 0x000fe40007f1e0ff */
[----:B------:R-:W3:Y:S03]  /*7110*/  SHFL.IDX PT, R0, R4, 0x1, 0x1c1f ;  /* 0x003c1f0004007f89 */ /* 0x000ee600000e0000 */
[----:B------:R-:W-:Y:S01]  /*7120*/  @P1 IMAD.X R11, R2, 0x1, R231, P0 ;  /* 0x00000001020b1824 */ /* 0x000fe200000e06e7 */
[----:B------:R2:W-:Y:S01]  /*7130*/  @P1 LDGSTS.E.BYPASS.LTC128B.128 [R223+0x4880], [R12.64], !P4 ;  /* 0x048800000cdf1fae */ /* 0x0005e2000e101d48 */
[----:B------:R-:W-:Y:S03]  /*7140*/  ISETP.GE.AND P0, PT, R5, 0x21, PT ;  /* 0x000000210500780c */ /* 0x000fe60003f06270 */
[----:B------:R-:W4:Y:S10]  /*7150*/  SHFL.IDX PT, R2, R3, 0x1, 0x1c1f ;  /* 0x003c1f0003027f89 */ /* 0x000f3400000e0000 */
[----:B---3--:R-:W-:Y:S02]  /*7160*/  @P0 IADD3 R8, P2, R0, R224, RZ ;  /* 0x000000e000080210 */ /* 0x008fe40007f5e0ff */
[----:B------:R-:W-:Y:S04]  /*7170*/  IADD3 R224, R227, 0x40, RZ ;  /* 0x00000040e3e07810 */ /* 0x000fe80007ffe0ff */
[----:B------:R-:W-:Y:S01]  /*7180*/  ISETP.GE.AND P3, PT, R224, c[0x0][0x1d4], PT ;  /* 0x00007500e0007a0c */ /* 0x000fe20003f66270 */
[----:B----4-:R-:W-:Y:S01]  /*7190*/  @P0 IMAD.X R9, R2, 0x1, R228, P2 ;  /* 0x0000000102090824 */ /* 0x010fe200010e06e4 */
[----:B------:R-:W-:Y:S05]  /*71a0*/  @P0 IADD3 R6, P2, R0, R230, RZ ;  /* 0x000000e600060210 */ /* 0x000fea0007f5e0ff */
[----:B------:R-:W-:Y:S01]  /*71b0*/  @P0 IMAD.X R7, R2, 0x1, R229, P2 ;  /* 0x0000000102070824 */ /* 0x000fe200010e06e5 */
[----:B------:R-:W-:Y:S05]  /*71c0*/  @P0 IADD3 R4, P2, R0, R232, RZ ;  /* 0x000000e800040210 */ /* 0x000fea0007f5e0ff */
[----:B------:R2:W-:Y:S01]  /*71d0*/  @P1 LDGSTS.E.BYPASS.LTC128B.128 [R223+0x5480], [R10.64], !P3 ;  /* 0x054800000adf1fae */ /* 0x0005e2000d901d48 */
[----:B------:R-:W-:Y:S03]  /*71e0*/  @P0 IMAD.X R5, R2, 0x1, R231, P2 ;  /* 0x0000000102050824 */ /* 0x000fe600010e06e7 */
[----:B------:R2:W-:Y:S04]  /*71f0*/  @P0 LDGSTS.E.BYPASS.LTC128B.128 [R223+0x4480], [R8.64], !P5 ;  /* 0x0448000008df0fae */ /* 0x0005e8000e901d48 */
[----:B------:R2:W-:Y:S04]  /*7200*/  @P0 LDGSTS.E.BYPASS.LTC128B.128 [R223+0x5080], [R6.64], !P4 ;  /* 0x0508000006df0fae */ /* 0x0005e8000e101d48 */
[----:B------:R2:W-:Y:S02]  /*7210*/  @P0 LDGSTS.E.BYPASS.LTC128B.128 [R223+0x5c80], [R4.64], !P3 ;  /* 0x05c8000004df0fae */ /* 0x0005e4000d901d48 */
.L_x_195:
[----:B--234-:R-:W-:Y:S01]  /*7220*/  MOV R49, 0x1 ;  /* 0x0000000100317802 */ /* 0x01cfe20000000f00 */
[----:B------:R-:W2:Y:S01]  /*7230*/  LDL R2, [R1+0x1c] ;  /* 0x00001c0001027983 */ /* 0x000ea20000100800 */
[----:B------:R-:W-:Y:S02]  /*7240*/  IMAD.MOV.U32 R0, RZ, RZ, c[0x0][0x2c4] ;  /* 0x0000b100ff007624 */ /* 0x000fe400078e00ff */
[----:B------:R-:W-:Y:S01]  /*7250*/  IMAD.MOV.U32 R37, RZ, RZ, c[0x0][0x2ac] ;  /* 0x0000ab00ff257624 */ /* 0x000fe200078e00ff */
[----:B------:R-:W3:Y:S02]  /*7260*/  LDL R36, [R1] ;  /* 0x0000000001247983 */ /* 0x000ee40000100800 */
[----:B------:R-:W-:Y:S02]  /*7270*/  ISETP.NE.AND P0, PT, R0, 0x1, PT ;  /* 0x000000010000780c */ /* 0x000fe40003f05270 */
[----:B------:R-:W0:Y:S11]  /*7280*/  LDGDEPBAR ;  /* 0x00000000000079af */ /* 0x000e360000000000 */
[----:B--2---:R-:W-:Y:S04]  /*7290*/  @P0 IMAD.HI.U32 R0, R2, c[0x0][0x2c8], RZ ;  /* 0x0000b20002000a27 */ /* 0x004fe800078e00ff */
[----:B------:R-:W-:Y:S01]  /*72a0*/  IMAD.MOV.U32 R5, RZ, RZ, R2 ;  /* 0x000000ffff057224 */ /* 0x000fe200078e0002 */
[----:B------:R-:W-:Y:S01]  /*72b0*/  @P0 SHF.R.U32.HI R5, RZ, c[0x0][0x2cc], R0 ;  /* 0x0000b300ff050a19 */ /* 0x000fe20000011600 */
[----:B------:R-:W-:Y:S01]  /*72c0*/  IMAD R0, R226, -0x30, RZ ;  /* 0xffffffd0e2007824 */ /* 0x000fe200078e02ff */
[----:B------:R-:W-:Y:S03]  /*72d0*/  ISETP.LE.AND P0, PT, R49, c[0x0][0x32c], PT ;  /* 0x0000cb0031007a0c */ /* 0x000fe60003f03270 */
[----:B------:R-:W2:Y:S01]  /*72e0*/  SHFL.IDX PT, R4, R5, RZ, 0x1c1f ;  /* 0x001c1fff05047589 */ /* 0x000ea200000e0000 */
[----:B---3--:R-:W-:Y:S05]  /*72f0*/  IADD3 R7, -R36, 0x1, R0 ;  /* 0x0000000124077810 */ /* 0x008fea0007ffe100 */
[----:B------:R-:W-:Y:S05]  /*7300*/  IMAD R7, R37, c[0x0][0x1d0], R7 ;  /* 0x0000740025077a24 */ /* 0x000fea00078e0207 */
[----:B------:R-:W-:Y:S04]  /*7310*/  IADD3 R7, R7, -c[0x0][0x168], RZ ;  /* 0x80005a0007077a10 */ /* 0x000fe80007ffe0ff */
[C---:B------:R-:W-:Y:S02]  /*7320*/  IADD3 R6, R7.reuse, c[0x0][0x328], RZ ;  /* 0x0000ca0007067a10 */ /* 0x040fe40007ffe0ff */
[----:B------:R-:W-:Y:S04]  /*7330*/  IADD3 R7, R7, UR4, RZ ;  /* 0x0000000407077c10 */ /* 0x000fe8000fffe0ff */
[----:B--2---:R-:W-:Y:S01]  /*7340*/  IADD3 R2, R4, R7, RZ ;  /* 0x0000000704027210 */ /* 0x004fe20007ffe0ff */
[----:B------:R-:W-:Y:S01]  /*7350*/  IMAD.IADD R3, R6, 0x1, R4 ;  /* 0x0000000106037824 */ /* 0x000fe200078e0204 */
[----:B------:R-:W-:-:S05]  /*7360*/  @!P0 BRA `(.L_x_196) ;  /* 0x0000019000008947 */ /* 0x000fca0003800000 */
[----:B------:R-:W-:Y:S01]  /*7370*/  IMAD R4, R37, c[0x0][0x1d0], R4 ;  /* 0x0000740025047a24 */ /* 0x000fe200078e0204 */
[----:B------:R-:W-:Y:S04]  /*7380*/  BSSY B0, `(.L_x_197) ;  /* 0x0000012000007945 */ /* 0x000fe80003800000 */
[----:B------:R-:W-:Y:S04]  /*7390*/  IADD3 R4, R4, -c[0x0][0x168], RZ ;  /* 0x80005a0004047a10 */ /* 0x000fe80007ffe0ff */
[----:B------:R-:W-:Y:S11]  /*73a0*/  ISETP.GT.AND P0, PT, R4, -0x1, PT ;  /* 0xffffffff0400780c */ /* 0x000ff60003f04270 */
[----:B------:R-:W-:Y:S02]  /*73b0*/  @!UPT UIADD3 URZ, URZ, URZ, URZ ;  /* 0x0000003f3f3ff290 */ /* 0x000fe4000fffe03f */
[----:B------:R-:W-:-:S05]  /*73c0*/  @P0 BRA `(.L_x_198) ;  /* 0x0000008000000947 */ /* 0x000fca0003800000 */
[----:B------:R-:W-:Y:S01]  /*73d0*/  LOP3.LUT R4, RZ, R4, RZ, 0x33, !PT ;  /* 0x00000004ff047212 */ /* 0x000fe200078e33ff */
[----:B------:R-:W-:Y:S05]  /*73e0*/  IMAD.MOV.U32 R8, RZ, RZ, 0x1 ;  /* 0x00000001ff087424 */ /* 0x000fea00078e00ff */
[----:B------:R-:W-:Y:S11]  /*73f0*/  ISETP.NE.AND P0, PT, R8, c[0x0][0x32c], PT ;  /* 0x0000cb0008007a0c */ /* 0x000ff60003f05270 */
[----:B------:R-:W-:Y:S02]  /*7400*/  @!UPT UIADD3 URZ, URZ, URZ, URZ ;  /* 0x0000003f3f3ff290 */ /* 0x000fe4000fffe03f */
[----:B------:R-:W-:Y:S05]  /*7410*/  @P0 IMAD.HI.U32 R8, R4, c[0x0][0x330], RZ ;  /* 0x0000cc0004080a27 */ /* 0x000fea00078e00ff */
[----:B------:R-:W-:Y:S04]  /*7420*/  @P0 SHF.R.U32.HI R4, RZ, c[0x0][0x334], R8 ;  /* 0x0000cd00ff040a19 */ /* 0x000fe80000011608 */
[----:B------:R-:W-:Y:S01]  /*7430*/  LOP3.LUT R4, RZ, R4, RZ, 0x33, !PT ;  /* 0x00000004ff047212 */ /* 0x000fe200078e33ff */
[----:B------:R-:W-:-:S05]  /*7440*/  BRA `(.L_x_199) ;  /* 0x0000005000007947 */ /* 0x000fca0003800000 */
.L_x_198:
[----:B------:R-:W-:Y:S04]  /*7450*/  MOV R8, 0x1 ;  /* 0x0000000100087802 */ /* 0x000fe80000000f00 */
[----:B------:R-:W-:Y:S11]  /*7460*/  ISETP.NE.AND P0, PT, R8, c[0x0][0x32c], PT ;  /* 0x0000cb0008007a0c */ /* 0x000ff60003f05270 */
[----:B------:R-:W-:Y:S02]  /*7470*/  @!UPT UIADD3 URZ, URZ, URZ, URZ ;  /* 0x0000003f3f3ff290 */ /* 0x000fe4000fffe03f */
[----:B------:R-:W-:Y:S05]  /*7480*/  @P0 IMAD.HI.U32 R8, R4, c[0x0][0x330], RZ ;  /* 0x0000cc0004080a27 */ /* 0x000fea00078e00ff */
[----:B------:R-:W-:Y:S02]  /*7490*/  @P0 SHF.R.U32.HI R4, RZ, c[0x0][0x334], R8 ;  /* 0x0000cd00ff040a19 */ /* 0x000fe40000011608 */
.L_x_199:
[----:B------:R-:W-:Y:S05]  /*74a0*/  BSYNC B0 ;  /* 0x0000000000007941 */ /* 0x000fea0003800000 */
.L_x_197:
[----:B------:R-:W-:Y:S04]  /*74b0*/  IMAD.IADD R8, R0, 0x1, -R36 ;  /* 0x0000000100087824 */ /* 0x000fe800078e0a24 */
[----:B------:R-:W-:Y:S05]  /*74c0*/  IMAD R4, R4, c[0x0][0x32c], R8 ;  /* 0x0000cb0004047a24 */ /* 0x000fea00078e0208 */
[----:B------:R-:W-:Y:S02]  /*74d0*/  IADD3 R8, R4, c[0x0][0x32c], RZ ;  /* 0x0000cb0004087a10 */ /* 0x000fe40007ffe0ff */
[----:B------:R-:W-:Y:S02]  /*74e0*/  IMNMX R2, R2, R4, !PT ;  /* 0x0000000402027217 */ /* 0x000fe40007800200 */
[----:B------:R-:W-:Y:S02]  /*74f0*/  IMNMX R3, R3, R8, PT ;  /* 0x0000000803037217 */ /* 0x000fe40003800200 */
.L_x_196:
[C---:B------:R-:W-:Y:S01]  /*7500*/  ISETP.GE.AND P0, PT, R0.reuse, 0x1, PT ;  /* 0x000000010000780c */ /* 0x040fe20003f06270 */
[----:B------:R-:W2:Y:S01]  /*7510*/  SHFL.IDX PT, R4, R5, 0x1, 0x1c1f ;  /* 0x003c1f0005047f89 */ /* 0x000ea200000e0000 */
[----:B------:R-:W-:Y:S02]  /*7520*/  ISETP.GE.AND P1, PT, R0, 0x2, PT ;  /* 0x000000020000780c */ /* 0x000fe40003f26270 */
[----:B------:R-:W-:Y:S02]  /*7530*/  P2R R13, PR, RZ, 0x1 ;  /* 0x00000001ff0d7803 */ /* 0x000fe40000000000 */
[----:B------:R-:W-:Y:S02]  /*7540*/  ISETP.GT.AND P0, PT, R2, RZ, !P0 ;  /* 0x000000ff0200720c */ /* 0x000fe40004704270 */
[----:B------:R-:W-:Y:S02]  /*7550*/  P2R R12, PR, RZ, 0x2 ;  /* 0x00000002ff0c7803 */ /* 0x000fe40000000000 */
[----:B------:R-:W-:Y:S02]  /*7560*/  ISETP.LT.OR P0, PT, R3, 0x1, P0 ;  /* 0x000000010300780c */ /* 0x000fe40000701670 */
[----:B------:R-:W-:Y:S02]  /*7570*/  ISETP.GE.AND P6, PT, R0, 0x12, PT ;  /* 0x000000120000780c */ /* 0x000fe40003fc6270 */
[----:B-1----:R-:W-:Y:S02]  /*7580*/  FSEL R19, R161, -INF , !P0 ;  /* 0xff800000a1137808 */ /* 0x002fe40004000000 */
[----:B------:R-:W-:Y:S02]  /*7590*/  ISETP.GT.AND P0, PT, R2, 0x1, !P1 ;  /* 0x000000010200780c */ /* 0x000fe40004f04270 */
[----:B------:R-:W-:Y:S02]  /*75a0*/  ISETP.GE.AND P1, PT, R0, 0x9, PT ;  /* 0x000000090000780c */ /* 0x000fe40003f26270 */
[C---:B------:R-:W-:Y:S02]  /*75b0*/  ISETP.LT.OR P0, PT, R3.reuse, 0x2, P0 ;  /* 0x000000020300780c */ /* 0x040fe40000701670 */
[----:B------:R-:W-:Y:S02]  /*75c0*/  P2R R11, PR, RZ, 0x2 ;  /* 0x00000002ff0b7803 */ /* 0x000fe40000000000 */
[----:B------:R-:W-:Y:S02]  /*75d0*/  FSEL R23, R160, -INF , !P0 ;  /* 0xff800000a0177808 */ /* 0x000fe40004000000 */
[----:B------:R-:W-:Y:S02]  /*75e0*/  ISETP.GT.AND P0, PT, R2, 0x8, !P1 ;  /* 0x000000080200780c */ /* 0x000fe40004f04270 */
[----:B------:R-:W-:Y:S02]  /*75f0*/  ISETP.GE.AND P1, PT, R0, 0xa, PT ;  /* 0x0000000a0000780c */ /* 0x000fe40003f26270 */
[C---:B------:R-:W-:Y:S02]  /*7600*/  ISETP.LT.OR P0, PT, R3.reuse, 0x9, P0 ;  /* 0x000000090300780c */ /* 0x040fe40000701670 */
[----:B------:R-:W-:Y:S02]  /*7610*/  P2R R10, PR, RZ, 0x2 ;  /* 0x00000002ff0a7803 */ /* 0x000fe40000000000 */
[----:B------:R-:W-:Y:S02]  /*7620*/  FSEL R24, R106, -INF , !P0 ;  /* 0xff8000006a187808 */ /* 0x000fe40004000000 */
[----:B------:R-:W-:Y:S02]  /*7630*/  ISETP.GT.AND P0, PT, R2, 0x9, !P1 ;  /* 0x000000090200780c */ /* 0x000fe40004f04270 */
[C---:B------:R-:W-:Y:S02]  /*7640*/  ISETP.GE.AND P1, PT, R0.reuse, 0x11, PT ;  /* 0x000000110000780c */ /* 0x040fe40003f26270 */
[C---:B------:R-:W-:Y:S02]  /*7650*/  ISETP.LT.OR P0, PT, R3.reuse, 0xa, P0 ;  /* 0x0000000a0300780c */ /* 0x040fe40000701670 */
[----:B------:R-:W-:Y:S02]  /*7660*/  ISETP.GE.AND P5, PT, R0, 0x19, PT ;  /* 0x000000190000780c */ /* 0x000fe40003fa6270 */
[----:B------:R-:W-:Y:S02]  /*7670*/  FSEL R25, R104, -INF , !P0 ;  /* 0xff80000068197808 */ /* 0x000fe40004000000 */
[----:B------:R-:W-:Y:S02]  /*7680*/  ISETP.GT.AND P0, PT, R2, 0x10, !P1 ;  /* 0x000000100200780c */ /* 0x000fe40004f04270 */
[C---:B------:R-:W-:Y:S02]  /*7690*/  ISETP.GE.AND P4, PT, R0.reuse, 0x1a, PT ;  /* 0x0000001a0000780c */ /* 0x040fe40003f86270 */
[C---:B------:R-:W-:Y:S02]  /*76a0*/  ISETP.LT.OR P0, PT, R3.reuse, 0x11, P0 ;  /* 0x000000110300780c */ /* 0x040fe40000701670 */
[----:B------:R-:W-:Y:S02]  /*76b0*/  ISETP.GE.AND P3, PT, R0, 0x21, PT ;  /* 0x000000210000780c */ /* 0x000fe40003f66270 */
[----:B------:R-:W-:Y:S02]  /*76c0*/  FSEL R40, R102, -INF , !P0 ;  /* 0xff80000066287808 */ /* 0x000fe40004000000 */
[----:B------:R-:W-:Y:S02]  /*76d0*/  ISETP.GT.AND P0, PT, R2, 0x11, !P6 ;  /* 0x000000110200780c */ /* 0x000fe40007704270 */
[----:B------:R-:W-:Y:S02]  /*76e0*/  ISETP.GE.AND P2, PT, R0, 0x22, PT ;  /* 0x000000220000780c */ /* 0x000fe40003f46270 */
[C---:B------:R-:W-:Y:S02]  /*76f0*/  ISETP.LT.OR P0, PT, R3.reuse, 0x12, P0 ;  /* 0x000000120300780c */ /* 0x040fe40000701670 */
[----:B------:R-:W-:Y:S02]  /*7700*/  P2R R9, PR, RZ, 0x2 ;  /* 0x00000002ff097803 */ /* 0x000fe40000000000 */
[----:B------:R-:W-:Y:S02]  /*7710*/  FSEL R41, R100, -INF , !P0 ;  /* 0xff80000064297808 */ /* 0x000fe40004000000 */
[----:B------:R-:W-:Y:S02]  /*7720*/  ISETP.GT.AND P0, PT, R2, 0x18, !P5 ;  /* 0x000000180200780c */ /* 0x000fe40006f04270 */
[----:B------:R-:W-:Y:S02]  /*7730*/  ISETP.GE.AND P1, PT, R0, 0x29, PT ;  /* 0x000000290000780c */ /* 0x000fe40003f26270 */
[C---:B------:R-:W-:Y:S04]  /*7740*/  ISETP.LT.OR P0, PT, R3.reuse, 0x19, P0 ;  /* 0x000000190300780c */ /* 0x040fe80000701670 */
[----:B------:R-:W-:Y:S02]  /*7750*/  FSEL R166, R32, -INF , !P0 ;  /* 0xff80000020a67808 */ /* 0x000fe40004000000 */
[C---:B------:R-:W-:Y:S04]  /*7760*/  ISETP.GT.AND P0, PT, R2.reuse, 0x19, !P4 ;  /* 0x000000190200780c */ /* 0x040fe80006704270 */
[----:B------:R-:W-:Y:S04]  /*7770*/  ISETP.LT.OR P0, PT, R3, 0x1a, P0 ;  /* 0x0000001a0300780c */ /* 0x000fe80000701670 */
[----:B------:R-:W-:Y:S02]  /*7780*/  FSEL R167, R33, -INF , !P0 ;  /* 0xff80000021a77808 */ /* 0x000fe40004000000 */
[C---:B------:R-:W-:Y:S04]  /*7790*/  ISETP.GT.AND P0, PT, R2.reuse, 0x20, !P3 ;  /* 0x000000200200780c */ /* 0x040fe80005f04270 */
[----:B------:R-:W-:Y:S04]  /*77a0*/  ISETP.LT.OR P0, PT, R3, 0x21, P0 ;  /* 0x000000210300780c */ /* 0x000fe80000701670 */
[----:B------:R-:W-:Y:S02]  /*77b0*/  FSEL R182, R21, -INF , !P0 ;  /* 0xff80000015b67808 */ /* 0x000fe40004000000 */
[----:B------:R-:W-:Y:S04]  /*77c0*/  ISETP.GT.AND P0, PT, R2, 0x21, !P2 ;  /* 0x000000210200780c */ /* 0x000fe80005704270 */
[C---:B------:R-:W-:Y:S04]  /*77d0*/  ISETP.LT.OR P0, PT, R3.reuse, 0x22, P0 ;  /* 0x000000220300780c */ /* 0x040fe80000701670 */
[----:B------:R-:W-:Y:S02]  /*77e0*/  FSEL R184, R20, -INF , !P0 ;  /* 0xff80000014b87808 */ /* 0x000fe40004000000 */
[----:B------:R-:W-:Y:S04]  /*77f0*/  ISETP.GT.AND P0, PT, R2, 0x28, !P1 ;  /* 0x000000280200780c */ /* 0x000fe80004f04270 */
[----:B------:R-:W-:Y:S04]  /*7800*/  ISETP.LT.OR P0, PT, R3, 0x29, P0 ;  /* 0x000000290300780c */ /* 0x000fe80000701670 */
[----:B------:R-:W-:Y:S02]  /*7810*/  FSEL R193, R17, -INF , !P0 ;  /* 0xff80000011c17808 */ /* 0x000fe40004000000 */
[----:B------:R-:W-:Y:S04]  /*7820*/  ISETP.GE.AND P0, PT, R0, 0x2a, PT ;  /* 0x0000002a0000780c */ /* 0x000fe80003f06270 */
[----:B------:R-:W-:Y:S02]  /*7830*/  P2R R8, PR, RZ, 0x1 ;  /* 0x00000001ff087803 */ /* 0x000fe40000000000 */
[----:B------:R-:W-:Y:S01]  /*7840*/  ISETP.GT.AND P0, PT, R2, 0x29, !P0 ;  /* 0x000000290200780c */ /* 0x000fe20004704270 */
[--C-:B--2---:R-:W-:Y:S03]  /*7850*/  IMAD.IADD R2, R7, 0x1, R4.reuse ;  /* 0x0000000107027824 */ /* 0x104fe600078e0204 */
[----:B------:R-:W-:Y:S01]  /*7860*/  ISETP.LT.OR P0, PT, R3, 0x2a, P0 ;  /* 0x0000002a0300780c */ /* 0x000fe20000701670 */
[----:B------:R-:W-:Y:S03]  /*7870*/  IMAD.IADD R3, R6, 0x1, R4 ;  /* 0x0000000106037824 */ /* 0x000fe600078e0204 */
[----:B------:R-:W-:Y:S02]  /*7880*/  FSEL R194, R16, -INF , !P0 ;  /* 0xff80000010c27808 */ /* 0x000fe40004000000 */
[----:B------:R-:W-:Y:S11]  /*7890*/  ISETP.LE.AND P0, PT, R49, c[0x0][0x32c], PT ;  /* 0x0000cb0031007a0c */ /* 0x000ff60003f03270 */
[----:B------:R-:W-:Y:S02]  /*78a0*/  @!UPT UIADD3 URZ, URZ, URZ, URZ ;  /* 0x0000003f3f3ff290 */ /* 0x000fe4000fffe03f */
        /* <DEDUP_REMOVED lines=15> */
.L_x_202:
[----:B------:R-:W-:Y:S04]  /*79a0*/  MOV R14, 0x1 ;  /* 0x00000001000e7802 */ /* 0x000fe80000000f00 */
[----:B------:R-:W-:Y:S11]  /*79b0*/  ISETP.NE.AND P0, PT, R14, c[0x0][0x32c], PT ;  /* 0x0000cb000e007a0c */ /* 0x000ff60003f05270 */
[----:B------:R-:W-:Y:S02]  /*79c0*/  @!UPT UIADD3 URZ, URZ, URZ, URZ ;  /* 0x0000003f3f3ff290 */ /* 0x000fe4000fffe03f */
[----:B------:R-:W-:Y:S05]  /*79d0*/  @P0 IMAD.HI.U32 R14, R4, c[0x0][0x330], RZ ;  /* 0x0000cc00040e0a27 */ /* 0x000fea00078e00ff */
[----:B------:R-:W-:Y:S02]  /*79e0*/  @P0 SHF.R.U32.HI R4, RZ, c[0x0][0x334], R14 ;  /* 0x0000cd00ff040a19 */ /* 0x000fe4000001160e */
.L_x_203:
[----:B------:R-:W-:Y:S05]  /*79f0*/  BSYNC B0 ;  /* 0x0000000000007941 */ /* 0x000fea0003800000 */
.L_x_201:
[----:B------:R-:W-:Y:S04]  /*7a00*/  IMAD.IADD R14, R0, 0x1, -R36 ;  /* 0x00000001000e7824 */ /* 0x000fe800078e0a24 */
[----:B------:R-:W-:Y:S05]  /*7a10*/  IMAD R4, R4, c[0x0][0x32c], R14 ;  /* 0x0000cb0004047a24 */ /* 0x000fea00078e020e */
[----:B------:R-:W-:Y:S02]  /*7a20*/  IADD3 R14, R4, c[0x0][0x32c], RZ ;  /* 0x0000cb00040e7a10 */ /* 0x000fe40007ffe0ff */
[----:B------:R-:W-:Y:S02]  /*7a30*/  IMNMX R2, R2, R4, !PT ;  /* 0x0000000402027217 */ /* 0x000fe40007800200 */
[----:B------:R-:W-:Y:S02]  /*7a40*/  IMNMX R3, R3, R14, PT ;  /* 0x0000000e03037217 */ /* 0x000fe40003800200 */
.L_x_200:
[----:B------:R-:W-:Y:S01]  /*7a50*/  ISETP.NE.AND P0, PT, R12, RZ, PT ;  /* 0x000000ff0c00720c */ /* 0x000fe20003f05270 */
[----:B------:R-:W1:Y:S03]  /*7a60*/  SHFL.IDX PT, R4, R5, 0x2, 0x1c1f ;  /* 0x005c1f0005047f89 */ /* 0x000e6600000e0000 */
[----:B------:R-:W-:Y:S04]  /*7a70*/  ISETP.GT.AND P0, PT, R2, 0x1, !P0 ;  /* 0x000000010200780c */ /* 0x000fe80004704270 */
[----:B------:R-:W-:Y:S04]  /*7a80*/  ISETP.LT.OR P0, PT, R3, 0x2, P0 ;  /* 0x000000020300780c */ /* 0x000fe80000701670 */
[----:B------:R-:W-:Y:S02]  /*7a90*/  FSEL R20, R168, -INF , !P0 ;  /* 0xff800000a8147808 */ /* 0x000fe40004000000 */
[----:B------:R-:W-:Y:S04]  /*7aa0*/  ISETP.NE.AND P0, PT, R11, RZ, PT ;  /* 0x000000ff0b00720c */ /* 0x000fe80003f05270 */
        /* <DEDUP_REMOVED lines=27> */
[----:B------:R-:W-:Y:S04]  /*7c60*/  ISETP.LT.OR P0, PT, R3, 0x29, P0 ;  /* 0x000000290300780c */ /* 0x000fe80000701670 */
[----:B------:R-:W-:Y:S02]  /*7c70*/  FSEL R189, R26, -INF , !P0 ;  /* 0xff8000001abd7808 */ /* 0x000fe40004000000 */
[----:B------:R-:W-:Y:S04]  /*7c80*/  ISETP.NE.AND P0, PT, R13, RZ, PT ;  /* 0x000000ff0d00720c */ /* 0x000fe80003f05270 */
[----:B------:R-:W-:Y:S04]  /*7c90*/  ISETP.GT.AND P0, PT, R2, RZ, !P0 ;  /* 0x000000ff0200720c */ /* 0x000fe80004704270 */
[----:B------:R-:W-:Y:S04]  /*7ca0*/  ISETP.LT.OR P0, PT, R3, 0x1, P0 ;  /* 0x000000010300780c */ /* 0x000fe80000701670 */
[----:B------:R-:W-:Y:S02]  /*7cb0*/  FSEL R16, R176, -INF , !P0 ;  /* 0xff800000b0107808 */ /* 0x000fe40004000000 */
[----:B------:R-:W-:Y:S04]  /*7cc0*/  ISETP.NE.AND P0, PT, R8, RZ, PT ;  /* 0x000000ff0800720c */ /* 0x000fe80003f05270 */
[----:B------:R-:W-:Y:S01]  /*7cd0*/  ISETP.GT.AND P0, PT, R2, 0x29, !P0 ;  /* 0x000000290200780c */ /* 0x000fe20004704270 */
[--C-:B-1----:R-:W-:Y:S03]  /*7ce0*/  IMAD.IADD R2, R7, 0x1, R4.reuse ;  /* 0x0000000107027824 */ /* 0x102fe600078e0204 */
        /* <DEDUP_REMOVED lines=20> */
.L_x_206:
[----:B------:R-:W-:Y:S04]  /*7e30*/  MOV R14, 0x1 ;  /* 0x00000001000e7802 */ /* 0x000fe80000000f00 */
[----:B------:R-:W-:Y:S11]  /*7e40*/  ISETP.NE.AND P0, PT, R14, c[0x0][0x32c], PT ;  /* 0x0000cb000e007a0c */ /* 0x000ff60003f05270 */
[----:B------:R-:W-:Y:S02]  /*7e50*/  @!UPT UIADD3 URZ, URZ, URZ, URZ ;  /* 0x0000003f3f3ff290 */ /* 0x000fe4000fffe03f */
[----:B------:R-:W-:Y:S05]  /*7e60*/  @P0 IMAD.HI.U32 R14, R4, c[0x0][0x330], RZ ;  /* 0x0000cc00040e0a27 */ /* 0x000fea00078e00ff */
[----:B------:R-:W-:Y:S02]  /*7e70*/  @P0 SHF.R.U32.HI R4, RZ, c[0x0][0x334], R14 ;  /* 0x0000cd00ff040a19 */ /* 0x000fe4000001160e */
.L_x_207:
[----:B------:R-:W-:Y:S05]  /*7e80*/  BSYNC B0 ;  /* 0x0000000000007941 */ /* 0x000fea0003800000 */
.L_x_205:
[----:B------:R-:W-:Y:S04]  /*7e90*/  IMAD.IADD R14, R0, 0x1, -R36 ;  /* 0x00000001000e7824 */ /* 0x000fe800078e0a24 */
[----:B------:R-:W-:Y:S05]  /*7ea0*/  IMAD R4, R4, c[0x0][0x32c], R14 ;  /* 0x0000cb0004047a24 */ /* 0x000fea00078e020e */
[----:B------:R-:W-:Y:S02]  /*7eb0*/  IADD3 R14, R4, c[0x0][0x32c], RZ ;  /* 0x0000cb00040e7a10 */ /* 0x000fe40007ffe0ff */
[----:B------:R-:W-:Y:S02]  /*7ec0*/  IMNMX R2, R2, R4, !PT ;  /* 0x0000000402027217 */ /* 0x000fe40007800200 */
[----:B------:R-:W-:Y:S02]  /*7ed0*/  IMNMX R3, R3, R14, PT ;  /* 0x0000000e03037217 */ /* 0x000fe40003800200 */
.L_x_204:
[----:B------:R-:W-:Y:S01]  /*7ee0*/  ISETP.NE.AND P0, PT, R12, RZ, PT ;  /* 0x000000ff0c00720c */ /* 0x000fe20003f05270 */
[----:B------:R-:W1:Y:S03]  /*7ef0*/  SHFL.IDX PT, R4, R5, 0x3, 0x1c1f ;  /* 0x007c1f0005047f89 */ /* 0x000e6600000e0000 */
[C---:B------:R-:W-:Y:S04]  /*7f00*/  ISETP.GT.AND P0, PT, R2.reuse, 0x1, !P0 ;  /* 0x000000010200780c */ /* 0x040fe80004704270 */
        /* <DEDUP_REMOVED lines=59> */
.L_x_210:
[----:B------:R-:W-:Y:S04]  /*82c0*/  MOV R5, 0x1 ;  /* 0x0000000100057802 */ /* 0x000fe80000000f00 */
[----:B------:R-:W-:Y:S11]  /*82d0*/  ISETP.NE.AND P0, PT, R5, c[0x0][0x32c], PT ;  /* 0x0000cb0005007a0c */ /* 0x000ff60003f05270 */
[----:B------:R-:W-:Y:S02]  /*82e0*/  @!UPT UIADD3 URZ, URZ, URZ, URZ ;  /* 0x0000003f3f3ff290 */ /* 0x000fe4000fffe03f */
[----:B------:R-:W-:Y:S05]  /*82f0*/  @P0 IMAD.HI.U32 R5, R4, c[0x0][0x330], RZ ;  /* 0x0000cc0004050a27 */ /* 0x000fea00078e00ff */
[----:B------:R-:W-:Y:S02]  /*8300*/  @P0 SHF.R.U32.HI R4, RZ, c[0x0][0x334], R5 ;  /* 0x0000cd00ff040a19 */ /* 0x000fe40000011605 */
.L_x_211:
[----:B------:R-:W-:Y:S05]  /*8310*/  BSYNC B0 ;  /* 0x0000000000007941 */ /* 0x000fea0003800000 */
.L_x_209:
[----:B------:R-:W-:Y:S04]  /*8320*/  IMAD.IADD R0, R0, 0x1, -R36 ;  /* 0x0000000100007824 */ /* 0x000fe800078e0a24 */
[----:B------:R-:W-:Y:S05]  /*8330*/  IMAD R4, R4, c[0x0][0x32c], R0 ;  /* 0x0000cb0004047a24 */ /* 0x000fea00078e0200 */
[----:B------:R-:W-:Y:S02]  /*8340*/  IADD3 R0, R4, c[0x0][0x32c], RZ ;  /* 0x0000cb0004007a10 */ /* 0x000fe40007ffe0ff */
[----:B------:R-:W-:Y:S02]  /*8350*/  IMNMX R2, R2, R4, !PT ;  /* 0x0000000402027217 */ /* 0x000fe40007800200 */
[----:B------:R-:W-:Y:S02]  /*8360*/  IMNMX R3, R3, R0, PT ;  /* 0x0000000003037217 */ /* 0x000fe40003800200 */
.L_x_208:
[----:B------:R-:W-:Y:S01]  /*8370*/  FMNMX.FTZ R106, R19, R101, !PT ;  /* 0x00000065136a7209 */ /* 0x000fe20007810000 */
[----:B------:R-:W-:Y:S01]  /*8380*/  LDSM.16.MT88.4 R36, [R210+0x1880] ;  /* 0x00188000d224783b */ /* 0x000fe20000004200 */
        /* <DEDUP_REMOVED lines=25> */
[----:B------:R-:W-:Y:S02]  /*8520*/  ISETP.NE.AND P0, PT, R13, RZ, PT ;  /* 0x000000ff0d00720c */ /* 0x000fe40003f05270 */
[----:B------:R-:W-:Y:S02]  /*8530*/  FMNMX.FTZ R104, R15, R104, !PT ;  /* 0x000000680f687209 */ /* 0x000fe40007810000 */
[----:B------:R-:W-:Y:S02]  /*8540*/  ISETP.GT.AND P0, PT, R2, RZ, !P0 ;  /* 0x000000ff0200720c */ /* 0x000fe40004704270 */
[----:B------:R-:W-:Y:S02]  /*8550*/  FMNMX.FTZ R104, R17, R104, !PT ;  /* 0x0000006811687209 */ /* 0x000fe40007810000 */
[----:B------:R-:W-:Y:S02]  /*8560*/  ISETP.LT.OR P0, PT, R3, 0x1, P0 ;  /* 0x000000010300780c */ /* 0x000fe40000701670 */
[----:B------:R-:W-:Y:S02]  /*8570*/  FMNMX.FTZ R104, R18, R104, !PT ;  /* 0x0000006812687209 */ /* 0x000fe40007810000 */
[----:B------:R-:W-:Y:S02]  /*8580*/  FSEL R13, R188, -INF , !P0 ;  /* 0xff800000bc0d7808 */ /* 0x000fe40004000000 */
[----:B------:R-:W-:Y:S02]  /*8590*/  FMNMX.FTZ R104, R169, R104, !PT ;  /* 0x00000068a9687209 */ /* 0x000fe40007810000 */
[----:B------:R-:W-:Y:S02]  /*85a0*/  ISETP.NE.AND P0, PT, R12, RZ, PT ;  /* 0x000000ff0c00720c */ /* 0x000fe40003f05270 */
[----:B------:R-:W-:Y:S02]  /*85b0*/  FMNMX.FTZ R104, R171, R104, !PT ;  /* 0x00000068ab687209 */ /* 0x000fe40007810000 */
[----:B------:R-:W-:Y:S02]  /*85c0*/  ISETP.GT.AND P0, PT, R2, 0x1, !P0 ;  /* 0x000000010200780c */ /* 0x000fe40004704270 */
[----:B------:R-:W-:Y:S02]  /*85d0*/  FMNMX.FTZ R104, R173, R104, !PT ;  /* 0x00000068ad687209 */ /* 0x000fe40007810000 */
[----:B-1----:R-:W-:Y:S02]  /*85e0*/  FMNMX.FTZ R106, R106, R0, !PT ;  /* 0x000000006a6a7209 */ /* 0x002fe40007810000 */
[----:B------:R-:W-:Y:S02]  /*85f0*/  FMNMX.FTZ R104, R175, R104, !PT ;  /* 0x00000068af687209 */ /* 0x000fe40007810000 */
[----:B------:R-:W-:Y:S01]  /*8600*/  ISETP.LT.OR P0, PT, R3, 0x2, P0 ;  /* 0x000000020300780c */ /* 0x000fe20000701670 */
[----:B------:R-:W1:Y:S01]  /*8610*/  SHFL.BFLY PT, R0, R106, 0x1, 0x1f ;  /* 0x0c201f006a007f89 */ /* 0x000e6200000e0000 */
[----:B------:R-:W-:Y:S02]  /*8620*/  FMNMX.FTZ R104, R186, R104, !PT ;  /* 0x00000068ba687209 */ /* 0x000fe40007810000 */
[----:B------:R-:W-:Y:S02]  /*8630*/  FSEL R12, R185, -INF , !P0 ;  /* 0xff800000b90c7808 */ /* 0x000fe40004000000 */
[----:B------:R-:W-:Y:S02]  /*8640*/  FMNMX.FTZ R104, R187, R104, !PT ;  /* 0x00000068bb687209 */ /* 0x000fe40007810000 */
[----:B------:R-:W-:Y:S02]  /*8650*/  ISETP.NE.AND P0, PT, R11, RZ, PT ;  /* 0x000000ff0b00720c */ /* 0x000fe40003f05270 */
[----:B------:R-:W-:Y:S02]  /*8660*/  FMNMX.FTZ R104, R190, R104, !PT ;  /* 0x00000068be687209 */ /* 0x000fe40007810000 */
[----:B------:R-:W-:Y:S02]  /*8670*/  ISETP.GT.AND P0, PT, R2, 0x8, !P0 ;  /* 0x000000080200780c */ /* 0x000fe40004704270 */
[----:B------:R-:W-:Y:S02]  /*8680*/  FMNMX.FTZ R104, R192, R104, !PT ;  /* 0x00000068c0687209 */ /* 0x000fe40007810000 */
[----:B------:R-:W-:Y:S04]  /*8690*/  ISETP.LT.OR P0, PT, R3, 0x9, P0 ;  /* 0x000000090300780c */ /* 0x000fe80000701670 */
[----:B------:R-:W-:Y:S02]  /*86a0*/  FSEL R11, R179, -INF , !P0 ;  /* 0xff800000b30b7808 */ /* 0x000fe40004000000 */
[----:B------:R-:W-:Y:S02]  /*86b0*/  ISETP.NE.AND P0, PT, R10, RZ, PT ;  /* 0x000000ff0a00720c */ /* 0x000fe40003f05270 */
[----:B-1----:R-:W-:Y:S02]  /*86c0*/  FMNMX.FTZ R106, R106, R0, !PT ;  /* 0x000000006a6a7209 */ /* 0x002fe40007810000 */
[----:B------:R-:W1:Y:S01]  /*86d0*/  SHFL.BFLY PT, R0, R105, 0x2, 0x1f ;  /* 0x0c401f0069007f89 */ /* 0x000e6200000e0000 */
[----:B------:R-:W-:Y:S02]  /*86e0*/  ISETP.GT.AND P0, PT, R2, 0x9, !P0 ;  /* 0x000000090200780c */ /* 0x000fe40004704270 */
[----:B------:R-:W-:Y:S02]  /*86f0*/  FMUL.FTZ R110, R106, c[0x0][0x2d0] ;  /* 0x0000b4006a6e7a20 */ /* 0x000fe40000410000 */
[----:B------:R-:W-:Y:S04]  /*8700*/  ISETP.LT.OR P0, PT, R3, 0xa, P0 ;  /* 0x0000000a0300780c */ /* 0x000fe80000701670 */
[----:B------:R-:W-:Y:S02]  /*8710*/  FSEL R10, R178, -INF , !P0 ;  /* 0xff800000b20a7808 */ /* 0x000fe40004000000 */
[----:B------:R-:W-:Y:S04]  /*8720*/  ISETP.NE.AND P0, PT, R9, RZ, PT ;  /* 0x000000ff0900720c */ /* 0x000fe80003f05270 */
[----:B------:R-:W-:Y:S04]  /*8730*/  ISETP.GT.AND P0, PT, R2, 0x10, !P0 ;  /* 0x000000100200780c */ /* 0x000fe80004704270 */
[----:B------:R-:W-:Y:S04]  /*8740*/  ISETP.LT.OR P0, PT, R3, 0x11, P0 ;  /* 0x000000110300780c */ /* 0x000fe80000701670 */
[----:B------:R-:W-:Y:S02]  /*8750*/  FSEL R172, R172, -INF , !P0 ;  /* 0xff800000acac7808 */ /* 0x000fe40004000000 */
[----:B-1----:R-:W-:Y:S02]  /*8760*/  FMNMX.FTZ R105, R105, R0, !PT ;  /* 0x0000000069697209 */ /* 0x002fe40007810000 */
[----:B------:R-:W-:Y:S02]  /*8770*/  ISETP.GT.AND P0, PT, R2, 0x11, !P6 ;  /* 0x000000110200780c */ /* 0x000fe40007704270 */
[----:B------:R-:W-:Y:S01]  /*8780*/  ISETP.NE.AND P6, PT, R8, RZ, PT ;  /* 0x000000ff0800720c */ /* 0x000fe20003fc5270 */
[----:B------:R-:W1:Y:S01]  /*8790*/  SHFL.BFLY PT, R0, R105, 0x1, 0x1f ;  /* 0x0c201f0069007f89 */ /* 0x000e6200000e0000 */
[C---:B------:R-:W-:Y:S04]  /*87a0*/  ISETP.LT.OR P0, PT, R3.reuse, 0x12, P0 ;  /* 0x000000120300780c */ /* 0x040fe80000701670 */
[----:B------:R-:W-:Y:S02]  /*87b0*/  FSEL R174, R174, -INF , !P0 ;  /* 0xff800000aeae7808 */ /* 0x000fe40004000000 */
[----:B------:R-:W-:Y:S04]  /*87c0*/  ISETP.GT.AND P0, PT, R2, 0x18, !P5 ;  /* 0x000000180200780c */ /* 0x000fe80006f04270 */
[C---:B------:R-:W-:Y:S04]  /*87d0*/  ISETP.LT.OR P0, PT, R3.reuse, 0x19, P0 ;  /* 0x000000190300780c */ /* 0x040fe80000701670 */
[----:B------:R-:W-:Y:S02]  /*87e0*/  FSEL R178, R30, -INF , !P0 ;  /* 0xff8000001eb27808 */ /* 0x000fe40004000000 */
[C---:B------:R-:W-:Y:S04]  /*87f0*/  ISETP.GT.AND P0, PT, R2.reuse, 0x19, !P4 ;  /* 0x000000190200780c */ /* 0x040fe80006704270 */
[----:B------:R-:W-:Y:S02]  /*8800*/  ISETP.LT.OR P0, PT, R3, 0x1a, P0 ;  /* 0x0000001a0300780c */ /* 0x000fe40000701670 */
[----:B-1----:R-:W-:Y:S02]  /*8810*/  FMNMX.FTZ R105, R105, R0, !PT ;  /* 0x0000000069697209 */ /* 0x002fe40007810000 */
[----:B------:R-:W1:Y:S01]  /*8820*/  SHFL.BFLY PT, R0, R104, 0x2, 0x1f ;  /* 0x0c401f0068007f89 */ /* 0x000e6200000e0000 */
[----:B------:R-:W-:Y:S02]  /*8830*/  FSEL R179, R31, -INF , !P0 ;  /* 0xff8000001fb37808 */ /* 0x000fe40004000000 */
[----:B------:R-:W-:Y:S01]  /*8840*/  ISETP.GT.AND P0, PT, R2, 0x20, !P3 ;  /* 0x000000200200780c */ /* 0x000fe20005f04270 */
[----:B------:R-:W-:Y:S03]  /*8850*/  FMUL.FTZ R111, R105, c[0x0][0x2d0] ;  /* 0x0000b400696f7a20 */ /* 0x000fe60000410000 */
[C---:B------:R-:W-:Y:S04]  /*8860*/  ISETP.LT.OR P0, PT, R3.reuse, 0x21, P0 ;  /* 0x000000210300780c */ /* 0x040fe80000701670 */
[----:B------:R-:W-:Y:S02]  /*8870*/  FSEL R183, R42, -INF , !P0 ;  /* 0xff8000002ab77808 */ /* 0x000fe40004000000 */
[C---:B------:R-:W-:Y:S04]  /*8880*/  ISETP.GT.AND P0, PT, R2.reuse, 0x21, !P2 ;  /* 0x000000210200780c */ /* 0x040fe80005704270 */
[----:B------:R-:W-:Y:S04]  /*8890*/  ISETP.LT.OR P0, PT, R3, 0x22, P0 ;  /* 0x000000220300780c */ /* 0x000fe80000701670 */
[----:B------:R-:W-:Y:S02]  /*88a0*/  FSEL R185, R43, -INF , !P0 ;  /* 0xff8000002bb97808 */ /* 0x000fe40004000000 */
[----:B------:R-:W-:Y:S02]  /*88b0*/  ISETP.GT.AND P0, PT, R2, 0x28, !P1 ;  /* 0x000000280200780c */ /* 0x000fe40004f04270 */
[----:B-1----:R-:W-:Y:S02]  /*88c0*/  FMNMX.FTZ R104, R104, R0, !PT ;  /* 0x0000000068687209 */ /* 0x002fe40007810000 */
[----:B------:R-:W-:Y:S03]  /*88d0*/  ISETP.LT.OR P0, PT, R3, 0x29, P0 ;  /* 0x000000290300780c */ /* 0x000fe60000701670 */
[----:B------:R-:W1:Y:S01]  /*88e0*/  SHFL.BFLY PT, R0, R104, 0x1, 0x1f ;  /* 0x0c201f0068007f89 */ /* 0x000e6200000e0000 */
[----:B------:R-:W-:Y:S02]  /*88f0*/  FSEL R188, R27, -INF , !P0 ;  /* 0xff8000001bbc7808 */ /* 0x000fe40004000000 */
[----:B------:R-:W-:Y:S04]  /*8900*/  ISETP.GT.AND P0, PT, R2, 0x29, !P6 ;  /* 0x000000290200780c */ /* 0x000fe80007704270 */
[----:B------:R-:W-:Y:S04]  /*8910*/  ISETP.LT.OR P0, PT, R3, 0x2a, P0 ;  /* 0x0000002a0300780c */ /* 0x000fe80000701670 */
[----:B------:R-:W-:Y:S02]  /*8920*/  FSEL R109, R47, -INF , !P0 ;  /* 0xff8000002f6d7808 */ /* 0x000fe40004000000 */
[----:B------:R-:W-:Y:S04]  /*8930*/  FSETP.NEU.FTZ.AND P0, PT, R106, -INF , PT ;  /* 0xff8000006a00780b */ /* 0x000fe80003f1d000 */
[----:B------:R-:W-:Y:S02]  /*8940*/  FSEL R110, R110, RZ, P0 ;  /* 0x000000ff6e6e7208 */ /* 0x000fe40000000000 */
[----:B------:R-:W-:Y:S02]  /*8950*/  FSEL R3, R106, RZ, P0 ;  /* 0x000000ff6a037208 */ /* 0x000fe40000000000 */
[----:B------:R-:W-:Y:S01]  /*8960*/  FSETP.NEU.FTZ.AND P0, PT, R105, -INF , PT ;  /* 0xff8000006900780b */ /* 0x000fe20003f1d000 */
[--C-:B------:R-:W-:Y:S01]  /*8970*/  FFMA.FTZ R6, R24, c[0x0][0x2d0], -R110.reuse ;  /* 0x0000b40018067a23 */ /* 0x100fe2000001086e */
[----:B-1----:R-:W-:Y:S01]  /*8980*/  FMNMX.FTZ R104, R104, R0, !PT ;  /* 0x0000000068687209 */ /* 0x002fe20007810000 */
[----:B------:R-:W-:Y:S01]  /*8990*/  FFMA.FTZ R7, R23, c[0x0][0x2d0], -R110 ;  /* 0x0000b40017077a23 */ /* 0x000fe2000001086e */
[----:B------:R-:W-:Y:S01]  /*89a0*/  FMNMX.FTZ R0, R13, R108, !PT ;  /* 0x0000006c0d007209 */ /* 0x000fe20007810000 */
[----:B------:R1:W-:Y:S01]  /*89b0*/  MUFU.EX2 R250, R6 ;  /* 0x0000000600fa7308 */ /* 0x0003e20000000800 */
[----:B------:R-:W-:Y:S01]  /*89c0*/  FSEL R111, R111, RZ, P0 ;  /* 0x000000ff6f6f7208 */ /* 0x000fe20000000000 */
[----:B------:R-:W-:Y:S01]  /*89d0*/  FMUL.FTZ R164, R104, c[0x0][0x2d0] ;  /* 0x0000b40068a47a20 */ /* 0x000fe20000410000 */
[----:B------:R-:W-:Y:S02]  /*89e0*/  FMNMX.FTZ R0, R12, R0, !PT ;  /* 0x000000000c007209 */ /* 0x000fe40007810000 */
[----:B------:R-:W-:Y:S02]  /*89f0*/  FSEL R4, R105, RZ, P0 ;  /* 0x000000ff69047208 */ /* 0x000fe40000000000 */
[----:B------:R-:W-:Y:S02]  /*8a00*/  FMNMX.FTZ R0, R11, R0, !PT ;  /* 0x000000000b007209 */ /* 0x000fe40007810000 */
[----:B------:R-:W-:Y:S01]  /*8a10*/  FSETP.NEU.FTZ.AND P0, PT, R104, -INF , PT ;  /* 0xff8000006800780b */ /* 0x000fe20003f1d000 */
[----:B------:R-:W-:Y:S01]  /*8a20*/  MUFU.EX2 R249, R7 ;  /* 0x0000000700f97308 */ /* 0x000fe20000000800 */
[----:B------:R-:W-:Y:S02]  /*8a30*/  FMNMX.FTZ R0, R10, R0, !PT ;  /* 0x000000000a007209 */ /* 0x000fe40007810000 */
[----:B------:R-:W-:Y:S02]  /*8a40*/  FSEL R164, R164, RZ, P0 ;  /* 0x000000ffa4a47208 */ /* 0x000fe40000000000 */
[----:B------:R-:W-:Y:S02]  /*8a50*/  FMNMX.FTZ R0, R172, R0, !PT ;  /* 0x00000000ac007209 */ /* 0x000fe40007810000 */
[----:B------:R-:W-:Y:S02]  /*8a60*/  FSEL R5, R104, RZ, P0 ;  /* 0x000000ff68057208 */ /* 0x000fe40000000000 */
[----:B------:R-:W-:Y:S04]  /*8a70*/  FMNMX.FTZ R0, R174, R0, !PT ;  /* 0x00000000ae007209 */ /* 0x000fe80007810000 */
[----:B------:R-:W-:Y:S01]  /*8a80*/  FMNMX.FTZ R0, R178, R0, !PT ;  /* 0x00000000b2007209 */ /* 0x000fe20007810000 */
[----:B-1----:R-:W-:Y:S03]  /*8a90*/  FFMA.FTZ R6, R17, c[0x0][0x2d0], -R164 ;  /* 0x0000b40011067a23 */ /* 0x002fe600000108a4 */
[----:B------:R-:W-:Y:S01]  /*8aa0*/  FMNMX.FTZ R0, R179, R0, !PT ;  /* 0x00000000b3007209 */ /* 0x000fe20007810000 */
[----:B------:R1:W-:Y:S03]  /*8ab0*/  MUFU.EX2 R242, R6 ;  /* 0x0000000600f27308 */ /* 0x0003e60000000800 */
[----:B------:R-:W-:Y:S04]  /*8ac0*/  FMNMX.FTZ R0, R183, R0, !PT ;  /* 0x00000000b7007209 */ /* 0x000fe80007810000 */
[----:B------:R-:W-:Y:S04]  /*8ad0*/  FMNMX.FTZ R0, R185, R0, !PT ;  /* 0x00000000b9007209 */ /* 0x000fe80007810000 */
[----:B------:R-:W-:Y:S04]  /*8ae0*/  FMNMX.FTZ R0, R188, R0, !PT ;  /* 0x00000000bc007209 */ /* 0x000fe80007810000 */
[----:B------:R-:W-:Y:S05]  /*8af0*/  FMNMX.FTZ R0, R109, R0, !PT ;  /* 0x000000006d007209 */ /* 0x000fea0007810000 */
[----:B------:R-:W2:Y:S02]  /*8b00*/  SHFL.BFLY PT, R2, R0, 0x2, 0x1f ;  /* 0x0c401f0000027f89 */ /* 0x000ea400000e0000 */
[----:B--2---:R-:W-:Y:S06]  /*8b10*/  FMNMX.FTZ R0, R0, R2, !PT ;  /* 0x0000000200007209 */ /* 0x004fec0007810000 */
[----:B------:R-:W2:Y:S02]  /*8b20*/  SHFL.BFLY PT, R2, R0, 0x1, 0x1f ;  /* 0x0c201f0000027f89 */ /* 0x000ea400000e0000 */
[----:B--2---:R-:W-:Y:S01]  /*8b30*/  FMNMX.FTZ R102, R0, R2, !PT ;  /* 0x0000000200667209 */ /* 0x004fe20007810000 */
[--C-:B------:R-:W-:Y:S03]  /*8b40*/  FFMA.FTZ R0, R19, c[0x0][0x2d0], -R110.reuse ;  /* 0x0000b40013007a23 */ /* 0x100fe6000001086e */
[C---:B------:R-:W-:Y:S01]  /*8b50*/  FSETP.NEU.FTZ.AND P0, PT, R102.reuse, -INF , PT ;  /* 0xff8000006600780b */ /* 0x040fe20003f1d000 */
[----:B------:R2:W3:Y:S01]  /*8b60*/  MUFU.EX2 R248, R0 ;  /* 0x0000000000f87308 */ /* 0x0004e20000000800 */
[C---:B------:R-:W-:Y:S02]  /*8b70*/  FMUL.FTZ R165, R102.reuse, c[0x0][0x2d0] ;  /* 0x0000b40066a57a20 */ /* 0x040fe40000410000 */
[----:B------:R-:W-:Y:S03]  /*8b80*/  FSEL R2, R102, RZ, P0 ;  /* 0x000000ff66027208 */ /* 0x000fe60000000000 */
[----:B------:R-:W-:Y:S02]  /*8b90*/  FSEL R165, R165, RZ, P0 ;  /* 0x000000ffa5a57208 */ /* 0x000fe40000000000 */
[----:B------:R-:W-:Y:S03]  /*8ba0*/  ISETP.GT.AND P0, PT, R226, R252, PT ;  /* 0x000000fce200720c */ /* 0x000fe60003f04270 */
[----:B-1----:R-:W-:Y:S04]  /*8bb0*/  FFMA.FTZ R6, R11, c[0x0][0x2d0], -R165 ;  /* 0x0000b4000b067a23 */ /* 0x002fe800000108a5 */
[----:B------:R-:W-:Y:S01]  /*8bc0*/  MUFU.EX2 R238, R6 ;  /* 0x0000000600ee7308 */ /* 0x000fe20000000800 */
[----:B--2---:R-:W-:Y:S01]  /*8bd0*/  FFMA.FTZ R0, R25, c[0x0][0x2d0], -R110 ;  /* 0x0000b40019007a23 */ /* 0x004fe2000001086e */
[----:B---3--:R-:W-:Y:S08]  /*8be0*/  F2FP.PACK_AB R160, R249, R248 ;  /* 0x000000f8f9a0723e */ /* 0x008ff000000000ff */
[----:B------:R1:W2:Y:S02]  /*8bf0*/  MUFU.EX2 R251, R0 ;  /* 0x0000000000fb7308 */ /* 0x0002a40000000800 */
[--C-:B-1----:R-:W-:Y:S01]  /*8c00*/  FFMA.FTZ R0, R16, c[0x0][0x2d0], -R111.reuse ;  /* 0x0000b40010007a23 */ /* 0x102fe2000001086f */
[----:B--2---:R-:W-:Y:S07]  /*8c10*/  F2FP.PACK_AB R162, R251, R250 ;  /* 0x000000fafba2723e */ /* 0x004fee00000000ff */
[----:B------:R1:W-:Y:S02]  /*8c20*/  MUFU.EX2 R244, R0 ;  /* 0x0000000000f47308 */ /* 0x0003e40000000800 */
[--C-:B-1----:R-:W-:Y:S08]  /*8c30*/  FFMA.FTZ R0, R20, c[0x0][0x2d0], -R111.reuse ;  /* 0x0000b40014007a23 */ /* 0x102ff0000001086f */
[----:B------:R1:W2:Y:S02]  /*8c40*/  MUFU.EX2 R245, R0 ;  /* 0x0000000000f57308 */ /* 0x0002a40000000800 */
[--C-:B-1----:R-:W-:Y:S01]  /*8c50*/  FFMA.FTZ R0, R21, c[0x0][0x2d0], -R111.reuse ;  /* 0x0000b40015007a23 */ /* 0x102fe2000001086f */
[----:B--2---:R-:W-:Y:S07]  /*8c60*/  F2FP.PACK_AB R161, R245, R244 ;  /* 0x000000f4f5a1723e */ /* 0x004fee00000000ff */
[----:B------:R1:W-:Y:S02]  /*8c70*/  MUFU.EX2 R246, R0 ;  /* 0x0000000000f67308 */ /* 0x0003e40000000800 */
[----:B-1----:R-:W-:Y:S02]  /*8c80*/  FFMA.FTZ R0, R22, c[0x0][0x2d0], -R111 ;  /* 0x0000b40016007a23 */ /* 0x002fe4000001086f */
[----:B------:R-:W1:Y:S06]  /*8c90*/  LDSM.16.MT88.4 R20, [R209+0x1880] ;  /* 0x00188000d114783b */ /* 0x000e6c0000004200 */
[----:B------:R2:W3:Y:S02]  /*8ca0*/  MUFU.EX2 R247, R0 ;  /* 0x0000000000f77308 */ /* 0x0004e40000000800 */
[--C-:B--2---:R-:W-:Y:S01]  /*8cb0*/  FFMA.FTZ R0, R14, c[0x0][0x2d0], -R164.reuse ;  /* 0x0000b4000e007a23 */ /* 0x104fe200000108a4 */
[----:B---3--:R-:W-:Y:S07]  /*8cc0*/  F2FP.PACK_AB R163, R247, R246 ;  /* 0x000000f6f7a3723e */ /* 0x008fee00000000ff */
[----:B------:R2:W-:Y:S02]  /*8cd0*/  MUFU.EX2 R240, R0 ;  /* 0x0000000000f07308 */ /* 0x0005e40000000800 */
[--C-:B--2---:R-:W-:Y:S08]  /*8ce0*/  FFMA.FTZ R0, R15, c[0x0][0x2d0], -R164.reuse ;  /* 0x0000b4000f007a23 */ /* 0x104ff000000108a4 */
[----:B------:R2:W-:Y:S02]  /*8cf0*/  MUFU.EX2 R241, R0 ;  /* 0x0000000000f17308 */ /* 0x0005e40000000800 */
[----:B--2---:R-:W-:Y:S08]  /*8d00*/  FFMA.FTZ R0, R18, c[0x0][0x2d0], -R164 ;  /* 0x0000b40012007a23 */ /* 0x004ff000000108a4 */
[----:B------:R2:W-:Y:S02]  /*8d10*/  MUFU.EX2 R243, R0 ;  /* 0x0000000000f37308 */ /* 0x0005e40000000800 */
[----:B--2---:R-:W-:Y:S04]  /*8d20*/  FADD.FTZ R0, -R3, R101 ;  /* 0x0000006503007221 */ /* 0x004fe80000010100 */
[----:B------:R-:W-:Y:S04]  /*8d30*/  FMUL.FTZ R0, R0, c[0x0][0x2d0] ;  /* 0x0000b40000007a20 */ /* 0x000fe80000410000 */
[----:B------:R2:W3:Y:S02]  /*8d40*/  MUFU.EX2 R101, R0 ;  /* 0x0000000000657308 */ /* 0x0004e40000000800 */
[----:B--2---:R-:W-:Y:S02]  /*8d50*/  FADD.FTZ R0, -R4, R103 ;  /* 0x0000006704007221 */ /* 0x004fe40000010100 */
[----:B------:R-:W-:Y:S02]  /*8d60*/  FFMA.FTZ R4, R12, c[0x0][0x2d0], -R165 ;  /* 0x0000b4000c047a23 */ /* 0x000fe400000108a5 */
[----:B------:R-:W-:Y:S04]  /*8d70*/  FMUL.FTZ R0, R0, c[0x0][0x2d0] ;  /* 0x0000b40000007a20 */ /* 0x000fe80000410000 */
[----:B------:R2:W-:Y:S01]  /*8d80*/  MUFU.EX2 R237, R4 ;  /* 0x0000000400ed7308 */ /* 0x0005e20000000800 */
[C---:B---3--:R-:W-:Y:S02]  /*8d90*/  FMUL.FTZ R16, R101.reuse, R124 ;  /* 0x0000007c65107220 */ /* 0x048fe40000410000 */
[C---:B------:R-:W-:Y:S02]  /*8da0*/  FMUL.FTZ R17, R101.reuse, R125 ;  /* 0x0000007d65117220 */ /* 0x040fe40000410000 */
[C---:B------:R-:W-:Y:S02]  /*8db0*/  FMUL.FTZ R32, R101.reuse, R140 ;  /* 0x0000008c65207220 */ /* 0x040fe40000410000 */
[C---:B------:R-:W-:Y:S02]  /*8dc0*/  FMUL.FTZ R33, R101.reuse, R141 ;  /* 0x0000008d65217220 */ /* 0x040fe40000410000 */
[C---:B------:R-:W-:Y:S01]  /*8dd0*/  FMUL.FTZ R49, R101.reuse, R157 ;  /* 0x0000009d65317220 */ /* 0x040fe20000410000 */
[----:B------:R3:W4:Y:S01]  /*8de0*/  MUFU.EX2 R100, R0 ;  /* 0x0000000000647308 */ /* 0x0007220000000800 */
[C---:B------:R-:W-:Y:S02]  /*8df0*/  FMUL.FTZ R52, R101.reuse, R52 ;  /* 0x0000003465347220 */ /* 0x040fe40000410000 */
[C---:B------:R-:W-:Y:S02]  /*8e00*/  FMUL.FTZ R53, R101.reuse, R53 ;  /* 0x0000003565357220 */ /* 0x040fe40000410000 */
[C---:B------:R-:W-:Y:S02]  /*8e10*/  FMUL.FTZ R64, R101.reuse, R64 ;  /* 0x0000004065407220 */ /* 0x040fe40000410000 */
[C---:B------:R-:W-:Y:S02]  /*8e20*/  FMUL.FTZ R65, R101.reuse, R65 ;  /* 0x0000004165417220 */ /* 0x040fe40000410000 */
[C---:B------:R-:W-:Y:S02]  /*8e30*/  FMUL.FTZ R68, R101.reuse, R68 ;  /* 0x0000004465447220 */ /* 0x040fe40000410000 */
[C---:B------:R-:W-:Y:S02]  /*8e40*/  FMUL.FTZ R69, R101.reuse, R69 ;  /* 0x0000004565457220 */ /* 0x040fe40000410000 */
[C---:B------:R-:W-:Y:S02]  /*8e50*/  FMUL.FTZ R80, R101.reuse, R80 ;  /* 0x0000005065507220 */ /* 0x040fe40000410000 */
[----:B--2---:R-:W-:Y:S01]  /*8e60*/  FMUL.FTZ R4, R101, R112 ;  /* 0x0000007065047220 */ /* 0x004fe20000410000 */
[----:B------:R-:W-:Y:S01]  /*8e70*/  F2FP.PACK_AB R112, R241, R240 ;  /* 0x000000f0f170723e */ /* 0x000fe200000000ff */
[C---:B------:R-:W-:Y:S02]  /*8e80*/  FMUL.FTZ R81, R101.reuse, R81 ;  /* 0x0000005165517220 */ /* 0x040fe40000410000 */
[C---:B------:R-:W-:Y:S02]  /*8e90*/  FMUL.FTZ R96, R101.reuse, R96 ;  /* 0x0000006065607220 */ /* 0x040fe40000410000 */
[C---:B------:R-:W-:Y:S02]  /*8ea0*/  FMUL.FTZ R97, R101.reuse, R97 ;  /* 0x0000006165617220 */ /* 0x040fe40000410000 */
[----:B------:R-:W-:Y:S02]  /*8eb0*/  FMUL.FTZ R84, R101, R84 ;  /* 0x0000005465547220 */ /* 0x000fe40000410000 */
[----:B---3--:R-:W-:Y:S02]  /*8ec0*/  FADD.FTZ R0, -R5, R107 ;  /* 0x0000006b05007221 */ /* 0x008fe40000010100 */
[--C-:B------:R-:W-:Y:S02]  /*8ed0*/  FFMA.FTZ R5, R13, c[0x0][0x2d0], -R165.reuse ;  /* 0x0000b4000d057a23 */ /* 0x100fe400000108a5 */
[----:B------:R-:W-:Y:S02]  /*8ee0*/  FMUL.FTZ R0, R0, c[0x0][0x2d0] ;  /* 0x0000b40000007a20 */ /* 0x000fe40000410000 */
[----:B------:R2:W3:Y:S01]  /*8ef0*/  MUFU.EX2 R236, R5 ;  /* 0x0000000500ec7308 */ /* 0x0004e20000000800 */
[C---:B----4-:R-:W-:Y:S01]  /*8f00*/  FMUL.FTZ R6, R100.reuse, R114 ;  /* 0x0000007264067220 */ /* 0x050fe20000410000 */
[----:B------:R-:W-:Y:S01]  /*8f10*/  F2FP.PACK_AB R114, R243, R242 ;  /* 0x000000f2f372723e */ /* 0x000fe200000000ff */
[C---:B------:R-:W-:Y:S02]  /*8f20*/  FMUL.FTZ R7, R100.reuse, R115 ;  /* 0x0000007364077220 */ /* 0x040fe40000410000 */
[C---:B------:R-:W-:Y:S02]  /*8f30*/  FMUL.FTZ R18, R100.reuse, R126 ;  /* 0x0000007e64127220 */ /* 0x040fe40000410000 */
[C---:B------:R-:W-:Y:S02]  /*8f40*/  FMUL.FTZ R19, R100.reuse, R127 ;  /* 0x0000007f64137220 */ /* 0x040fe40000410000 */
[----:B------:R-:W-:Y:S01]  /*8f50*/  LDSM.16.MT88.4 R124, [R210+0x1c80] ;  /* 0x001c8000d27c783b */ /* 0x000fe20000004200 */
[----:B------:R4:W5:Y:S01]  /*8f60*/  MUFU.EX2 R3, R0 ;  /* 0x0000000000037308 */ /* 0x0009620000000800 */
[C---:B------:R-:W-:Y:S02]  /*8f70*/  FMUL.FTZ R34, R100.reuse, R142 ;  /* 0x0000008e64227220 */ /* 0x040fe40000410000 */
[C---:B------:R-:W-:Y:S02]  /*8f80*/  FMUL.FTZ R35, R100.reuse, R143 ;  /* 0x0000008f64237220 */ /* 0x040fe40000410000 */
[C---:B------:R-:W-:Y:S02]  /*8f90*/  FMUL.FTZ R50, R100.reuse, R158 ;  /* 0x0000009e64327220 */ /* 0x040fe40000410000 */
[----:B------:R-:W-:Y:S01]  /*8fa0*/  LDSM.16.MT88.4 R140, [R210+0x2080] ;  /* 0x00208000d28c783b */ /* 0x000fe20000004200 */
[C---:B------:R-:W-:Y:S02]  /*8fb0*/  FMUL.FTZ R51, R100.reuse, R159 ;  /* 0x0000009f64337220 */ /* 0x040fe40000410000 */
[C---:B------:R-:W-:Y:S02]  /*8fc0*/  FMUL.FTZ R54, R100.reuse, R54 ;  /* 0x0000003664367220 */ /* 0x040fe40000410000 */
[C---:B------:R-:W-:Y:S02]  /*8fd0*/  FMUL.FTZ R55, R100.reuse, R55 ;  /* 0x0000003764377220 */ /* 0x040fe40000410000 */
[----:B--2---:R-:W-:Y:S01]  /*8fe0*/  FMUL.FTZ R5, R101, R113 ;  /* 0x0000007165057220 */ /* 0x004fe20000410000 */
[----:B---3--:R-:W-:Y:S01]  /*8ff0*/  F2FP.PACK_AB R113, R237, R236 ;  /* 0x000000eced71723e */ /* 0x008fe200000000ff */
[C---:B------:R-:W-:Y:S02]  /*9000*/  FMUL.FTZ R66, R100.reuse, R66 ;  /* 0x0000004264427220 */ /* 0x040fe40000410000 */
[C---:B------:R-:W-:Y:S02]  /*9010*/  FMUL.FTZ R67, R100.reuse, R67 ;  /* 0x0000004364437220 */ /* 0x040fe40000410000 */
[C---:B------:R-:W-:Y:S01]  /*9020*/  FMUL.FTZ R70, R100.reuse, R70 ;  /* 0x0000004664467220 */ /* 0x040fe20000410000 */
[-C--:B-1----:R-:W-:Y:S01]  /*9030*/  HMMA.16816.F32 R4, R160, R20.reuse, R4 ;  /* 0x00000014a004723c */ /* 0x082fe20000001804 */
[----:B------:R-:W-:Y:S02]  /*9040*/  FMUL.FTZ R71, R100, R71 ;  /* 0x0000004764477220 */ /* 0x000fe40000410000 */
[----:B----4-:R-:W-:Y:S02]  /*9050*/  FFMA.FTZ R0, R10, c[0x0][0x2d0], -R165 ;  /* 0x0000b4000a007a23 */ /* 0x010fe400000108a5 */
[C---:B-----5:R-:W-:Y:S02]  /*9060*/  FMUL.FTZ R8, R3.reuse, R116 ;  /* 0x0000007403087220 */ /* 0x060fe40000410000 */
[----:B------:R-:W1:Y:S01]  /*9070*/  MUFU.EX2 R239, R0 ;  /* 0x0000000000ef7308 */ /* 0x000e620000000800 */
[C---:B------:R-:W-:Y:S04]  /*9080*/  FMUL.FTZ R9, R3.reuse, R117 ;  /* 0x0000007503097220 */ /* 0x040fe80000410000 */
[C---:B------:R-:W-:Y:S02]  /*9090*/  FMUL.FTZ R12, R3.reuse, R120 ;  /* 0x00000078030c7220 */ /* 0x040fe40000410000 */
        /* <DEDUP_REMOVED lines=8> */
[----:B------:R-:W-:Y:S01]  /*9120*/  FMUL.FTZ R57, R3, R57 ;  /* 0x0000003903397220 */ /* 0x000fe20000410000 */
[----:B-1----:R-:W-:Y:S01]  /*9130*/  F2FP.PACK_AB R115, R239, R238 ;  /* 0x000000eeef73723e */ /* 0x002fe200000000ff */
[----:B------:R-:W-:Y:S02]  /*9140*/  FADD.FTZ R0, -R2, R108 ;  /* 0x0000006c02007221 */ /* 0x000fe40000010100 */
[--C-:B------:R-:W-:Y:S02]  /*9150*/  FFMA.FTZ R2, R40, c[0x0][0x2d0], -R110.reuse ;  /* 0x0000b40028027a23 */ /* 0x100fe4000001086e */
[----:B------:R-:W-:Y:S02]  /*9160*/  FMUL.FTZ R0, R0, c[0x0][0x2d0] ;  /* 0x0000b40000007a20 */ /* 0x000fe40000410000 */
[----:B------:R1:W-:Y:S01]  /*9170*/  MUFU.EX2 R235, R2 ;  /* 0x0000000200eb7308 */ /* 0x0003e20000000800 */
[C---:B------:R-:W-:Y:S02]  /*9180*/  FMUL.FTZ R40, R3.reuse, R148 ;  /* 0x0000009403287220 */ /* 0x040fe40000410000 */
[C---:B------:R-:W-:Y:S02]  /*9190*/  FMUL.FTZ R60, R3.reuse, R60 ;  /* 0x0000003c033c7220 */ /* 0x040fe40000410000 */
[C---:B------:R-:W-:Y:S02]  /*91a0*/  FMUL.FTZ R61, R3.reuse, R61 ;  /* 0x0000003d033d7220 */ /* 0x040fe40000410000 */
[C---:B------:R-:W-:Y:S02]  /*91b0*/  FMUL.FTZ R72, R3.reuse, R72 ;  /* 0x0000004803487220 */ /* 0x040fe40000410000 */
[C---:B------:R-:W-:Y:S01]  /*91c0*/  FMUL.FTZ R73, R3.reuse, R73 ;  /* 0x0000004903497220 */ /* 0x040fe20000410000 */
[----:B------:R-:W2:Y:S01]  /*91d0*/  MUFU.EX2 R0, R0 ;  /* 0x0000000000007308 */ /* 0x000ea20000000800 */
[C---:B------:R-:W-:Y:S02]  /*91e0*/  FMUL.FTZ R76, R3.reuse, R76 ;  /* 0x0000004c034c7220 */ /* 0x040fe40000410000 */
[----:B------:R-:W-:Y:S02]  /*91f0*/  FMUL.FTZ R77, R3, R77 ;  /* 0x0000004d034d7220 */ /* 0x000fe40000410000 */
[C---:B------:R-:W-:Y:S02]  /*9200*/  FMUL.FTZ R82, R100.reuse, R82 ;  /* 0x0000005264527220 */ /* 0x040fe40000410000 */
[C---:B------:R-:W-:Y:S02]  /*9210*/  FMUL.FTZ R83, R100.reuse, R83 ;  /* 0x0000005364537220 */ /* 0x040fe40000410000 */
[C---:B------:R-:W-:Y:S02]  /*9220*/  FMUL.FTZ R98, R100.reuse, R98 ;  /* 0x0000006264627220 */ /* 0x040fe40000410000 */
[C---:B------:R-:W-:Y:S02]  /*9230*/  FMUL.FTZ R99, R100.reuse, R99 ;  /* 0x0000006364637220 */ /* 0x040fe40000410000 */
[----:B------:R-:W-:Y:S02]  /*9240*/  FMUL.FTZ R85, R101, R85 ;  /* 0x0000005565557220 */ /* 0x000fe40000410000 */
[--C-:B-1----:R-:W-:Y:S02]  /*9250*/  FFMA.FTZ R2, R41, c[0x0][0x2d0], -R110.reuse ;  /* 0x0000b40029027a23 */ /* 0x102fe4000001086e */
[----:B------:R-:W-:Y:S02]  /*9260*/  FMUL.FTZ R41, R3, R149 ;  /* 0x0000009503297220 */ /* 0x000fe40000410000 */
[----:B------:R1:W3:Y:S01]  /*9270*/  MUFU.EX2 R234, R2 ;  /* 0x0000000200ea7308 */ /* 0x0002e20000000800 */
[C---:B------:R-:W-:Y:S02]  /*9280*/  FMUL.FTZ R86, R100.reuse, R86 ;  /* 0x0000005664567220 */ /* 0x040fe40000410000 */
[----:B------:R-:W-:Y:S02]  /*9290*/  FMUL.FTZ R87, R100, R87 ;  /* 0x0000005764577220 */ /* 0x000fe40000410000 */
[C---:B--2---:R-:W-:Y:S02]  /*92a0*/  FMUL.FTZ R10, R0.reuse, R118 ;  /* 0x00000076000a7220 */ /* 0x044fe40000410000 */
[C---:B------:R-:W-:Y:S02]  /*92b0*/  FMUL.FTZ R11, R0.reuse, R119 ;  /* 0x00000077000b7220 */ /* 0x040fe40000410000 */
[----:B------:R-:W2:Y:S01]  /*92c0*/  LDSM.16.MT88.4 R116, [R209+0x2480] ;  /* 0x00248000d174783b */ /* 0x000ea20000004200 */
[C---:B------:R-:W-:Y:S02]  /*92d0*/  FMUL.FTZ R14, R0.reuse, R122 ;  /* 0x0000007a000e7220 */ /* 0x040fe40000410000 */
[C---:B------:R-:W-:Y:S02]  /*92e0*/  FMUL.FTZ R15, R0.reuse, R123 ;  /* 0x0000007b000f7220 */ /* 0x040fe40000410000 */
[C---:B------:R-:W-:Y:S01]  /*92f0*/  HMMA.16816.F32 R8, R112.reuse, R20, R8 ;  /* 0x000000147008723c */ /* 0x040fe20000001808 */
[C---:B------:R-:W-:Y:S02]  /*9300*/  FMUL.FTZ R26, R0.reuse, R134 ;  /* 0x00000086001a7220 */ /* 0x040fe40000410000 */
[----:B------:R-:W4:Y:S01]  /*9310*/  LDSM.16.MT88.4 R120, [R210+0x2480] ;  /* 0x00248000d278783b */ /* 0x000f220000004200 */
[C---:B------:R-:W-:Y:S02]  /*9320*/  FMUL.FTZ R27, R0.reuse, R135 ;  /* 0x00000087001b7220 */ /* 0x040fe40000410000 */
[----:B------:R-:W-:Y:S02]  /*9330*/  FMUL.FTZ R42, R0, R150 ;  /* 0x00000096002a7220 */ /* 0x000fe40000410000 */
[-C--:B------:R-:W-:Y:S01]  /*9340*/  HMMA.16816.F32 R12, R112, R22.reuse, R12 ;  /* 0x00000016700c723c */ /* 0x080fe2000000180c */
[C---:B------:R-:W-:Y:S02]  /*9350*/  FMUL.FTZ R20, R101.reuse, R128 ;  /* 0x0000008065147220 */ /* 0x040fe40000410000 */
[----:B------:R-:W-:Y:S01]  /*9360*/  LDSM.16.MT88.4 R132, [R209+0x2080] ;  /* 0x00208000d184783b */ /* 0x000fe20000004200 */
[--C-:B-1----:R-:W-:Y:S02]  /*9370*/  FFMA.FTZ R2, R46, c[0x0][0x2d0], -R111.reuse ;  /* 0x0000b4002e027a23 */ /* 0x102fe4000001086f */
[C---:B------:R-:W-:Y:S02]  /*9380*/  FMUL.FTZ R21, R101.reuse, R129 ;  /* 0x0000008165157220 */ /* 0x040fe40000410000 */
[C---:B------:R-:W-:Y:S01]  /*9390*/  HMMA.16816.F32 R16, R160.reuse, R22, R16 ;  /* 0x00000016a010723c */ /* 0x040fe20000001810 */
[----:B------:R1:W-:Y:S03]  /*93a0*/  MUFU.EX2 R233, R2 ;  /* 0x0000000200e97308 */ /* 0x0003e60000000800 */
[C---:B------:R-:W-:Y:S02]  /*93b0*/  FMUL.FTZ R30, R0.reuse, R138 ;  /* 0x0000008a001e7220 */ /* 0x040fe40000410000 */
[----:B------:R-:W-:Y:S02]  /*93c0*/  FMUL.FTZ R31, R0, R139 ;  /* 0x0000008b001f7220 */ /* 0x000fe40000410000 */
[C---:B------:R-:W-:Y:S04]  /*93d0*/  FMUL.FTZ R22, R100.reuse, R130 ;  /* 0x0000008264167220 */ /* 0x040fe80000410000 */
[----:B------:R-:W-:Y:S02]  /*93e0*/  FMUL.FTZ R23, R100, R131 ;  /* 0x0000008364177220 */ /* 0x000fe40000410000 */
[----:B------:R-:W-:Y:S01]  /*93f0*/  LDSM.16.MT88.4 R128, [R209+0x2880] ;  /* 0x00288000d180783b */ /* 0x000fe20000004200 */
[C---:B------:R-:W-:Y:S02]  /*9400*/  FMUL.FTZ R43, R0.reuse, R151 ;  /* 0x00000097002b7220 */ /* 0x040fe40000410000 */
[C---:B------:R-:W-:Y:S02]  /*9410*/  FMUL.FTZ R46, R0.reuse, R154 ;  /* 0x0000009a002e7220 */ /* 0x040fe40000410000 */
[-C--:B------:R-:W-:Y:S01]  /*9420*/  HMMA.16816.F32 R20, R160, R36.reuse, R20 ;  /* 0x00000024a014723c */ /* 0x080fe20000001814 */
[C---:B------:R-:W-:Y:S02]  /*9430*/  FMUL.FTZ R47, R0.reuse, R155 ;  /* 0x0000009b002f7220 */ /* 0x040fe40000410000 */
[C---:B------:R-:W-:Y:S02]  /*9440*/  FMUL.FTZ R58, R0.reuse, R58 ;  /* 0x0000003a003a7220 */ /* 0x040fe40000410000 */
[----:B------:R-:W-:Y:S02]  /*9450*/  FMUL.FTZ R59, R0, R59 ;  /* 0x0000003b003b7220 */ /* 0x000fe40000410000 */
[--C-:B-1----:R-:W-:Y:S01]  /*9460*/  FFMA.FTZ R2, R48, c[0x0][0x2d0], -R111.reuse ;  /* 0x0000b40030027a23 */ /* 0x102fe2000001086f */
[C---:B------:R-:W-:Y:S01]  /*9470*/  HMMA.16816.F32 R24, R112.reuse, R36, R24 ;  /* 0x000000247018723c */ /* 0x040fe20000001818 */
[C---:B------:R-:W-:Y:S02]  /*9480*/  FMUL.FTZ R48, R101.reuse, R156 ;  /* 0x0000009c65307220 */ /* 0x040fe40000410000 */
[----:B------:R1:W5:Y:S01]  /*9490*/  MUFU.EX2 R224, R2 ;  /* 0x0000000200e07308 */ /* 0x0003620000000800 */
[----:B------:R-:W-:Y:S01]  /*94a0*/  LDSM.16.MT88.4 R156, [R209+0x2c80] ;  /* 0x002c8000d19c783b */ /* 0x000fe20000004200 */
[C---:B------:R-:W-:Y:S02]  /*94b0*/  FMUL.FTZ R62, R0.reuse, R62 ;  /* 0x0000003e003e7220 */ /* 0x040fe40000410000 */
[C---:B------:R-:W-:Y:S01]  /*94c0*/  FMUL.FTZ R36, R101.reuse, R144 ;  /* 0x0000009065247220 */ /* 0x040fe20000410000 */
[-C--:B------:R-:W-:Y:S01]  /*94d0*/  HMMA.16816.F32 R28, R112, R38.reuse, R28 ;  /* 0x00000026701c723c */ /* 0x080fe2000000181c */
[----:B------:R-:W-:Y:S03]  /*94e0*/  FMUL.FTZ R37, R101, R145 ;  /* 0x0000009165257220 */ /* 0x000fe60000410000 */
[C---:B------:R-:W-:Y:S02]  /*94f0*/  FMUL.FTZ R63, R0.reuse, R63 ;  /* 0x0000003f003f7220 */ /* 0x040fe40000410000 */
[C---:B------:R-:W-:Y:S02]  /*9500*/  FMUL.FTZ R74, R0.reuse, R74 ;  /* 0x0000004a004a7220 */ /* 0x040fe40000410000 */
[C---:B------:R-:W-:Y:S01]  /*9510*/  HMMA.16816.F32 R32, R160.reuse, R38, R32 ;  /* 0x00000026a020723c */ /* 0x040fe20000001820 */
[C---:B------:R-:W-:Y:S03]  /*9520*/  FMUL.FTZ R75, R0.reuse, R75 ;  /* 0x0000004b004b7220 */ /* 0x040fe60000410000 */
[C---:B------:R-:W-:Y:S02]  /*9530*/  FMUL.FTZ R78, R0.reuse, R78 ;  /* 0x0000004e004e7220 */ /* 0x040fe40000410000 */
[----:B------:R-:W-:Y:S02]  /*9540*/  FMUL.FTZ R79, R0, R79 ;  /* 0x0000004f004f7220 */ /* 0x000fe40000410000 */
[----:B------:R-:W-:Y:S04]  /*9550*/  FMUL.FTZ R38, R100, R146 ;  /* 0x0000009264267220 */ /* 0x000fe80000410000 */
[--C-:B-1----:R-:W-:Y:S02]  /*9560*/  FFMA.FTZ R2, R166, c[0x0][0x2d0], -R110.reuse ;  /* 0x0000b400a6027a23 */ /* 0x102fe4000001086e */
[----:B------:R-:W-:Y:S02]  /*9570*/  FMUL.FTZ R39, R100, R147 ;  /* 0x0000009364277220 */ /* 0x000fe40000410000 */
[----:B------:R1:W-:Y:S01]  /*9580*/  MUFU.EX2 R207, R2 ;  /* 0x0000000200cf7308 */ /* 0x0003e20000000800 */
[C---:B------:R-:W-:Y:S02]  /*9590*/  FMUL.FTZ R88, R3.reuse, R88 ;  /* 0x0000005803587220 */ /* 0x040fe40000410000 */
[C---:B------:R-:W-:Y:S02]  /*95a0*/  FMUL.FTZ R89, R3.reuse, R89 ;  /* 0x0000005903597220 */ /* 0x040fe40000410000 */
[-C--:B--2---:R-:W-:Y:S01]  /*95b0*/  HMMA.16816.F32 R36, R160, R116.reuse, R36 ;  /* 0x00000074a024723c */ /* 0x084fe20000001824 */
[C---:B------:R-:W-:Y:S02]  /*95c0*/  FMUL.FTZ R90, R0.reuse, R90 ;  /* 0x0000005a005a7220 */ /* 0x040fe40000410000 */
[C---:B------:R-:W-:Y:S02]  /*95d0*/  FMUL.FTZ R91, R0.reuse, R91 ;  /* 0x0000005b005b7220 */ /* 0x040fe40000410000 */
[C---:B------:R-:W-:Y:S02]  /*95e0*/  FMUL.FTZ R92, R3.reuse, R92 ;  /* 0x0000005c035c7220 */ /* 0x040fe40000410000 */
[----:B------:R-:W-:Y:S01]  /*95f0*/  FMUL.FTZ R93, R3, R93 ;  /* 0x0000005d035d7220 */ /* 0x000fe20000410000 */
[C---:B------:R-:W-:Y:S01]  /*9600*/  HMMA.16816.F32 R40, R112.reuse, R116, R40 ;  /* 0x000000747028723c */ /* 0x040fe20000001828 */
[C---:B------:R-:W-:Y:S03]  /*9610*/  FMUL.FTZ R94, R0.reuse, R94 ;  /* 0x0000005e005e7220 */ /* 0x040fe60000410000 */
[----:B------:R-:W-:Y:S04]  /*9620*/  FMUL.FTZ R95, R0, R95 ;  /* 0x0000005f005f7220 */ /* 0x000fe80000410000 */
[-C--:B------:R-:W-:Y:S01]  /*9630*/  HMMA.16816.F32 R44, R112, R118.reuse, R44 ;  /* 0x00000076702c723c */ /* 0x080fe2000000182c */
[----:B-1----:R-:W-:Y:S07]  /*9640*/  FFMA.FTZ R2, R167, c[0x0][0x2d0], -R110 ;  /* 0x0000b400a7027a23 */ /* 0x002fee000001086e */
[C---:B------:R-:W-:Y:S01]  /*9650*/  HMMA.16816.F32 R48, R160.reuse, R118, R48 ;  /* 0x00000076a030723c */ /* 0x040fe20000001830 */
[----:B------:R1:W2:Y:S01]  /*9660*/  MUFU.EX2 R206, R2 ;  /* 0x0000000200ce7308 */ /* 0x0002a20000000800 */
[----:B------:R-:W2:Y:S06]  /*9670*/  LDSM.16.MT88.4 R116, [R209+0x3080] ;  /* 0x00308000d174783b */ /* 0x000eac0000004200 */
[-C--:B----4-:R-:W-:Y:S08]  /*9680*/  HMMA.16816.F32 R52, R160, R120.reuse, R52 ;  /* 0x00000078a034723c */ /* 0x090ff00000001834 */
[C---:B------:R-:W-:Y:S08]  /*9690*/  HMMA.16816.F32 R56, R112.reuse, R120, R56 ;  /* 0x000000787038723c */ /* 0x040ff00000001838 */
[-C--:B------:R-:W-:Y:S01]  /*96a0*/  HMMA.16816.F32 R60, R112, R122.reuse, R60 ;  /* 0x0000007a703c723c */ /* 0x080fe2000000183c */
[--C-:B-1----:R-:W-:Y:S04]  /*96b0*/  FFMA.FTZ R2, R168, c[0x0][0x2d0], -R111.reuse ;  /* 0x0000b400a8027a23 */ /* 0x102fe8000001086f */
[----:B------:R1:W-:Y:S03]  /*96c0*/  MUFU.EX2 R205, R2 ;  /* 0x0000000200cd7308 */ /* 0x0003e60000000800 */
[C---:B------:R-:W-:Y:S01]  /*96d0*/  HMMA.16816.F32 R64, R160.reuse, R122, R64 ;  /* 0x0000007aa040723c */ /* 0x040fe20000001840 */
[----:B------:R-:W4:Y:S07]  /*96e0*/  LDSM.16.MT88.4 R120, [R210+0x3080] ;  /* 0x00308000d278783b */ /* 0x000f2e0000004200 */
[-C--:B--2---:R-:W-:Y:S08]  /*96f0*/  HMMA.16816.F32 R68, R160, R116.reuse, R68 ;  /* 0x00000074a044723c */ /* 0x084ff00000001844 */
[C---:B------:R-:W-:Y:S01]  /*9700*/  HMMA.16816.F32 R72, R112.reuse, R116, R72 ;  /* 0x000000747048723c */ /* 0x040fe20000001848 */
[----:B-1----:R-:W-:Y:S07]  /*9710*/  FFMA.FTZ R2, R170, c[0x0][0x2d0], -R111 ;  /* 0x0000b400aa027a23 */ /* 0x002fee000001086f */
[-C--:B------:R-:W-:Y:S01]  /*9720*/  HMMA.16816.F32 R76, R112, R118.reuse, R76 ;  /* 0x00000076704c723c */ /* 0x080fe2000000184c */
[----:B------:R1:W2:Y:S07]  /*9730*/  MUFU.EX2 R204, R2 ;  /* 0x0000000200cc7308 */ /* 0x0002ae0000000800 */
[C---:B------:R-:W-:Y:S01]  /*9740*/  HMMA.16816.F32 R80, R160.reuse, R118, R80 ;  /* 0x00000076a050723c */ /* 0x040fe20000001850 */
[----:B------:R-:W2:Y:S07]  /*9750*/  LDSM.16.MT88.4 R116, [R209+0x1c80] ;  /* 0x001c8000d174783b */ /* 0x000eae0000004200 */
[-C--:B----4-:R-:W-:Y:S08]  /*9760*/  HMMA.16816.F32 R84, R160, R120.reuse, R84 ;  /* 0x00000078a054723c */ /* 0x090ff00000001854 */
[C---:B------:R-:W-:Y:S01]  /*9770*/  HMMA.16816.F32 R88, R112.reuse, R120, R88 ;  /* 0x000000787058723c */ /* 0x040fe20000001858 */
[--C-:B-1----:R-:W-:Y:S04]  /*9780*/  FFMA.FTZ R2, R169, c[0x0][0x2d0], -R164.reuse ;  /* 0x0000b400a9027a23 */ /* 0x102fe800000108a4 */
[----:B------:R1:W-:Y:S03]  /*9790*/  MUFU.EX2 R203, R2 ;  /* 0x0000000200cb7308 */ /* 0x0003e60000000800 */
[-C--:B------:R-:W-:Y:S07]  /*97a0*/  HMMA.16816.F32 R92, R112, R122.reuse, R92 ;  /* 0x0000007a705c723c */ /* 0x080fee000000185c */
[----:B---3--:R-:W-:Y:S01]  /*97b0*/  F2FP.PACK_AB R112, R234, R235 ;  /* 0x000000ebea70723e */ /* 0x008fe200000000ff */
[----:B------:R-:W-:Y:S01]  /*97c0*/  HMMA.16816.F32 R96, R160, R122, R96 ;  /* 0x0000007aa060723c */ /* 0x000fe20000001860 */
[----:B-----5:R-:W-:Y:S03]  /*97d0*/  F2FP.PACK_AB R113, R224, R233 ;  /* 0x000000e9e071723e */ /* 0x020fe600000000ff */
[----:B------:R-:W-:Y:S02]  /*97e0*/  F2FP.PACK_AB R114, R206, R207 ;  /* 0x000000cfce72723e */ /* 0x000fe400000000ff */
[----:B--2---:R-:W-:Y:S07]  /*97f0*/  F2FP.PACK_AB R115, R204, R205 ;  /* 0x000000cdcc73723e */ /* 0x004fee00000000ff */
[-C--:B------:R-:W-:Y:S01]  /*9800*/  HMMA.16816.F32 R4, R112, R116.reuse, R4 ;  /* 0x000000747004723c */ /* 0x080fe20000001804 */
[--C-:B-1----:R-:W-:Y:S02]  /*9810*/  FFMA.FTZ R2, R171, c[0x0][0x2d0], -R164.reuse ;  /* 0x0000b400ab027a23 */ /* 0x102fe400000108a4 */
[----:B------:R-:W-:Y:S02]  /*9820*/  LDSM.16.MT88.4 R168, [R209+0x3880] ;  /* 0x00388000d1a8783b */ /* 0x000fe40000004200 */
[----:B------:R1:W2:Y:S02]  /*9830*/  MUFU.EX2 R202, R2 ;  /* 0x0000000200ca7308 */ /* 0x0002a40000000800 */
[--C-:B-1----:R-:W-:Y:S01]  /*9840*/  FFMA.FTZ R2, R173, c[0x0][0x2d0], -R164.reuse ;  /* 0x0000b400ad027a23 */ /* 0x102fe200000108a4 */
[----:B--2---:R-:W-:Y:S07]  /*9850*/  F2FP.PACK_AB R120, R202, R203 ;  /* 0x000000cbca78723e */ /* 0x004fee00000000ff */
[----:B------:R1:W-:Y:S02]  /*9860*/  MUFU.EX2 R201, R2 ;  /* 0x0000000200c97308 */ /* 0x0003e40000000800 */
[----:B-1----:R-:W-:Y:S08]  /*9870*/  FFMA.FTZ R2, R175, c[0x0][0x2d0], -R164 ;  /* 0x0000b400af027a23 */ /* 0x002ff000000108a4 */
        /* <DEDUP_REMOVED lines=13> */
[----:B------:R1:W-:Y:S01]  /*9950*/  MUFU.EX2 R198, R2 ;  /* 0x0000000200c67308 */ /* 0x0003e20000000800 */
[C---:B------:R-:W-:Y:S08]  /*9960*/  HMMA.16816.F32 R8, R120.reuse, R116, R8 ;  /* 0x000000747808723c */ /* 0x040ff00000001808 */
[-C--:B------:R-:W-:Y:S08]  /*9970*/  HMMA.16816.F32 R12, R120, R118.reuse, R12 ;  /* 0x00000076780c723c */ /* 0x080ff0000000180c */
[C---:B------:R-:W-:Y:S01]  /*9980*/  HMMA.16816.F32 R16, R112.reuse, R118, R16 ;  /* 0x000000767010723c */ /* 0x040fe20000001810 */
[----:B------:R-:W2:Y:S03]  /*9990*/  LDSM.16.MT88.4 R116, [R210+0x2880] ;  /* 0x00288000d274783b */ /* 0x000ea60000004200 */
[--C-:B-1----:R-:W-:Y:S04]  /*99a0*/  FFMA.FTZ R2, R184, c[0x0][0x2d0], -R110.reuse ;  /* 0x0000b400b8027a23 */ /* 0x102fe8000001086e */
        /* <DEDUP_REMOVED lines=8> */
[----:B------:R3:W-:Y:S03]  /*9a30*/  MUFU.EX2 R197, R2 ;  /* 0x0000000200c57308 */ /* 0x0007e60000000800 */
[-C--:B------:R-:W-:Y:S08]  /*9a40*/  HMMA.16816.F32 R36, R112, R128.reuse, R36 ;  /* 0x000000807024723c */ /* 0x080ff00000001824 */
[C---:B------:R-:W-:Y:S08]  /*9a50*/  HMMA.16816.F32 R40, R120.reuse, R128, R40 ;  /* 0x000000807828723c */ /* 0x040ff00000001828 */
[-C--:B------:R-:W-:Y:S01]  /*9a60*/  HMMA.16816.F32 R44, R120, R130.reuse, R44 ;  /* 0x00000082782c723c */ /* 0x080fe2000000182c */
[--C-:B---3--:R-:W-:Y:S07]  /*9a70*/  FFMA.FTZ R2, R181, c[0x0][0x2d0], -R111.reuse ;  /* 0x0000b400b5027a23 */ /* 0x108fee000001086f */
[C---:B------:R-:W-:Y:S01]  /*9a80*/  HMMA.16816.F32 R48, R112.reuse, R130, R48 ;  /* 0x000000827030723c */ /* 0x040fe20000001830 */
[----:B------:R3:W-:Y:S01]  /*9a90*/  MUFU.EX2 R196, R2 ;  /* 0x0000000200c47308 */ /* 0x0007e20000000800 */
[----:B------:R-:W4:Y:S06]  /*9aa0*/  LDSM.16.MT88.4 R128, [R210+0x3480] ;  /* 0x00348000d280783b */ /* 0x000f2c0000004200 */
[-C--:B--2---:R-:W-:Y:S08]  /*9ab0*/  HMMA.16816.F32 R52, R112, R116.reuse, R52 ;  /* 0x000000747034723c */ /* 0x084ff00000001834 */
[C---:B------:R-:W-:Y:S08]  /*9ac0*/  HMMA.16816.F32 R56, R120.reuse, R116, R56 ;  /* 0x000000747838723c */ /* 0x040ff00000001838 */
[-C--:B------:R-:W-:Y:S01]  /*9ad0*/  HMMA.16816.F32 R60, R120, R118.reuse, R60 ;  /* 0x00000076783c723c */ /* 0x080fe2000000183c */
[--C-:B---3--:R-:W-:Y:S03]  /*9ae0*/  FFMA.FTZ R2, R193, c[0x0][0x2d0], -R110.reuse ;  /* 0x0000b400c1027a23 */ /* 0x108fe6000001086e */
[----:B------:R-:W-:Y:S01]  /*9af0*/  FFMA.FTZ R110, R194, c[0x0][0x2d0], -R110 ;  /* 0x0000b400c26e7a23 */ /* 0x000fe2000001086e */
[----:B------:R2:W-:Y:S01]  /*9b00*/  MUFU.EX2 R195, R2 ;  /* 0x0000000200c37308 */ /* 0x0005e20000000800 */
[----:B------:R-:W3:Y:S02]  /*9b10*/  LDL.LU R194, [R1+0x10] ;  /* 0x0000100001c27983 */ /* 0x000ee40000300800 */
[C---:B------:R-:W-:Y:S07]  /*9b20*/  HMMA.16816.F32 R64, R112.reuse, R118, R64 ;  /* 0x000000767040723c */ /* 0x040fee0000001840 */
[----:B------:R-:W5:Y:S01]  /*9b30*/  MUFU.EX2 R193, R110 ;  /* 0x0000006e00c17308 */ /* 0x000f620000000800 */
[-C--:B-1----:R-:W-:Y:S08]  /*9b40*/  HMMA.16816.F32 R68, R112, R124.reuse, R68 ;  /* 0x0000007c7044723c */ /* 0x082ff00000001844 */
[C---:B------:R-:W-:Y:S01]  /*9b50*/  HMMA.16816.F32 R72, R120.reuse, R124, R72 ;  /* 0x0000007c7848723c */ /* 0x040fe20000001848 */
[--C-:B--2---:R-:W-:Y:S02]  /*9b60*/  FFMA.FTZ R2, R189, c[0x0][0x2d0], -R111.reuse ;  /* 0x0000b400bd027a23 */ /* 0x104fe4000001086f */
[----:B------:R-:W2:Y:S05]  /*9b70*/  LDL.LU R189, [R1+0xc] ;  /* 0x00000c0001bd7983 */ /* 0x000eaa0000300800 */
[-C--:B------:R-:W-:Y:S01]  /*9b80*/  HMMA.16816.F32 R76, R120, R126.reuse, R76 ;  /* 0x0000007e784c723c */ /* 0x080fe2000000184c */
[----:B------:R1:W-:Y:S03]  /*9b90*/  MUFU.EX2 R184, R2 ;  /* 0x0000000200b87308 */ /* 0x0003e60000000800 */
[----:B------:R-:W-:Y:S02]  /*9ba0*/  FFMA.FTZ R111, R191, c[0x0][0x2d0], -R111 ;  /* 0x0000b400bf6f7a23 */ /* 0x000fe4000001086f */
[----:B------:R-:W3:Y:S01]  /*9bb0*/  LDL.LU R191, [R1+0x4] ;  /* 0x0000040001bf7983 */ /* 0x000ee20000300800 */
[----:B-----5:R-:W-:Y:S01]  /*9bc0*/  F2FP.PACK_AB R110, R193, R195 ;  /* 0x000000c3c16e723e */ /* 0x020fe200000000ff */
[C---:B------:R-:W-:Y:S03]  /*9bd0*/  HMMA.16816.F32 R80, R112.reuse, R126, R80 ;  /* 0x0000007e7050723c */ /* 0x040fe60000001850 */
[----:B------:R-:W5:Y:S05]  /*9be0*/  MUFU.EX2 R182, R111 ;  /* 0x0000006f00b67308 */ /* 0x000f6a0000000800 */
[-C--:B----4-:R-:W-:Y:S08]  /*9bf0*/  HMMA.16816.F32 R84, R112, R128.reuse, R84 ;  /* 0x000000807054723c */ /* 0x090ff00000001854 */
[C---:B------:R-:W-:Y:S01]  /*9c00*/  HMMA.16816.F32 R88, R120.reuse, R128, R88 ;  /* 0x000000807858723c */ /* 0x040fe20000001858 */
[--C-:B-1----:R-:W-:Y:S02]  /*9c10*/  FFMA.FTZ R2, R186, c[0x0][0x2d0], -R164.reuse ;  /* 0x0000b400ba027a23 */ /* 0x102fe400000108a4 */
[----:B------:R-:W4:Y:S02]  /*9c20*/  LDL.LU R186, [R1+0x8] ;  /* 0x0000080001ba7983 */ /* 0x000f240000300800 */
[----:B------:R1:W-:Y:S03]  /*9c30*/  MUFU.EX2 R181, R2 ;  /* 0x0000000200b57308 */ /* 0x0003e60000000800 */
[-C--:B------:R-:W-:Y:S01]  /*9c40*/  HMMA.16816.F32 R92, R120, R130.reuse, R92 ;  /* 0x00000082785c723c */ /* 0x080fe2000000185c */
[----:B-----5:R-:W-:Y:S07]  /*9c50*/  F2FP.PACK_AB R111, R182, R184 ;  /* 0x000000b8b66f723e */ /* 0x020fee00000000ff */
[----:B------:R-:W-:Y:S01]  /*9c60*/  HMMA.16816.F32 R96, R112, R130, R96 ;  /* 0x000000827060723c */ /* 0x000fe20000001860 */
[--C-:B-1----:R-:W-:Y:S04]  /*9c70*/  FFMA.FTZ R2, R187, c[0x0][0x2d0], -R164.reuse ;  /* 0x0000b400bb027a23 */ /* 0x102fe800000108a4 */
[----:B------:R1:W5:Y:S02]  /*9c80*/  MUFU.EX2 R179, R2 ;  /* 0x0000000200b37308 */ /* 0x0003640000000800 */
[--C-:B-1----:R-:W-:Y:S01]  /*9c90*/  FFMA.FTZ R2, R190, c[0x0][0x2d0], -R164.reuse ;  /* 0x0000b400be027a23 */ /* 0x102fe200000108a4 */
[----:B-----5:R-:W-:Y:S01]  /*9ca0*/  F2FP.PACK_AB R160, R179, R181 ;  /* 0x000000b5b3a0723e */ /* 0x020fe200000000ff */
[----:B------:R-:W-:Y:S06]  /*9cb0*/  FFMA.FTZ R164, R192, c[0x0][0x2d0], -R164 ;  /* 0x0000b400c0a47a23 */ /* 0x000fec00000108a4 */
[----:B------:R1:W-:Y:S10]  /*9cc0*/  MUFU.EX2 R180, R2 ;  /* 0x0000000200b47308 */ /* 0x0003f40000000800 */
[----:B------:R-:W5:Y:S01]  /*9cd0*/  MUFU.EX2 R178, R164 ;  /* 0x000000a400b27308 */ /* 0x000f620000000800 */
[--C-:B-1----:R-:W-:Y:S09]  /*9ce0*/  FFMA.FTZ R2, R183, c[0x0][0x2d0], -R165.reuse ;  /* 0x0000b400b7027a23 */ /* 0x102ff200000108a5 */
[----:B------:R1:W-:Y:S01]  /*9cf0*/  MUFU.EX2 R173, R2 ;  /* 0x0000000200ad7308 */ /* 0x0003e20000000800 */
[----:B-----5:R-:W-:Y:S01]  /*9d00*/  F2FP.PACK_AB R162, R178, R180 ;  /* 0x000000b4b2a2723e */ /* 0x020fe200000000ff */
[--C-:B-1----:R-:W-:Y:S08]  /*9d10*/  FFMA.FTZ R2, R185, c[0x0][0x2d0], -R165.reuse ;  /* 0x0000b400b9027a23 */ /* 0x102ff000000108a5 */
[----:B------:R1:W5:Y:S02]  /*9d20*/  MUFU.EX2 R172, R2 ;  /* 0x0000000200ac7308 */ /* 0x0003640000000800 */
[--C-:B-1----:R-:W-:Y:S01]  /*9d30*/  FFMA.FTZ R2, R188, c[0x0][0x2d0], -R165.reuse ;  /* 0x0000b400bc027a23 */ /* 0x102fe200000108a5 */
[----:B-----5:R-:W-:Y:S01]  /*9d40*/  F2FP.PACK_AB R161, R172, R173 ;  /* 0x000000adaca1723e */ /* 0x020fe200000000ff */
[----:B------:R-:W-:Y:S01]  /*9d50*/  FFMA.FTZ R165, R109, c[0x0][0x2d0], -R165 ;  /* 0x0000b4006da57a23 */ /* 0x000fe200000108a5 */
[----:B------:R-:W-:Y:S05]  /*9d60*/  F2FP.PACK_AB R109, R196, R197 ;  /* 0x000000c5c46d723e */ /* 0x000fea00000000ff */
[----:B------:R-:W-:Y:S02]  /*9d70*/  MUFU.EX2 R107, R2 ;  /* 0x00000002006b7308 */ /* 0x000fe40000000800 */
[-C--:B------:R-:W-:Y:S01]  /*9d80*/  HMMA.16816.F32 R112, R108, R132.reuse, R4 ;  /* 0x000000846c70723c */ /* 0x080fe20000001804 */
[----:B------:R-:W-:Y:S07]  /*9d90*/  LDSM.16.MT88.4 R4, [R210+0x3880] ;  /* 0x00388000d204783b */ /* 0x000fee0000004200 */
[----:B------:R-:W1:Y:S04]  /*9da0*/  MUFU.EX2 R103, R165 ;  /* 0x000000a500677308 */ /* 0x000e680000000800 */
[----:B-1----:R-:W-:Y:S01]  /*9db0*/  F2FP.PACK_AB R163, R103, R107 ;  /* 0x0000006b67a3723e */ /* 0x002fe200000000ff */
[----:B------:R-:W1:Y:S06]  /*9dc0*/  LDSM.16.MT88.4 R164, [R210+0x2c80] ;  /* 0x002c8000d2a4783b */ /* 0x000e6c0000004200 */
        /* <DEDUP_REMOVED lines=11> */
[-C--:B-1----:R-:W-:Y:S01]  /*9e80*/  HMMA.16816.F32 R52, R108, R164.reuse, R52 ;  /* 0x000000a46c34723c */ /* 0x082fe20000001834 */
[----:B--2---:R-:W-:Y:S04]  /*9e90*/  FFMA.FTZ R3, R3, R189, R240 ;  /* 0x000000bd03037223 */ /* 0x004fe800000100f0 */
[----:B------:R-:W-:Y:S02]  /*9ea0*/  FADD.FTZ R3, R241, R3 ;  /* 0x00000003f1037221 */ /* 0x000fe40000010000 */
[----:B---3--:R-:W-:Y:S01]  /*9eb0*/  FFMA.FTZ R100, R100, R191, R244 ;  /* 0x000000bf64647223 */ /* 0x008fe200000100f4 */
[C---:B------:R-:W-:Y:S04]  /*9ec0*/  HMMA.16816.F32 R56, R160.reuse, R164, R56 ;  /* 0x000000a4a038723c */ /* 0x040fe80000001838 */
[----:B------:R-:W-:Y:S02]  /*9ed0*/  FADD.FTZ R100, R245, R100 ;  /* 0x00000064f5647221 */ /* 0x000fe40000010000 */
[----:B------:R-:W-:Y:S02]  /*9ee0*/  FADD.FTZ R8, R242, R3 ;  /* 0x00000003f2087221 */ /* 0x000fe40000010000 */
[----:B------:R-:W-:Y:S01]  /*9ef0*/  FFMA.FTZ R3, R0, R194, R236 ;  /* 0x000000c200037223 */ /* 0x000fe200000100ec */
[-C--:B------:R-:W-:Y:S03]  /*9f00*/  HMMA.16816.F32 R60, R160, R166.reuse, R60 ;  /* 0x000000a6a03c723c */ /* 0x080fe6000000183c */
[----:B------:R-:W-:Y:S02]  /*9f10*/  FADD.FTZ R100, R246, R100 ;  /* 0x00000064f6647221 */ /* 0x000fe40000010000 */
[----:B------:R-:W-:Y:S02]  /*9f20*/  FADD.FTZ R3, R237, R3 ;  /* 0x00000003ed037221 */ /* 0x000fe40000010000 */
[----:B------:R-:W-:Y:S02]  /*9f30*/  FADD.FTZ R0, R243, R8 ;  /* 0x00000008f3007221 */ /* 0x000fe40000010000 */
[----:B------:R-:W-:Y:S01]  /*9f40*/  FADD.FTZ R3, R238, R3 ;  /* 0x00000003ee037221 */ /* 0x000fe20000010000 */
[C---:B------:R-:W-:Y:S02]  /*9f50*/  HMMA.16816.F32 R64, R108.reuse, R166, R64 ;  /* 0x000000a66c40723c */ /* 0x040fe40000001840 */
[----:B----4-:R-:W-:Y:S02]  /*9f60*/  FFMA.FTZ R101, R101, R186, R248 ;  /* 0x000000ba65657223 */ /* 0x010fe400000100f8 */
[----:B------:R-:W-:Y:S02]  /*9f70*/  FADD.FTZ R8, R203, R0 ;  /* 0x00000000cb087221 */ /* 0x000fe40000010000 */
[----:B------:R-:W-:Y:S02]  /*9f80*/  FADD.FTZ R2, R249, R101 ;  /* 0x00000065f9027221 */ /* 0x000fe40000010000 */
[-C--:B------:R-:W-:Y:S01]  /*9f90*/  HMMA.16816.F32 R68, R108, R168.reuse, R68 ;  /* 0x000000a86c44723c */ /* 0x080fe20000001844 */
[----:B------:R-:W-:Y:S03]  /*9fa0*/  FADD.FTZ R3, R239, R3 ;  /* 0x00000003ef037221 */ /* 0x000fe60000010000 */
[----:B------:R-:W-:Y:S01]  /*9fb0*/  FADD.FTZ R2, R250, R2 ;  /* 0x00000002fa027221 */ /* 0x000fe20000010000 */
[----:B------:R-:W-:Y:S01]  /*9fc0*/  MOV R101, R106 ;  /* 0x0000006a00657202 */ /* 0x000fe20000000f00 */
[----:B------:R-:W-:Y:S02]  /*9fd0*/  FADD.FTZ R3, R177, R3 ;  /* 0x00000003b1037221 */ /* 0x000fe40000010000 */
[----:B------:R-:W-:Y:S01]  /*9fe0*/  FADD.FTZ R9, R251, R2 ;  /* 0x00000002fb097221 */ /* 0x000fe20000010000 */
[C---:B------:R-:W-:Y:S03]  /*9ff0*/  HMMA.16816.F32 R72, R160.reuse, R168, R72 ;  /* 0x000000a8a048723c */ /* 0x040fe60000001848 */
[----:B------:R-:W-:Y:S01]  /*a000*/  FADD.FTZ R2, R247, R100 ;  /* 0x00000064f7027221 */ /* 0x000fe20000010000 */
[----:B------:R-:W-:Y:S01]  /*a010*/  MOV R100, R102 ;  /* 0x0000006600647202 */ /* 0x000fe20000000f00 */
[----:B------:R-:W-:Y:S02]  /*a020*/  FADD.FTZ R9, R235, R9 ;  /* 0x00000009eb097221 */ /* 0x000fe40000010000 */
[----:B------:R-:W-:Y:S01]  /*a030*/  FADD.FTZ R10, R233, R2 ;  /* 0x00000002e90a7221 */ /* 0x000fe20000010000 */
[-C--:B------:R-:W-:Y:S01]  /*a040*/  HMMA.16816.F32 R76, R160, R170.reuse, R76 ;  /* 0x000000aaa04c723c */ /* 0x080fe2000000184c */
[----:B------:R-:W-:Y:S03]  /*a050*/  FADD.FTZ R2, R234, R9 ;  /* 0x00000009ea027221 */ /* 0x000fe60000010000 */
[----:B------:R-:W-:Y:S01]  /*a060*/  FADD.FTZ R0, R224, R10 ;  /* 0x0000000ae0007221 */ /* 0x000fe20000010000 */
[----:B------:R-:W-:Y:S01]  /*a070*/  IADD3 R224, R226, -0x1, RZ ;  /* 0xffffffffe2e07810 */ /* 0x000fe20007ffe0ff */
        /* <DEDUP_REMOVED lines=9> */
[----:B------:R-:W-:Y:S04]  /*a110*/  FADD.FTZ R3, R174, R3 ;  /* 0x00000003ae037221 */ /* 0x000fe80000010000 */
[----:B------:R-:W-:Y:S01]  /*a120*/  FADD.FTZ R3, R175, R3 ;  /* 0x00000003af037221 */ /* 0x000fe20000010000 */
[C---:B------:R-:W-:Y:S07]  /*a130*/  HMMA.16816.F32 R88, R160.reuse, R4, R88 ;  /* 0x00000004a058723c */ /* 0x040fee0000001858 */
[----:B------:R-:W-:Y:S01]  /*a140*/  FADD.FTZ R5, R204, R8 ;  /* 0x00000008cc057221 */ /* 0x000fe20000010000 */
[-C--:B------:R-:W-:Y:S01]  /*a150*/  HMMA.16816.F32 R92, R160, R6.reuse, R92 ;  /* 0x00000006a05c723c */ /* 0x080fe2000000185c */
[----:B------:R-:W-:Y:S03]  /*a160*/  FADD.FTZ R8, R200, R2 ;  /* 0x00000002c8087221 */ /* 0x000fe60000010000 */
[----:B------:R-:W-:Y:S02]  /*a170*/  FADD.FTZ R4, R198, R0 ;  /* 0x00000000c6047221 */ /* 0x000fe40000010000 */
[----:B------:R-:W-:Y:S02]  /*a180*/  FADD.FTZ R2, R197, R5 ;  /* 0x00000005c5027221 */ /* 0x000fe40000010000 */
[----:B------:R-:W-:Y:S01]  /*a190*/  FADD.FTZ R0, R181, R8 ;  /* 0x00000008b5007221 */ /* 0x000fe20000010000 */
[----:B------:R-:W-:Y:S03]  /*a1a0*/  HMMA.16816.F32 R96, R108, R6, R96 ;  /* 0x000000066c60723c */ /* 0x000fe60000001860 */
[----:B------:R-:W-:Y:S02]  /*a1b0*/  FADD.FTZ R4, R199, R4 ;  /* 0x00000004c7047221 */ /* 0x000fe40000010000 */
[----:B------:R-:W-:Y:S02]  /*a1c0*/  FADD.FTZ R5, R196, R2 ;  /* 0x00000002c4057221 */ /* 0x000fe40000010000 */
[----:B------:R-:W-:Y:S01]  /*a1d0*/  FADD.FTZ R2, R173, R3 ;  /* 0x00000003ad027221 */ /* 0x000fe20000010000 */
[----:B------:R-:W-:Y:S01]  /*a1e0*/  MOV R108, R102 ;  /* 0x00000066006c7202 */ /* 0x000fe20000000f00 */
[----:B------:R-:W-:Y:S03]  /*a1f0*/  FADD.FTZ R3, R179, R0 ;  /* 0x00000000b3037221 */ /* 0x000fe60000010000 */
[----:B------:R-:W-:Y:S02]  /*a200*/  FADD.FTZ R0, R195, R4 ;  /* 0x00000004c3007221 */ /* 0x000fe40000010000 */
[----:B------:R-:W-:Y:S02]  /*a210*/  FADD.FTZ R4, R184, R5 ;  /* 0x00000005b8047221 */ /* 0x000fe40000010000 */
[----:B------:R-:W-:Y:S02]  /*a220*/  FADD.FTZ R5, R193, R0 ;  /* 0x00000000c1057221 */ /* 0x000fe40000010000 */
[----:B------:R-:W-:Y:S02]  /*a230*/  FADD.FTZ R4, R182, R4 ;  /* 0x00000004b6047221 */ /* 0x000fe40000010000 */
[----:B------:R-:W-:Y:S01]  /*a240*/  FADD.FTZ R2, R172, R2 ;  /* 0x00000002ac027221 */ /* 0x000fe20000010000 */
[----:B------:R1:W-:Y:S01]  /*a250*/  STL [R1+0x8], R5 ;  /* 0x0000080501007387 */ /* 0x0003e20000100800 */
[----:B------:R-:W-:Y:S02]  /*a260*/  FADD.FTZ R3, R180, R3 ;  /* 0x00000003b4037221 */ /* 0x000fe40000010000 */
[----:B------:R-:W-:Y:S01]  /*a270*/  FADD.FTZ R0, R107, R2 ;  /* 0x000000026b007221 */ /* 0x000fe20000010000 */
[----:B------:R1:W-:Y:S01]  /*a280*/  STL [R1+0x4], R4 ;  /* 0x0000040401007387 */ /* 0x0003e20000100800 */
[----:B------:R-:W-:Y:S01]  /*a290*/  FADD.FTZ R2, R178, R3 ;  /* 0x00000003b2027221 */ /* 0x000fe20000010000 */
[----:B------:R-:W-:Y:S01]  /*a2a0*/  MOV R107, R104 ;  /* 0x00000068006b7202 */ /* 0x000fe20000000f00 */
[----:B------:R-:W-:Y:S01]  /*a2b0*/  FADD.FTZ R0, R103, R0 ;  /* 0x0000000067007221 */ /* 0x000fe20000010000 */
[----:B------:R-:W-:Y:S02]  /*a2c0*/  MOV R103, R105 ;  /* 0x0000006900677202 */ /* 0x000fe40000000f00 */
[----:B------:R1:W-:Y:S04]  /*a2d0*/  STL [R1+0xc], R2 ;  /* 0x00000c0201007387 */ /* 0x0003e80000100800 */
[----:B------:R1:W-:Y:S02]  /*a2e0*/  STL [R1+0x10], R0 ;  /* 0x0000100001007387 */ /* 0x0003e40000100800 */
[----:B-1----:R-:W-:-:S05]  /*a2f0*/  @P0 BRA `(.L_x_212) ;  /* 0xffffba3000000947 */ /* 0x002fca000383ffff */
.L_x_191:
[----:B------:R-:W1:Y:S01]  /*a300*/  S2R R0, SR_CTAID.X ;  /* 0x0000000000007919 */ /* 0x000e620000002500 */
[----:B------:R-:W-:Y:S01]  /*a310*/  IMAD.MOV.U32 R2, RZ, RZ, c[0x0][0x2c4] ;  /* 0x0000b100ff027624 */ /* 0x000fe200078e00ff */
[----:B------:R-:W-:Y:S01]  /*a320*/  MOV R6, c[0x0][0x2ac] ;  /* 0x0000ab0000067a02 */ /* 0x000fe20000000f00 */
[----:B------:R-:W-:-:S02]  /*a330*/  IMAD.MOV.U32 R5, RZ, RZ, 0x1 ;  /* 0x00000001ff057424 */ /* 0x000fc400078e00ff */
[----:B------:R-:W-:Y:S01]  /*a340*/  IMAD.MOV.U32 R4, RZ, RZ, 0x1 ;  /* 0x00000001ff047424 */ /* 0x000fe200078e00ff */
[----:B------:R-:W-:Y:S02]  /*a350*/  ISETP.NE.AND P1, PT, R2, 0x1, PT ;  /* 0x000000010200780c */ /* 0x000fe40003f25270 */
[----:B------:R-:W-:Y:S02]  /*a360*/  ISETP.LE.AND P0, PT, R5, c[0x0][0x32c], PT ;  /* 0x0000cb0005007a0c */ /* 0x000fe40003f03270 */
[----:B------:R-:W-:-:S05]  /*a370*/  IADD3 R3, R4, -c[0x0][0x168], RZ ;  /* 0x80005a0004037a10 */ /* 0x000fca0007ffe0ff */
[----:B------:R-:W-:Y:S01]  /*a380*/  IMAD R3, R6, c[0x0][0x1d0], R3 ;  /* 0x0000740006037a24 */ /* 0x000fe200078e0203 */
[----:B-1----:R-:W-:-:S05]  /*a390*/  LEA R0, R0, 0x7f, 0x7 ;  /* 0x0000007f00007811 */ /* 0x002fca00078e38ff */
[----:B------:R-:W-:-:S05]  /*a3a0*/  @P1 IMAD.HI.U32 R2, R0, c[0x0][0x2c8], RZ ;  /* 0x0000b20000021a27 */ /* 0x000fca00078e00ff */
[----:B------:R-:W-:-:S04]  /*a3b0*/  @P1 SHF.R.U32.HI R0, RZ, c[0x0][0x2cc], R2 ;  /* 0x0000b300ff001a19 */ /* 0x000fc80000011602 */
[----:B------:R-:W-:-:S04]  /*a3c0*/  IADD3 R0, R3, R0, RZ ;  /* 0x0000000003007210 */ /* 0x000fc80007ffe0ff */
[----:B------:R-:W-:Y:S01]  /*a3d0*/  IADD3 R2, R0, -c[0x0][0x324], RZ ;  /* 0x8000c90000027a10 */ /* 0x000fe20007ffe0ff */
[----:B------:R-:W-:Y:S05]  /*a3e0*/  @!P0 BRA `(.L_x_213) ;  /* 0x000000d000008947 */ /* 0x000fea0003800000 */
[----:B------:R-:W-:-:S13]  /*a3f0*/  ISETP.GT.AND P0, PT, R0, -0x1, PT ;  /* 0xffffffff0000780c */ /* 0x000fda0003f04270 */
[----:B------:R-:W-:Y:S05]  /*a400*/  @P0 BRA `(.L_x_214) ;  /* 0x0000006000000947 */ /* 0x000fea0003800000 */
[----:B------:R-:W-:Y:S02]  /*a410*/  ISETP.NE.AND P0, PT, R4, c[0x0][0x32c], PT ;  /* 0x0000cb0004007a0c */ /* 0x000fe40003f05270 */
[----:B------:R-:W-:-:S11]  /*a420*/  LOP3.LUT R0, RZ, R0, RZ, 0x33, !PT ;  /* 0x00000000ff007212 */ /* 0x000fd600078e33ff */
[----:B------:R-:W-:-:S05]  /*a430*/  @P0 IMAD.HI.U32 R3, R0, c[0x0][0x330], RZ ;  /* 0x0000cc0000030a27 */ /* 0x000fca00078e00ff */
[----:B------:R-:W-:-:S04]  /*a440*/  @P0 SHF.R.U32.HI R0, RZ, c[0x0][0x334], R3 ;  /* 0x0000cd00ff000a19 */ /* 0x000fc80000011603 */
[----:B------:R-:W-:Y:S01]  /*a450*/  LOP3.LUT R0, RZ, R0, RZ, 0x33, !PT ;  /* 0x00000000ff007212 */ /* 0x000fe200078e33ff */
[----:B------:R-:W-:Y:S05]  /*a460*/  BRA `(.L_x_215) ;  /* 0x0000003000007947 */ /* 0x000fea0003800000 */
.L_x_214:
[----:B------:R-:W-:-:S13]  /*a470*/  ISETP.NE.AND P0, PT, R4, c[0x0][0x32c], PT ;  /* 0x0000cb0004007a0c */ /* 0x000fda0003f05270 */
[----:B------:R-:W-:-:S05]  /*a480*/  @P0 IMAD.HI.U32 R3, R0, c[0x0][0x330], RZ ;  /* 0x0000cc0000030a27 */ /* 0x000fca00078e00ff */
[----:B------:R-:W-:-:S05]  /*a490*/  @P0 SHF.R.U32.HI R0, RZ, c[0x0][0x334], R3 ;  /* 0x0000cd00ff000a19 */ /* 0x000fca0000011603 */
.L_x_215:
[----:B------:R-:W-:-:S05]  /*a4a0*/  IMAD R0, R0, c[0x0][0x32c], RZ ;  /* 0x0000cb0000007a24 */ /* 0x000fca00078e02ff */
[----:B------:R-:W-:-:S03]  /*a4b0*/  IMNMX R2, R2, R0, !PT ;  /* 0x0000000002027217 */ /* 0x000fc60007800200 */
.L_x_213:
[----:B------:R-:W2:Y:S01]  /*a4c0*/  LDL R3, [R1+0x14] ;  /* 0x0000140001037983 */ /* 0x000ea20000100800 */
[----:B------:R-:W-:-:S05]  /*a4d0*/  IADD3 R2, R2, 0x2f, RZ ;  /* 0x0000002f02027810 */ /* 0x000fca0007ffe0ff */
[----:B------:R-:W-:-:S05]  /*a4e0*/  IMAD.HI R2, R2, 0x2aaaaaab, RZ ;  /* 0x2aaaaaab02027827 */ /* 0x000fca00078e02ff */
[----:B------:R-:W-:-:S04]  /*a4f0*/  SHF.R.U32.HI R0, RZ, 0x1f, R2 ;  /* 0x0000001fff007819 */ /* 0x000fc80000011602 */
[----:B------:R-:W-:-:S04]  /*a500*/  LEA.HI.SX32 R0, R2, R0, 0x1d ;  /* 0x0000000002007211 */ /* 0x000fc800078feaff */
[----:B--2---:R-:W-:-:S04]  /*a510*/  IMNMX R3, R3, R0, !PT ;  /* 0x0000000003037217 */ /* 0x004fc80007800200 */
[----:B------:R-:W-:Y:S01]  /*a520*/  ISETP.GE.AND P0, PT, R224, R3, PT ;  /* 0x00000003e000720c */ /* 0x000fe20003f06270 */
[----:B------:R1:W-:-:S12]  /*a530*/  STL [R1+0x20], R3 ;  /* 0x0000200301007387 */ /* 0x0003d80000100800 */
[----:B------:R-:W-:Y:S05]  /*a540*/  @!P0 BRA `(.L_x_216) ;  /* 0x0000327000008947 */ /* 0x000fea0003800000 */
[----:B------:R-:W2:Y:S01]  /*a550*/  LDL R8, [R1+0x2c] ;  /* 0x00002c0001087983 */ /* 0x000ea20000100800 */
[----:B-1----:R-:W-:-:S03]  /*a560*/  SHF.R.S32.HI R3, RZ, 0x1f, R227 ;  /* 0x0000001fff037819 */ /* 0x002fc600000114e3 */
[----:B------:R-:W3:Y:S01]  /*a570*/  LDL R5, [R1+0x28] ;  /* 0x0000280001057983 */ /* 0x000ee20000100800 */
[C---:B------:R-:W-:Y:S02]  /*a580*/  SHF.L.U64.HI R231, R227.reuse, 0x1, R3 ;  /* 0x00000001e3e77819 */ /* 0x040fe40000010203 */
[C---:B------:R-:W-:Y:S02]  /*a590*/  IADD3 R3, R227.reuse, 0x40, RZ ;  /* 0x00000040e3037810 */ /* 0x040fe40007ffe0ff */
[C---:B------:R-:W-:Y:S02]  /*a5a0*/  IADD3 R6, R227.reuse, 0x20, RZ ;  /* 0x00000020e3067810 */ /* 0x040fe40007ffe0ff */
[C---:B------:R-:W-:Y:S02]  /*a5b0*/  IADD3 R4, R227.reuse, 0x40, RZ ;  /* 0x00000040e3047810 */ /* 0x040fe40007ffe0ff */
[----:B------:R-:W-:Y:S02]  /*a5c0*/  SHF.R.S32.HI R3, RZ, 0x1f, R3 ;  /* 0x0000001fff037819 */ /* 0x000fe40000011403 */
[----:B------:R-:W-:-:S02]  /*a5d0*/  IADD3 R7, R227, 0x20, RZ ;  /* 0x00000020e3077810 */ /* 0x000fc40007ffe0ff */
[----:B------:R-:W-:Y:S02]  /*a5e0*/  SHF.R.S32.HI R6, RZ, 0x1f, R6 ;  /* 0x0000001fff067819 */ /* 0x000fe40000011406 */
[----:B------:R-:W-:Y:S02]  /*a5f0*/  LEA.HI R3, R3, R4, RZ, 0x3 ;  /* 0x0000000403037211 */ /* 0x000fe400078f18ff */
[----:B------:R-:W-:Y:S02]  /*a600*/  LEA.HI R6, R6, R7, RZ, 0x3 ;  /* 0x0000000706067211 */ /* 0x000fe400078f18ff */
[----:B------:R-:W-:Y:S02]  /*a610*/  LOP3.LUT R3, R3, 0xfffffff8, RZ, 0xc0, !PT ;  /* 0xfffffff803037812 */ /* 0x000fe400078ec0ff */
[----:B------:R-:W-:Y:S01]  /*a620*/  LOP3.LUT R6, R6, 0xfffffff8, RZ, 0xc0, !PT ;  /* 0xfffffff806067812 */ /* 0x000fe200078ec0ff */
[----:B------:R-:W-:Y:S02]  /*a630*/  IMAD.SHL.U32 R0, R227, 0x2, RZ ;  /* 0x00000002e3007824 */ /* 0x000fe400078e00ff */
[----:B------:R-:W-:-:S02]  /*a640*/  IMAD.SHL.U32 R226, R3, 0x2, RZ ;  /* 0x0000000203e27824 */ /* 0x000fc400078e00ff */
[C---:B------:R-:W-:Y:S01]  /*a650*/  IMAD.SHL.U32 R229, R6.reuse, 0x2, RZ ;  /* 0x0000000206e57824 */ /* 0x040fe200078e00ff */
[----:B--2---:R-:W-:Y:S02]  /*a660*/  SHF.L.U64.HI R230, R6, 0x1, R8 ;  /* 0x0000000106e67819 */ /* 0x004fe40000010208 */
[----:B---3--:R-:W-:Y:S02]  /*a670*/  SHF.L.U64.HI R228, R3, 0x1, R5 ;  /* 0x0000000103e47819 */ /* 0x008fe40000010205 */
.L_x_221:
[----:B------:R-:W2:Y:S01]  /*a680*/  LDL R0, [R1+0x14] ;  /* 0x0000140001007983 */ /* 0x000ea20000100800 */
[----:B------:R-:W-:Y:S04]  /*a690*/  DEPBAR.LE SB0, 0x0 ;  /* 0x000080000000791a */ /* 0x000fe80000000000 */
[----:B------:R-:W-:Y:S01]  /*a6a0*/  BAR.SYNC.DEFER_BLOCKING 0x0 ;  /* 0x0000000000007b1d */ /* 0x000fe20000010000 */
[----:B------:R-:W-:Y:S01]  /*a6b0*/  IMAD.MOV.U32 R101, RZ, RZ, R106 ;  /* 0x000000ffff657224 */ /* 0x000fe200078e006a */
[----:B------:R-:W-:Y:S01]  /*a6c0*/  MOV R102, R105 ;  /* 0x0000006900667202 */ /* 0x000fe20000000f00 */
[----:B------:R-:W-:Y:S03]  /*a6d0*/  IMAD.MOV.U32 R109, RZ, RZ, R104 ;  /* 0x000000ffff6d7224 */ /* 0x000fe600078e0068 */
        /* <DEDUP_REMOVED lines=51> */
.L_x_261:
        /* <DEDUP_REMOVED lines=18> */
.L_x_218:
[----:B------:R-:W-:Y:S05]  /*ab30*/  BSYNC B0 ;  /* 0x0000000000007941 */ /* 0x000fea0003800000 */
.L_x_217:
        /* <DEDUP_REMOVED lines=102> */
[----:B------:R-:W-:Y:S03]  /*b1a0*/  FMUL.FTZ R15, R15, c[0x0][0x320] ;  /* 0x0000c8000f0f7a20 */ /* 0x000fe60000410000 */
        /* <DEDUP_REMOVED lines=9> */
[----:B------:R-:W-:Y:S04]  /*b240*/  DEPBAR.LE SB0, 0x0 ;  /* 0x000080000000791a */ /* 0x000fe80000000000 */
[-C--:B----4-:R-:W-:Y:S04]  /*b250*/  HMMA.16816.F32 R20, R192, R4.reuse, R20 ;  /* 0x00000004c014723c */ /* 0x090fe80000001814 */
[----:B------:R4:W2:Y:S01]  /*b260*/  MUFU.TANH R111, R13 ;  /* 0x0000000d006f7308 */ /* 0x0008a20000002400 */
[----:B------:R-:W-:Y:S01]  /*b270*/  BAR.SYNC.DEFER_BLOCKING 0x0 ;  /* 0x0000000000007b1d */ /* 0x000fe20000010000 */
[----:B-1----:R-:W-:Y:S02]  /*b280*/  FMUL.FTZ R16, R18, c[0x0][0x320] ;  /* 0x0000c80012107a20 */ /* 0x002fe40000410000 */
[----:B------:R-:W-:Y:S01]  /*b290*/  FMUL.FTZ R18, R19, c[0x0][0x320] ;  /* 0x0000c80013127a20 */ /* 0x000fe20000410000 */
[C---:B------:R-:W-:Y:S05]  /*b2a0*/  HMMA.16816.F32 R24, R164.reuse, R4, R24 ;  /* 0x00000004a418723c */ /* 0x040fea0000001818 */
[----:B------:R4:W1:Y:S03]  /*b2b0*/  MUFU.TANH R171, R14 ;  /* 0x0000000e00ab7308 */ /* 0x0008660000002400 */
[-C--:B------:R-:W-:Y:S07]  /*b2c0*/  HMMA.16816.F32 R28, R164, R6.reuse, R28 ;  /* 0x00000006a41c723c */ /* 0x080fee000000181c */
[----:B------:R4:W1:Y:S01]  /*b2d0*/  MUFU.TANH R170, R15 ;  /* 0x0000000f00aa7308 */ /* 0x0008620000002400 */
        /* <DEDUP_REMOVED lines=8> */
[----:B------:R-:W1:Y:S01]  /*b360*/  MUFU.TANH R16, R16 ;  /* 0x0000001000107308 */ /* 0x000e620000002400 */
[----:B------:R-:W-:Y:S01]  /*b370*/  FMUL.FTZ R25, R25, c[0x0][0x320] ;  /* 0x0000c80019197a20 */ /* 0x000fe20000410000 */
[C---:B------:R-:W-:Y:S04]  /*b380*/  HMMA.16816.F32 R40, R164.reuse, R8, R40 ;  /* 0x00000008a428723c */ /* 0x040fe80000001828 */
[----:B------:R-:W-:Y:S02]  /*b390*/  FMUL.FTZ R26, R26, c[0x0][0x320] ;  /* 0x0000c8001a1a7a20 */ /* 0x000fe40000410000 */
[----:B------:R-:W-:Y:S02]  /*b3a0*/  FMUL.FTZ R27, R27, c[0x0][0x320] ;  /* 0x0000c8001b1b7a20 */ /* 0x000fe40000410000 */
[----:B------:R-:W1:Y:S01]  /*b3b0*/  MUFU.TANH R18, R18 ;  /* 0x0000001200127308 */ /* 0x000e620000002400 */
[-C--:B------:R-:W-:Y:S03]  /*b3c0*/  HMMA.16816.F32 R44, R164, R10.reuse, R44 ;  /* 0x0000000aa42c723c */ /* 0x080fe6000000182c */
[----:B------:R-:W-:Y:S02]  /*b3d0*/  FMUL.FTZ R28, R28, c[0x0][0x320] ;  /* 0x0000c8001c1c7a20 */ /* 0x000fe40000410000 */
[----:B------:R-:W-:Y:S02]  /*b3e0*/  FMUL.FTZ R29, R29, c[0x0][0x320] ;  /* 0x0000c8001d1d7a20 */ /* 0x000fe40000410000 */
[----:B------:R-:W-:Y:S01]  /*b3f0*/  FMUL.FTZ R30, R30, c[0x0][0x320] ;  /* 0x0000c8001e1e7a20 */ /* 0x000fe20000410000 */
[----:B------:R-:W-:Y:S01]  /*b400*/  HMMA.16816.F32 R48, R192, R10, R48 ;  /* 0x0000000ac030723c */ /* 0x000fe20000001830 */
[----:B------:R4:W1:Y:S03]  /*b410*/  MUFU.TANH R175, R20 ;  /* 0x0000001400af7308 */ /* 0x0008660000002400 */
[----:B------:R-:W-:Y:S02]  /*b420*/  FMUL.FTZ R31, R31, c[0x0][0x320] ;  /* 0x0000c8001f1f7a20 */ /* 0x000fe40000410000 */
[----:B------:R-:W-:Y:S02]  /*b430*/  FMUL.FTZ R32, R32, c[0x0][0x320] ;  /* 0x0000c80020207a20 */ /* 0x000fe40000410000 */
[----:B------:R-:W-:Y:S03]  /*b440*/  FMUL.FTZ R33, R33, c[0x0][0x320] ;  /* 0x0000c80021217a20 */ /* 0x000fe60000410000 */
        /* <DEDUP_REMOVED lines=48> */
[----:B------:R4:W1:Y:S01]  /*b750*/  MUFU.TANH R167, R51 ;  /* 0x0000003300a77308 */ /* 0x0008620000002400 */
[----:B------:R-:W-:-:S05]  /*b760*/  @!P0 BRA `(.L_x_220) ;  /* 0x0000043000008947 */ /* 0x000fca0003800000 */
[C---:B--23--:R-:W-:Y:S01]  /*b770*/  IADD3 R232, R227.reuse, 0x20, RZ ;  /* 0x00000020e3e87810 */ /* 0x04cfe20007ffe0ff */
[----:B------:R-:W2:Y:S01]  /*b780*/  LDL R2, [R1+0x24] ;  /* 0x0000240001027983 */ /* 0x000ea20000100800 */
[----:B------:R-:W-:Y:S01]  /*b790*/  ISETP.GE.AND P5, PT, R227, c[0x0][0x1d4], PT ;  /* 0x00007500e3007a0c */ /* 0x000fe20003fa6270 */
[----:B------:R-:W-:Y:S01]  /*b7a0*/  IMAD.MOV.U32 R103, RZ, RZ, c[0x0][0x2b8] ;  /* 0x0000ae00ff677624 */ /* 0x000fe200078e00ff */
[----:B------:R-:W-:Y:S01]  /*b7b0*/  ISETP.GE.AND P4, PT, R232, c[0x0][0x1d4], PT ;  /* 0x00007500e8007a0c */ /* 0x000fe20003f86270 */
[----:B------:R-:W3:Y:S01]  /*b7c0*/  LDL R3, [R1+0x18] ;  /* 0x0000180001037983 */ /* 0x000ee20000100800 */
[----:B------:R-:W-:Y:S02]  /*b7d0*/  IMAD.MOV.U32 R222, RZ, RZ, RZ ;  /* 0x000000ffffde7224 */ /* 0x000fe400078e00ff */
[----:B------:R-:W-:Y:S02]  /*b7e0*/  ISETP.NE.AND P2, PT, R103, 0x1, PT ;  /* 0x000000016700780c */ /* 0x000fe40003f45270 */
[----:B------:R-:W5:Y:S02]  /*b7f0*/  S2R R103, SR_TID.X ;  /* 0x0000000000677919 */ /* 0x000f640000002100 */
[----:B-----5:R-:W-:Y:S04]  /*b800*/  SHF.R.S32.HI R6, RZ, 0x1f, R103 ;  /* 0x0000001fff067819 */ /* 0x020fe80000011467 */
[----:B------:R-:W-:Y:S01]  /*b810*/  LEA.HI R6, R6, R103, RZ, 0x2 ;  /* 0x0000006706067211 */ /* 0x000fe200078f10ff */
[----:B------:R-:W-:Y:S03]  /*b820*/  IMAD.SHL.U32 R103, R227, 0x2, RZ ;  /* 0x00000002e3677824 */ /* 0x000fe600078e00ff */
[----:B------:R-:W-:Y:S01]  /*b830*/  SHF.R.S32.HI R6, RZ, 0x2, R6 ;  /* 0x00000002ff067819 */ /* 0x000fe20000011406 */
[----:B--2---:R-:W-:Y:S01]  /*b840*/  IMAD R2, R224, 0x30, R2 ;  /* 0x00000030e0027824 */ /* 0x004fe200078e0202 */
[----:B---3--:R-:W-:Y:S04]  /*b850*/  ISETP.GT.AND P1, PT, R3, 0x2f, PT ;  /* 0x0000002f0300780c */ /* 0x008fe80003f24270 */
[----:B------:R-:W-:Y:S05]  /*b860*/  IADD3 R2, R2, -0x30, R3 ;  /* 0xffffffd002027810 */ /* 0x000fea0007ffe003 */
[----:B------:R-:W-:Y:S04]  /*b870*/  @P2 IMAD.HI.U32 R3, R2, c[0x0][0x2bc], RZ ;  /* 0x0000af0002032a27 */ /* 0x000fe800078e00ff */
[----:B----4-:R-:W-:Y:S01]  /*b880*/  IMAD.MOV.U32 R0, RZ, RZ, R2 ;  /* 0x000000ffff007224 */ /* 0x010fe200078e0002 */
        /* <DEDUP_REMOVED lines=31> */
[-C--:B------:R-:W-:Y:S02]  /*ba80*/  @P1 IADD3 R10, P0, R0, R226.reuse, RZ ;  /* 0x000000e2000a1210 */ /* 0x080fe40007f1e0ff */
        /* <DEDUP_REMOVED lines=17> */
.L_x_220:
[----:B--234-:R-:W-:Y:S01]  /*bba0*/  FMNMX.FTZ R0, R162, R106, !PT ;  /* 0x0000006aa2007209 */ /* 0x01cfe20007810000 */
[----:B------:R-:W-:Y:S01]  /*bbb0*/  LDSM.16.MT88.4 R20, [R209+0x1880] ;  /* 0x00188000d114783b */ /* 0x000fe20000004200 */
[----:B------:R-:W-:Y:S02]  /*bbc0*/  FMNMX.FTZ R2, R173, R104, !PT ;  /* 0x00000068ad027209 */ /* 0x000fe40007810000 */
[----:B------:R-:W-:Y:S02]  /*bbd0*/  FMNMX.FTZ R106, R161, R0, !PT ;  /* 0x00000000a16a7209 */ /* 0x000fe40007810000 */
[----:B------:R-:W-:Y:S02]  /*bbe0*/  FMNMX.FTZ R0, R163, R105, !PT ;  /* 0x00000069a3007209 */ /* 0x000fe40007810000 */
[----:B------:R-:W-:Y:S01]  /*bbf0*/  FMNMX.FTZ R106, R110, R106, !PT ;  /* 0x0000006a6e6a7209 */ /* 0x000fe20007810000 */
[----:B------:R-:W-:Y:S01]  /*bc00*/  LDSM.16.MT88.4 R36, [R210+0x1880] ;  /* 0x00188000d224783b */ /* 0x000fe20000004200 */
[----:B------:R-:W-:Y:S02]  /*bc10*/  FMNMX.FTZ R0, R169, R0, !PT ;  /* 0x00000000a9007209 */ /* 0x000fe40007810000 */
[----:B-1----:R-:W-:Y:S02]  /*bc20*/  FMNMX.FTZ R106, R17, R106, !PT ;  /* 0x0000006a116a7209 */ /* 0x002fe40007810000 */
        /* <DEDUP_REMOVED lines=23> */
[----:B------:R-:W-:Y:S03]  /*bda0*/  FMNMX.FTZ R2, R184, R2, !PT ;  /* 0x00000002b8027209 */ /* 0x000fe60007810000 */
[----:B------:R-:W1:Y:S01]  /*bdb0*/  SHFL.BFLY PT, R105, R0, 0x2, 0x1f ;  /* 0x0c401f0000697f89 */ /* 0x000e6200000e0000 */
[----:B------:R-:W-:Y:S04]  /*bdc0*/  FMNMX.FTZ R2, R183, R2, !PT ;  /* 0x00000002b7027209 */ /* 0x000fe80007810000 */
[----:B------:R-:W-:Y:S04]  /*bdd0*/  FMNMX.FTZ R2, R187, R2, !PT ;  /* 0x00000002bb027209 */ /* 0x000fe80007810000 */
[----:B------:R-:W-:Y:S04]  /*bde0*/  FMNMX.FTZ R2, R188, R2, !PT ;  /* 0x00000002bc027209 */ /* 0x000fe80007810000 */
[----:B------:R-:W-:Y:S04]  /*bdf0*/  FMNMX.FTZ R2, R200, R2, !PT ;  /* 0x00000002c8027209 */ /* 0x000fe80007810000 */
[----:B------:R-:W-:Y:S04]  /*be00*/  FMNMX.FTZ R2, R199, R2, !PT ;  /* 0x00000002c7027209 */ /* 0x000fe80007810000 */
[----:B------:R-:W-:Y:S02]  /*be10*/  FMNMX.FTZ R2, R192, R2, !PT ;  /* 0x00000002c0027209 */ /* 0x000fe40007810000 */
[----:B-1----:R-:W-:Y:S02]  /*be20*/  FMNMX.FTZ R105, R0, R105, !PT ;  /* 0x0000006900697209 */ /* 0x002fe40007810000 */
[----:B------:R-:W-:Y:S02]  /*be30*/  FMNMX.FTZ R106, R106, R3, !PT ;  /* 0x000000036a6a7209 */ /* 0x000fe40007810000 */
[----:B------:R-:W-:Y:S01]  /*be40*/  FMNMX.FTZ R3, R168, R100, !PT ;  /* 0x00000064a8037209 */ /* 0x000fe20007810000 */
[----:B------:R-:W1:Y:S01]  /*be50*/  SHFL.BFLY PT, R5, R105, 0x1, 0x1f ;  /* 0x0c201f0069057f89 */ /* 0x000e6200000e0000 */
[----:B------:R-:W-:Y:S02]  /*be60*/  FMNMX.FTZ R2, R193, R2, !PT ;  /* 0x00000002c1027209 */ /* 0x000fe40007810000 */
[----:B------:R-:W-:Y:S04]  /*be70*/  FMNMX.FTZ R0, R174, R3, !PT ;  /* 0x00000003ae007209 */ /* 0x000fe80007810000 */
[----:B------:R-:W-:Y:S01]  /*be80*/  FMNMX.FTZ R0, R171, R0, !PT ;  /* 0x00000000ab007209 */ /* 0x000fe20007810000 */
[----:B------:R-:W2:Y:S03]  /*be90*/  SHFL.BFLY PT, R4, R106, 0x1, 0x1f ;  /* 0x0c201f006a047f89 */ /* 0x000ea600000e0000 */
[----:B------:R-:W-:Y:S04]  /*bea0*/  FMNMX.FTZ R0, R170, R0, !PT ;  /* 0x00000000aa007209 */ /* 0x000fe80007810000 */
[----:B------:R-:W-:Y:S01]  /*beb0*/  FMNMX.FTZ R0, R185, R0, !PT ;  /* 0x00000000b9007209 */ /* 0x000fe20007810000 */
[----:B------:R-:W3:Y:S03]  /*bec0*/  SHFL.BFLY PT, R104, R2, 0x2, 0x1f ;  /* 0x0c401f0002687f89 */ /* 0x000ee600000e0000 */
[----:B------:R-:W-:Y:S04]  /*bed0*/  FMNMX.FTZ R0, R186, R0, !PT ;  /* 0x00000000ba007209 */ /* 0x000fe80007810000 */
[----:B------:R-:W-:Y:S02]  /*bee0*/  FMNMX.FTZ R0, R189, R0, !PT ;  /* 0x00000000bd007209 */ /* 0x000fe40007810000 */
[----:B-1----:R-:W-:Y:S02]  /*bef0*/  FMNMX.FTZ R105, R105, R5, !PT ;  /* 0x0000000569697209 */ /* 0x002fe40007810000 */
[----:B------:R-:W-:Y:S04]  /*bf00*/  FMNMX.FTZ R3, R190, R0, !PT ;  /* 0x00000000be037209 */ /* 0x000fe80007810000 */
[----:B------:R-:W-:Y:S02]  /*bf10*/  FMNMX.FTZ R3, R201, R3, !PT ;  /* 0x00000003c9037209 */ /* 0x000fe40007810000 */
[----:B--2---:R-:W-:Y:S05]  /*bf20*/  FMNMX.FTZ R106, R106, R4, !PT ;  /* 0x000000046a6a7209 */ /* 0x004fea0007810000 */
[----:B------:R-:W-:Y:S01]  /*bf30*/  FADD.FTZ R0, -R106, R101 ;  /* 0x000000656a007221 */ /* 0x000fe20000010100 */
[----:B---3--:R-:W-:Y:S03]  /*bf40*/  FMNMX.FTZ R104, R2, R104, !PT ;  /* 0x0000006802687209 */ /* 0x008fe60007810000 */
[----:B------:R-:W-:Y:S01]  /*bf50*/  FMUL.FTZ R2, R0, c[0x0][0x2d0] ;  /* 0x0000b40000027a20 */ /* 0x000fe20000410000 */
[----:B------:R-:W-:Y:S01]  /*bf60*/  FMNMX.FTZ R0, R202, R3, !PT ;  /* 0x00000003ca007209 */ /* 0x000fe20007810000 */
[----:B------:R-:W1:Y:S02]  /*bf70*/  SHFL.BFLY PT, R6, R104, 0x1, 0x1f ;  /* 0x0c201f0068067f89 */ /* 0x000e6400000e0000 */
[----:B------:R2:W3:Y:S01]  /*bf80*/  MUFU.EX2 R103, R2 ;  /* 0x0000000200677308 */ /* 0x0004e20000000800 */
[----:B------:R-:W-:Y:S04]  /*bf90*/  FMNMX.FTZ R0, R107, R0, !PT ;  /* 0x000000006b007209 */ /* 0x000fe80007810000 */
[----:B------:R-:W-:Y:S05]  /*bfa0*/  FMNMX.FTZ R0, R108, R0, !PT ;  /* 0x000000006c007209 */ /* 0x000fea0007810000 */
[----:B------:R-:W4:Y:S01]  /*bfb0*/  SHFL.BFLY PT, R3, R0, 0x2, 0x1f ;  /* 0x0c401f0000037f89 */ /* 0x000f2200000e0000 */
[----:B-1----:R-:W-:Y:S01]  /*bfc0*/  FMNMX.FTZ R104, R104, R6, !PT ;  /* 0x0000000668687209 */ /* 0x002fe20007810000 */
[----:B--2---:R-:W-:Y:S02]  /*bfd0*/  FADD.FTZ R2, -R105, R102 ;  /* 0x0000006669027221 */ /* 0x004fe40000010100 */
[C---:B---3--:R-:W-:Y:S02]  /*bfe0*/  FMUL.FTZ R5, R103.reuse, R113 ;  /* 0x0000007167057220 */ /* 0x048fe40000410000 */
[----:B------:R-:W-:Y:S02]  /*bff0*/  FMUL.FTZ R2, R2, c[0x0][0x2d0] ;  /* 0x0000b40002027a20 */ /* 0x000fe40000410000 */
[C---:B------:R-:W-:Y:S02]  /*c000*/  FMUL.FTZ R32, R103.reuse, R140 ;  /* 0x0000008c67207220 */ /* 0x040fe40000410000 */
[----:B------:R1:W2:Y:S01]  /*c010*/  MUFU.EX2 R102, R2 ;  /* 0x0000000200667308 */ /* 0x0002a20000000800 */
[C---:B------:R-:W-:Y:S01]  /*c020*/  FMUL.FTZ R33, R103.reuse, R141 ;  /* 0x0000008d67217220 */ /* 0x040fe20000410000 */
[----:B----4-:R-:W-:Y:S01]  /*c030*/  FMNMX.FTZ R0, R0, R3, !PT ;  /* 0x0000000300007209 */ /* 0x010fe20007810000 */
        /* <DEDUP_REMOVED lines=10> */
[----:B------:R-:W-:Y:S02]  /*c0e0*/  FMUL.FTZ R85, R103, R85 ;  /* 0x0000005567557220 */ /* 0x000fe40000410000 */
[----:B-1----:R-:W-:Y:S02]  /*c0f0*/  FADD.FTZ R2, -R104, R109 ;  /* 0x0000006d68027221 */ /* 0x002fe40000010100 */
[----:B------:R-:W-:Y:S02]  /*c100*/  FMUL.FTZ R109, R106, c[0x0][0x2d0] ;  /* 0x0000b4006a6d7a20 */ /* 0x000fe40000410000 */
[----:B------:R-:W-:Y:S02]  /*c110*/  FMUL.FTZ R2, R2, c[0x0][0x2d0] ;  /* 0x0000b40002027a20 */ /* 0x000fe40000410000 */
[--C-:B------:R-:W-:Y:S02]  /*c120*/  FFMA.FTZ R4, R162, c[0x0][0x2d0], -R109.reuse ;  /* 0x0000b400a2047a23 */ /* 0x100fe4000001086d */
[----:B------:R1:W3:Y:S01]  /*c130*/  MUFU.EX2 R101, R2 ;  /* 0x0000000200657308 */ /* 0x0002e20000000800 */
[C---:B--2---:R-:W-:Y:S02]  /*c140*/  FMUL.FTZ R6, R102.reuse, R114 ;  /* 0x0000007266067220 */ /* 0x044fe40000410000 */
[C---:B------:R-:W-:Y:S02]  /*c150*/  FMUL.FTZ R7, R102.reuse, R115 ;  /* 0x0000007366077220 */ /* 0x040fe40000410000 */
[----:B------:R-:W-:Y:S02]  /*c160*/  FMUL.FTZ R19, R102, R127 ;  /* 0x0000007f66137220 */ /* 0x000fe40000410000 */
[--C-:B------:R-:W-:Y:S02]  /*c170*/  FFMA.FTZ R40, R176, c[0x0][0x2d0], -R109.reuse ;  /* 0x0000b400b0287a23 */ /* 0x100fe4000001086d */
[C---:B------:R-:W-:Y:S01]  /*c180*/  FMUL.FTZ R34, R102.reuse, R142 ;  /* 0x0000008e66227220 */ /* 0x040fe20000410000 */
[----:B------:R-:W-:Y:S01]  /*c190*/  MUFU.EX2 R252, R4 ;  /* 0x0000000400fc7308 */ /* 0x000fe20000000800 */
[C---:B------:R-:W-:Y:S02]  /*c1a0*/  FMUL.FTZ R35, R102.reuse, R143 ;  /* 0x0000008f66237220 */ /* 0x040fe40000410000 */
[C---:B------:R-:W-:Y:S01]  /*c1b0*/  FMUL.FTZ R50, R102.reuse, R158 ;  /* 0x0000009e66327220 */ /* 0x040fe20000410000 */
[----:B------:R-:W-:Y:S01]  /*c1c0*/  LDSM.16.MT88.4 R140, [R210+0x2080] ;  /* 0x00208000d28c783b */ /* 0x000fe20000004200 */
[C---:B------:R-:W-:Y:S02]  /*c1d0*/  FMUL.FTZ R51, R102.reuse, R159 ;  /* 0x0000009f66337220 */ /* 0x040fe40000410000 */
[C---:B------:R-:W-:Y:S02]  /*c1e0*/  FMUL.FTZ R54, R102.reuse, R54 ;  /* 0x0000003666367220 */ /* 0x040fe40000410000 */
[C---:B------:R-:W-:Y:S01]  /*c1f0*/  FMUL.FTZ R55, R102.reuse, R55 ;  /* 0x0000003766377220 */ /* 0x040fe20000410000 */
[----:B------:R2:W-:Y:S01]  /*c200*/  MUFU.EX2 R236, R40 ;  /* 0x0000002800ec7308 */ /* 0x0005e20000000800 */
[C---:B------:R-:W-:Y:S02]  /*c210*/  FMUL.FTZ R66, R102.reuse, R66 ;  /* 0x0000004266427220 */ /* 0x040fe40000410000 */
[----:B------:R-:W-:Y:S02]  /*c220*/  FMUL.FTZ R67, R102, R67 ;  /* 0x0000004366437220 */ /* 0x000fe40000410000 */
[----:B-1----:R-:W-:Y:S02]  /*c230*/  FFMA.FTZ R2, R161, c[0x0][0x2d0], -R109 ;  /* 0x0000b400a1027a23 */ /* 0x002fe4000001086d */
[----:B------:R-:W-:Y:S02]  /*c240*/  FMUL.FTZ R161, R105, c[0x0][0x2d0] ;  /* 0x0000b40069a17a20 */ /* 0x000fe40000410000 */
[----:B---3--:R-:W-:Y:S01]  /*c250*/  FMUL.FTZ R8, R101, R116 ;  /* 0x0000007465087220 */ /* 0x008fe20000410000 */
[----:B------:R1:W-:Y:S01]  /*c260*/  MUFU.EX2 R162, R2 ;  /* 0x0000000200a27308 */ /* 0x0003e20000000800 */
[--C-:B------:R-:W-:Y:S02]  /*c270*/  FFMA.FTZ R3, R169, c[0x0][0x2d0], -R161.reuse ;  /* 0x0000b400a9037a23 */ /* 0x100fe400000108a1 */
[C---:B------:R-:W-:Y:S02]  /*c280*/  FMUL.FTZ R9, R101.reuse, R117 ;  /* 0x0000007565097220 */ /* 0x040fe40000410000 */
[C---:B------:R-:W-:Y:S02]  /*c290*/  FMUL.FTZ R12, R101.reuse, R120 ;  /* 0x00000078650c7220 */ /* 0x040fe40000410000 */
[C---:B------:R-:W-:Y:S02]  /*c2a0*/  FMUL.FTZ R13, R101.reuse, R121 ;  /* 0x00000079650d7220 */ /* 0x040fe40000410000 */
[C---:B------:R-:W-:Y:S01]  /*c2b0*/  FMUL.FTZ R24, R101.reuse, R132 ;  /* 0x0000008465187220 */ /* 0x040fe20000410000 */
[----:B------:R3:W-:Y:S01]  /*c2c0*/  MUFU.EX2 R249, R3 ;  /* 0x0000000300f97308 */ /* 0x0007e20000000800 */
[C---:B------:R-:W-:Y:S02]  /*c2d0*/  FMUL.FTZ R25, R101.reuse, R133 ;  /* 0x0000008565197220 */ /* 0x040fe40000410000 */
[C---:B------:R-:W-:Y:S02]  /*c2e0*/  FMUL.FTZ R28, R101.reuse, R136 ;  /* 0x00000088651c7220 */ /* 0x040fe40000410000 */
[----:B------:R-:W-:Y:S02]  /*c2f0*/  FMUL.FTZ R29, R101, R137 ;  /* 0x00000089651d7220 */ /* 0x000fe40000410000 */
[--C-:B------:R-:W-:Y:S02]  /*c300*/  FFMA.FTZ R44, R179, c[0x0][0x2d0], -R161.reuse ;  /* 0x0000b400b32c7a23 */ /* 0x100fe400000108a1 */
[--C-:B------:R-:W-:Y:S02]  /*c310*/  FFMA.FTZ R48, R181, c[0x0][0x2d0], -R161.reuse ;  /* 0x0000b400b5307a23 */ /* 0x100fe400000108a1 */
[----:B------:R4:W-:Y:S01]  /*c320*/  MUFU.EX2 R235, R44 ;  /* 0x0000002c00eb7308 */ /* 0x0009e20000000800 */
[----:B--2---:R-:W-:Y:S02]  /*c330*/  FMUL.FTZ R40, R101, R148 ;  /* 0x0000009465287220 */ /* 0x004fe40000410000 */
[----:B-1----:R-:W-:Y:S02]  /*c340*/  FFMA.FTZ R2, R163, c[0x0][0x2d0], -R161 ;  /* 0x0000b400a3027a23 */ /* 0x002fe400000108a1 */
[C---:B------:R-:W-:Y:S02]  /*c350*/  FMUL.FTZ R41, R101.reuse, R149 ;  /* 0x0000009565297220 */ /* 0x040fe40000410000 */
[C---:B------:R-:W-:Y:S02]  /*c360*/  FMUL.FTZ R45, R101.reuse, R153 ;  /* 0x00000099652d7220 */ /* 0x040fe40000410000 */
[C---:B------:R-:W-:Y:S01]  /*c370*/  FMUL.FTZ R56, R101.reuse, R56 ;  /* 0x0000003865387220 */ /* 0x040fe20000410000 */
[----:B------:R1:W2:Y:S01]  /*c380*/  MUFU.EX2 R248, R2 ;  /* 0x0000000200f87308 */ /* 0x0002a20000000800 */
[C---:B------:R-:W-:Y:S02]  /*c390*/  FMUL.FTZ R57, R101.reuse, R57 ;  /* 0x0000003965397220 */ /* 0x040fe40000410000 */
[--C-:B---3--:R-:W-:Y:S02]  /*c3a0*/  FFMA.FTZ R3, R110, c[0x0][0x2d0], -R109.reuse ;  /* 0x0000b4006e037a23 */ /* 0x108fe4000001086d */
[----:B------:R-:W-:Y:S02]  /*c3b0*/  FMUL.FTZ R110, R104, c[0x0][0x2d0] ;  /* 0x0000b400686e7a20 */ /* 0x000fe40000410000 */
[C---:B------:R-:W-:Y:S02]  /*c3c0*/  FMUL.FTZ R60, R101.reuse, R60 ;  /* 0x0000003c653c7220 */ /* 0x040fe40000410000 */
[C---:B------:R-:W-:Y:S01]  /*c3d0*/  FMUL.FTZ R61, R101.reuse, R61 ;  /* 0x0000003d653d7220 */ /* 0x040fe20000410000 */
[----:B------:R3:W-:Y:S01]  /*c3e0*/  MUFU.EX2 R250, R3 ;  /* 0x0000000300fa7308 */ /* 0x0007e20000000800 */
[C---:B------:R-:W-:Y:S02]  /*c3f0*/  FMUL.FTZ R70, R102.reuse, R70 ;  /* 0x0000004666467220 */ /* 0x040fe40000410000 */
[C---:B------:R-:W-:Y:S02]  /*c400*/  FMUL.FTZ R71, R102.reuse, R71 ;  /* 0x0000004766477220 */ /* 0x040fe40000410000 */
[C---:B----4-:R-:W-:Y:S02]  /*c410*/  FMUL.FTZ R44, R101.reuse, R152 ;  /* 0x00000098652c7220 */ /* 0x050fe40000410000 */
[C---:B------:R-:W-:Y:S02]  /*c420*/  FMUL.FTZ R72, R101.reuse, R72 ;  /* 0x0000004865487220 */ /* 0x040fe40000410000 */
[C---:B------:R-:W-:Y:S01]  /*c430*/  FMUL.FTZ R73, R101.reuse, R73 ;  /* 0x0000004965497220 */ /* 0x040fe20000410000 */
[----:B------:R4:W-:Y:S01]  /*c440*/  MUFU.EX2 R234, R48 ;  /* 0x0000003000ea7308 */ /* 0x0009e20000000800 */
[C---:B------:R-:W-:Y:S02]  /*c450*/  FMUL.FTZ R76, R101.reuse, R76 ;  /* 0x0000004c654c7220 */ /* 0x040fe40000410000 */
[----:B------:R-:W-:Y:S01]  /*c460*/  FMUL.FTZ R77, R101, R77 ;  /* 0x0000004d654d7220 */ /* 0x000fe20000410000 */
[----:B-1----:R-:W1:Y:S01]  /*c470*/  SHFL.BFLY PT, R2, R0, 0x1, 0x1f ;  /* 0x0c201f0000027f89 */ /* 0x002e6200000e0000 */
[----:B--2---:R-:W-:Y:S01]  /*c480*/  F2FP.PACK_AB R113, R249, R248 ;  /* 0x000000f8f971723e */ /* 0x004fe200000000ff */
[C---:B------:R-:W-:Y:S02]  /*c490*/  FMUL.FTZ R82, R102.reuse, R82 ;  /* 0x0000005266527220 */ /* 0x040fe40000410000 */
[C---:B------:R-:W-:Y:S02]  /*c4a0*/  FMUL.FTZ R83, R102.reuse, R83 ;  /* 0x0000005366537220 */ /* 0x040fe40000410000 */
[C---:B------:R-:W-:Y:S02]  /*c4b0*/  FMUL.FTZ R86, R102.reuse, R86 ;  /* 0x0000005666567220 */ /* 0x040fe40000410000 */
[----:B------:R-:W-:Y:S02]  /*c4c0*/  FMUL.FTZ R87, R102, R87 ;  /* 0x0000005766577220 */ /* 0x000fe40000410000 */
[----:B---3--:R-:W-:Y:S02]  /*c4d0*/  FFMA.FTZ R3, R17, c[0x0][0x2d0], -R109 ;  /* 0x0000b40011037a23 */ /* 0x008fe4000001086d */
[----:B------:R-:W-:Y:S02]  /*c4e0*/  FMUL.FTZ R17, R103, R125 ;  /* 0x0000007d67117220 */ /* 0x000fe40000410000 */
[----:B------:R2:W3:Y:S01]  /*c4f0*/  MUFU.EX2 R251, R3 ;  /* 0x0000000300fb7308 */ /* 0x0004e20000000800 */
[C---:B------:R-:W-:Y:S02]  /*c500*/  FMUL.FTZ R88, R101.reuse, R88 ;  /* 0x0000005865587220 */ /* 0x040fe40000410000 */
[C---:B------:R-:W-:Y:S02]  /*c510*/  FMUL.FTZ R89, R101.reuse, R89 ;  /* 0x0000005965597220 */ /* 0x040fe40000410000 */
[----:B------:R-:W-:Y:S02]  /*c520*/  FMUL.FTZ R92, R101, R92 ;  /* 0x0000005c655c7220 */ /* 0x000fe40000410000 */
[----:B----4-:R-:W-:Y:S02]  /*c530*/  FMUL.FTZ R48, R103, R156 ;  /* 0x0000009c67307220 */ /* 0x010fe40000410000 */
[----:B------:R-:W-:Y:S01]  /*c540*/  LDSM.16.MT88.4 R156, [R209+0x2c80] ;  /* 0x002c8000d19c783b */ /* 0x000fe20000004200 */
[----:B-1----:R-:W-:Y:S01]  /*c550*/  FMNMX.FTZ R2, R0, R2, !PT ;  /* 0x0000000200027209 */ /* 0x002fe20007810000 */
[--C-:B------:R-:W-:Y:S02]  /*c560*/  FFMA.FTZ R0, R18, c[0x0][0x2d0], -R161.reuse ;  /* 0x0000b40012007a23 */ /* 0x100fe400000108a1 */
[C---:B------:R-:W-:Y:S02]  /*c570*/  FMUL.FTZ R18, R102.reuse, R126 ;  /* 0x0000007e66127220 */ /* 0x040fe40000410000 */
[----:B------:R1:W-:Y:S01]  /*c580*/  MUFU.EX2 R246, R0 ;  /* 0x0000000000f67308 */ /* 0x0003e20000000800 */
[----:B------:R-:W-:Y:S02]  /*c590*/  FMUL.FTZ R93, R101, R93 ;  /* 0x0000005d655d7220 */ /* 0x000fe40000410000 */
[C---:B------:R-:W-:Y:S02]  /*c5a0*/  FMUL.FTZ R96, R103.reuse, R96 ;  /* 0x0000006067607220 */ /* 0x040fe40000410000 */
[----:B------:R-:W-:Y:S02]  /*c5b0*/  FMUL.FTZ R97, R103, R97 ;  /* 0x0000006167617220 */ /* 0x000fe40000410000 */
[----:B------:R-:W-:Y:S02]  /*c5c0*/  FMUL.FTZ R98, R102, R98 ;  /* 0x0000006266627220 */ /* 0x000fe40000410000 */
[----:B--2---:R-:W-:Y:S01]  /*c5d0*/  FFMA.FTZ R3, R16, c[0x0][0x2d0], -R161 ;  /* 0x0000b40010037a23 */ /* 0x004fe200000108a1 */
[----:B---3--:R-:W-:Y:S01]  /*c5e0*/  F2FP.PACK_AB R114, R251, R250 ;  /* 0x000000fafb72723e */ /* 0x008fe200000000ff */
[----:B------:R-:W-:Y:S02]  /*c5f0*/  FMUL.FTZ R16, R103, R124 ;  /* 0x0000007c67107220 */ /* 0x000fe40000410000 */
[----:B------:R2:W3:Y:S01]  /*c600*/  MUFU.EX2 R247, R3 ;  /* 0x0000000300f77308 */ /* 0x0004e20000000800 */
[----:B------:R-:W-:Y:S01]  /*c610*/  LDSM.16.MT88.4 R124, [R210+0x2480] ;  /* 0x00248000d27c783b */ /* 0x000fe20000004200 */
[----:B------:R-:W-:Y:S02]  /*c620*/  FMUL.FTZ R99, R102, R99 ;  /* 0x0000006366637220 */ /* 0x000fe40000410000 */
[----:B-1----:R-:W-:Y:S02]  /*c630*/  FADD.FTZ R0, -R2, R100 ;  /* 0x0000006402007221 */ /* 0x002fe40000010100 */
[--C-:B------:R-:W-:Y:S02]  /*c640*/  FFMA.FTZ R100, R178, c[0x0][0x2d0], -R109.reuse ;  /* 0x0000b400b2647a23 */ /* 0x100fe4000001086d */
[----:B------:R-:W-:Y:S02]  /*c650*/  FMUL.FTZ R0, R0, c[0x0][0x2d0] ;  /* 0x0000b40000007a20 */ /* 0x000fe40000410000 */
[----:B------:R1:W-:Y:S01]  /*c660*/  MUFU.EX2 R233, R100 ;  /* 0x0000006400e97308 */ /* 0x0003e20000000800 */
[--C-:B--2---:R-:W-:Y:S01]  /*c670*/  FFMA.FTZ R3, R173, c[0x0][0x2d0], -R110.reuse ;  /* 0x0000b400ad037a23 */ /* 0x104fe2000001086e */
[----:B---3--:R-:W-:Y:S08]  /*c680*/  F2FP.PACK_AB R115, R246, R247 ;  /* 0x000000f7f673723e */ /* 0x008ff000000000ff */
[----:B------:R-:W2:Y:S10]  /*c690*/  MUFU.EX2 R0, R0 ;  /* 0x0000000000007308 */ /* 0x000eb40000000800 */
[----:B------:R3:W-:Y:S01]  /*c6a0*/  MUFU.EX2 R242, R3 ;  /* 0x0000000300f27308 */ /* 0x0007e20000000800 */
[----:B-1----:R-:W-:Y:S09]  /*c6b0*/  FFMA.FTZ R100, R177, c[0x0][0x2d0], -R109 ;  /* 0x0000b400b1647a23 */ /* 0x002ff2000001086d */
[----:B------:R1:W-:Y:S01]  /*c6c0*/  MUFU.EX2 R232, R100 ;  /* 0x0000006400e87308 */ /* 0x0003e20000000800 */
[C---:B--2---:R-:W-:Y:S02]  /*c6d0*/  FMUL.FTZ R10, R0.reuse, R118 ;  /* 0x00000076000a7220 */ /* 0x044fe40000410000 */
[C---:B------:R-:W-:Y:S02]  /*c6e0*/  FMUL.FTZ R11, R0.reuse, R119 ;  /* 0x00000077000b7220 */ /* 0x040fe40000410000 */
[C---:B------:R-:W-:Y:S02]  /*c6f0*/  FMUL.FTZ R14, R0.reuse, R122 ;  /* 0x0000007a000e7220 */ /* 0x040fe40000410000 */
[C---:B------:R-:W-:Y:S02]  /*c700*/  FMUL.FTZ R15, R0.reuse, R123 ;  /* 0x0000007b000f7220 */ /* 0x040fe40000410000 */
[----:B------:R-:W-:Y:S01]  /*c710*/  FMUL.FTZ R26, R0, R134 ;  /* 0x00000086001a7220 */ /* 0x000fe20000410000 */
[----:B------:R-:W2:Y:S01]  /*c720*/  LDSM.16.MT88.4 R120, [R209+0x2480] ;  /* 0x00248000d178783b */ /* 0x000ea20000004200 */
[--C-:B---3--:R-:W-:Y:S02]  /*c730*/  FFMA.FTZ R3, R172, c[0x0][0x2d0], -R110.reuse ;  /* 0x0000b400ac037a23 */ /* 0x108fe4000001086e */
[C---:B------:R-:W-:Y:S02]  /*c740*/  FMUL.FTZ R27, R0.reuse, R135 ;  /* 0x00000087001b7220 */ /* 0x040fe40000410000 */
[----:B------:R3:W4:Y:S01]  /*c750*/  MUFU.EX2 R243, R3 ;  /* 0x0000000300f37308 */ /* 0x0007220000000800 */
[C---:B------:R-:W-:Y:S02]  /*c760*/  FMUL.FTZ R30, R0.reuse, R138 ;  /* 0x0000008a001e7220 */ /* 0x040fe40000410000 */
[C---:B------:R-:W-:Y:S01]  /*c770*/  FMUL.FTZ R31, R0.reuse, R139 ;  /* 0x0000008b001f7220 */ /* 0x040fe20000410000 */
[----:B------:R-:W-:Y:S01]  /*c780*/  LDSM.16.MT88.4 R132, [R209+0x2080] ;  /* 0x00208000d184783b */ /* 0x000fe20000004200 */
[----:B------:R-:W-:Y:S02]  /*c790*/  FMUL.FTZ R42, R0, R150 ;  /* 0x00000096002a7220 */ /* 0x000fe40000410000 */
[--C-:B-1----:R-:W-:Y:S02]  /*c7a0*/  FFMA.FTZ R100, R180, c[0x0][0x2d0], -R161.reuse ;  /* 0x0000b400b4647a23 */ /* 0x102fe400000108a1 */
[C---:B------:R-:W-:Y:S02]  /*c7b0*/  FMUL.FTZ R43, R0.reuse, R151 ;  /* 0x00000097002b7220 */ /* 0x040fe40000410000 */
[----:B------:R1:W-:Y:S01]  /*c7c0*/  MUFU.EX2 R207, R100 ;  /* 0x0000006400cf7308 */ /* 0x0003e20000000800 */
[C---:B------:R-:W-:Y:S02]  /*c7d0*/  FMUL.FTZ R46, R0.reuse, R154 ;  /* 0x0000009a002e7220 */ /* 0x040fe40000410000 */
[C---:B------:R-:W-:Y:S02]  /*c7e0*/  FMUL.FTZ R47, R0.reuse, R155 ;  /* 0x0000009b002f7220 */ /* 0x040fe40000410000 */
[C---:B------:R-:W-:Y:S02]  /*c7f0*/  FMUL.FTZ R58, R0.reuse, R58 ;  /* 0x0000003a003a7220 */ /* 0x040fe40000410000 */
[C---:B------:R-:W-:Y:S02]  /*c800*/  FMUL.FTZ R59, R0.reuse, R59 ;  /* 0x0000003b003b7220 */ /* 0x040fe40000410000 */
[C---:B------:R-:W-:Y:S02]  /*c810*/  FMUL.FTZ R62, R0.reuse, R62 ;  /* 0x0000003e003e7220 */ /* 0x040fe40000410000 */
[----:B------:R-:W-:Y:S02]  /*c820*/  FMUL.FTZ R63, R0, R63 ;  /* 0x0000003f003f7220 */ /* 0x000fe40000410000 */
[--C-:B---3--:R-:W-:Y:S01]  /*c830*/  FFMA.FTZ R3, R160, c[0x0][0x2d0], -R110.reuse ;  /* 0x0000b400a0037a23 */ /* 0x108fe2000001086e */
[----:B----4-:R-:W-:Y:S01]  /*c840*/  F2FP.PACK_AB R116, R243, R242 ;  /* 0x000000f2f374723e */ /* 0x010fe200000000ff */
[C---:B------:R-:W-:Y:S02]  /*c850*/  FMUL.FTZ R74, R0.reuse, R74 ;  /* 0x0000004a004a7220 */ /* 0x040fe40000410000 */
[----:B------:R3:W-:Y:S01]  /*c860*/  MUFU.EX2 R244, R3 ;  /* 0x0000000300f47308 */ /* 0x0007e20000000800 */
[C---:B------:R-:W-:Y:S02]  /*c870*/  FMUL.FTZ R75, R0.reuse, R75 ;  /* 0x0000004b004b7220 */ /* 0x040fe40000410000 */
[C---:B------:R-:W-:Y:S02]  /*c880*/  FMUL.FTZ R78, R0.reuse, R78 ;  /* 0x0000004e004e7220 */ /* 0x040fe40000410000 */
[----:B------:R-:W-:Y:S02]  /*c890*/  FMUL.FTZ R79, R0, R79 ;  /* 0x0000004f004f7220 */ /* 0x000fe40000410000 */
[----:B-1----:R-:W-:Y:S02]  /*c8a0*/  FFMA.FTZ R100, R182, c[0x0][0x2d0], -R161 ;  /* 0x0000b400b6647a23 */ /* 0x002fe400000108a1 */
[C---:B------:R-:W-:Y:S02]  /*c8b0*/  FMUL.FTZ R90, R0.reuse, R90 ;  /* 0x0000005a005a7220 */ /* 0x040fe40000410000 */
[----:B------:R1:W-:Y:S01]  /*c8c0*/  MUFU.EX2 R206, R100 ;  /* 0x0000006400ce7308 */ /* 0x0003e20000000800 */
[C---:B------:R-:W-:Y:S02]  /*c8d0*/  FMUL.FTZ R91, R0.reuse, R91 ;  /* 0x0000005b005b7220 */ /* 0x040fe40000410000 */
[C---:B------:R-:W-:Y:S02]  /*c8e0*/  FMUL.FTZ R94, R0.reuse, R94 ;  /* 0x0000005e005e7220 */ /* 0x040fe40000410000 */
[----:B------:R-:W-:Y:S02]  /*c8f0*/  FMUL.FTZ R95, R0, R95 ;  /* 0x0000005f005f7220 */ /* 0x000fe40000410000 */
[--C-:B---3--:R-:W-:Y:S04]  /*c900*/  FFMA.FTZ R3, R111, c[0x0][0x2d0], -R110.reuse ;  /* 0x0000b4006f037a23 */ /* 0x108fe8000001086e */
[----:B------:R3:W4:Y:S01]  /*c910*/  MUFU.EX2 R245, R3 ;  /* 0x0000000300f57308 */ /* 0x0007220000000800 */
[--C-:B-1----:R-:W-:Y:S09]  /*c920*/  FFMA.FTZ R100, R184, c[0x0][0x2d0], -R110.reuse ;  /* 0x0000b400b8647a23 */ /* 0x102ff2000001086e */
[----:B------:R1:W-:Y:S01]  /*c930*/  MUFU.EX2 R205, R100 ;  /* 0x0000006400cd7308 */ /* 0x0003e20000000800 */
[----:B---3--:R-:W-:Y:S01]  /*c940*/  FMUL.FTZ R3, R2, c[0x0][0x2d0] ;  /* 0x0000b40002037a20 */ /* 0x008fe20000410000 */
[----:B----4-:R-:W-:Y:S03]  /*c950*/  F2FP.PACK_AB R118, R245, R244 ;  /* 0x000000f4f576723e */ /* 0x010fe600000000ff */
[--C-:B------:R-:W-:Y:S02]  /*c960*/  FFMA.FTZ R4, R168, c[0x0][0x2d0], -R3.reuse ;  /* 0x0000b400a8047a23 */ /* 0x100fe40000010803 */
[--C-:B------:R-:W-:Y:S03]  /*c970*/  FFMA.FTZ R107, R107, c[0x0][0x2d0], -R3.reuse ;  /* 0x0000b4006b6b7a23 */ /* 0x100fe60000010803 */
[----:B------:R3:W-:Y:S01]  /*c980*/  MUFU.EX2 R238, R4 ;  /* 0x0000000400ee7308 */ /* 0x0007e20000000800 */
[--C-:B-1----:R-:W-:Y:S09]  /*c990*/  FFMA.FTZ R100, R183, c[0x0][0x2d0], -R110.reuse ;  /* 0x0000b400b7647a23 */ /* 0x102ff2000001086e */
[----:B------:R1:W-:Y:S10]  /*c9a0*/  MUFU.EX2 R204, R100 ;  /* 0x0000006400cc7308 */ /* 0x0003f40000000800 */
[----:B------:R-:W-:Y:S01]  /*c9b0*/  MUFU.EX2 R107, R107 ;  /* 0x0000006b006b7308 */ /* 0x000fe20000000800 */
[--C-:B---3--:R-:W-:Y:S09]  /*c9c0*/  FFMA.FTZ R4, R174, c[0x0][0x2d0], -R3.reuse ;  /* 0x0000b400ae047a23 */ /* 0x108ff20000010803 */
[----:B------:R3:W4:Y:S01]  /*c9d0*/  MUFU.EX2 R239, R4 ;  /* 0x0000000400ef7308 */ /* 0x0007220000000800 */
[--C-:B-1----:R-:W-:Y:S09]  /*c9e0*/  FFMA.FTZ R100, R185, c[0x0][0x2d0], -R3.reuse ;  /* 0x0000b400b9647a23 */ /* 0x102ff20000010803 */
[----:B------:R1:W-:Y:S01]  /*c9f0*/  MUFU.EX2 R203, R100 ;  /* 0x0000006400cb7308 */ /* 0x0003e20000000800 */
[--C-:B---3--:R-:W-:Y:S01]  /*ca00*/  FFMA.FTZ R4, R171, c[0x0][0x2d0], -R3.reuse ;  /* 0x0000b400ab047a23 */ /* 0x108fe20000010803 */
[----:B----4-:R-:W-:Y:S08]  /*ca10*/  F2FP.PACK_AB R117, R239, R238 ;  /* 0x000000eeef75723e */ /* 0x010ff000000000ff */
[----:B------:R3:W-:Y:S01]  /*ca20*/  MUFU.EX2 R240, R4 ;  /* 0x0000000400f07308 */ /* 0x0007e20000000800 */
[--C-:B-1----:R-:W-:Y:S09]  /*ca30*/  FFMA.FTZ R100, R186, c[0x0][0x2d0], -R3.reuse ;  /* 0x0000b400ba647a23 */ /* 0x102ff20000010803 */
[----:B------:R1:W-:Y:S01]  /*ca40*/  MUFU.EX2 R195, R100 ;  /* 0x0000006400c37308 */ /* 0x0003e20000000800 */
[--C-:B---3--:R-:W-:Y:S02]  /*ca50*/  FFMA.FTZ R4, R170, c[0x0][0x2d0], -R3.reuse ;  /* 0x0000b400aa047a23 */ /* 0x108fe40000010803 */
[----:B------:R-:W-:Y:S07]  /*ca60*/  LDSM.16.MT88.4 R168, [R209+0x3880] ;  /* 0x00388000d1a8783b */ /* 0x000fee0000004200 */
[----:B------:R3:W4:Y:S01]  /*ca70*/  MUFU.EX2 R241, R4 ;  /* 0x0000000400f17308 */ /* 0x0007220000000800 */
[--C-:B-1----:R-:W-:Y:S09]  /*ca80*/  FFMA.FTZ R100, R187, c[0x0][0x2d0], -R110.reuse ;  /* 0x0000b400bb647a23 */ /* 0x102ff2000001086e */
[----:B------:R1:W-:Y:S01]  /*ca90*/  MUFU.EX2 R194, R100 ;  /* 0x0000006400c27308 */ /* 0x0003e20000000800 */
[----:B---3--:R-:W-:Y:S01]  /*caa0*/  FMUL.FTZ R4, R103, R112 ;  /* 0x0000007067047220 */ /* 0x008fe20000410000 */
[----:B------:R-:W-:Y:S02]  /*cab0*/  F2FP.PACK_AB R112, R162, R252 ;  /* 0x000000fca270723e */ /* 0x000fe400000000ff */
[----:B----4-:R-:W-:Y:S05]  /*cac0*/  F2FP.PACK_AB R119, R241, R240 ;  /* 0x000000f0f177723e */ /* 0x010fea00000000ff */
[-C--:B------:R-:W-:Y:S05]  /*cad0*/  HMMA.16816.F32 R4, R112, R20.reuse, R4 ;  /* 0x000000147004723c */ /* 0x080fea0000001804 */
[--C-:B-1----:R-:W-:Y:S03]  /*cae0*/  FFMA.FTZ R100, R188, c[0x0][0x2d0], -R110.reuse ;  /* 0x0000b400bc647a23 */ /* 0x102fe6000001086e */
[C---:B------:R-:W-:Y:S01]  /*caf0*/  HMMA.16816.F32 R8, R116.reuse, R20, R8 ;  /* 0x000000147408723c */ /* 0x040fe20000001808 */
[----:B------:R1:W3:Y:S06]  /*cb00*/  MUFU.EX2 R188, R100 ;  /* 0x0000006400bc7308 */ /* 0x0002ec0000000800 */
[C---:B------:R-:W-:Y:S01]  /*cb10*/  FMUL.FTZ R20, R103.reuse, R128 ;  /* 0x0000008067147220 */ /* 0x040fe20000410000 */
[-C--:B------:R-:W-:Y:S04]  /*cb20*/  HMMA.16816.F32 R12, R116, R22.reuse, R12 ;  /* 0x00000016740c723c */ /* 0x080fe8000000180c */
[----:B------:R-:W-:Y:S04]  /*cb30*/  FMUL.FTZ R21, R103, R129 ;  /* 0x0000008167157220 */ /* 0x000fe80000410000 */
[C---:B------:R-:W-:Y:S07]  /*cb40*/  HMMA.16816.F32 R16, R112.reuse, R22, R16 ;  /* 0x000000167010723c */ /* 0x040fee0000001810 */
[C---:B------:R-:W-:Y:S02]  /*cb50*/  FMUL.FTZ R22, R102.reuse, R130 ;  /* 0x0000008266167220 */ /* 0x040fe40000410000 */
[----:B-1----:R-:W-:Y:S03]  /*cb60*/  FFMA.FTZ R100, R189, c[0x0][0x2d0], -R3 ;  /* 0x0000b400bd647a23 */ /* 0x002fe60000010803 */
[----:B------:R-:W-:Y:S01]  /*cb70*/  FMUL.FTZ R23, R102, R131 ;  /* 0x0000008366177220 */ /* 0x000fe20000410000 */
[----:B------:R1:W-:Y:S01]  /*cb80*/  MUFU.EX2 R187, R100 ;  /* 0x0000006400bb7308 */ /* 0x0003e20000000800 */
[----:B------:R-:W-:Y:S01]  /*cb90*/  LDSM.16.MT88.4 R128, [R210+0x1c80] ;  /* 0x001c8000d280783b */ /* 0x000fe20000004200 */
[----:B------:R-:W-:Y:S04]  /*cba0*/  MOV R189, R162 ;  /* 0x000000a200bd7202 */ /* 0x000fe80000000f00 */
[-C--:B------:R-:W-:Y:S08]  /*cbb0*/  HMMA.16816.F32 R20, R112, R36.reuse, R20 ;  /* 0x000000247014723c */ /* 0x080ff00000001814 */
[C---:B------:R-:W-:Y:S07]  /*cbc0*/  HMMA.16816.F32 R24, R116.reuse, R36, R24 ;  /* 0x000000247418723c */ /* 0x040fee0000001818 */
[----:B------:R-:W-:Y:S01]  /*cbd0*/  FFMA.FTZ R36, R175, c[0x0][0x2d0], -R109 ;  /* 0x0000b400af247a23 */ /* 0x000fe2000001086d */
[-C--:B------:R-:W-:Y:S03]  /*cbe0*/  HMMA.16816.F32 R28, R116, R38.reuse, R28 ;  /* 0x00000026741c723c */ /* 0x080fe6000000181c */
[----:B------:R4:W2:Y:S01]  /*cbf0*/  MUFU.EX2 R237, R36 ;  /* 0x0000002400ed7308 */ /* 0x0008a20000000800 */
[----:B-1----:R-:W-:Y:S02]  /*cc00*/  FFMA.FTZ R100, R190, c[0x0][0x2d0], -R3 ;  /* 0x0000b400be647a23 */ /* 0x002fe40000010803 */
[----:B------:R-:W5:Y:S01]  /*cc10*/  LDL.LU R190, [R1+0x10] ;  /* 0x0000100001be7983 */ /* 0x000f620000300800 */
[C---:B------:R-:W-:Y:S01]  /*cc20*/  FMUL.FTZ R37, R103.reuse, R145 ;  /* 0x0000009167257220 */ /* 0x040fe20000410000 */
[C---:B------:R-:W-:Y:S05]  /*cc30*/  HMMA.16816.F32 R32, R112.reuse, R38, R32 ;  /* 0x000000267020723c */ /* 0x040fea0000001820 */
[----:B------:R1:W1:Y:S02]  /*cc40*/  MUFU.EX2 R186, R100 ;  /* 0x0000006400ba7308 */ /* 0x0002640000000800 */
[C---:B------:R-:W-:Y:S02]  /*cc50*/  FMUL.FTZ R38, R102.reuse, R146 ;  /* 0x0000009266267220 */ /* 0x040fe40000410000 */
[----:B------:R-:W-:Y:S03]  /*cc60*/  FMUL.FTZ R39, R102, R147 ;  /* 0x0000009366277220 */ /* 0x000fe60000410000 */
[----:B----4-:R-:W-:Y:S07]  /*cc70*/  FMUL.FTZ R36, R103, R144 ;  /* 0x0000009067247220 */ /* 0x010fee0000410000 */
[-C--:B--2---:R-:W-:Y:S03]  /*cc80*/  HMMA.16816.F32 R36, R112, R120.reuse, R36 ;  /* 0x000000787024723c */ /* 0x084fe60000001824 */
[--C-:B-1----:R-:W-:Y:S02]  /*cc90*/  FFMA.FTZ R100, R191, c[0x0][0x2d0], -R109.reuse ;  /* 0x0000b400bf647a23 */ /* 0x102fe4000001086d */
[----:B------:R-:W2:Y:S02]  /*cca0*/  LDL.LU R191, [R1+0xc] ;  /* 0x00000c0001bf7983 */ /* 0x000ea40000300800 */
[----:B------:R1:W-:Y:S01]  /*ccb0*/  MUFU.EX2 R185, R100 ;  /* 0x0000006400b97308 */ /* 0x0003e20000000800 */
[C---:B------:R-:W-:Y:S08]  /*ccc0*/  HMMA.16816.F32 R40, R116.reuse, R120, R40 ;  /* 0x000000787428723c */ /* 0x040ff00000001828 */
[-C--:B------:R-:W-:Y:S08]  /*ccd0*/  HMMA.16816.F32 R44, R116, R122.reuse, R44 ;  /* 0x0000007a742c723c */ /* 0x080ff0000000182c */
[C---:B------:R-:W-:Y:S01]  /*cce0*/  HMMA.16816.F32 R48, R112.reuse, R122, R48 ;  /* 0x0000007a7030723c */ /* 0x040fe20000001830 */
[----:B------:R-:W4:Y:S03]  /*ccf0*/  LDSM.16.MT88.4 R120, [R209+0x3080] ;  /* 0x00308000d178783b */ /* 0x000f260000004200 */
[----:B-1----:R-:W-:Y:S04]  /*cd00*/  FFMA.FTZ R100, R196, c[0x0][0x2d0], -R109 ;  /* 0x0000b400c4647a23 */ /* 0x002fe8000001086d */
[-C--:B------:R-:W-:Y:S01]  /*cd10*/  HMMA.16816.F32 R52, R112, R124.reuse, R52 ;  /* 0x0000007c7034723c */ /* 0x080fe20000001834 */
[----:B------:R-:W2:Y:S01]  /*cd20*/  LDL.LU R196, [R1+0x4] ;  /* 0x0000040001c47983 */ /* 0x000ea20000300800 */
[----:B------:R1:W-:Y:S06]  /*cd30*/  MUFU.EX2 R184, R100 ;  /* 0x0000006400b87308 */ /* 0x0003ec0000000800 */
[C---:B------:R-:W-:Y:S08]  /*cd40*/  HMMA.16816.F32 R56, R116.reuse, R124, R56 ;  /* 0x0000007c7438723c */ /* 0x040ff00000001838 */
[-C--:B------:R-:W-:Y:S08]  /*cd50*/  HMMA.16816.F32 R60, R116, R126.reuse, R60 ;  /* 0x0000007e743c723c */ /* 0x080ff0000000183c */
[C---:B------:R-:W-:Y:S01]  /*cd60*/  HMMA.16816.F32 R64, R112.reuse, R126, R64 ;  /* 0x0000007e7040723c */ /* 0x040fe20000001840 */
[----:B------:R-:W3:Y:S03]  /*cd70*/  LDSM.16.MT88.4 R124, [R210+0x3080] ;  /* 0x00308000d27c783b */ /* 0x000ee60000004200 */
[--C-:B-1----:R-:W-:Y:S04]  /*cd80*/  FFMA.FTZ R100, R197, c[0x0][0x2d0], -R161.reuse ;  /* 0x0000b400c5647a23 */ /* 0x102fe800000108a1 */
[----:B------:R1:W-:Y:S01]  /*cd90*/  MUFU.EX2 R183, R100 ;  /* 0x0000006400b77308 */ /* 0x0003e20000000800 */
[-C--:B----4-:R-:W-:Y:S01]  /*cda0*/  HMMA.16816.F32 R68, R112, R120.reuse, R68 ;  /* 0x000000787044723c */ /* 0x090fe20000001844 */
[----:B------:R-:W4:Y:S07]  /*cdb0*/  LDL.LU R197, [R1+0x8] ;  /* 0x0000080001c57983 */ /* 0x000f2e0000300800 */
[C---:B------:R-:W-:Y:S08]  /*cdc0*/  HMMA.16816.F32 R72, R116.reuse, R120, R72 ;  /* 0x000000787448723c */ /* 0x040ff00000001848 */
[-C--:B------:R-:W-:Y:S04]  /*cdd0*/  HMMA.16816.F32 R76, R116, R122.reuse, R76 ;  /* 0x0000007a744c723c */ /* 0x080fe8000000184c */
[----:B-1----:R-:W-:Y:S04]  /*cde0*/  FFMA.FTZ R100, R198, c[0x0][0x2d0], -R161 ;  /* 0x0000b400c6647a23 */ /* 0x002fe800000108a1 */
[C---:B------:R-:W-:Y:S01]  /*cdf0*/  HMMA.16816.F32 R80, R112.reuse, R122, R80 ;  /* 0x0000007a7050723c */ /* 0x040fe20000001850 */
[----:B------:R-:W1:Y:S01]  /*ce00*/  LDSM.16.MT88.4 R120, [R209+0x1c80] ;  /* 0x001c8000d178783b */ /* 0x000e620000004200 */
[----:B------:R1:W1:Y:S06]  /*ce10*/  MUFU.EX2 R182, R100 ;  /* 0x0000006400b67308 */ /* 0x00026c0000000800 */
[-C--:B---3--:R-:W-:Y:S08]  /*ce20*/  HMMA.16816.F32 R84, R112, R124.reuse, R84 ;  /* 0x0000007c7054723c */ /* 0x088ff00000001854 */
[C---:B------:R-:W-:Y:S08]  /*ce30*/  HMMA.16816.F32 R88, R116.reuse, R124, R88 ;  /* 0x0000007c7458723c */ /* 0x040ff00000001858 */
[-C--:B------:R-:W-:Y:S04]  /*ce40*/  HMMA.16816.F32 R92, R116, R126.reuse, R92 ;  /* 0x0000007e745c723c */ /* 0x080fe8000000185c */
[--C-:B-1----:R-:W-:Y:S02]  /*ce50*/  FFMA.FTZ R100, R164, c[0x0][0x2d0], -R109.reuse ;  /* 0x0000b400a4647a23 */ /* 0x102fe4000001086d */
[----:B------:R-:W-:Y:S01]  /*ce60*/  FFMA.FTZ R109, R165, c[0x0][0x2d0], -R109 ;  /* 0x0000b400a56d7a23 */ /* 0x000fe2000001086d */
[----:B------:R-:W-:Y:S01]  /*ce70*/  F2FP.PACK_AB R116, R204, R205 ;  /* 0x000000cdcc74723e */ /* 0x000fe200000000ff */
[----:B------:R-:W-:Y:S01]  /*ce80*/  HMMA.16816.F32 R96, R112, R126, R96 ;  /* 0x0000007e7060723c */ /* 0x000fe20000001860 */
[----:B------:R1:W-:Y:S01]  /*ce90*/  MUFU.EX2 R181, R100 ;  /* 0x0000006400b57308 */ /* 0x0003e20000000800 */
[----:B------:R-:W3:Y:S02]  /*cea0*/  LDSM.16.MT88.4 R124, [R209+0x2880] ;  /* 0x00288000d17c783b */ /* 0x000ee40000004200 */
[----:B------:R-:W-:Y:S02]  /*ceb0*/  F2FP.PACK_AB R117, R195, R203 ;  /* 0x000000cbc375723e */ /* 0x000fe400000000ff */
[----:B------:R-:W-:Y:S02]  /*cec0*/  F2FP.PACK_AB R118, R188, R194 ;  /* 0x000000c2bc76723e */ /* 0x000fe400000000ff */
[----:B------:R-:W-:Y:S03]  /*ced0*/  F2FP.PACK_AB R112, R236, R237 ;  /* 0x000000edec70723e */ /* 0x000fe600000000ff */
[----:B------:R3:W-:Y:S01]  /*cee0*/  MUFU.EX2 R180, R109 ;  /* 0x0000006d00b47308 */ /* 0x0007e20000000800 */
[----:B------:R-:W-:Y:S02]  /*cef0*/  F2FP.PACK_AB R113, R234, R235 ;  /* 0x000000ebea71723e */ /* 0x000fe400000000ff */
[----:B------:R-:W-:Y:S02]  /*cf00*/  F2FP.PACK_AB R114, R232, R233 ;  /* 0x000000e9e872723e */ /* 0x000fe400000000ff */
[----:B------:R-:W-:Y:S02]  /*cf10*/  F2FP.PACK_AB R115, R206, R207 ;  /* 0x000000cfce73723e */ /* 0x000fe400000000ff */
[----:B------:R-:W-:Y:S05]  /*cf20*/  F2FP.PACK_AB R119, R186, R187 ;  /* 0x000000bbba77723e */ /* 0x000fea00000000ff */
[-C--:B------:R-:W-:Y:S03]  /*cf30*/  HMMA.16816.F32 R4, R112, R120.reuse, R4 ;  /* 0x000000787004723c */ /* 0x080fe60000001804 */
[--C-:B-1----:R-:W-:Y:S04]  /*cf40*/  FFMA.FTZ R100, R166, c[0x0][0x2d0], -R161.reuse ;  /* 0x0000b400a6647a23 */ /* 0x102fe800000108a1 */
[----:B------:R1:W-:Y:S01]  /*cf50*/  MUFU.EX2 R179, R100 ;  /* 0x0000006400b37308 */ /* 0x0003e20000000800 */
[C---:B------:R-:W-:Y:S04]  /*cf60*/  HMMA.16816.F32 R8, R116.reuse, R120, R8 ;  /* 0x000000787408723c */ /* 0x040fe80000001808 */
[--C-:B---3--:R-:W-:Y:S04]  /*cf70*/  FFMA.FTZ R109, R199, c[0x0][0x2d0], -R110.reuse ;  /* 0x0000b400c76d7a23 */ /* 0x108fe8000001086e */
[-C--:B------:R-:W-:Y:S01]  /*cf80*/  HMMA.16816.F32 R12, R116, R122.reuse, R12 ;  /* 0x0000007a740c723c */ /* 0x080fe2000000180c */
[----:B------:R3:W-:Y:S07]  /*cf90*/  MUFU.EX2 R176, R109 ;  /* 0x0000006d00b07308 */ /* 0x0007ee0000000800 */
[C---:B------:R-:W-:Y:S01]  /*cfa0*/  HMMA.16816.F32 R16, R112.reuse, R122, R16 ;  /* 0x0000007a7010723c */ /* 0x040fe20000001810 */
[----:B------:R-:W3:Y:S03]  /*cfb0*/  LDSM.16.MT88.4 R120, [R210+0x2880] ;  /* 0x00288000d278783b */ /* 0x000ee60000004200 */
[----:B-1----:R-:W-:Y:S04]  /*cfc0*/  FFMA.FTZ R100, R167, c[0x0][0x2d0], -R161 ;  /* 0x0000b400a7647a23 */ /* 0x002fe800000108a1 */
[-C--:B------:R-:W-:Y:S01]  /*cfd0*/  HMMA.16816.F32 R20, R112, R128.reuse, R20 ;  /* 0x000000807014723c */ /* 0x080fe20000001814 */
[----:B------:R-:W-:Y:S01]  /*cfe0*/  LDSM.16.MT88.4 R164, [R210+0x2c80] ;  /* 0x002c8000d2a4783b */ /* 0x000fe20000004200 */
[----:B------:R1:W1:Y:S06]  /*cff0*/  MUFU.EX2 R178, R100 ;  /* 0x0000006400b27308 */ /* 0x00026c0000000800 */
[C---:B------:R-:W-:Y:S04]  /*d000*/  HMMA.16816.F32 R24, R116.reuse, R128, R24 ;  /* 0x000000807418723c */ /* 0x040fe80000001818 */
[----:B---3--:R-:W-:Y:S04]  /*d010*/  F2FP.PACK_AB R109, R182, R183 ;  /* 0x000000b7b66d723e */ /* 0x008fe800000000ff */
[-C--:B------:R-:W-:Y:S08]  /*d020*/  HMMA.16816.F32 R28, R116, R130.reuse, R28 ;  /* 0x00000082741c723c */ /* 0x080ff0000000181c */
[C---:B------:R-:W-:Y:S01]  /*d030*/  HMMA.16816.F32 R32, R112.reuse, R130, R32 ;  /* 0x000000827020723c */ /* 0x040fe20000001820 */
[----:B------:R-:W3:Y:S03]  /*d040*/  LDSM.16.MT88.4 R128, [R209+0x3480] ;  /* 0x00348000d180783b */ /* 0x000ee60000004200 */
[----:B-1----:R-:W-:Y:S01]  /*d050*/  FFMA.FTZ R100, R200, c[0x0][0x2d0], -R110 ;  /* 0x0000b400c8647a23 */ /* 0x002fe2000001086e */
[----:B------:R-:W-:Y:S03]  /*d060*/  F2FP.PACK_AB R111, R178, R179 ;  /* 0x000000b3b26f723e */ /* 0x000fe600000000ff */
[-C--:B------:R-:W-:Y:S01]  /*d070*/  HMMA.16816.F32 R36, R112, R124.reuse, R36 ;  /* 0x0000007c7024723c */ /* 0x080fe20000001824 */
[----:B------:R1:W1:Y:S07]  /*d080*/  MUFU.EX2 R177, R100 ;  /* 0x0000006400b17308 */ /* 0x00026e0000000800 */
[C---:B------:R-:W-:Y:S08]  /*d090*/  HMMA.16816.F32 R40, R116.reuse, R124, R40 ;  /* 0x0000007c7428723c */ /* 0x040ff00000001828 */
[-C--:B------:R-:W-:Y:S08]  /*d0a0*/  HMMA.16816.F32 R44, R116, R126.reuse, R44 ;  /* 0x0000007e742c723c */ /* 0x080ff0000000182c */
[C---:B------:R-:W-:Y:S01]  /*d0b0*/  HMMA.16816.F32 R48, R112.reuse, R126, R48 ;  /* 0x0000007e7030723c */ /* 0x040fe20000001830 */
[----:B------:R-:W5:Y:S03]  /*d0c0*/  LDSM.16.MT88.4 R124, [R210+0x3480] ;  /* 0x00348000d27c783b */ /* 0x000f660000004200 */
[--C-:B-1----:R-:W-:Y:S01]  /*d0d0*/  FFMA.FTZ R100, R201, c[0x0][0x2d0], -R3.reuse ;  /* 0x0000b400c9647a23 */ /* 0x102fe20000010803 */
[----:B------:R-:W-:Y:S03]  /*d0e0*/  F2FP.PACK_AB R160, R176, R177 ;  /* 0x000000b1b0a0723e */ /* 0x000fe600000000ff */
[-C--:B------:R-:W-:Y:S01]  /*d0f0*/  HMMA.16816.F32 R52, R112, R120.reuse, R52 ;  /* 0x000000787034723c */ /* 0x080fe20000001834 */
[----:B------:R1:W-:Y:S07]  /*d100*/  MUFU.EX2 R175, R100 ;  /* 0x0000006400af7308 */ /* 0x0003ee0000000800 */
[C---:B------:R-:W-:Y:S08]  /*d110*/  HMMA.16816.F32 R56, R116.reuse, R120, R56 ;  /* 0x000000787438723c */ /* 0x040ff00000001838 */
[-C--:B------:R-:W-:Y:S08]  /*d120*/  HMMA.16816.F32 R60, R116, R122.reuse, R60 ;  /* 0x0000007a743c723c */ /* 0x080ff0000000183c */
[C---:B------:R-:W-:Y:S04]  /*d130*/  HMMA.16816.F32 R64, R112.reuse, R122, R64 ;  /* 0x0000007a7040723c */ /* 0x040fe80000001840 */
[--C-:B-1----:R-:W-:Y:S02]  /*d140*/  FFMA.FTZ R100, R202, c[0x0][0x2d0], -R3.reuse ;  /* 0x0000b400ca647a23 */ /* 0x102fe40000010803 */
[----:B------:R-:W-:Y:S01]  /*d150*/  FFMA.FTZ R3, R108, c[0x0][0x2d0], -R3 ;  /* 0x0000b4006c037a23 */ /* 0x000fe20000010803 */
[----:B------:R-:W-:Y:S01]  /*d160*/  F2FP.PACK_AB R108, R184, R185 ;  /* 0x000000b9b86c723e */ /* 0x000fe200000000ff */
[-C--:B---3--:R-:W-:Y:S01]  /*d170*/  HMMA.16816.F32 R68, R112, R128.reuse, R68 ;  /* 0x000000807044723c */ /* 0x088fe20000001844 */
[----:B------:R1:W3:Y:S03]  /*d180*/  MUFU.EX2 R174, R100 ;  /* 0x0000006400ae7308 */ /* 0x0002e60000000800 */
[----:B-----5:R-:W-:Y:S04]  /*d190*/  FFMA.FTZ R0, R0, R190, R238 ;  /* 0x000000be00007223 */ /* 0x020fe800000100ee */
[C---:B------:R-:W-:Y:S04]  /*d1a0*/  HMMA.16816.F32 R72, R116.reuse, R128, R72 ;  /* 0x000000807448723c */ /* 0x040fe80000001848 */
[----:B------:R-:W-:Y:S04]  /*d1b0*/  FADD.FTZ R0, R239, R0 ;  /* 0x00000000ef007221 */ /* 0x000fe80000010000 */
[-C--:B------:R-:W-:Y:S04]  /*d1c0*/  HMMA.16816.F32 R76, R116, R130.reuse, R76 ;  /* 0x00000082744c723c */ /* 0x080fe8000000184c */
[----:B------:R-:W-:Y:S04]  /*d1d0*/  FADD.FTZ R0, R240, R0 ;  /* 0x00000000f0007221 */ /* 0x000fe80000010000 */
[C---:B------:R-:W-:Y:S04]  /*d1e0*/  HMMA.16816.F32 R80, R112.reuse, R130, R80 ;  /* 0x000000827050723c */ /* 0x040fe80000001850 */
[----:B-1----:R-:W-:Y:S01]  /*d1f0*/  FFMA.FTZ R100, R192, c[0x0][0x2d0], -R110 ;  /* 0x0000b400c0647a23 */ /* 0x002fe2000001086e */
[----:B---3--:R-:W-:Y:S01]  /*d200*/  F2FP.PACK_AB R161, R174, R175 ;  /* 0x000000afaea1723e */ /* 0x008fe200000000ff */
[----:B------:R-:W-:Y:S02]  /*d210*/  FADD.FTZ R0, R241, R0 ;  /* 0x00000000f1007221 */ /* 0x000fe40000010000 */
[-C--:B------:R-:W-:Y:S01]  /*d220*/  HMMA.16816.F32 R84, R112, R124.reuse, R84 ;  /* 0x0000007c7054723c */ /* 0x080fe20000001854 */
[----:B------:R1:W-:Y:S03]  /*d230*/  MUFU.EX2 R173, R100 ;  /* 0x0000006400ad7308 */ /* 0x0003e60000000800 */
[----:B--2---:R-:W-:Y:S04]  /*d240*/  FFMA.FTZ R101, R101, R191, R242 ;  /* 0x000000bf65657223 */ /* 0x004fe800000100f2 */
[C---:B------:R-:W-:Y:S08]  /*d250*/  HMMA.16816.F32 R88, R116.reuse, R124, R88 ;  /* 0x0000007c7458723c */ /* 0x040ff00000001858 */
[-C--:B------:R-:W-:Y:S08]  /*d260*/  HMMA.16816.F32 R92, R116, R126.reuse, R92 ;  /* 0x0000007e745c723c */ /* 0x080ff0000000185c */
[----:B------:R-:W-:Y:S04]  /*d270*/  HMMA.16816.F32 R96, R112, R126, R96 ;  /* 0x0000007e7060723c */ /* 0x000fe80000001860 */
[----:B-1----:R-:W-:Y:S01]  /*d280*/  FFMA.FTZ R100, R193, c[0x0][0x2d0], -R110 ;  /* 0x0000b400c1647a23 */ /* 0x002fe2000001086e */
[----:B------:R-:W-:Y:S01]  /*d290*/  F2FP.PACK_AB R110, R180, R181 ;  /* 0x000000b5b46e723e */ /* 0x000fe200000000ff */
[----:B------:R-:W-:Y:S02]  /*d2a0*/  FFMA.FTZ R102, R102, R196, R248 ;  /* 0x000000c466667223 */ /* 0x000fe400000100f8 */
[----:B------:R-:W1:Y:S04]  /*d2b0*/  MUFU.EX2 R172, R100 ;  /* 0x0000006400ac7308 */ /* 0x000e680000000800 */
[-C--:B------:R-:W-:Y:S01]  /*d2c0*/  HMMA.16816.F32 R112, R108, R132.reuse, R4 ;  /* 0x000000846c70723c */ /* 0x080fe20000001804 */
[----:B------:R-:W2:Y:S05]  /*d2d0*/  LDSM.16.MT88.4 R4, [R210+0x3880] ;  /* 0x00388000d204783b */ /* 0x000eaa0000004200 */
[----:B------:R-:W3:Y:S01]  /*d2e0*/  MUFU.EX2 R100, R3 ;  /* 0x0000000300647308 */ /* 0x000ee20000000800 */
[----:B-1----:R-:W-:Y:S01]  /*d2f0*/  F2FP.PACK_AB R162, R172, R173 ;  /* 0x000000adaca2723e */ /* 0x002fe200000000ff */
[----:B----4-:R-:W-:Y:S01]  /*d300*/  FFMA.FTZ R103, R103, R197, R252 ;  /* 0x000000c567677223 */ /* 0x010fe200000100fc */
[----:B---3--:R-:W-:Y:S03]  /*d310*/  F2FP.PACK_AB R163, R100, R107 ;  /* 0x0000006b64a3723e */ /* 0x008fe600000000ff */
[----:B------:R-:W-:Y:S04]  /*d320*/  FADD.FTZ R3, R203, R0 ;  /* 0x00000000cb037221 */ /* 0x000fe80000010000 */
[C---:B------:R-:W-:Y:S07]  /*d330*/  HMMA.16816.F32 R116, R160.reuse, R132, R8 ;  /* 0x00000084a074723c */ /* 0x040fee0000001808 */
[----:B------:R-:W-:Y:S01]  /*d340*/  FADD.FTZ R9, R189, R103 ;  /* 0x00000067bd097221 */ /* 0x000fe20000010000 */
[-C--:B------:R-:W-:Y:S01]  /*d350*/  HMMA.16816.F32 R120, R160, R134.reuse, R12 ;  /* 0x00000086a078723c */ /* 0x080fe2000000180c */
[----:B------:R-:W3:Y:S03]  /*d360*/  LDL R12, [R1+0x20] ;  /* 0x00002000010c7983 */ /* 0x000ee60000100800 */
[----:B------:R-:W-:Y:S02]  /*d370*/  FADD.FTZ R9, R250, R9 ;  /* 0x00000009fa097221 */ /* 0x000fe40000010000 */
[----:B------:R-:W-:Y:S02]  /*d380*/  FADD.FTZ R10, R249, R102 ;  /* 0x00000066f90a7221 */ /* 0x000fe40000010000 */
[C---:B------:R-:W-:Y:S04]  /*d390*/  HMMA.16816.F32 R124, R108.reuse, R134, R16 ;  /* 0x000000866c7c723c */ /* 0x040fe80000001810 */
[----:B------:R-:W-:Y:S02]  /*d3a0*/  FADD.FTZ R9, R251, R9 ;  /* 0x00000009fb097221 */ /* 0x000fe40000010000 */
[----:B------:R-:W-:Y:S02]  /*d3b0*/  FADD.FTZ R10, R247, R10 ;  /* 0x0000000af70a7221 */ /* 0x000fe40000010000 */
[-C--:B------:R-:W-:Y:S04]  /*d3c0*/  HMMA.16816.F32 R128, R108, R140.reuse, R20 ;  /* 0x0000008c6c80723c */ /* 0x080fe80000001814 */
        /* <DEDUP_REMOVED lines=12> */
[----:B------:R-:W-:Y:S04]  /*d490*/  FADD.FTZ R8, R245, R8 ;  /* 0x00000008f5087221 */ /* 0x000fe80000010000 */
[C---:B------:R-:W-:Y:S04]  /*d4a0*/  HMMA.16816.F32 R148, R160.reuse, R156, R40 ;  /* 0x0000009ca094723c */ /* 0x040fe80000001828 */
[----:B------:R-:W-:Y:S04]  /*d4b0*/  FADD.FTZ R8, R205, R8 ;  /* 0x00000008cd087221 */ /* 0x000fe80000010000 */
        /* <DEDUP_REMOVED lines=11> */
[----:B------:R-:W-:Y:S04]  /*d570*/  FADD.FTZ R8, R175, R8 ;  /* 0x00000008af087221 */ /* 0x000fe80000010000 */
[C---:B------:R-:W-:Y:S08]  /*d580*/  HMMA.16816.F32 R64, R108.reuse, R166, R64 ;  /* 0x000000a66c40723c */ /* 0x040ff00000001840 */
[-C--:B------:R-:W-:Y:S08]  /*d590*/  HMMA.16816.F32 R68, R108, R168.reuse, R68 ;  /* 0x000000a86c44723c */ /* 0x080ff00000001844 */
[C---:B------:R-:W-:Y:S08]  /*d5a0*/  HMMA.16816.F32 R72, R160.reuse, R168, R72 ;  /* 0x000000a8a048723c */ /* 0x040ff00000001848 */
[-C--:B------:R-:W-:Y:S08]  /*d5b0*/  HMMA.16816.F32 R76, R160, R170.reuse, R76 ;  /* 0x000000aaa04c723c */ /* 0x080ff0000000184c */
[C---:B------:R-:W-:Y:S08]  /*d5c0*/  HMMA.16816.F32 R80, R108.reuse, R170, R80 ;  /* 0x000000aa6c50723c */ /* 0x040ff00000001850 */
[-C--:B--2---:R-:W-:Y:S08]  /*d5d0*/  HMMA.16816.F32 R84, R108, R4.reuse, R84 ;  /* 0x000000046c54723c */ /* 0x084ff00000001854 */
[C---:B------:R-:W-:Y:S07]  /*d5e0*/  HMMA.16816.F32 R88, R160.reuse, R4, R88 ;  /* 0x00000004a058723c */ /* 0x040fee0000001858 */
[----:B------:R-:W-:Y:S01]  /*d5f0*/  FADD.FTZ R4, R207, R11 ;  /* 0x0000000bcf047221 */ /* 0x000fe20000010000 */
[-C--:B------:R-:W-:Y:S04]  /*d600*/  HMMA.16816.F32 R92, R160, R6.reuse, R92 ;  /* 0x00000006a05c723c */ /* 0x080fe8000000185c */
[----:B------:R-:W-:Y:S02]  /*d610*/  FADD.FTZ R9, R206, R4 ;  /* 0x00000004ce097221 */ /* 0x000fe40000010000 */
[----:B------:R-:W-:Y:S02]  /*d620*/  FADD.FTZ R5, R188, R3 ;  /* 0x00000003bc057221 */ /* 0x000fe40000010000 */
[----:B------:R-:W-:Y:S01]  /*d630*/  FADD.FTZ R4, R185, R10 ;  /* 0x0000000ab9047221 */ /* 0x000fe20000010000 */
[----:B------:R-:W-:Y:S04]  /*d640*/  HMMA.16816.F32 R96, R108, R6, R96 ;  /* 0x000000066c60723c */ /* 0x000fe80000001860 */
        /* <DEDUP_REMOVED lines=12> */
[----:B------:R-:W-:Y:S01]  /*d710*/  FADD.FTZ R4, R172, R3 ;  /* 0x00000003ac047221 */ /* 0x000fe20000010000 */
[----:B------:R1:W-:Y:S01]  /*d720*/  STL [R1+0x4], R5 ;  /* 0x0000040501007387 */ /* 0x0003e20000100800 */
[----:B------:R-:W-:Y:S03]  /*d730*/  FADD.FTZ R0, R107, R0 ;  /* 0x000000006b007221 */ /* 0x000fe60000010000 */
[----:B------:R1:W-:Y:S01]  /*d740*/  STL [R1+0xc], R4 ;  /* 0x00000c0401007387 */ /* 0x0003e20000100800 */
[----:B------:R-:W-:Y:S01]  /*d750*/  FADD.FTZ R3, R100, R0 ;  /* 0x0000000064037221 */ /* 0x000fe20000010000 */
[C---:B------:R-:W-:Y:S02]  /*d760*/  IADD3 R0, R224.reuse, -0x1, RZ ;  /* 0xffffffffe0007810 */ /* 0x040fe40007ffe0ff */
[----:B------:R-:W-:Y:S02]  /*d770*/  MOV R100, R2 ;  /* 0x0000000200647202 */ /* 0x000fe40000000f00 */
[----:B------:R1:W-:Y:S01]  /*d780*/  STL [R1+0x10], R3 ;  /* 0x0000100301007387 */ /* 0x0003e20000100800 */
[----:B---3--:R-:W-:Y:S02]  /*d790*/  ISETP.GT.AND P0, PT, R224, R12, PT ;  /* 0x0000000ce000720c */ /* 0x008fe40003f04270 */
[----:B------:R-:W-:Y:S11]  /*d7a0*/  MOV R224, R0 ;  /* 0x0000000000e07202 */ /* 0x000ff60000000f00 */
[----:B-1----:R-:W-:-:S05]  /*d7b0*/  @P0 BRA `(.L_x_221) ;  /* 0xffffcec000000947 */ /* 0x002fca000383ffff */
.L_x_216:
[----:B------:R-:W2:Y:S02]  /*d7c0*/  LDL R0, [R1+0x14] ;  /* 0x0000140001007983 */ /* 0x000ea40000100800 */
[----:B--2---:R-:W-:-:S13]  /*d7d0*/  ISETP.GE.AND P0, PT, R224, R0, PT ;  /* 0x00000000e000720c */ /* 0x004fda0003f06270 */
[----:B------:R-:W-:Y:S05]  /*d7e0*/  @!P0 BRA `(.L_x_222) ;  /* 0x000046f000008947 */ /* 0x000fea0003800000 */
[----:B------:R-:W2:Y:S01]  /*d7f0*/  S2R R0, SR_TID.X ;  /* 0x0000000000007919 */ /* 0x000ea20000002100 */
[----:B------:R-:W-:Y:S02]  /*d800*/  IMAD.SHL.U32 R248, R227, 0x2, RZ ;  /* 0x00000002e3f87824 */ /* 0x000fe400078e00ff */
[----:B------:R-:W-:Y:S02]  /*d810*/  IMAD.MOV.U32 R103, RZ, RZ, R105 ;  /* 0x000000ffff677224 */ /* 0x000fe400078e0069 */
[----:B------:R-:W-:Y:S02]  /*d820*/  IMAD.MOV.U32 R101, RZ, RZ, R106 ;  /* 0x000000ffff657224 */ /* 0x000fe400078e006a */
[----:B------:R-:W-:Y:S02]  /*d830*/  IMAD.MOV.U32 R108, RZ, RZ, R100 ;  /* 0x000000ffff6c7224 */ /* 0x000fe400078e0064 */
[----:B------:R-:W-:Y:S01]  /*d840*/  IMAD.MOV.U32 R107, RZ, RZ, R104 ;  /* 0x000000ffff6b7224 */ /* 0x000fe200078e0068 */
[----:B--2---:R-:W-:-:S04]  /*d850*/  SHF.R.S32.HI R2, RZ, 0x1f, R0 ;  /* 0x0000001fff027819 */ /* 0x004fc80000011400 */
[----:B------:R-:W-:Y:S02]  /*d860*/  LEA.HI R2, R2, R0, RZ, 0x2 ;  /* 0x0000000002027211 */ /* 0x000fe400078f10ff */
[----:B------:R-:W-:Y:S02]  /*d870*/  SHF.R.S32.HI R0, RZ, 0x1f, R227 ;  /* 0x0000001fff007819 */ /* 0x000fe400000114e3 */
[----:B------:R-:W-:Y:S02]  /*d880*/  SHF.R.S32.HI R2, RZ, 0x2, R2 ;  /* 0x00000002ff027819 */ /* 0x000fe40000011402 */
[----:B------:R-:W-:Y:S02]  /*d890*/  SHF.L.U64.HI R228, R227, 0x1, R0 ;  /* 0x00000001e3e47819 */ /* 0x000fe40000010200 */
[----:B------:R-:W-:Y:S02]  /*d8a0*/  IADD3 R226, -R2, 0x30, RZ ;  /* 0x0000003002e27810 */ /* 0x000fe40007ffe1ff */
.L_x_243:
[----:B------:R-:W2:Y:S01]  /*d8b0*/  LDL R13, [R1+0x2c] ;  /* 0x00002c00010d7983 */ /* 0x000ea20000100800 */
[----:B------:R-:W-:Y:S04]  /*d8c0*/  DEPBAR.LE SB0, 0x0 ;  /* 0x000080000000791a */ /* 0x000fe80000000000 */
[----:B------:R-:W3:Y:S01]  /*d8d0*/  LDL R12, [R1+0x28] ;  /* 0x00002800010c7983 */ /* 0x000ee20000100800 */
[----:B------:R-:W-:Y:S01]  /*d8e0*/  SHF.R.S32.HI R0, RZ, 0x1f, R225 ;  /* 0x0000001fff007819 */ /* 0x000fe200000114e1 */
[----:B-1----:R-:W-:Y:S01]  /*d8f0*/  IMAD.WIDE.U32 R2, R225, c[0x0][0x208], RZ ;  /* 0x00008200e1027a25 */ /* 0x002fe200078e00ff */
[----:B------:R-:W-:Y:S01]  /*d900*/  SHF.R.S32.HI R4, RZ, 0x1f, R222 ;  /* 0x0000001fff047819 */ /* 0x000fe200000114de */
[----:B------:R-:W-:Y:S01]  /*d910*/  BAR.SYNC.DEFER_BLOCKING 0x0 ;  /* 0x0000000000007b1d */ /* 0x000fe20000010000 */
[C---:B------:R-:W-:Y:S01]  /*d920*/  ISETP.GE.AND P1, PT, R227.reuse, c[0x0][0x1d4], PT ;  /* 0x00007500e3007a0c */ /* 0x040fe20003f26270 */
[----:B------:R-:W-:Y:S01]  /*d930*/  IMAD R0, R0, c[0x0][0x208], RZ ;  /* 0x0000820000007a24 */ /* 0x000fe200078e02ff */
[C---:B------:R-:W-:Y:S01]  /*d940*/  IADD3 R7, R227.reuse, 0x20, RZ ;  /* 0x00000020e3077810 */ /* 0x040fe20007ffe0ff */
[----:B------:R-:W-:Y:S01]  /*d950*/  IMAD R4, R4, c[0x0][0x218], RZ ;  /* 0x0000860004047a24 */ /* 0x000fe200078e02ff */
[----:B------:R-:W-:Y:S01]  /*d960*/  IADD3 R6, R227, 0x20, RZ ;  /* 0x00000020e3067810 */ /* 0x000fe20007ffe0ff */
[----:B------:R-:W-:Y:S01]  /*d970*/  IMAD R0, R225, c[0x0][0x20c], R0 ;  /* 0x00008300e1007a24 */ /* 0x000fe200078e0200 */
[----:B------:R-:W-:Y:S01]  /*d980*/  IADD3 R11, R227, 0x40, RZ ;  /* 0x00000040e30b7810 */ /* 0x000fe20007ffe0ff */
[----:B------:R-:W-:Y:S01]  /*d990*/  IMAD R4, R222, c[0x0][0x21c], R4 ;  /* 0x00008700de047a24 */ /* 0x000fe200078e0204 */
[----:B------:R-:W-:Y:S01]  /*d9a0*/  SHF.R.S32.HI R6, RZ, 0x1f, R6 ;  /* 0x0000001fff067819 */ /* 0x000fe20000011406 */
[----:B------:R-:W-:Y:S01]  /*d9b0*/  IMAD.IADD R3, R3, 0x1, R0 ;  /* 0x0000000103037824 */ /* 0x000fe200078e0200 */
[----:B------:R-:W-:Y:S02]  /*d9c0*/  IADD3 R5, R227, 0x40, RZ ;  /* 0x00000040e3057810 */ /* 0x000fe40007ffe0ff */
[----:B------:R-:W-:Y:S01]  /*d9d0*/  LEA.HI R6, R6, R7, RZ, 0x3 ;  /* 0x0000000706067211 */ /* 0x000fe200078f18ff */
[----:B------:R-:W-:Y:S01]  /*d9e0*/  IMAD.WIDE.U32 R2, R222, c[0x0][0x218], R2 ;  /* 0x00008600de027a25 */ /* 0x000fe200078e0002 */
[----:B------:R-:W-:Y:S02]  /*d9f0*/  SHF.R.S32.HI R5, RZ, 0x1f, R5 ;  /* 0x0000001fff057819 */ /* 0x000fe40000011405 */
[----:B------:R-:W-:Y:S02]  /*da00*/  LOP3.LUT R6, R6, 0xfffffff8, RZ, 0xc0, !PT ;  /* 0xfffffff806067812 */ /* 0x000fe400078ec0ff */
[----:B------:R-:W-:Y:S02]  /*da10*/  IADD3 R0, P0, R2, UR18, RZ ;  /* 0x0000001202007c10 */ /* 0x000fe4000ff1e0ff */
[----:B------:R-:W-:Y:S01]  /*da20*/  LEA.HI R5, R5, R11, RZ, 0x3 ;  /* 0x0000000b05057211 */ /* 0x000fe200078f18ff */
[----:B------:R-:W-:Y:S01]  /*da30*/  IMAD.SHL.U32 R100, R6, 0x2, RZ ;  /* 0x0000000206647824 */ /* 0x000fe200078e00ff */
[----:B------:R-:W1:Y:S01]  /*da40*/  S2R R11, SR_TID.X ;  /* 0x00000000000b7919 */ /* 0x000e620000002100 */
[----:B------:R-:W-:Y:S01]  /*da50*/  IADD3.X R3, R3, UR5, R4, P0, !PT ;  /* 0x0000000503037c10 */ /* 0x000fe200087fe404 */
[----:B------:R-:W-:Y:S01]  /*da60*/  BSSY B0, `(.L_x_223) ;  /* 0x0000039000007945 */ /* 0x000fe20003800000 */
[C---:B------:R-:W-:Y:S01]  /*da70*/  LEA R10, P0, R0.reuse, c[0x0][0x1f8], 0x1 ;  /* 0x00007e00000a7a11 */ /* 0x040fe200078008ff */
[----:B------:R-:W-:Y:S01]  /*da80*/  LDSM.16.M88.4 R48, [R211+0x6080] ;  /* 0x00608000d330783b */ /* 0x000fe20000000200 */
[----:B------:R-:W-:Y:S02]  /*da90*/  LOP3.LUT R5, R5, 0xfffffff8, RZ, 0xc0, !PT ;  /* 0xfffffff805057812 */ /* 0x000fe400078ec0ff */
[----:B------:R-:W-:Y:S01]  /*daa0*/  LEA.HI.X R3, R0, c[0x0][0x1fc], R3, 0x1, P0 ;  /* 0x00007f0000037a11 */ /* 0x000fe200000f0c03 */
[----:B------:R-:W-:Y:S02]  /*dab0*/  LDSM.16.M88.4 R44, [R211+0x7080] ;  /* 0x00708000d32c783b */ /* 0x000fe40000000200 */
[----:B------:R-:W-:Y:S02]  /*dac0*/  IMAD.SHL.U32 R102, R5, 0x2, RZ ;  /* 0x0000000205667824 */ /* 0x000fe400078e00ff */
[----:B------:R-:W4:Y:S04]  /*dad0*/  SHFL.IDX PT, R0, R10, RZ, 0x1c1f ;  /* 0x001c1fff0a007589 */ /* 0x000f2800000e0000 */
[----:B------:R-:W-:Y:S04]  /*dae0*/  LDSM.16.M88.4 R16, [R208+0x3c80] ;  /* 0x003c8000d010783b */ /* 0x000fe80000000200 */
[----:B------:R-:W5:Y:S04]  /*daf0*/  SHFL.IDX PT, R2, R3, RZ, 0x1c1f ;  /* 0x001c1fff03027589 */ /* 0x000f6800000e0000 */
[----:B------:R1:W2:Y:S04]  /*db00*/  LDSM.16.M88.4 R32, [R208+0x4080] ;  /* 0x00408000d020783b */ /* 0x0002a80000000200 */
[----:B------:R1:W2:Y:S04]  /*db10*/  LDSM.16.M88.4 R160, [R208+0x4480] ;  /* 0x00448000d0a0783b */ /* 0x0002a80000000200 */
[----:B------:R1:W2:Y:S04]  /*db20*/  LDSM.16.M88.4 R164, [R212+0x6080] ;  /* 0x00608000d4a4783b */ /* 0x0002a80000000200 */
[----:B------:R2:W2:Y:S04]  /*db30*/  LDSM.16.M88.4 R172, [R212+0x7080] ;  /* 0x00708000d4ac783b */ /* 0x0004a80000000200 */
[----:B------:R2:W2:Y:S04]  /*db40*/  LDSM.16.M88.4 R168, [R213] ;  /* 0x00000000d5a8783b */ /* 0x0004a80000000200 */
[----:B------:R2:W2:Y:S01]  /*db50*/  LDSM.16.M88.4 R176, [R221] ;  /* 0x00000000ddb0783b */ /* 0x0004a20000000200 */
[----:B----4-:R-:W-:Y:S03]  /*db60*/  IADD3 R8, P0, R0, R248, RZ ;  /* 0x000000f800087210 */ /* 0x010fe60007f1e0ff */
[----:B------:R4:W2:Y:S02]  /*db70*/  LDSM.16.M88.4 R180, [R220] ;  /* 0x00000000dcb4783b */ /* 0x0008a40000000200 */
[----:B-----5:R-:W-:Y:S05]  /*db80*/  IMAD.X R9, R2, 0x1, R228, P0 ;  /* 0x0000000102097824 */ /* 0x020fea00000e06e4 */
[----:B------:R-:W-:Y:S01]  /*db90*/  @!PT LDS RZ, [RZ] ;  /* 0x00000000fffff984 */ /* 0x000fe20000000800 */
[----:B------:R-:W-:Y:S01]  /*dba0*/  @!PT LDS RZ, [RZ] ;  /* 0x00000000fffff984 */ /* 0x000fe20000000800 */
[----:B------:R-:W-:Y:S01]  /*dbb0*/  @!PT LDS RZ, [RZ] ;  /* 0x00000000fffff984 */ /* 0x000fe20000000800 */
[----:B------:R4:W-:Y:S01]  /*dbc0*/  LDGSTS.E.BYPASS.LTC128B.128 [R223+0x1880], [R8.64], !P1 ;  /* 0x0188000008df7fae */ /* 0x0009e2000c901d48 */
[----:B-1----:R-:W-:Y:S02]  /*dbd0*/  ISETP.GT.AND P1, PT, R11, 0x3f, PT ;  /* 0x0000003f0b00780c */ /* 0x002fe40003f24270 */
[----:B--2---:R-:W-:Y:S02]  /*dbe0*/  SHF.L.U64.HI R104, R6, 0x1, R13 ;  /* 0x0000000106687819 */ /* 0x004fe4000001020d */
[----:B------:R-:W-:Y:S02]  /*dbf0*/  IADD3 R13, R227, 0x20, RZ ;  /* 0x00000020e30d7810 */ /* 0x000fe40007ffe0ff */
[----:B------:R-:W-:Y:S02]  /*dc00*/  IADD3 R6, P0, R0, R100, RZ ;  /* 0x0000006400067210 */ /* 0x000fe40007f1e0ff */
[----:B---3--:R-:W-:Y:S02]  /*dc10*/  SHF.L.U64.HI R105, R5, 0x1, R12 ;  /* 0x0000000105697819 */ /* 0x008fe4000001020c */
[----:B------:R-:W-:Y:S01]  /*dc20*/  ISETP.GE.AND P3, PT, R13, c[0x0][0x1d4], PT ;  /* 0x000075000d007a0c */ /* 0x000fe20003f66270 */
[----:B------:R-:W-:Y:S01]  /*dc30*/  IMAD.X R7, R2, 0x1, R104, P0 ;  /* 0x0000000102077824 */ /* 0x000fe200000e0668 */
[----:B------:R-:W-:Y:S02]  /*dc40*/  IADD3 R12, R227, 0x40, RZ ;  /* 0x00000040e30c7810 */ /* 0x000fe40007ffe0ff */
[----:B------:R-:W-:Y:S02]  /*dc50*/  IADD3 R4, P0, R0, R102, RZ ;  /* 0x0000006600047210 */ /* 0x000fe40007f1e0ff */
[----:B------:R-:W-:Y:S03]  /*dc60*/  ISETP.GE.AND P2, PT, R12, c[0x0][0x1d4], PT ;  /* 0x000075000c007a0c */ /* 0x000fe60003f46270 */
[----:B------:R-:W-:Y:S04]  /*dc70*/  IMAD.X R5, R2, 0x1, R105, P0 ;  /* 0x0000000102057824 */ /* 0x000fe800000e0669 */
[----:B------:R4:W-:Y:S06]  /*dc80*/  LDGSTS.E.BYPASS.LTC128B.128 [R223+0x2480], [R6.64], !P3 ;  /* 0x0248000006df7fae */ /* 0x0009ec000d901d48 */
[----:B------:R4:W-:Y:S01]  /*dc90*/  LDGSTS.E.BYPASS.LTC128B.128 [R223+0x3080], [R4.64], !P2 ;  /* 0x0308000004df7fae */ /* 0x0009e2000d101d48 */
[----:B------:R-:W-:-:S05]  /*dca0*/  @P1 BRA `(.L_x_224) ;  /* 0x0000014000001947 */ /* 0x000fca0003800000 */
[----:B------:R-:W-:-:S05]  /*dcb0*/  BRA.DIV ~URZ, `(.L_x_225) ;  /* 0x00006e827f007947 */ /* 0x000fca000b800000 */
[----:B----4-:R1:W2:Y:S04]  /*dcc0*/  SHFL.IDX PT, R4, R3, 0x1, 0x1c1f ;  /* 0x003c1f0003047f89 */ /* 0x0102a800000e0000 */
[----:B------:R1:W3:Y:S02]  /*dcd0*/  SHFL.IDX PT, R0, R10, 0x1, 0x1c1f ;  /* 0x003c1f000a007f89 */ /* 0x0002e400000e0000 */
.L_x_262:
[C---:B-1----:R-:W-:Y:S02]  /*dce0*/  IADD3 R10, R227.reuse, 0x20, RZ ;  /* 0x00000020e30a7810 */ /* 0x042fe40007ffe0ff */
[C---:B------:R-:W-:Y:S02]  /*dcf0*/  ISETP.GE.AND P3, PT, R227.reuse, c[0x0][0x1d4], PT ;  /* 0x00007500e3007a0c */ /* 0x040fe40003f66270 */
[----:B---3--:R-:W-:Y:S02]  /*dd00*/  IADD3 R8, P0, R0, R248, RZ ;  /* 0x000000f800087210 */ /* 0x008fe40007f1e0ff */
[----:B------:R-:W-:Y:S02]  /*dd10*/  ISETP.GE.AND P2, PT, R10, c[0x0][0x1d4], PT ;  /* 0x000075000a007a0c */ /* 0x000fe40003f46270 */
[----:B------:R-:W-:Y:S01]  /*dd20*/  IADD3 R5, R227, 0x40, RZ ;  /* 0x00000040e3057810 */ /* 0x000fe20007ffe0ff */
[----:B--2---:R-:W-:Y:S01]  /*dd30*/  IMAD.X R9, R4, 0x1, R228, P0 ;  /* 0x0000000104097824 */ /* 0x004fe200000e06e4 */
[----:B------:R-:W-:Y:S02]  /*dd40*/  IADD3 R6, P0, R0, R100, RZ ;  /* 0x0000006400067210 */ /* 0x000fe40007f1e0ff */
[----:B------:R-:W-:Y:S03]  /*dd50*/  ISETP.GE.AND P1, PT, R5, c[0x0][0x1d4], PT ;  /* 0x0000750005007a0c */ /* 0x000fe60003f26270 */
        /* <DEDUP_REMOVED lines=9> */
.L_x_224:
[----:B------:R-:W-:Y:S05]  /*ddf0*/  BSYNC B0 ;  /* 0x0000000000007941 */ /* 0x000fea0003800000 */
.L_x_223:
[----:B------:R-:W0:Y:S01]  /*de00*/  LDGDEPBAR ;  /* 0x00000000000079af */ /* 0x000e220000000000 */
[----:B------:R-:W-:Y:S01]  /*de10*/  WARPSYNC 0xffffffff ;  /* 0xffffffff00007948 */ /* 0x000fe20003800000 */
[-C--:B-1--4-:R-:W-:Y:S06]  /*de20*/  HMMA.16816.F32 R4, R48, R16.reuse, RZ ;  /* 0x000000103004723c */ /* 0x092fec00000018ff */
        /* <DEDUP_REMOVED lines=116> */
[----:B------:R1:W1:Y:S02]  /*e570*/  MUFU.TANH R162, R19 ;  /* 0x0000001300a27308 */ /* 0x0002640000002400 */
        /* <DEDUP_REMOVED lines=10> */
[----:B------:R5:W2:Y:S01]  /*e620*/  MUFU.TANH R109, R20 ;  /* 0x00000014006d7308 */ /* 0x000aa20000002400 */
[----:B------:R-:W-:Y:S01]  /*e630*/  FMUL.FTZ R29, R29, c[0x0][0x320] ;  /* 0x0000c8001d1d7a20 */ /* 0x000fe20000410000 */
[C---:B------:R-:W-:Y:S04]  /*e640*/  HMMA.16816.F32 R40, R164.reuse, R8, R40 ;  /* 0x00000008a428723c */ /* 0x040fe80000001828 */
[----:B------:R-:W-:Y:S02]  /*e650*/  FMUL.FTZ R30, R30, c[0x0][0x320] ;  /* 0x0000c8001e1e7a20 */ /* 0x000fe40000410000 */
[----:B------:R-:W-:Y:S02]  /*e660*/  FMUL.FTZ R31, R31, c[0x0][0x320] ;  /* 0x0000c8001f1f7a20 */ /* 0x000fe40000410000 */
[----:B------:R2:W2:Y:S01]  /*e670*/  MUFU.TANH R106, R21 ;  /* 0x00000015006a7308 */ /* 0x0004a20000002400 */
[-C--:B------:R-:W-:Y:S03]  /*e680*/  HMMA.16816.F32 R44, R164, R10.reuse, R44 ;  /* 0x0000000aa42c723c */ /* 0x080fe6000000182c */
[----:B------:R-:W-:Y:S02]  /*e690*/  FMUL.FTZ R32, R32, c[0x0][0x320] ;  /* 0x0000c80020207a20 */ /* 0x000fe40000410000 */
[----:B------:R-:W-:Y:S02]  /*e6a0*/  FMUL.FTZ R34, R34, c[0x0][0x320] ;  /* 0x0000c80022227a20 */ /* 0x000fe40000410000 */
[----:B------:R-:W-:Y:S01]  /*e6b0*/  FMUL.FTZ R35, R35, c[0x0][0x320] ;  /* 0x0000c80023237a20 */ /* 0x000fe20000410000 */
[----:B------:R-:W-:Y:S01]  /*e6c0*/  HMMA.16816.F32 R48, R192, R10, R48 ;  /* 0x0000000ac030723c */ /* 0x000fe20000001830 */
[----:B------:R3:W3:Y:S03]  /*e6d0*/  MUFU.TANH R172, R26 ;  /* 0x0000001a00ac7308 */ /* 0x0006e60000002400 */
[----:B-1----:R-:W-:Y:S02]  /*e6e0*/  FMUL.FTZ R19, R37, c[0x0][0x320] ;  /* 0x0000c80025137a20 */ /* 0x002fe40000410000 */
[----:B-----5:R-:W-:Y:S02]  /*e6f0*/  FMUL.FTZ R20, R36, c[0x0][0x320] ;  /* 0x0000c80024147a20 */ /* 0x020fe40000410000 */
[----:B------:R-:W-:Y:S03]  /*e700*/  FMUL.FTZ R38, R38, c[0x0][0x320] ;  /* 0x0000c80026267a20 */ /* 0x000fe60000410000 */
[----:B------:R1:W1:Y:S01]  /*e710*/  MUFU.TANH R185, R14 ;  /* 0x0000000e00b97308 */ /* 0x0002620000002400 */
[----:B------:R-:W-:Y:S02]  /*e720*/  FMUL.FTZ R39, R39, c[0x0][0x320] ;  /* 0x0000c80027277a20 */ /* 0x000fe40000410000 */
[----:B------:R-:W-:Y:S02]  /*e730*/  FMUL.FTZ R42, R42, c[0x0][0x320] ;  /* 0x0000c8002a2a7a20 */ /* 0x000fe40000410000 */
[----:B--2---:R-:W-:Y:S02]  /*e740*/  FMUL.FTZ R21, R33, c[0x0][0x320] ;  /* 0x0000c80021157a20 */ /* 0x004fe40000410000 */
[----:B------:R-:W-:Y:S02]  /*e750*/  FMUL.FTZ R43, R43, c[0x0][0x320] ;  /* 0x0000c8002b2b7a20 */ /* 0x000fe40000410000 */
[----:B------:R-:W-:Y:S01]  /*e760*/  FMUL.FTZ R44, R44, c[0x0][0x320] ;  /* 0x0000c8002c2c7a20 */ /* 0x000fe20000410000 */
[----:B------:R2:W1:Y:S01]  /*e770*/  MUFU.TANH R183, R15 ;  /* 0x0000000f00b77308 */ /* 0x0004620000002400 */
[----:B------:R-:W-:Y:S02]  /*e780*/  FMUL.FTZ R45, R45, c[0x0][0x320] ;  /* 0x0000c8002d2d7a20 */ /* 0x000fe40000410000 */
[----:B------:R-:W-:Y:S02]  /*e790*/  FMUL.FTZ R47, R47, c[0x0][0x320] ;  /* 0x0000c8002f2f7a20 */ /* 0x000fe40000410000 */
[----:B------:R-:W-:Y:S02]  /*e7a0*/  FMUL.FTZ R16, R48, c[0x0][0x320] ;  /* 0x0000c80030107a20 */ /* 0x000fe40000410000 */
[----:B------:R-:W-:Y:S02]  /*e7b0*/  FMUL.FTZ R17, R49, c[0x0][0x320] ;  /* 0x0000c80031117a20 */ /* 0x000fe40000410000 */
[----:B---3--:R-:W-:Y:S01]  /*e7c0*/  FMUL.FTZ R26, R50, c[0x0][0x320] ;  /* 0x0000c800321a7a20 */ /* 0x008fe20000410000 */
[----:B------:R2:W3:Y:S01]  /*e7d0*/  MUFU.TANH R174, R27 ;  /* 0x0000001b00ae7308 */ /* 0x0004e20000002400 */
        /* <DEDUP_REMOVED lines=39> */
[C---:B------:R-:W-:Y:S01]  /*ea50*/  ISETP.GE.AND P5, PT, R227.reuse, c[0x0][0x1d4], PT ;  /* 0x00007500e3007a0c */ /* 0x040fe20003fa6270 */
[----:B------:R-:W-:Y:S01]  /*ea60*/  IMAD.MOV.U32 R3, RZ, RZ, c[0x0][0x2b8] ;  /* 0x0000ae00ff037624 */ /* 0x000fe200078e00ff */
[----:B------:R-:W-:Y:S01]  /*ea70*/  IADD3 R229, R227, 0x40, RZ ;  /* 0x00000040e3e57810 */ /* 0x000fe20007ffe0ff */
[----:B------:R-:W3:Y:S01]  /*ea80*/  LDL R0, [R1+0x18] ;  /* 0x0000180001007983 */ /* 0x000ee20000100800 */
[----:B------:R-:W-:Y:S01]  /*ea90*/  ISETP.GE.AND P4, PT, R230, c[0x0][0x1d4], PT ;  /* 0x00007500e6007a0c */ /* 0x000fe20003f86270 */
[----:B------:R-:W-:Y:S01]  /*eaa0*/  IMAD.MOV.U32 R222, RZ, RZ, RZ ;  /* 0x000000ffffde7224 */ /* 0x000fe200078e00ff */
[----:B------:R-:W-:Y:S02]  /*eab0*/  ISETP.NE.AND P2, PT, R3, 0x1, PT ;  /* 0x000000010300780c */ /* 0x000fe40003f45270 */
[----:B------:R-:W-:Y:S02]  /*eac0*/  ISETP.GE.AND P3, PT, R229, c[0x0][0x1d4], PT ;  /* 0x00007500e5007a0c */ /* 0x000fe40003f66270 */
[----:B---3--:R-:W-:Y:S01]  /*ead0*/  ISETP.GT.AND P1, PT, R0, 0x2f, PT ;  /* 0x0000002f0000780c */ /* 0x008fe20003f24270 */
[----:B--2---:R-:W-:Y:S05]  /*eae0*/  IMAD R2, R224, 0x30, R2 ;  /* 0x00000030e0027824 */ /* 0x004fea00078e0202 */
        /* <DEDUP_REMOVED lines=12> */
[----:B------:R-:W2:Y:S01]  /*ebb0*/  @!P1 LDG.E R222, [R4.64] ;  /* 0x0000000804de9981 */ /* 0x000ea2000c1e1900 */
[----:B------:R-:W-:Y:S03]  /*ebc0*/  ISETP.GE.AND P1, PT, R226, 0x1, PT ;  /* 0x00000001e200780c */ /* 0x000fe60003f26270 */
[----:B------:R-:W-:Y:S04]  /*ebd0*/  IMAD R0, R0, c[0x0][0x1e0], RZ ;  /* 0x0000780000007a24 */ /* 0x000fe800078e02ff */
[----:B------:R-:W-:Y:S04]  /*ebe0*/  IMAD R0, R225, c[0x0][0x1e4], R0 ;  /* 0x00007900e1007a24 */ /* 0x000fe800078e0200 */
        /* <DEDUP_REMOVED lines=11> */
[----:B-12---:R-:W-:Y:S05]  /*eca0*/  @P1 IADD3 R14, P0, R0, R248, RZ ;  /* 0x000000f8000e1210 */ /* 0x006fea0007f1e0ff */
[----:B---3--:R-:W-:Y:S01]  /*ecb0*/  @P1 IMAD.X R15, R2, 0x1, R228, P0 ;  /* 0x00000001020f1824 */ /* 0x008fe200000e06e4 */
[----:B------:R-:W-:Y:S04]  /*ecc0*/  @P1 IADD3 R12, P0, R0, R100, RZ ;  /* 0x00000064000c1210 */ /* 0x000fe80007f1e0ff */
[----:B------:R-:W-:Y:S01]  /*ecd0*/  @!PT LDS RZ, [RZ] ;  /* 0x00000000fffff984 */ /* 0x000fe20000000800 */
[----:B------:R1:W-:Y:S01]  /*ece0*/  @P1 LDGSTS.E.BYPASS.LTC128B.128 [R223+0x3c80], [R14.64], !P5 ;  /* 0x03c800000edf1fae */ /* 0x0003e2000e901d48 */
[--C-:B------:R-:W-:Y:S01]  /*ecf0*/  @P1 IMAD.X R13, R2, 0x1, R104.reuse, P0 ;  /* 0x00000001020d1824 */ /* 0x100fe200000e0668 */
[----:B------:R-:W-:Y:S02]  /*ed00*/  @P1 IADD3 R10, P0, R0, R102, RZ ;  /* 0x00000066000a1210 */ /* 0x000fe40007f1e0ff */
[----:B------:R-:W2:Y:S03]  /*ed10*/  SHFL.IDX PT, R0, R4, 0x1, 0x1c1f ;  /* 0x003c1f0004007f89 */ /* 0x000ea600000e0000 */
[--C-:B------:R-:W-:Y:S01]  /*ed20*/  @P1 IMAD.X R11, R2, 0x1, R105.reuse, P0 ;  /* 0x00000001020b1824 */ /* 0x100fe200000e0669 */
[----:B------:R1:W-:Y:S01]  /*ed30*/  @P1 LDGSTS.E.BYPASS.LTC128B.128 [R223+0x4880], [R12.64], !P4 ;  /* 0x048800000cdf1fae */ /* 0x0003e2000e101d48 */
[----:B------:R-:W-:Y:S03]  /*ed40*/  ISETP.GE.AND P0, PT, R226, 0x21, PT ;  /* 0x00000021e200780c */ /* 0x000fe60003f06270 */
[----:B------:R-:W3:Y:S04]  /*ed50*/  SHFL.IDX PT, R2, R3, 0x1, 0x1c1f ;  /* 0x003c1f0003027f89 */ /* 0x000ee800000e0000 */
[----:B------:R1:W-:Y:S06]  /*ed60*/  @P1 LDGSTS.E.BYPASS.LTC128B.128 [R223+0x5480], [R10.64], !P3 ;  /* 0x054800000adf1fae */ /* 0x0003ec000d901d48 */
[----:B--2---:R-:W-:Y:S05]  /*ed70*/  @P0 IADD3 R8, P2, R0, R100, RZ ;  /* 0x0000006400080210 */ /* 0x004fea0007f5e0ff */
[----:B---3--:R-:W-:Y:S01]  /*ed80*/  @P0 IMAD.X R9, R2, 0x1, R104, P2 ;  /* 0x0000000102090824 */ /* 0x008fe200010e0668 */
[----:B------:R-:W-:Y:S05]  /*ed90*/  @P0 IADD3 R6, P2, R0, R102, RZ ;  /* 0x0000006600060210 */ /* 0x000fea0007f5e0ff */
[----:B------:R-:W-:Y:S01]  /*eda0*/  @P0 IMAD.X R7, R2, 0x1, R105, P2 ;  /* 0x0000000102070824 */ /* 0x000fe200010e0669 */
[----:B------:R-:W-:Y:S05]  /*edb0*/  @P0 IADD3 R4, P2, R0, R248, RZ ;  /* 0x000000f800040210 */ /* 0x000fea0007f5e0ff */
[----:B------:R-:W-:Y:S05]  /*edc0*/  @P0 IMAD.X R5, R2, 0x1, R228, P2 ;  /* 0x0000000102050824 */ /* 0x000fea00010e06e4 */
[----:B------:R1:W-:Y:S04]  /*edd0*/  @P0 LDGSTS.E.BYPASS.LTC128B.128 [R223+0x4480], [R4.64], !P5 ;  /* 0x0448000004df0fae */ /* 0x0003e8000e901d48 */
[----:B------:R1:W-:Y:S04]  /*ede0*/  @P0 LDGSTS.E.BYPASS.LTC128B.128 [R223+0x5080], [R8.64], !P4 ;  /* 0x0508000008df0fae */ /* 0x0003e8000e101d48 */
[----:B------:R1:W-:Y:S02]  /*edf0*/  @P0 LDGSTS.E.BYPASS.LTC128B.128 [R223+0x5c80], [R6.64], !P3 ;  /* 0x05c8000006df0fae */ /* 0x0003e4000d901d48 */
.L_x_226:
[----:B-1234-:R-:W-:Y:S01]  /*ee00*/  MOV R6, c[0x0][0x2ac] ;  /* 0x0000ab0000067a02 */ /* 0x01efe20000000f00 */
[----:B------:R-:W2:Y:S01]  /*ee10*/  LDL R2, [R1+0x1c] ;  /* 0x00001c0001027983 */ /* 0x000ea20000100800 */
[----:B------:R-:W-:Y:S02]  /*ee20*/  IMAD.MOV.U32 R0, RZ, RZ, c[0x0][0x2c4] ;  /* 0x0000b100ff007624 */ /* 0x000fe400078e00ff */
[----:B------:R-:W-:Y:S01]  /*ee30*/  IMAD.MOV.U32 R33, RZ, RZ, 0x1 ;  /* 0x00000001ff217424 */ /* 0x000fe200078e00ff */
[----:B------:R-:W3:Y:S01]  /*ee40*/  LDL R3, [R1] ;  /* 0x0000000001037983 */ /* 0x000ee20000100800 */
[----:B------:R-:W-:Y:S01]  /*ee50*/  IMAD R6, R6, c[0x0][0x1d0], RZ ;  /* 0x0000740006067a24 */ /* 0x000fe200078e02ff */
[----:B------:R-:W-:Y:S02]  /*ee60*/  ISETP.NE.AND P0, PT, R0, 0x1, PT ;  /* 0x000000010000780c */ /* 0x000fe40003f05270 */
[----:B------:R-:W0:Y:S11]  /*ee70*/  LDGDEPBAR ;  /* 0x00000000000079af */ /* 0x000e360000000000 */
[----:B--2---:R-:W-:Y:S04]  /*ee80*/  @P0 IMAD.HI.U32 R0, R2, c[0x0][0x2c8], RZ ;  /* 0x0000b20002000a27 */ /* 0x004fe800078e00ff */
[----:B------:R-:W-:Y:S01]  /*ee90*/  IMAD.MOV.U32 R5, RZ, RZ, R2 ;  /* 0x000000ffff057224 */ /* 0x000fe200078e0002 */
[----:B------:R-:W-:Y:S01]  /*eea0*/  @P0 SHF.R.U32.HI R5, RZ, c[0x0][0x2cc], R0 ;  /* 0x0000b300ff050a19 */ /* 0x000fe20000011600 */
[----:B------:R-:W-:Y:S01]  /*eeb0*/  IMAD R2, R224, -0x30, RZ ;  /* 0xffffffd0e0027824 */ /* 0x000fe200078e02ff */
[----:B------:R-:W-:Y:S03]  /*eec0*/  ISETP.LE.AND P0, PT, R33, c[0x0][0x32c], PT ;  /* 0x0000cb0021007a0c */ /* 0x000fe60003f03270 */
[----:B------:R-:W1:Y:S01]  /*eed0*/  SHFL.IDX PT, R4, R5, RZ, 0x1c1f ;  /* 0x001c1fff05047589 */ /* 0x000e6200000e0000 */
[C---:B---3--:R-:W-:Y:S02]  /*eee0*/  IADD3 R7, -R3.reuse, 0x1, R2 ;  /* 0x0000000103077810 */ /* 0x048fe40007ffe102 */
[----:B------:R-:W-:Y:S02]  /*eef0*/  IADD3 R8, -R3, R2, RZ ;  /* 0x0000000203087210 */ /* 0x000fe40007ffe1ff */
[----:B------:R-:W-:Y:S04]  /*ef00*/  IADD3 R7, R7, -c[0x0][0x168], R6 ;  /* 0x80005a0007077a10 */ /* 0x000fe80007ffe006 */
[C---:B------:R-:W-:Y:S02]  /*ef10*/  IADD3 R6, R7.reuse, c[0x0][0x328], RZ ;  /* 0x0000ca0007067a10 */ /* 0x040fe40007ffe0ff */
[----:B------:R-:W-:Y:S04]  /*ef20*/  IADD3 R7, R7, UR4, RZ ;  /* 0x0000000407077c10 */ /* 0x000fe8000fffe0ff */
[----:B-1----:R-:W-:Y:S01]  /*ef30*/  IADD3 R0, R7, R4, RZ ;  /* 0x0000000407007210 */ /* 0x002fe20007ffe0ff */
[----:B------:R-:W-:Y:S01]  /*ef40*/  IMAD.IADD R3, R6, 0x1, R4 ;  /* 0x0000000106037824 */ /* 0x000fe200078e0204 */
[----:B------:R-:W-:-:S05]  /*ef50*/  @!P0 BRA `(.L_x_227) ;  /* 0x0000019000008947 */ /* 0x000fca0003800000 */
[----:B------:R-:W-:Y:S01]  /*ef60*/  MOV R9, c[0x0][0x2ac] ;  /* 0x0000ab0000097a02 */ /* 0x000fe20000000f00 */
[----:B------:R-:W-:Y:S04]  /*ef70*/  BSSY B0, `(.L_x_228) ;  /* 0x0000013000007945 */ /* 0x000fe80003800000 */
[----:B------:R-:W-:Y:S05]  /*ef80*/  IMAD R4, R9, c[0x0][0x1d0], R4 ;  /* 0x0000740009047a24 */ /* 0x000fea00078e0204 */
        /* <DEDUP_REMOVED lines=12> */
.L_x_229:
[----:B------:R-:W-:Y:S04]  /*f050*/  MOV R9, 0x1 ;  /* 0x0000000100097802 */ /* 0x000fe80000000f00 */
[----:B------:R-:W-:Y:S11]  /*f060*/  ISETP.NE.AND P0, PT, R9, c[0x0][0x32c], PT ;  /* 0x0000cb0009007a0c */ /* 0x000ff60003f05270 */
[----:B------:R-:W-:Y:S02]  /*f070*/  @!UPT UIADD3 URZ, URZ, URZ, URZ ;  /* 0x0000003f3f3ff290 */ /* 0x000fe4000fffe03f */
[----:B------:R-:W-:Y:S05]  /*f080*/  @P0 IMAD.HI.U32 R9, R4, c[0x0][0x330], RZ ;  /* 0x0000cc0004090a27 */ /* 0x000fea00078e00ff */
[----:B------:R-:W-:Y:S02]  /*f090*/  @P0 SHF.R.U32.HI R4, RZ, c[0x0][0x334], R9 ;  /* 0x0000cd00ff040a19 */ /* 0x000fe40000011609 */
.L_x_230:
[----:B------:R-:W-:Y:S05]  /*f0a0*/  BSYNC B0 ;  /* 0x0000000000007941 */ /* 0x000fea0003800000 */
.L_x_228:
[----:B------:R-:W-:Y:S05]  /*f0b0*/  IMAD R4, R4, c[0x0][0x32c], R8 ;  /* 0x0000cb0004047a24 */ /* 0x000fea00078e0208 */
[----:B------:R-:W-:Y:S02]  /*f0c0*/  IADD3 R9, R4, c[0x0][0x32c], RZ ;  /* 0x0000cb0004097a10 */ /* 0x000fe40007ffe0ff */
[----:B------:R-:W-:Y:S02]  /*f0d0*/  IMNMX R0, R0, R4, !PT ;  /* 0x0000000400007217 */ /* 0x000fe40007800200 */
[----:B------:R-:W-:Y:S02]  /*f0e0*/  IMNMX R3, R3, R9, PT ;  /* 0x0000000903037217 */ /* 0x000fe40003800200 */
.L_x_227:
[C---:B------:R-:W-:Y:S02]  /*f0f0*/  ISETP.GE.AND P0, PT, R2.reuse, 0x2, PT ;  /* 0x000000020200780c */ /* 0x040fe40003f06270 */
[----:B------:R-:W-:Y:S02]  /*f100*/  ISETP.GE.AND P1, PT, R2, 0x9, PT ;  /* 0x000000090200780c */ /* 0x000fe40003f26270 */
[----:B------:R-:W-:Y:S02]  /*f110*/  P2R R13, PR, RZ, 0x1 ;  /* 0x00000001ff0d7803 */ /* 0x000fe40000000000 */
[----:B------:R-:W-:Y:S02]  /*f120*/  ISETP.GT.AND P0, PT, R0, 0x1, !P0 ;  /* 0x000000010000780c */ /* 0x000fe40004704270 */
[----:B------:R-:W-:Y:S02]  /*f130*/  P2R R12, PR, RZ, 0x2 ;  /* 0x00000002ff0c7803 */ /* 0x000fe40000000000 */
[C---:B------:R-:W-:Y:S02]  /*f140*/  ISETP.LT.OR P0, PT, R3.reuse, 0x2, P0 ;  /* 0x000000020300780c */ /* 0x040fe40000701670 */
[----:B------:R-:W-:Y:S02]  /*f150*/  ISETP.GE.AND P6, PT, R2, 0x19, PT ;  /* 0x000000190200780c */ /* 0x000fe40003fc6270 */
[----:B------:R-:W-:Y:S02]  /*f160*/  FSEL R23, R168, -INF , !P0 ;  /* 0xff800000a8177808 */ /* 0x000fe40004000000 */
[----:B------:R-:W-:Y:S02]  /*f170*/  ISETP.GT.AND P0, PT, R0, 0x8, !P1 ;  /* 0x000000080000780c */ /* 0x000fe40004f04270 */
[----:B------:R-:W-:Y:S02]  /*f180*/  ISETP.GE.AND P1, PT, R2, 0xa, PT ;  /* 0x0000000a0200780c */ /* 0x000fe40003f26270 */
[----:B------:R-:W-:Y:S02]  /*f190*/  ISETP.LT.OR P0, PT, R3, 0x9, P0 ;  /* 0x000000090300780c */ /* 0x000fe40000701670 */
        /* <DEDUP_REMOVED lines=9> */
[----:B------:R-:W-:Y:S02]  /*f230*/  ISETP.LT.OR P0, PT, R3, 0x11, P0 ;  /* 0x000000110300780c */ /* 0x000fe40000701670 */
        /* <DEDUP_REMOVED lines=25> */
[----:B------:R-:W-:Y:S04]  /*f3d0*/  ISETP.GT.AND P0, PT, R0, RZ, !P1 ;  /* 0x000000ff0000720c */ /* 0x000fe80004f04270 */
[C---:B------:R-:W-:Y:S04]  /*f3e0*/  ISETP.LT.OR P0, PT, R3.reuse, 0x1, P0 ;  /* 0x000000010300780c */ /* 0x040fe80000701670 */
[----:B------:R-:W-:Y:S02]  /*f3f0*/  FSEL R19, R170, -INF , !P0 ;  /* 0xff800000aa137808 */ /* 0x000fe40004000000 */
[----:B------:R-:W-:Y:S04]  /*f400*/  ISETP.GE.AND P0, PT, R2, 0x2a, PT ;  /* 0x0000002a0200780c */ /* 0x000fe80003f06270 */
[----:B------:R-:W-:Y:S02]  /*f410*/  P2R R4, PR, RZ, 0x1 ;  /* 0x00000001ff047803 */ /* 0x000fe40000000000 */
[----:B------:R-:W-:Y:S04]  /*f420*/  ISETP.GT.AND P0, PT, R0, 0x29, !P0 ;  /* 0x000000290000780c */ /* 0x000fe80004704270 */
[----:B------:R-:W-:Y:S02]  /*f430*/  ISETP.LT.OR P0, PT, R3, 0x2a, P0 ;  /* 0x0000002a0300780c */ /* 0x000fe40000701670 */
[----:B------:R-:W1:Y:S02]  /*f440*/  SHFL.IDX PT, R3, R5, 0x1, 0x1c1f ;  /* 0x003c1f0005037f89 */ /* 0x000e6400000e0000 */
[----:B------:R-:W-:Y:S02]  /*f450*/  FSEL R193, R17, -INF , !P0 ;  /* 0xff80000011c17808 */ /* 0x000fe40004000000 */
[----:B------:R-:W-:Y:S01]  /*f460*/  ISETP.LE.AND P0, PT, R33, c[0x0][0x32c], PT ;  /* 0x0000cb0021007a0c */ /* 0x000fe20003f03270 */
[--C-:B-1----:R-:W-:Y:S02]  /*f470*/  IMAD.IADD R2, R6, 0x1, R3.reuse ;  /* 0x0000000106027824 */ /* 0x102fe400078e0203 */
[----:B------:R-:W-:Y:S10]  /*f480*/  IMAD.IADD R0, R7, 0x1, R3 ;  /* 0x0000000107007824 */ /* 0x000ff400078e0203 */
        /* <DEDUP_REMOVED lines=16> */
.L_x_233:
[----:B------:R-:W-:Y:S04]  /*f590*/  MOV R14, 0x1 ;  /* 0x00000001000e7802 */ /* 0x000fe80000000f00 */
[----:B------:R-:W-:Y:S11]  /*f5a0*/  ISETP.NE.AND P0, PT, R14, c[0x0][0x32c], PT ;  /* 0x0000cb000e007a0c */ /* 0x000ff60003f05270 */
[----:B------:R-:W-:Y:S02]  /*f5b0*/  @!UPT UIADD3 URZ, URZ, URZ, URZ ;  /* 0x0000003f3f3ff290 */ /* 0x000fe4000fffe03f */
[----:B------:R-:W-:Y:S05]  /*f5c0*/  @P0 IMAD.HI.U32 R14, R3, c[0x0][0x330], RZ ;  /* 0x0000cc00030e0a27 */ /* 0x000fea00078e00ff */
[----:B------:R-:W-:Y:S02]  /*f5d0*/  @P0 SHF.R.U32.HI R3, RZ, c[0x0][0x334], R14 ;  /* 0x0000cd00ff030a19 */ /* 0x000fe4000001160e */
.L_x_234:
[----:B------:R-:W-:Y:S05]  /*f5e0*/  BSYNC B0 ;  /* 0x0000000000007941 */ /* 0x000fea0003800000 */
.L_x_232:
[----:B------:R-:W-:Y:S05]  /*f5f0*/  IMAD R3, R3, c[0x0][0x32c], R8 ;  /* 0x0000cb0003037a24 */ /* 0x000fea00078e0208 */
[----:B------:R-:W-:Y:S02]  /*f600*/  IADD3 R14, R3, c[0x0][0x32c], RZ ;  /* 0x0000cb00030e7a10 */ /* 0x000fe40007ffe0ff */
[----:B------:R-:W-:Y:S02]  /*f610*/  IMNMX R0, R0, R3, !PT ;  /* 0x0000000300007217 */ /* 0x000fe40007800200 */
[----:B------:R-:W-:Y:S02]  /*f620*/  IMNMX R2, R2, R14, PT ;  /* 0x0000000e02027217 */ /* 0x000fe40003800200 */
.L_x_231:
        /* <DEDUP_REMOVED lines=63> */
.L_x_237:
[----:B------:R-:W-:Y:S04]  /*fa20*/  MOV R14, 0x1 ;  /* 0x00000001000e7802 */ /* 0x000fe80000000f00 */
[----:B------:R-:W-:Y:S11]  /*fa30*/  ISETP.NE.AND P0, PT, R14, c[0x0][0x32c], PT ;  /* 0x0000cb000e007a0c */ /* 0x000ff60003f05270 */
[----:B------:R-:W-:Y:S02]  /*fa40*/  @!UPT UIADD3 URZ, URZ, URZ, URZ ;  /* 0x0000003f3f3ff290 */ /* 0x000fe4000fffe03f */
[----:B------:R-:W-:Y:S05]  /*fa50*/  @P0 IMAD.HI.U32 R14, R3, c[0x0][0x330], RZ ;  /* 0x0000cc00030e0a27 */ /* 0x000fea00078e00ff */
[----:B------:R-:W-:Y:S02]  /*fa60*/  @P0 SHF.R.U32.HI R3, RZ, c[0x0][0x334], R14 ;  /* 0x0000cd00ff030a19 */ /* 0x000fe4000001160e */
.L_x_238:
[----:B------:R-:W-:Y:S05]  /*fa70*/  BSYNC B0 ;  /* 0x0000000000007941 */ /* 0x000fea0003800000 */
.L_x_236:
[----:B------:R-:W-:Y:S05]  /*fa80*/  IMAD R3, R3, c[0x0][0x32c], R8 ;  /* 0x0000cb0003037a24 */ /* 0x000fea00078e0208 */
[----:B------:R-:W-:Y:S02]  /*fa90*/  IADD3 R14, R3, c[0x0][0x32c], RZ ;  /* 0x0000cb00030e7a10 */ /* 0x000fe40007ffe0ff */
[----:B------:R-:W-:Y:S02]  /*faa0*/  IMNMX R0, R0, R3, !PT ;  /* 0x0000000300007217 */ /* 0x000fe40007800200 */
[----:B------:R-:W-:Y:S02]  /*fab0*/  IMNMX R2, R2, R14, PT ;  /* 0x0000000e02027217 */ /* 0x000fe40003800200 */
.L_x_235:
        /* <DEDUP_REMOVED lines=63> */
.L_x_241:
[----:B------:R-:W-:Y:S04]  /*feb0*/  MOV R5, 0x1 ;  /* 0x0000000100057802 */ /* 0x000fe80000000f00 */
[----:B------:R-:W-:Y:S11]  /*fec0*/  ISETP.NE.AND P0, PT, R5, c[0x0][0x32c], PT ;  /* 0x0000cb0005007a0c */ /* 0x000ff60003f05270 */
[----:B------:R-:W-:Y:S02]  /*fed0*/  @!UPT UIADD3 URZ, URZ, URZ, URZ ;  /* 0x0000003f3f3ff290 */ /* 0x000fe4000fffe03f */
[----:B------:R-:W-:Y:S05]  /*fee0*/  @P0 IMAD.HI.U32 R5, R3, c[0x0][0x330], RZ ;  /* 0x0000cc0003050a27 */ /* 0x000fea00078e00ff */
[----:B------:R-:W-:Y:S02]  /*fef0*/  @P0 SHF.R.U32.HI R3, RZ, c[0x0][0x334], R5 ;  /* 0x0000cd00ff030a19 */ /* 0x000fe40000011605 */
.L_x_242:
[----:B------:R-:W-:Y:S05]  /*ff00*/  BSYNC B0 ;  /* 0x0000000000007941 */ /* 0x000fea0003800000 */
.L_x_240:
[----:B------:R-:W-:Y:S05]  /*ff10*/  IMAD R8, R3, c[0x0][0x32c], R8 ;  /* 0x0000cb0003087a24 */ /* 0x000fea00078e0208 */
[----:B------:R-:W-:Y:S02]  /*ff20*/  IADD3 R3, R8, c[0x0][0x32c], RZ ;  /* 0x0000cb0008037a10 */ /* 0x000fe40007ffe0ff */
[----:B------:R-:W-:Y:S02]  /*ff30*/  IMNMX R0, R0, R8, !PT ;  /* 0x0000000800007217 */ /* 0x000fe40007800200 */
[----:B------:R-:W-:Y:S02]  /*ff40*/  IMNMX R2, R2, R3, PT ;  /* 0x0000000302027217 */ /* 0x000fe40003800200 */
.L_x_239:
[----:B------:R-:W-:Y:S01]  /*ff50*/  ISETP.GT.AND P0, PT, R0, RZ, !P1 ;  /* 0x000000ff0000720c */ /* 0x000fe20004f04270 */
[----:B------:R-:W-:Y:S01]  /*ff60*/  LDSM.16.MT88.4 R36, [R210+0x1880] ;  /* 0x00188000d224783b */ /* 0x000fe20000004200 */
[----:B------:R-:W-:Y:S02]  /*ff70*/  FMNMX.FTZ R106, R19, R101, !PT ;  /* 0x00000065136a7209 */ /* 0x000fe40007810000 */
[----:B------:R-:W-:Y:S02]  /*ff80*/  ISETP.LT.OR P0, PT, R2, 0x1, P0 ;  /* 0x000000010200780c */ /* 0x000fe40000701670 */
[----:B------:R-:W-:Y:S02]  /*ff90*/  FMNMX.FTZ R106, R23, R106, !PT ;  /* 0x0000006a176a7209 */ /* 0x000fe40007810000 */
[----:B------:R-:W-:Y:S01]  /*ffa0*/  FSEL R8, R197, -INF , !P0 ;  /* 0xff800000c5087808 */ /* 0x000fe20004000000 */
[----:B------:R-:W2:Y:S01]  /*ffb0*/  LDL.LU R252, [R1+0x4] ;  /* 0x0000040001fc7983 */ /* 0x000ea20000300800 */
[----:B------:R-:W-:Y:S02]  /*ffc0*/  ISETP.NE.AND P0, PT, R13, RZ, PT ;  /* 0x000000ff0d00720c */ /* 0x000fe40003f05270 */
[----:B------:R-:W-:Y:S01]  /*ffd0*/  FMNMX.FTZ R106, R24, R106, !PT ;  /* 0x0000006a186a7209 */ /* 0x000fe20007810000 */
[----:B------:R-:W3:Y:S01]  /*ffe0*/  LDL.LU R251, [R1+0xc] ;  /* 0x00000c0001fb7983 */ /* 0x000ee20000300800 */
[----:B------:R-:W-:Y:S02]  /*fff0*/  ISETP.GT.AND P0, PT, R0, 0x1, !P0 ;  /* 0x000000010000780c */ /* 0x000fe40004704270 */
[----:B------:R-:W-:Y:S01]  /*10000*/  FMNMX.FTZ R106, R25, R106, !PT ;  /* 0x0000006a196a7209 */ /* 0x000fe20007810000 */
[----:B------:R-:W4:Y:S01]  /*10010*/  LDL.LU R250, [R1+0x10] ;  /* 0x0000100001fa7983 */ /* 0x000f220000300800 */
[----:B------:R-:W-:Y:S02]  /*10020*/  ISETP.LT.OR P0, PT, R2, 0x2, P0 ;  /* 0x000000020200780c */ /* 0x000fe40000701670 */
[----:B------:R-:W-:Y:S02]  /*10030*/  FMNMX.FTZ R106, R40, R106, !PT ;  /* 0x0000006a286a7209 */ /* 0x000fe40007810000 */
[----:B------:R-:W-:Y:S02]  /*10040*/  FSEL R13, R196, -INF , !P0 ;  /* 0xff800000c40d7808 */ /* 0x000fe40004000000 */
[----:B------:R-:W-:Y:S02]  /*10050*/  ISETP.NE.AND P0, PT, R12, RZ, PT ;  /* 0x000000ff0c00720c */ /* 0x000fe40003f05270 */
[----:B------:R-:W-:Y:S02]  /*10060*/  FMNMX.FTZ R106, R41, R106, !PT ;  /* 0x0000006a296a7209 */ /* 0x000fe40007810000 */
[----:B------:R-:W-:Y:S02]  /*10070*/  ISETP.GT.AND P0, PT, R0, 0x8, !P0 ;  /* 0x000000080000780c */ /* 0x000fe40004704270 */
[----:B------:R-:W-:Y:S02]  /*10080*/  FMNMX.FTZ R106, R166, R106, !PT ;  /* 0x0000006aa66a7209 */ /* 0x000fe40007810000 */
        /* <DEDUP_REMOVED lines=11> */
[----:B------:R-:W-:Y:S02]  /*10140*/  ISETP.NE.AND P1, PT, R4, RZ, PT ;  /* 0x000000ff0400720c */ /* 0x000fe40003f25270 */
        /* <DEDUP_REMOVED lines=38> */
[----:B------:R-:W1:Y:S01]  /*103b0*/  SHFL.BFLY PT, R0, R106, 0x2, 0x1f ;  /* 0x0c401f006a007f89 */ /* 0x000e6200000e0000 */
[----:B------:R-:W-:Y:S02]  /*103c0*/  FMNMX.FTZ R104, R17, R104, !PT ;  /* 0x0000006811687209 */ /* 0x000fe40007810000 */
[----:B------:R-:W-:Y:S02]  /*103d0*/  ISETP.LT.OR P0, PT, R2, 0x2a, P0 ;  /* 0x0000002a0200780c */ /* 0x000fe40000701670 */
[----:B------:R-:W-:Y:S02]  /*103e0*/  FMNMX.FTZ R104, R18, R104, !PT ;  /* 0x0000006812687209 */ /* 0x000fe40007810000 */
[----:B------:R-:W-:Y:S02]  /*103f0*/  FSEL R109, R47, -INF , !P0 ;  /* 0xff8000002f6d7808 */ /* 0x000fe40004000000 */
[----:B------:R-:W-:Y:S04]  /*10400*/  FMNMX.FTZ R104, R169, R104, !PT ;  /* 0x00000068a9687209 */ /* 0x000fe80007810000 */
[----:B------:R-:W-:Y:S04]  /*10410*/  FMNMX.FTZ R104, R171, R104, !PT ;  /* 0x00000068ab687209 */ /* 0x000fe80007810000 */
[----:B------:R-:W-:Y:S04]  /*10420*/  FMNMX.FTZ R104, R173, R104, !PT ;  /* 0x00000068ad687209 */ /* 0x000fe80007810000 */
[----:B------:R-:W-:Y:S04]  /*10430*/  FMNMX.FTZ R104, R175, R104, !PT ;  /* 0x00000068af687209 */ /* 0x000fe80007810000 */
[----:B------:R-:W-:Y:S04]  /*10440*/  FMNMX.FTZ R104, R187, R104, !PT ;  /* 0x00000068bb687209 */ /* 0x000fe80007810000 */
[----:B------:R-:W-:Y:S04]  /*10450*/  FMNMX.FTZ R104, R188, R104, !PT ;  /* 0x00000068bc687209 */ /* 0x000fe80007810000 */
[----:B------:R-:W-:Y:S04]  /*10460*/  FMNMX.FTZ R104, R192, R104, !PT ;  /* 0x00000068c0687209 */ /* 0x000fe80007810000 */
[----:B------:R-:W-:Y:S02]  /*10470*/  FMNMX.FTZ R104, R189, R104, !PT ;  /* 0x00000068bd687209 */ /* 0x000fe40007810000 */
[----:B-1----:R-:W-:Y:S05]  /*10480*/  FMNMX.FTZ R106, R106, R0, !PT ;  /* 0x000000006a6a7209 */ /* 0x002fea0007810000 */
[----:B------:R-:W1:Y:S02]  /*10490*/  SHFL.BFLY PT, R0, R106, 0x1, 0x1f ;  /* 0x0c201f006a007f89 */ /* 0x000e6400000e0000 */
[----:B-1----:R-:W-:Y:S06]  /*104a0*/  FMNMX.FTZ R106, R106, R0, !PT ;  /* 0x000000006a6a7209 */ /* 0x002fec0007810000 */
[----:B------:R-:W1:Y:S01]  /*104b0*/  SHFL.BFLY PT, R0, R105, 0x2, 0x1f ;  /* 0x0c401f0069007f89 */ /* 0x000e6200000e0000 */
[C---:B------:R-:W-:Y:S01]  /*104c0*/  FSETP.NEU.FTZ.AND P0, PT, R106.reuse, -INF , PT ;  /* 0xff8000006a00780b */ /* 0x040fe20003f1d000 */
[C---:B------:R-:W-:Y:S03]  /*104d0*/  FMUL.FTZ R110, R106.reuse, c[0x0][0x2d0] ;  /* 0x0000b4006a6e7a20 */ /* 0x040fe60000410000 */
[----:B------:R-:W-:Y:S02]  /*104e0*/  FSEL R3, R106, RZ, P0 ;  /* 0x000000ff6a037208 */ /* 0x000fe40000000000 */
[----:B------:R-:W-:Y:S05]  /*104f0*/  FSEL R110, R110, RZ, P0 ;  /* 0x000000ff6e6e7208 */ /* 0x000fea0000000000 */
[--C-:B------:R-:W-:Y:S02]  /*10500*/  FFMA.FTZ R6, R24, c[0x0][0x2d0], -R110.reuse ;  /* 0x0000b40018067a23 */ /* 0x100fe4000001086e */
[----:B------:R-:W-:Y:S02]  /*10510*/  FFMA.FTZ R7, R23, c[0x0][0x2d0], -R110 ;  /* 0x0000b40017077a23 */ /* 0x000fe4000001086e */
[----:B------:R5:W-:Y:S01]  /*10520*/  MUFU.EX2 R246, R6 ;  /* 0x0000000600f67308 */ /* 0x000be20000000800 */
[----:B-1----:R-:W-:Y:S09]  /*10530*/  FMNMX.FTZ R105, R105, R0, !PT ;  /* 0x0000000069697209 */ /* 0x002ff20007810000 */
[----:B------:R-:W-:Y:S01]  /*10540*/  MUFU.EX2 R245, R7 ;  /* 0x0000000700f57308 */ /* 0x000fe20000000800 */
[----:B------:R-:W1:Y:S02]  /*10550*/  SHFL.BFLY PT, R0, R105, 0x1, 0x1f ;  /* 0x0c201f0069007f89 */ /* 0x000e6400000e0000 */
[----:B-1----:R-:W-:Y:S06]  /*10560*/  FMNMX.FTZ R105, R105, R0, !PT ;  /* 0x0000000069697209 */ /* 0x002fec0007810000 */
[----:B------:R-:W1:Y:S01]  /*10570*/  SHFL.BFLY PT, R0, R104, 0x2, 0x1f ;  /* 0x0c401f0068007f89 */ /* 0x000e6200000e0000 */
[C---:B------:R-:W-:Y:S01]  /*10580*/  FSETP.NEU.FTZ.AND P0, PT, R105.reuse, -INF , PT ;  /* 0xff8000006900780b */ /* 0x040fe20003f1d000 */
[C---:B------:R-:W-:Y:S03]  /*10590*/  FMUL.FTZ R111, R105.reuse, c[0x0][0x2d0] ;  /* 0x0000b400696f7a20 */ /* 0x040fe60000410000 */
[----:B------:R-:W-:Y:S02]  /*105a0*/  FSEL R4, R105, RZ, P0 ;  /* 0x000000ff69047208 */ /* 0x000fe40000000000 */
[----:B------:R-:W-:Y:S02]  /*105b0*/  FSEL R111, R111, RZ, P0 ;  /* 0x000000ff6f6f7208 */ /* 0x000fe40000000000 */
[----:B-1----:R-:W-:Y:S05]  /*105c0*/  FMNMX.FTZ R104, R104, R0, !PT ;  /* 0x0000000068687209 */ /* 0x002fea0007810000 */
[----:B------:R-:W1:Y:S02]  /*105d0*/  SHFL.BFLY PT, R0, R104, 0x1, 0x1f ;  /* 0x0c201f0068007f89 */ /* 0x000e6400000e0000 */
[----:B-1----:R-:W-:Y:S02]  /*105e0*/  FMNMX.FTZ R104, R104, R0, !PT ;  /* 0x0000000068687209 */ /* 0x002fe40007810000 */
[----:B------:R-:W-:Y:S02]  /*105f0*/  FMNMX.FTZ R0, R8, R108, !PT ;  /* 0x0000006c08007209 */ /* 0x000fe40007810000 */
[C---:B------:R-:W-:Y:S01]  /*10600*/  FSETP.NEU.FTZ.AND P0, PT, R104.reuse, -INF , PT ;  /* 0xff8000006800780b */ /* 0x040fe20003f1d000 */
[C---:B------:R-:W-:Y:S01]  /*10610*/  FMUL.FTZ R164, R104.reuse, c[0x0][0x2d0] ;  /* 0x0000b40068a47a20 */ /* 0x040fe20000410000 */
[----:B------:R-:W-:Y:S02]  /*10620*/  FMNMX.FTZ R0, R13, R0, !PT ;  /* 0x000000000d007209 */ /* 0x000fe40007810000 */
[----:B------:R-:W-:Y:S02]  /*10630*/  FSEL R5, R104, RZ, P0 ;  /* 0x000000ff68057208 */ /* 0x000fe40000000000 */
[----:B------:R-:W-:Y:S02]  /*10640*/  FMNMX.FTZ R0, R12, R0, !PT ;  /* 0x000000000c007209 */ /* 0x000fe40007810000 */
[----:B------:R-:W-:Y:S02]  /*10650*/  FSEL R164, R164, RZ, P0 ;  /* 0x000000ffa4a47208 */ /* 0x000fe40000000000 */
[----:B------:R-:W-:Y:S03]  /*10660*/  FMNMX.FTZ R0, R11, R0, !PT ;  /* 0x000000000b007209 */ /* 0x000fe60007810000 */
[----:B-----5:R-:W-:Y:S01]  /*10670*/  FFMA.FTZ R6, R17, c[0x0][0x2d0], -R164 ;  /* 0x0000b40011067a23 */ /* 0x020fe200000108a4 */
[----:B------:R-:W-:Y:S03]  /*10680*/  FMNMX.FTZ R0, R172, R0, !PT ;  /* 0x00000000ac007209 */ /* 0x000fe60007810000 */
[----:B------:R1:W-:Y:S01]  /*10690*/  MUFU.EX2 R238, R6 ;  /* 0x0000000600ee7308 */ /* 0x0003e20000000800 */
[----:B------:R-:W-:Y:S04]  /*106a0*/  FMNMX.FTZ R0, R174, R0, !PT ;  /* 0x00000000ae007209 */ /* 0x000fe80007810000 */
[----:B------:R-:W-:Y:S04]  /*106b0*/  FMNMX.FTZ R0, R177, R0, !PT ;  /* 0x00000000b1007209 */ /* 0x000fe80007810000 */
[----:B------:R-:W-:Y:S04]  /*106c0*/  FMNMX.FTZ R0, R178, R0, !PT ;  /* 0x00000000b2007209 */ /* 0x000fe80007810000 */
[----:B------:R-:W-:Y:S04]  /*106d0*/  FMNMX.FTZ R0, R181, R0, !PT ;  /* 0x00000000b5007209 */ /* 0x000fe80007810000 */
[----:B------:R-:W-:Y:S04]  /*106e0*/  FMNMX.FTZ R0, R183, R0, !PT ;  /* 0x00000000b7007209 */ /* 0x000fe80007810000 */
[----:B------:R-:W-:Y:S04]  /*106f0*/  FMNMX.FTZ R0, R185, R0, !PT ;  /* 0x00000000b9007209 */ /* 0x000fe80007810000 */
[----:B------:R-:W-:Y:S05]  /*10700*/  FMNMX.FTZ R0, R109, R0, !PT ;  /* 0x000000006d007209 */ /* 0x000fea0007810000 */
[----:B------:R-:W5:Y:S02]  /*10710*/  SHFL.BFLY PT, R2, R0, 0x2, 0x1f ;  /* 0x0c401f0000027f89 */ /* 0x000f6400000e0000 */
[----:B-----5:R-:W-:Y:S06]  /*10720*/  FMNMX.FTZ R0, R0, R2, !PT ;  /* 0x0000000200007209 */ /* 0x020fec0007810000 */
[----:B------:R-:W5:Y:S02]  /*10730*/  SHFL.BFLY PT, R2, R0, 0x1, 0x1f ;  /* 0x0c201f0000027f89 */ /* 0x000f6400000e0000 */
[----:B-----5:R-:W-:Y:S01]  /*10740*/  FMNMX.FTZ R102, R0, R2, !PT ;  /* 0x0000000200667209 */ /* 0x020fe20007810000 */
[--C-:B------:R-:W-:Y:S03]  /*10750*/  FFMA.FTZ R0, R19, c[0x0][0x2d0], -R110.reuse ;  /* 0x0000b40013007a23 */ /* 0x100fe6000001086e */
[C---:B------:R-:W-:Y:S01]  /*10760*/  FSETP.NEU.FTZ.AND P0, PT, R102.reuse, -INF , PT ;  /* 0xff8000006600780b */ /* 0x040fe20003f1d000 */
[----:B------:R5:W2:Y:S01]  /*10770*/  MUFU.EX2 R244, R0 ;  /* 0x0000000000f47308 */ /* 0x000aa20000000800 */
[C---:B------:R-:W-:Y:S02]  /*10780*/  FMUL.FTZ R165, R102.reuse, c[0x0][0x2d0] ;  /* 0x0000b40066a57a20 */ /* 0x040fe40000410000 */
[----:B------:R-:W-:Y:S03]  /*10790*/  FSEL R2, R102, RZ, P0 ;  /* 0x000000ff66027208 */ /* 0x000fe60000000000 */
[----:B------:R-:W-:Y:S02]  /*107a0*/  FSEL R165, R165, RZ, P0 ;  /* 0x000000ffa5a57208 */ /* 0x000fe40000000000 */
[----:B------:R-:W-:Y:S03]  /*107b0*/  ISETP.GT.AND P0, PT, R224, R249, PT ;  /* 0x000000f9e000720c */ /* 0x000fe60003f04270 */
[----:B-1----:R-:W-:Y:S04]  /*107c0*/  FFMA.FTZ R6, R12, c[0x0][0x2d0], -R165 ;  /* 0x0000b4000c067a23 */ /* 0x002fe800000108a5 */
[----:B------:R-:W-:Y:S01]  /*107d0*/  MUFU.EX2 R234, R6 ;  /* 0x0000000600ea7308 */ /* 0x000fe20000000800 */
[----:B-----5:R-:W-:Y:S01]  /*107e0*/  FFMA.FTZ R0, R25, c[0x0][0x2d0], -R110 ;  /* 0x0000b40019007a23 */ /* 0x020fe2000001086e */
[----:B--2---:R-:W-:Y:S08]  /*107f0*/  F2FP.PACK_AB R160, R245, R244 ;  /* 0x000000f4f5a0723e */ /* 0x004ff000000000ff */
        /* <DEDUP_REMOVED lines=11> */
[----:B------:R2:W5:Y:S02]  /*108b0*/  MUFU.EX2 R243, R0 ;  /* 0x0000000000f37308 */ /* 0x0005640000000800 */
[--C-:B--2---:R-:W-:Y:S01]  /*108c0*/  FFMA.FTZ R0, R14, c[0x0][0x2d0], -R164.reuse ;  /* 0x0000b4000e007a23 */ /* 0x104fe200000108a4 */
[----:B-----5:R-:W-:Y:S07]  /*108d0*/  F2FP.PACK_AB R163, R243, R242 ;  /* 0x000000f2f3a3723e */ /* 0x020fee00000000ff */
[----:B------:R2:W-:Y:S02]  /*108e0*/  MUFU.EX2 R236, R0 ;  /* 0x0000000000ec7308 */ /* 0x0005e40000000800 */
[--C-:B--2---:R-:W-:Y:S08]  /*108f0*/  FFMA.FTZ R0, R16, c[0x0][0x2d0], -R164.reuse ;  /* 0x0000b40010007a23 */ /* 0x104ff000000108a4 */
[----:B------:R2:W-:Y:S02]  /*10900*/  MUFU.EX2 R237, R0 ;  /* 0x0000000000ed7308 */ /* 0x0005e40000000800 */
[----:B--2---:R-:W-:Y:S08]  /*10910*/  FFMA.FTZ R0, R18, c[0x0][0x2d0], -R164 ;  /* 0x0000b40012007a23 */ /* 0x004ff000000108a4 */
[----:B------:R2:W-:Y:S02]  /*10920*/  MUFU.EX2 R239, R0 ;  /* 0x0000000000ef7308 */ /* 0x0005e40000000800 */
[----:B--2---:R-:W-:Y:S04]  /*10930*/  FADD.FTZ R0, -R3, R101 ;  /* 0x0000006503007221 */ /* 0x004fe80000010100 */
[----:B------:R-:W-:Y:S04]  /*10940*/  FMUL.FTZ R0, R0, c[0x0][0x2d0] ;  /* 0x0000b40000007a20 */ /* 0x000fe80000410000 */
[----:B------:R2:W5:Y:S02]  /*10950*/  MUFU.EX2 R101, R0 ;  /* 0x0000000000657308 */ /* 0x0005640000000800 */
[----:B--2---:R-:W-:Y:S02]  /*10960*/  FADD.FTZ R0, -R4, R103 ;  /* 0x0000006704007221 */ /* 0x004fe40000010100 */
[----:B------:R-:W-:Y:S02]  /*10970*/  FFMA.FTZ R4, R13, c[0x0][0x2d0], -R165 ;  /* 0x0000b4000d047a23 */ /* 0x000fe400000108a5 */
[----:B------:R-:W-:Y:S04]  /*10980*/  FMUL.FTZ R0, R0, c[0x0][0x2d0] ;  /* 0x0000b40000007a20 */ /* 0x000fe80000410000 */
[----:B------:R2:W-:Y:S01]  /*10990*/  MUFU.EX2 R233, R4 ;  /* 0x0000000400e97308 */ /* 0x0005e20000000800 */
[C---:B-----5:R-:W-:Y:S02]  /*109a0*/  FMUL.FTZ R16, R101.reuse, R124 ;  /* 0x0000007c65107220 */ /* 0x060fe40000410000 */
[C---:B------:R-:W-:Y:S02]  /*109b0*/  FMUL.FTZ R17, R101.reuse, R125 ;  /* 0x0000007d65117220 */ /* 0x040fe40000410000 */
[C---:B------:R-:W-:Y:S02]  /*109c0*/  FMUL.FTZ R32, R101.reuse, R140 ;  /* 0x0000008c65207220 */ /* 0x040fe40000410000 */
[C---:B------:R-:W-:Y:S02]  /*109d0*/  FMUL.FTZ R33, R101.reuse, R141 ;  /* 0x0000008d65217220 */ /* 0x040fe40000410000 */
[C---:B------:R-:W-:Y:S01]  /*109e0*/  FMUL.FTZ R49, R101.reuse, R157 ;  /* 0x0000009d65317220 */ /* 0x040fe20000410000 */
[----:B------:R5:W1:Y:S01]  /*109f0*/  MUFU.EX2 R100, R0 ;  /* 0x0000000000647308 */ /* 0x000a620000000800 */
        /* <DEDUP_REMOVED lines=13> */
[----:B-----5:R-:W-:Y:S02]  /*10ad0*/  FADD.FTZ R0, -R5, R107 ;  /* 0x0000006b05007221 */ /* 0x020fe40000010100 */
[--C-:B------:R-:W-:Y:S02]  /*10ae0*/  FFMA.FTZ R5, R8, c[0x0][0x2d0], -R165.reuse ;  /* 0x0000b40008057a23 */ /* 0x100fe400000108a5 */
[----:B------:R-:W-:Y:S02]  /*10af0*/  FMUL.FTZ R0, R0, c[0x0][0x2d0] ;  /* 0x0000b40000007a20 */ /* 0x000fe40000410000 */
[----:B------:R2:W5:Y:S01]  /*10b00*/  MUFU.EX2 R179, R5 ;  /* 0x0000000500b37308 */ /* 0x0005620000000800 */
[C---:B-1----:R-:W-:Y:S01]  /*10b10*/  FMUL.FTZ R6, R100.reuse, R114 ;  /* 0x0000007264067220 */ /* 0x042fe20000410000 */
[----:B------:R-:W-:Y:S01]  /*10b20*/  F2FP.PACK_AB R114, R239, R238 ;  /* 0x000000eeef72723e */ /* 0x000fe200000000ff */
[C---:B------:R-:W-:Y:S02]  /*10b30*/  FMUL.FTZ R7, R100.reuse, R115 ;  /* 0x0000007364077220 */ /* 0x040fe40000410000 */
[C---:B------:R-:W-:Y:S02]  /*10b40*/  FMUL.FTZ R18, R100.reuse, R126 ;  /* 0x0000007e64127220 */ /* 0x040fe40000410000 */
[C---:B------:R-:W-:Y:S02]  /*10b50*/  FMUL.FTZ R19, R100.reuse, R127 ;  /* 0x0000007f64137220 */ /* 0x040fe40000410000 */
[----:B------:R-:W-:Y:S01]  /*10b60*/  LDSM.16.MT88.4 R124, [R210+0x1c80] ;  /* 0x001c8000d27c783b */ /* 0x000fe20000004200 */
[----:B------:R1:W1:Y:S01]  /*10b70*/  MUFU.EX2 R3, R0 ;  /* 0x0000000000037308 */ /* 0x0002620000000800 */
        /* <DEDUP_REMOVED lines=8> */
[----:B-----5:R-:W-:Y:S01]  /*10c00*/  F2FP.PACK_AB R113, R233, R179 ;  /* 0x000000b3e971723e */ /* 0x020fe200000000ff */
[C---:B------:R-:W-:Y:S02]  /*10c10*/  FMUL.FTZ R66, R100.reuse, R66 ;  /* 0x0000004264427220 */ /* 0x040fe40000410000 */
[C---:B------:R-:W-:Y:S02]  /*10c20*/  FMUL.FTZ R67, R100.reuse, R67 ;  /* 0x0000004364437220 */ /* 0x040fe40000410000 */
[C---:B------:R-:W-:Y:S01]  /*10c30*/  FMUL.FTZ R70, R100.reuse, R70 ;  /* 0x0000004664467220 */ /* 0x040fe20000410000 */
[-C--:B------:R-:W-:Y:S01]  /*10c40*/  HMMA.16816.F32 R4, R160, R20.reuse, R4 ;  /* 0x00000014a004723c */ /* 0x080fe20000001804 */
[----:B------:R-:W-:Y:S02]  /*10c50*/  FMUL.FTZ R71, R100, R71 ;  /* 0x0000004764477220 */ /* 0x000fe40000410000 */
[----:B-1----:R-:W-:Y:S02]  /*10c60*/  FFMA.FTZ R0, R11, c[0x0][0x2d0], -R165 ;  /* 0x0000b4000b007a23 */ /* 0x002fe400000108a5 */
[C---:B------:R-:W-:Y:S02]  /*10c70*/  FMUL.FTZ R8, R3.reuse, R116 ;  /* 0x0000007403087220 */ /* 0x040fe40000410000 */
        /* <DEDUP_REMOVED lines=32> */
[----:B------:R1:W5:Y:S01]  /*10e80*/  MUFU.EX2 R231, R2 ;  /* 0x0000000200e77308 */ /* 0x0003620000000800 */
        /* <DEDUP_REMOVED lines=9> */
[----:B------:R-:W2:Y:S01]  /*10f20*/  LDSM.16.MT88.4 R120, [R210+0x2480] ;  /* 0x00248000d278783b */ /* 0x000ea20000004200 */
        /* <DEDUP_REMOVED lines=20> */
[----:B-1----:R-:W-:Y:S01]  /*11070*/  FFMA.FTZ R2, R48, c[0x0][0x2d0], -R111 ;  /* 0x0000b40030027a23 */ /* 0x002fe2000001086f */
[C---:B------:R-:W-:Y:S01]  /*11080*/  HMMA.16816.F32 R24, R112.reuse, R36, R24 ;  /* 0x000000247018723c */ /* 0x040fe20000001818 */
[C---:B------:R-:W-:Y:S02]  /*11090*/  FMUL.FTZ R48, R101.reuse, R156 ;  /* 0x0000009c65307220 */ /* 0x040fe40000410000 */
[----:B------:R1:W1:Y:S01]  /*110a0*/  MUFU.EX2 R229, R2 ;  /* 0x0000000200e57308 */ /* 0x0002620000000800 */
        /* <DEDUP_REMOVED lines=12> */
[----:B-1----:R-:W-:Y:S02]  /*11170*/  FFMA.FTZ R2, R166, c[0x0][0x2d0], -R110 ;  /* 0x0000b400a6027a23 */ /* 0x002fe4000001086e */
        /* <DEDUP_REMOVED lines=8> */
[C---:B------:R-:W-:Y:S01]  /*11200*/  FMUL.FTZ R93, R3.reuse, R93 ;  /* 0x0000005d035d7220 */ /* 0x040fe20000410000 */
[C---:B------:R-:W-:Y:S01]  /*11210*/  HMMA.16816.F32 R40, R112.reuse, R116, R40 ;  /* 0x000000747028723c */ /* 0x040fe20000001828 */
[C---:B------:R-:W-:Y:S03]  /*11220*/  FMUL.FTZ R94, R0.reuse, R94 ;  /* 0x0000005e005e7220 */ /* 0x040fe60000410000 */
[----:B------:R-:W-:Y:S02]  /*11230*/  FMUL.FTZ R95, R0, R95 ;  /* 0x0000005f005f7220 */ /* 0x000fe40000410000 */
[----:B---3--:R-:W-:Y:S02]  /*11240*/  FFMA.FTZ R3, R3, R251, R236 ;  /* 0x000000fb03037223 */ /* 0x008fe400000100ec */
[-C--:B------:R-:W-:Y:S01]  /*11250*/  HMMA.16816.F32 R44, R112, R118.reuse, R44 ;  /* 0x00000076702c723c */ /* 0x080fe2000000182c */
[----:B------:R-:W-:Y:S03]  /*11260*/  FFMA.FTZ R100, R100, R252, R240 ;  /* 0x000000fc64647223 */ /* 0x000fe600000100f0 */
[----:B-1----:R-:W-:Y:S02]  /*11270*/  FFMA.FTZ R2, R167, c[0x0][0x2d0], -R110 ;  /* 0x0000b400a7027a23 */ /* 0x002fe4000001086e */
[----:B------:R-:W-:Y:S02]  /*11280*/  FADD.FTZ R3, R237, R3 ;  /* 0x00000003ed037221 */ /* 0x000fe40000010000 */
[C---:B------:R-:W-:Y:S01]  /*11290*/  HMMA.16816.F32 R48, R160.reuse, R118, R48 ;  /* 0x00000076a030723c */ /* 0x040fe20000001830 */
[----:B------:R1:W2:Y:S01]  /*112a0*/  MUFU.EX2 R206, R2 ;  /* 0x0000000200ce7308 */ /* 0x0002a20000000800 */
[----:B------:R-:W3:Y:S02]  /*112b0*/  LDSM.16.MT88.4 R116, [R209+0x3080] ;  /* 0x00308000d174783b */ /* 0x000ee40000004200 */
[----:B------:R-:W-:Y:S04]  /*112c0*/  FADD.FTZ R100, R241, R100 ;  /* 0x00000064f1647221 */ /* 0x000fe80000010000 */
[-C--:B------:R-:W-:Y:S01]  /*112d0*/  HMMA.16816.F32 R52, R160, R120.reuse, R52 ;  /* 0x00000078a034723c */ /* 0x080fe20000001834 */
[----:B------:R-:W-:Y:S07]  /*112e0*/  FADD.FTZ R100, R242, R100 ;  /* 0x00000064f2647221 */ /* 0x000fee0000010000 */
[C---:B------:R-:W-:Y:S08]  /*112f0*/  HMMA.16816.F32 R56, R112.reuse, R120, R56 ;  /* 0x000000787038723c */ /* 0x040ff00000001838 */
[-C--:B------:R-:W-:Y:S01]  /*11300*/  HMMA.16816.F32 R60, R112, R122.reuse, R60 ;  /* 0x0000007a703c723c */ /* 0x080fe2000000183c */
[--C-:B-1----:R-:W-:Y:S04]  /*11310*/  FFMA.FTZ R2, R168, c[0x0][0x2d0], -R111.reuse ;  /* 0x0000b400a8027a23 */ /* 0x102fe8000001086f */
[----:B------:R1:W-:Y:S03]  /*11320*/  MUFU.EX2 R205, R2 ;  /* 0x0000000200cd7308 */ /* 0x0003e60000000800 */
[C---:B------:R-:W-:Y:S01]  /*11330*/  HMMA.16816.F32 R64, R160.reuse, R122, R64 ;  /* 0x0000007aa040723c */ /* 0x040fe20000001840 */
[----:B------:R-:W2:Y:S07]  /*11340*/  LDSM.16.MT88.4 R120, [R210+0x3080] ;  /* 0x00308000d278783b */ /* 0x000eae0000004200 */
[-C--:B---3--:R-:W-:Y:S08]  /*11350*/  HMMA.16816.F32 R68, R160, R116.reuse, R68 ;  /* 0x00000074a044723c */ /* 0x088ff00000001844 */
[C---:B------:R-:W-:Y:S01]  /*11360*/  HMMA.16816.F32 R72, R112.reuse, R116, R72 ;  /* 0x000000747048723c */ /* 0x040fe20000001848 */
[----:B-1----:R-:W-:Y:S07]  /*11370*/  FFMA.FTZ R2, R170, c[0x0][0x2d0], -R111 ;  /* 0x0000b400aa027a23 */ /* 0x002fee000001086f */
[-C--:B------:R-:W-:Y:S01]  /*11380*/  HMMA.16816.F32 R76, R112, R118.reuse, R76 ;  /* 0x00000076704c723c */ /* 0x080fe2000000184c */
[----:B------:R1:W3:Y:S07]  /*11390*/  MUFU.EX2 R204, R2 ;  /* 0x0000000200cc7308 */ /* 0x0002ee0000000800 */
[C---:B------:R-:W-:Y:S01]  /*113a0*/  HMMA.16816.F32 R80, R160.reuse, R118, R80 ;  /* 0x00000076a050723c */ /* 0x040fe20000001850 */
[----:B------:R-:W4:Y:S07]  /*113b0*/  LDSM.16.MT88.4 R116, [R209+0x1c80] ;  /* 0x001c8000d174783b */ /* 0x000f2e0000004200 */
[-C--:B--2---:R-:W-:Y:S08]  /*113c0*/  HMMA.16816.F32 R84, R160, R120.reuse, R84 ;  /* 0x00000078a054723c */ /* 0x084ff00000001854 */
[C---:B------:R-:W-:Y:S01]  /*113d0*/  HMMA.16816.F32 R88, R112.reuse, R120, R88 ;  /* 0x000000787058723c */ /* 0x040fe20000001858 */
[--C-:B-1----:R-:W-:Y:S04]  /*113e0*/  FFMA.FTZ R2, R169, c[0x0][0x2d0], -R164.reuse ;  /* 0x0000b400a9027a23 */ /* 0x102fe800000108a4 */
[----:B------:R1:W-:Y:S03]  /*113f0*/  MUFU.EX2 R203, R2 ;  /* 0x0000000200cb7308 */ /* 0x0003e60000000800 */
[-C--:B------:R-:W-:Y:S07]  /*11400*/  HMMA.16816.F32 R92, R112, R122.reuse, R92 ;  /* 0x0000007a705c723c */ /* 0x080fee000000185c */
[----:B-----5:R-:W-:Y:S01]  /*11410*/  F2FP.PACK_AB R112, R231, R232 ;  /* 0x000000e8e770723e */ /* 0x020fe200000000ff */
[----:B------:R-:W-:Y:S01]  /*11420*/  HMMA.16816.F32 R96, R160, R122, R96 ;  /* 0x0000007aa060723c */ /* 0x000fe20000001860 */
[----:B------:R-:W-:Y:S03]  /*11430*/  F2FP.PACK_AB R113, R229, R230 ;  /* 0x000000e6e571723e */ /* 0x000fe600000000ff */
[----:B------:R-:W-:Y:S02]  /*11440*/  F2FP.PACK_AB R114, R206, R207 ;  /* 0x000000cfce72723e */ /* 0x000fe400000000ff */
[----:B---3--:R-:W-:Y:S07]  /*11450*/  F2FP.PACK_AB R115, R204, R205 ;  /* 0x000000cdcc73723e */ /* 0x008fee00000000ff */
[-C--:B----4-:R-:W-:Y:S01]  /*11460*/  HMMA.16816.F32 R4, R112, R116.reuse, R4 ;  /* 0x000000747004723c */ /* 0x090fe20000001804 */
        /* <DEDUP_REMOVED lines=47> */
[----:B------:R2:W-:Y:S03]  /*11760*/  MUFU.EX2 R194, R2 ;  /* 0x0000000200c27308 */ /* 0x0005e60000000800 */
[C---:B------:R-:W-:Y:S07]  /*11770*/  HMMA.16816.F32 R64, R112.reuse, R118, R64 ;  /* 0x000000767040723c */ /* 0x040fee0000001840 */
[----:B------:R-:W3:Y:S01]  /*11780*/  MUFU.EX2 R193, R110 ;  /* 0x0000006e00c17308 */ /* 0x000ee20000000800 */
[-C--:B-1----:R-:W-:Y:S08]  /*11790*/  HMMA.16816.F32 R68, R112, R124.reuse, R68 ;  /* 0x0000007c7044723c */ /* 0x082ff00000001844 */
[C---:B------:R-:W-:Y:S01]  /*117a0*/  HMMA.16816.F32 R72, R120.reuse, R124, R72 ;  /* 0x0000007c7848723c */ /* 0x040fe20000001848 */
[--C-:B--2---:R-:W-:Y:S02]  /*117b0*/  FFMA.FTZ R2, R190, c[0x0][0x2d0], -R111.reuse ;  /* 0x0000b400be027a23 */ /* 0x104fe4000001086f */
[----:B------:R-:W2:Y:S05]  /*117c0*/  LDL.LU R190, [R1+0x8] ;  /* 0x0000080001be7983 */ /* 0x000eaa0000300800 */
[-C--:B------:R-:W-:Y:S01]  /*117d0*/  HMMA.16816.F32 R76, R120, R126.reuse, R76 ;  /* 0x0000007e784c723c */ /* 0x080fe2000000184c */
[----:B------:R1:W-:Y:S03]  /*117e0*/  MUFU.EX2 R186, R2 ;  /* 0x0000000200ba7308 */ /* 0x0003e60000000800 */
[----:B------:R-:W-:Y:S01]  /*117f0*/  FFMA.FTZ R111, R191, c[0x0][0x2d0], -R111 ;  /* 0x0000b400bf6f7a23 */ /* 0x000fe2000001086f */
[----:B---3--:R-:W-:Y:S03]  /*11800*/  F2FP.PACK_AB R110, R193, R194 ;  /* 0x000000c2c16e723e */ /* 0x008fe600000000ff */
[C---:B------:R-:W-:Y:S03]  /*11810*/  HMMA.16816.F32 R80, R112.reuse, R126, R80 ;  /* 0x0000007e7050723c */ /* 0x040fe60000001850 */
[----:B------:R-:W3:Y:S05]  /*11820*/  MUFU.EX2 R184, R111 ;  /* 0x0000006f00b87308 */ /* 0x000eea0000000800 */
[-C--:B----4-:R-:W-:Y:S08]  /*11830*/  HMMA.16816.F32 R84, R112, R128.reuse, R84 ;  /* 0x000000807054723c */ /* 0x090ff00000001854 */
[C---:B------:R-:W-:Y:S01]  /*11840*/  HMMA.16816.F32 R88, R120.reuse, R128, R88 ;  /* 0x000000807858723c */ /* 0x040fe20000001858 */
[--C-:B-1----:R-:W-:Y:S04]  /*11850*/  FFMA.FTZ R2, R187, c[0x0][0x2d0], -R164.reuse ;  /* 0x0000b400bb027a23 */ /* 0x102fe800000108a4 */
[----:B------:R1:W-:Y:S03]  /*11860*/  MUFU.EX2 R182, R2 ;  /* 0x0000000200b67308 */ /* 0x0003e60000000800 */
[-C--:B------:R-:W-:Y:S01]  /*11870*/  HMMA.16816.F32 R92, R120, R130.reuse, R92 ;  /* 0x00000082785c723c */ /* 0x080fe2000000185c */
[----:B---3--:R-:W-:Y:S07]  /*11880*/  F2FP.PACK_AB R111, R184, R186 ;  /* 0x000000bab86f723e */ /* 0x008fee00000000ff */
[----:B------:R-:W-:Y:S01]  /*11890*/  HMMA.16816.F32 R96, R112, R130, R96 ;  /* 0x000000827060723c */ /* 0x000fe20000001860 */
[--C-:B-1----:R-:W-:Y:S04]  /*118a0*/  FFMA.FTZ R2, R188, c[0x0][0x2d0], -R164.reuse ;  /* 0x0000b400bc027a23 */ /* 0x102fe800000108a4 */
[----:B------:R1:W3:Y:S02]  /*118b0*/  MUFU.EX2 R178, R2 ;  /* 0x0000000200b27308 */ /* 0x0002e40000000800 */
[--C-:B-1----:R-:W-:Y:S01]  /*118c0*/  FFMA.FTZ R2, R192, c[0x0][0x2d0], -R164.reuse ;  /* 0x0000b400c0027a23 */ /* 0x102fe200000108a4 */
[----:B---3--:R-:W-:Y:S01]  /*118d0*/  F2FP.PACK_AB R160, R178, R182 ;  /* 0x000000b6b2a0723e */ /* 0x008fe200000000ff */
[----:B------:R-:W-:Y:S06]  /*118e0*/  FFMA.FTZ R164, R189, c[0x0][0x2d0], -R164 ;  /* 0x0000b400bda47a23 */ /* 0x000fec00000108a4 */
[----:B------:R1:W-:Y:S10]  /*118f0*/  MUFU.EX2 R180, R2 ;  /* 0x0000000200b47308 */ /* 0x0003f40000000800 */
[----:B------:R-:W3:Y:S01]  /*11900*/  MUFU.EX2 R177, R164 ;  /* 0x000000a400b17308 */ /* 0x000ee20000000800 */
[--C-:B-1----:R-:W-:Y:S09]  /*11910*/  FFMA.FTZ R2, R181, c[0x0][0x2d0], -R165.reuse ;  /* 0x0000b400b5027a23 */ /* 0x102ff200000108a5 */
[----:B------:R1:W-:Y:S01]  /*11920*/  MUFU.EX2 R173, R2 ;  /* 0x0000000200ad7308 */ /* 0x0003e20000000800 */
[----:B---3--:R-:W-:Y:S01]  /*11930*/  F2FP.PACK_AB R162, R177, R180 ;  /* 0x000000b4b1a2723e */ /* 0x008fe200000000ff */
[--C-:B-1----:R-:W-:Y:S08]  /*11940*/  FFMA.FTZ R2, R183, c[0x0][0x2d0], -R165.reuse ;  /* 0x0000b400b7027a23 */ /* 0x102ff000000108a5 */
[----:B------:R1:W3:Y:S02]  /*11950*/  MUFU.EX2 R172, R2 ;  /* 0x0000000200ac7308 */ /* 0x0002e40000000800 */
[--C-:B-1----:R-:W-:Y:S01]  /*11960*/  FFMA.FTZ R2, R185, c[0x0][0x2d0], -R165.reuse ;  /* 0x0000b400b9027a23 */ /* 0x102fe200000108a5 */
[----:B---3--:R-:W-:Y:S01]  /*11970*/  F2FP.PACK_AB R161, R172, R173 ;  /* 0x000000adaca1723e */ /* 0x008fe200000000ff */
        /* <DEDUP_REMOVED lines=8> */
[C---:B------:R-:W-:Y:S07]  /*11a00*/  HMMA.16816.F32 R116, R160.reuse, R132, R8 ;  /* 0x00000084a074723c */ /* 0x040fee0000001808 */
[----:B------:R-:W-:Y:S01]  /*11a10*/  FADD.FTZ R8, R238, R3 ;  /* 0x00000003ee087221 */ /* 0x000fe20000010000 */
[-C--:B------:R-:W-:Y:S01]  /*11a20*/  HMMA.16816.F32 R120, R160, R134.reuse, R12 ;  /* 0x00000086a078723c */ /* 0x080fe2000000180c */
[----:B------:R-:W-:Y:S03]  /*11a30*/  FFMA.FTZ R3, R0, R250, R179 ;  /* 0x000000fa00037223 */ /* 0x000fe600000100b3 */
[----:B------:R-:W-:Y:S02]  /*11a40*/  FADD.FTZ R0, R239, R8 ;  /* 0x00000008ef007221 */ /* 0x000fe40000010000 */
[----:B------:R-:W-:Y:S02]  /*11a50*/  FADD.FTZ R3, R233, R3 ;  /* 0x00000003e9037221 */ /* 0x000fe40000010000 */
[C---:B------:R-:W-:Y:S01]  /*11a60*/  HMMA.16816.F32 R124, R108.reuse, R134, R16 ;  /* 0x000000866c7c723c */ /* 0x040fe20000001810 */
[----:B------:R-:W-:Y:S03]  /*11a70*/  FADD.FTZ R8, R203, R0 ;  /* 0x00000000cb087221 */ /* 0x000fe60000010000 */
[----:B------:R-:W-:Y:S04]  /*11a80*/  FADD.FTZ R3, R234, R3 ;  /* 0x00000003ea037221 */ /* 0x000fe80000010000 */
[-C--:B------:R-:W-:Y:S01]  /*11a90*/  HMMA.16816.F32 R128, R108, R140.reuse, R20 ;  /* 0x0000008c6c80723c */ /* 0x080fe20000001814 */
[----:B------:R-:W-:Y:S04]  /*11aa0*/  FADD.FTZ R3, R235, R3 ;  /* 0x00000003eb037221 */ /* 0x000fe80000010000 */
[----:B------:R-:W-:Y:S03]  /*11ab0*/  FADD.FTZ R3, R199, R3 ;  /* 0x00000003c7037221 */ /* 0x000fe60000010000 */
[C---:B------:R-:W-:Y:S01]  /*11ac0*/  HMMA.16816.F32 R132, R160.reuse, R140, R24 ;  /* 0x0000008ca084723c */ /* 0x040fe20000001818 */
[----:B------:R-:W-:Y:S04]  /*11ad0*/  FADD.FTZ R3, R176, R3 ;  /* 0x00000003b0037221 */ /* 0x000fe80000010000 */
[----:B------:R-:W-:Y:S03]  /*11ae0*/  FADD.FTZ R3, R174, R3 ;  /* 0x00000003ae037221 */ /* 0x000fe60000010000 */
[-C--:B------:R-:W-:Y:S01]  /*11af0*/  HMMA.16816.F32 R136, R160, R142.reuse, R28 ;  /* 0x0000008ea088723c */ /* 0x080fe2000000181c */
[----:B------:R-:W-:Y:S07]  /*11b00*/  FADD.FTZ R3, R175, R3 ;  /* 0x00000003af037221 */ /* 0x000fee0000010000 */
[C---:B------:R-:W-:Y:S08]  /*11b10*/  HMMA.16816.F32 R140, R108.reuse, R142, R32 ;  /* 0x0000008e6c8c723c */ /* 0x040ff00000001820 */
[-C--:B------:R-:W-:Y:S08]  /*11b20*/  HMMA.16816.F32 R144, R108, R156.reuse, R36 ;  /* 0x0000009c6c90723c */ /* 0x080ff00000001824 */
[C---:B------:R-:W-:Y:S08]  /*11b30*/  HMMA.16816.F32 R148, R160.reuse, R156, R40 ;  /* 0x0000009ca094723c */ /* 0x040ff00000001828 */
[-C--:B------:R-:W-:Y:S08]  /*11b40*/  HMMA.16816.F32 R152, R160, R158.reuse, R44 ;  /* 0x0000009ea098723c */ /* 0x080ff0000000182c */
[C---:B------:R-:W-:Y:S08]  /*11b50*/  HMMA.16816.F32 R156, R108.reuse, R158, R48 ;  /* 0x0000009e6c9c723c */ /* 0x040ff00000001830 */
[-C--:B-1----:R-:W-:Y:S01]  /*11b60*/  HMMA.16816.F32 R52, R108, R164.reuse, R52 ;  /* 0x000000a46c34723c */ /* 0x082fe20000001834 */
[----:B--2---:R-:W-:Y:S04]  /*11b70*/  FFMA.FTZ R101, R101, R190, R244 ;  /* 0x000000be65657223 */ /* 0x004fe800000100f4 */
[----:B------:R-:W-:Y:S01]  /*11b80*/  FADD.FTZ R2, R245, R101 ;  /* 0x00000065f5027221 */ /* 0x000fe20000010000 */
[----:B------:R-:W-:Y:S02]  /*11b90*/  MOV R101, R106 ;  /* 0x0000006a00657202 */ /* 0x000fe40000000f00 */
[C---:B------:R-:W-:Y:S01]  /*11ba0*/  HMMA.16816.F32 R56, R160.reuse, R164, R56 ;  /* 0x000000a4a038723c */ /* 0x040fe20000001838 */
[----:B------:R-:W-:Y:S04]  /*11bb0*/  FADD.FTZ R2, R246, R2 ;  /* 0x00000002f6027221 */ /* 0x000fe80000010000 */
[----:B------:R-:W-:Y:S02]  /*11bc0*/  FADD.FTZ R9, R247, R2 ;  /* 0x00000002f7097221 */ /* 0x000fe40000010000 */
[----:B------:R-:W-:Y:S01]  /*11bd0*/  FADD.FTZ R2, R243, R100 ;  /* 0x00000064f3027221 */ /* 0x000fe20000010000 */
[-C--:B------:R-:W-:Y:S01]  /*11be0*/  HMMA.16816.F32 R60, R160, R166.reuse, R60 ;  /* 0x000000a6a03c723c */ /* 0x080fe2000000183c */
[----:B------:R-:W-:Y:S03]  /*11bf0*/  FADD.FTZ R9, R232, R9 ;  /* 0x00000009e8097221 */ /* 0x000fe60000010000 */
[----:B------:R-:W-:Y:S01]  /*11c00*/  FADD.FTZ R10, R230, R2 ;  /* 0x00000002e60a7221 */ /* 0x000fe20000010000 */
[-C--:B------:R-:W-:Y:S01]  /*11c10*/  MOV R100, R102.reuse ;  /* 0x0000006600647202 */ /* 0x080fe20000000f00 */
[----:B------:R-:W-:Y:S02]  /*11c20*/  FADD.FTZ R2, R231, R9 ;  /* 0x00000009e7027221 */ /* 0x000fe40000010000 */
[C---:B------:R-:W-:Y:S01]  /*11c30*/  HMMA.16816.F32 R64, R108.reuse, R166, R64 ;  /* 0x000000a66c40723c */ /* 0x040fe20000001840 */
[----:B------:R-:W-:Y:S03]  /*11c40*/  FADD.FTZ R0, R229, R10 ;  /* 0x0000000ae5007221 */ /* 0x000fe60000010000 */
[----:B------:R-:W-:Y:S02]  /*11c50*/  FADD.FTZ R10, R207, R2 ;  /* 0x00000002cf0a7221 */ /* 0x000fe40000010000 */
[----:B------:R-:W-:Y:S02]  /*11c60*/  FADD.FTZ R9, R202, R8 ;  /* 0x00000008ca097221 */ /* 0x000fe40000010000 */
[-C--:B------:R-:W-:Y:S01]  /*11c70*/  HMMA.16816.F32 R68, R108, R168.reuse, R68 ;  /* 0x000000a86c44723c */ /* 0x080fe20000001844 */
[----:B------:R-:W-:Y:S03]  /*11c80*/  FADD.FTZ R8, R205, R0 ;  /* 0x00000000cd087221 */ /* 0x000fe60000010000 */
[----:B------:R-:W-:Y:S02]  /*11c90*/  FADD.FTZ R0, R206, R10 ;  /* 0x0000000ace007221 */ /* 0x000fe40000010000 */
[----:B------:R-:W-:Y:S02]  /*11ca0*/  FADD.FTZ R2, R201, R9 ;  /* 0x00000009c9027221 */ /* 0x000fe40000010000 */
[C---:B------:R-:W-:Y:S08]  /*11cb0*/  HMMA.16816.F32 R72, R160.reuse, R168, R72 ;  /* 0x000000a8a048723c */ /* 0x040ff00000001848 */
[-C--:B------:R-:W-:Y:S08]  /*11cc0*/  HMMA.16816.F32 R76, R160, R170.reuse, R76 ;  /* 0x000000aaa04c723c */ /* 0x080ff0000000184c */
[C---:B------:R-:W-:Y:S08]  /*11cd0*/  HMMA.16816.F32 R80, R108.reuse, R170, R80 ;  /* 0x000000aa6c50723c */ /* 0x040ff00000001850 */
[-C--:B------:R-:W-:Y:S08]  /*11ce0*/  HMMA.16816.F32 R84, R108, R4.reuse, R84 ;  /* 0x000000046c54723c */ /* 0x080ff00000001854 */
        /* <DEDUP_REMOVED lines=22> */
[----:B------:R-:W-:Y:S01]  /*11e50*/  FADD.FTZ R2, R107, R2 ;  /* 0x000000026b027221 */ /* 0x000fe20000010000 */
[----:B------:R-:W-:Y:S02]  /*11e60*/  MOV R107, R104 ;  /* 0x00000068006b7202 */ /* 0x000fe40000000f00 */
[----:B------:R2:W-:Y:S01]  /*11e70*/  STL [R1+0xc], R3 ;  /* 0x00000c0301007387 */ /* 0x0005e20000100800 */
[----:B------:R-:W-:Y:S01]  /*11e80*/  FADD.FTZ R2, R103, R2 ;  /* 0x0000000267027221 */ /* 0x000fe20000010000 */
[----:B------:R-:W-:Y:S04]  /*11e90*/  MOV R103, R105 ;  /* 0x0000006900677202 */ /* 0x000fe80000000f00 */
[----:B------:R2:W-:Y:S01]  /*11ea0*/  STL [R1+0x10], R2 ;  /* 0x0000100201007387 */ /* 0x0005e20000100800 */
[----:B-1----:R-:W-:Y:S04]  /*11eb0*/  IADD3 R0, R224, -0x1, RZ ;  /* 0xffffffffe0007810 */ /* 0x002fe80007ffe0ff */
[----:B------:R-:W-:Y:S01]  /*11ec0*/  MOV R224, R0 ;  /* 0x0000000000e07202 */ /* 0x000fe20000000f00 */
[----:B--2---:R-:W-:-:S05]  /*11ed0*/  @P0 BRA `(.L_x_243) ;  /* 0xffffb9d000000947 */ /* 0x004fca000383ffff */
.L_x_222:
[----:B------:R-:W2:Y:S04]  /*11ee0*/  LDL.LU R0, [R1+0x8] ;  /* 0x0000080001007983 */ /* 0x000ea80000300800 */
[----:B-1----:R-:W3:Y:S04]  /*11ef0*/  LDL.LU R3, [R1+0x4] ;  /* 0x0000040001037983 */ /* 0x002ee80000300800 */
        /* <DEDUP_REMOVED lines=25> */
[----:B------:R-:W-:Y:S01]  /*12090*/  FSETP.NE.FTZ.AND P2, PT, R5, RZ, PT ;  /* 0x000000ff0500720b */ /* 0x000fe20003f55000 */
[----:B----4-:R-:W-:-:S03]  /*120a0*/  FADD.FTZ R7, R2, R8 ;  /* 0x0000000802077221 */ /* 0x010fc60000010000 */
[----:B------:R-:W-:Y:S02]  /*120b0*/  FSETP.NE.FTZ.AND P1, PT, R6, RZ, PT ;  /* 0x000000ff0600720b */ /* 0x000fe40003f35000 */
[----:B------:R-:W-:-:S03]  /*120c0*/  MOV R2, RZ ;  /* 0x000000ff00027202 */ /* 0x000fc60000000f00 */
[----:B------:R-:W1:Y:S01]  /*120d0*/  @P3 MUFU.RCP R0, R4 ;  /* 0x0000000400003308 */ /* 0x000e620000001000 */
[----:B------:R-:W-:-:S07]  /*120e0*/  FSETP.NE.FTZ.AND P0, PT, R7, RZ, PT ;  /* 0x000000ff0700720b */ /* 0x000fce0003f15000 */
[----:B------:R-:W-:Y:S01]  /*120f0*/  @P2 MUFU.RCP R3, R5 ;  /* 0x0000000500032308 */ /* 0x000fe20000001000 */
[----:B-1----:R-:W-:-:S07]  /*12100*/  FMUL.FTZ R112, R0, R112 ;  /* 0x0000007000707220 */ /* 0x002fce0000410000 */
        /* <DEDUP_REMOVED lines=19> */
[C---:B------:R-:W-:Y:S01]  /*12240*/  FMUL.FTZ R68, R0.reuse, R68 ;  /* 0x0000004400447220 */ /* 0x040fe20000410000 */
[----:B------:R-:W-:Y:S01]  /*12250*/  @P0 MUFU.LG2 R5, R7 ;  /* 0x0000000700050308 */ /* 0x000fe20000000c00 */
        /* <DEDUP_REMOVED lines=8> */
[C---:B-1----:R-:W-:Y:S02]  /*122e0*/  FMUL.FTZ R116, R2.reuse, R116 ;  /* 0x0000007402747220 */ /* 0x042fe40000410000 */
[----:B------:R-:W-:-:S02]  /*122f0*/  FMUL.FTZ R117, R2, R117 ;  /* 0x0000007502757220 */ /* 0x000fc40000410000 */
[C---:B------:R-:W-:Y:S01]  /*12300*/  FMUL.FTZ R120, R2.reuse, R120 ;  /* 0x0000007802787220 */ /* 0x040fe20000410000 */
[----:B------:R1:W2:Y:S01]  /*12310*/  @P0 MUFU.RCP R0, R7 ;  /* 0x0000000700000308 */ /* 0x0002a20000001000 */
[C---:B------:R-:W-:Y:S02]  /*12320*/  FMUL.FTZ R121, R2.reuse, R121 ;  /* 0x0000007902797220 */ /* 0x040fe40000410000 */
[C---:B------:R-:W-:Y:S02]  /*12330*/  FMUL.FTZ R132, R2.reuse, R132 ;  /* 0x0000008402847220 */ /* 0x040fe40000410000 */
[C---:B------:R-:W-:Y:S02]  /*12340*/  FMUL.FTZ R133, R2.reuse, R133 ;  /* 0x0000008502857220 */ /* 0x040fe40000410000 */
[C---:B------:R-:W-:Y:S02]  /*12350*/  FMUL.FTZ R136, R2.reuse, R136 ;  /* 0x0000008802887220 */ /* 0x040fe40000410000 */
[----:B------:R-:W-:-:S02]  /*12360*/  FMUL.FTZ R137, R2, R137 ;  /* 0x0000008902897220 */ /* 0x000fc40000410000 */
[C---:B------:R-:W-:Y:S02]  /*12370*/  FMUL.FTZ R148, R2.reuse, R148 ;  /* 0x0000009402947220 */ /* 0x040fe40000410000 */
[C---:B------:R-:W-:Y:S02]  /*12380*/  FMUL.FTZ R149, R2.reuse, R149 ;  /* 0x0000009502957220 */ /* 0x040fe40000410000 */
[C---:B------:R-:W-:Y:S01]  /*12390*/  FMUL.FTZ R152, R2.reuse, R152 ;  /* 0x0000009802987220 */ /* 0x040fe20000410000 */
[----:B-1----:R-:W-:Y:S01]  /*123a0*/  @P0 MOV R7, 0x3f317218 ;  /* 0x3f31721800070802 */ /* 0x002fe20000000f00 */
        /* <DEDUP_REMOVED lines=70> */
[----:B------:R-:W-:Y:S02]  /*12810*/  @P0 FMUL.FTZ R3, R5, 0.69314718246459960938 ;  /* 0x3f31721805030820 */ /* 0x000fe40000410000 */
[----:B------:R-:W-:-:S02]  /*12820*/  @P0 FMUL.FTZ R0, R7, c[0x0][0x2d0] ;  /* 0x0000b40007000a20 */ /* 0x000fc40000410000 */
[----:B------:R-:W-:Y:S02]  /*12830*/  @P3 FFMA.FTZ R30, R9, R106, R10 ;  /* 0x0000006a091e3223 */ /* 0x000fe4000001000a */
[----:B------:R-:W-:Y:S02]  /*12840*/  @P2 FFMA.FTZ R31, R4, R105, R8 ;  /* 0x00000069041f2223 */ /* 0x000fe40000010008 */
[----:B------:R-:W-:Y:S02]  /*12850*/  @P1 FFMA.FTZ R32, R2, R104, R6 ;  /* 0x0000006802201223 */ /* 0x000fe40000010006 */
[----:B------:R-:W-:Y:S02]  /*12860*/  @P0 FFMA.FTZ R33, R0, R100, R3 ;  /* 0x0000006400210223 */ /* 0x000fe40000010003 */
.L_x_167:
[----:B--2---:R-:W-:Y:S05]  /*12870*/  @P4 BRA `(.L_x_244) ;  /* 0x0000166000004947 */ /* 0x004fea0003800000 */
[----:B------:R-:W2:Y:S01]  /*12880*/  S2R R11, SR_TID.X ;  /* 0x00000000000b7919 */ /* 0x000ea20000002100 */
[----:B------:R-:W-:Y:S01]  /*12890*/  ULDC.64 UR4, c[0x0][0x490] ;  /* 0x0001240000047ab9 */ /* 0x000fe20000000a00 */
[----:B------:R-:W-:Y:S01]  /*128a0*/  F2FP.PACK_AB R62, R63, R62 ;  /* 0x0000003e3f3e723e */ /* 0x000fe200000000ff */
[----:B------:R-:W-:Y:S01]  /*128b0*/  UIMAD UR10, UR6, UR4, URZ ;  /* 0x00000004060a72a4 */ /* 0x000fe2000f8e023f */
[----:B------:R-:W3:Y:S01]  /*128c0*/  S2R R13, SR_CTAID.Z ;  /* 0x00000000000d7919 */ /* 0x000ee20000002700 */
[----:B------:R-:W-:Y:S01]  /*128d0*/  UIMAD.WIDE.U32 UR12, UR7, UR4, URZ ;  /* 0x00000004070c72a5 */ /* 0x000fe2000f8e003f */
[----:B------:R-:W-:Y:S01]  /*128e0*/  F2FP.PACK_AB R60, R61, R60 ;  /* 0x0000003c3d3c723e */ /* 0x000fe200000000ff */
[----:B------:R-:W-:Y:S01]  /*128f0*/  UIMAD UR10, UR7, UR5, UR10 ;  /* 0x00000005070a72a4 */ /* 0x000fe2000f8e020a */
[----:B------:R-:W4:Y:S01]  /*12900*/  S2R R63, SR_CTAID.X ;  /* 0x00000000003f7919 */ /* 0x000f220000002500 */
[----:B------:R-:W-:Y:S01]  /*12910*/  IMAD.MOV.U32 R61, RZ, RZ, c[0x0][0x4e8] ;  /* 0x00013a00ff3d7624 */ /* 0x000fe200078e00ff */
[----:B------:R-:W-:Y:S01]  /*12920*/  ULDC.64 UR4, c[0x0][0x3e8] ;  /* 0x0000fa0000047ab9 */ /* 0x000fe20000000a00 */
[----:B------:R-:W-:Y:S01]  /*12930*/  IMAD.U32 R2, RZ, RZ, UR12 ;  /* 0x0000000cff027e24 */ /* 0x000fe2000f8e00ff */
[----:B------:R-:W-:Y:S01]  /*12940*/  UIMAD.WIDE.U32 UR14, UR7, UR4, URZ ;  /* 0x00000004070e72a5 */ /* 0x000fe2000f8e003f */
[----:B------:R-:W-:Y:S01]  /*12950*/  IMAD.U32 R3, RZ, RZ, UR13 ;  /* 0x0000000dff037e24 */ /* 0x000fe2000f8e00ff */
[----:B------:R-:W-:Y:S01]  /*12960*/  UIMAD UR6, UR6, UR4, URZ ;  /* 0x00000004060672a4 */ /* 0x000fe2000f8e023f */
[C---:B------:R-:W-:Y:S01]  /*12970*/  ISETP.NE.AND P1, PT, R61.reuse, 0x1, PT ;  /* 0x000000013d00780c */ /* 0x040fe20003f25270 */
[----:B------:R-:W-:Y:S01]  /*12980*/  UIADD3 UR10, UR13, UR10, URZ ;  /* 0x0000000a0d0a7290 */ /* 0x000fe2000fffe03f */
[----:B------:R-:W-:Y:S01]  /*12990*/  IMAD R61, R61, c[0x0][0x388], RZ ;  /* 0x0000e2003d3d7a24 */ /* 0x000fe200078e02ff */
[----:B------:R-:W-:Y:S01]  /*129a0*/  UIMAD UR5, UR7, UR5, UR6 ;  /* 0x00000005070572a4 */ /* 0x000fe2000f8e0206 */
[----:B------:R-:W-:Y:S01]  /*129b0*/  IMAD.U32 R6, RZ, RZ, UR14 ;  /* 0x0000000eff067e24 */ /* 0x000fe2000f8e00ff */
[----:B------:R-:W-:Y:S01]  /*129c0*/  F2FP.PACK_AB R112, R113, R112 ;  /* 0x000000707170723e */ /* 0x000fe200000000ff */
[----:B------:R-:W-:Y:S01]  /*129d0*/  IMAD.U32 R7, RZ, RZ, UR15 ;  /* 0x0000000fff077e24 */ /* 0x000fe2000f8e00ff */
[----:B------:R-:W-:Y:S01]  /*129e0*/  UIADD3 UR5, UR15, UR5, URZ ;  /* 0x000000050f057290 */ /* 0x000fe2000fffe03f */
[----:B------:R-:W-:Y:S01]  /*129f0*/  IMAD.U32 R5, RZ, RZ, UR10 ;  /* 0x0000000aff057e24 */ /* 0x000fe2000f8e00ff */
[----:B--2---:R-:W-:Y:S01]  /*12a00*/  SHF.R.S32.HI R10, RZ, 0x1f, R11 ;  /* 0x0000001fff0a7819 */ /* 0x004fe2000001140b */
[----:B------:R-:W-:Y:S01]  /*12a10*/  BSSY B0, `(.L_x_245) ;  /* 0x0000104000007945 */ /* 0x000fe20003800000 */
[----:B------:R-:W-:-:S02]  /*12a20*/  F2FP.PACK_AB R114, R115, R114 ;  /* 0x000000727372723e */ /* 0x000fc400000000ff */
[CC--:B------:R-:W-:Y:S01]  /*12a30*/  LEA.HI R8, R10.reuse, R11.reuse, RZ, 0x5 ;  /* 0x0000000b0a087211 */ /* 0x0c0fe200078f28ff */
[----:B------:R-:W-:Y:S01]  /*12a40*/  IMAD.U32 R3, RZ, RZ, UR5 ;  /* 0x00000005ff037e24 */ /* 0x000fe2000f8e00ff */
[-C--:B------:R-:W-:Y:S02]  /*12a50*/  LEA.HI R9, R10, R11.reuse, RZ, 0x2 ;  /* 0x0000000b0a097211 */ /* 0x080fe400078f10ff */
[----:B------:R-:W-:Y:S02]  /*12a60*/  LOP3.LUT R0, R8, 0xffffffe0, RZ, 0xc0, !PT ;  /* 0xffffffe008007812 */ /* 0x000fe400078ec0ff */
[----:B------:R-:W-:Y:S02]  /*12a70*/  LOP3.LUT R4, R9, 0xfffffffc, RZ, 0xc0, !PT ;  /* 0xfffffffc09047812 */ /* 0x000fe400078ec0ff */
[----:B------:R-:W-:Y:S01]  /*12a80*/  LEA.HI R10, R10, R11, RZ, 0x3 ;  /* 0x0000000b0a0a7211 */ /* 0x000fe200078f18ff */
[C---:B------:R-:W-:Y:S01]  /*12a90*/  IMAD.IADD R0, R11.reuse, 0x1, -R0 ;  /* 0x000000010b007824 */ /* 0x040fe200078e0a00 */
[----:B---3--:R-:W-:Y:S01]  /*12aa0*/  SHF.R.S32.HI R12, RZ, 0x1f, R13 ;  /* 0x0000001fff0c7819 */ /* 0x008fe2000001140d */
[----:B------:R-:W-:Y:S01]  /*12ab0*/  IMAD.IADD R7, R11, 0x1, -R4 ;  /* 0x000000010b077824 */ /* 0x000fe200078e0a04 */
[----:B------:R-:W-:Y:S01]  /*12ac0*/  SHF.R.S32.HI R17, RZ, 0x2, R9 ;  /* 0x00000002ff117819 */ /* 0x000fe20000011409 */
[----:B------:R-:W-:Y:S01]  /*12ad0*/  IMAD.MOV.U32 R4, RZ, RZ, R2 ;  /* 0x000000ffff047224 */ /* 0x000fe200078e0002 */
[----:B------:R-:W-:Y:S01]  /*12ae0*/  SHF.R.S32.HI R11, RZ, 0x1f, R0 ;  /* 0x0000001fff0b7819 */ /* 0x000fe20000011400 */
[----:B------:R-:W-:Y:S01]  /*12af0*/  IMAD.MOV.U32 R2, RZ, RZ, R6 ;  /* 0x000000ffff027224 */ /* 0x000fe200078e0006 */
[----:B------:R-:W-:Y:S01]  /*12b00*/  LOP3.LUT P0, RZ, R0, 0x3, RZ, 0xc0, !PT ;  /* 0x0000000300ff7812 */ /* 0x000fe2000780c0ff */
[----:B------:R-:W-:Y:S01]  /*12b10*/  IMAD.SHL.U32 R6, R10, 0x8, RZ ;  /* 0x000000080a067824 */ /* 0x000fe200078e00ff */
[----:B------:R-:W-:Y:S01]  /*12b20*/  LEA.HI R15, R11, R0, RZ, 0x2 ;  /* 0x000000000b0f7211 */ /* 0x000fe200078f10ff */
[----:B-1----:R-:W-:Y:S01]  /*12b30*/  IMAD.SHL.U32 R16, R7, 0x8, RZ ;  /* 0x0000000807107824 */ /* 0x002fe200078e00ff */
[----:B------:R-:W-:Y:S01]  /*12b40*/  F2FP.PACK_AB R124, R125, R124 ;  /* 0x0000007c7d7c723e */ /* 0x000fe200000000ff */
[----:B------:R-:W-:Y:S01]  /*12b50*/  IMAD R24, R12, c[0x0][0x498], RZ ;  /* 0x000126000c187a24 */ /* 0x000fe200078e02ff */
[----:B------:R-:W-:Y:S01]  /*12b60*/  LOP3.LUT R0, R6, 0xc0, RZ, 0xc0, !PT ;  /* 0x000000c006007812 */ /* 0x000fe200078ec0ff */
[----:B------:R-:W-:Y:S01]  /*12b70*/  IMAD R18, R12, c[0x0][0x3f0], RZ ;  /* 0x0000fc000c127a24 */ /* 0x000fe200078e02ff */
[----:B------:R-:W-:Y:S01]  /*12b80*/  F2FP.PACK_AB R126, R127, R126 ;  /* 0x0000007e7f7e723e */ /* 0x000fe200000000ff */
[C---:B------:R-:W-:Y:S01]  /*12b90*/  IMAD R24, R13.reuse, c[0x0][0x49c], R24 ;  /* 0x000127000d187a24 */ /* 0x040fe200078e0218 */
[----:B------:R-:W-:Y:S01]  /*12ba0*/  SHF.R.U32.HI R6, RZ, 0x3, R0 ;  /* 0x00000003ff067819 */ /* 0x000fe20000011600 */
[C---:B------:R-:W-:Y:S01]  /*12bb0*/  IMAD R18, R13.reuse, c[0x0][0x3f4], R18 ;  /* 0x0000fd000d127a24 */ /* 0x040fe200078e0212 */
[----:B------:R-:W-:Y:S01]  /*12bc0*/  LOP3.LUT R0, R0, 0x18, R16, 0xf8, !PT ;  /* 0x0000001800007812 */ /* 0x000fe200078ef810 */
[----:B------:R-:W-:Y:S01]  /*12bd0*/  IMAD.WIDE.U32 R20, R13, c[0x0][0x498], R4 ;  /* 0x000126000d147a25 */ /* 0x000fe200078e0004 */
[----:B------:R-:W-:-:S02]  /*12be0*/  LEA.HI R5, R17, R17, RZ, 0x1 ;  /* 0x0000001111057211 */ /* 0x000fc400078f08ff */
[----:B------:R-:W-:Y:S01]  /*12bf0*/  LOP3.LUT R19, R0, R6, RZ, 0x3c, !PT ;  /* 0x0000000600137212 */ /* 0x000fe200078e3cff */
[----:B------:R-:W-:Y:S01]  /*12c00*/  IMAD.WIDE.U32 R12, R13, c[0x0][0x3f0], R2 ;  /* 0x0000fc000d0c7a25 */ /* 0x000fe200078e0002 */
[--C-:B------:R-:W-:Y:S02]  /*12c10*/  SHF.R.S32.HI R0, RZ, 0x5, R8.reuse ;  /* 0x00000005ff007819 */ /* 0x100fe40000011408 */
[----:B------:R-:W-:Y:S02]  /*12c20*/  SHF.R.S32.HI R2, RZ, 0x1f, R8 ;  /* 0x0000001fff027819 */ /* 0x000fe40000011408 */
[----:B------:R-:W-:Y:S01]  /*12c30*/  SHF.R.S32.HI R4, RZ, 0x1f, R9 ;  /* 0x0000001fff047819 */ /* 0x000fe20000011409 */
[----:B------:R-:W-:Y:S01]  /*12c40*/  IMAD R14, R0, 0x100, R7 ;  /* 0x00000100000e7824 */ /* 0x000fe200078e0207 */
[----:B------:R-:W-:Y:S02]  /*12c50*/  LEA.HI R3, R2, R0, RZ, 0x2 ;  /* 0x0000000002037211 */ /* 0x000fe400078f10ff */
[----:B------:R-:W-:-:S02]  /*12c60*/  LOP3.LUT R2, R5, 0x3fffffe, RZ, 0xc0, !PT ;  /* 0x03fffffe05027812 */ /* 0x000fc400078ec0ff */
[----:B------:R-:W-:Y:S02]  /*12c70*/  LEA.HI R6, R4, R17, RZ, 0x3 ;  /* 0x0000001104067211 */ /* 0x000fe400078f18ff */
[----:B------:R-:W-:Y:S02]  /*12c80*/  LEA.HI R4, R7, R7, RZ, 0x1 ;  /* 0x0000000707047211 */ /* 0x000fe400078f08ff */
[----:B------:R-:W-:Y:S01]  /*12c90*/  LOP3.LUT R5, R3, 0xffffffc, RZ, 0xc0, !PT ;  /* 0x0ffffffc03057812 */ /* 0x000fe200078ec0ff */
[----:B------:R-:W-:Y:S01]  /*12ca0*/  IMAD.IADD R3, R17, 0x1, -R2 ;  /* 0x0000000111037824 */ /* 0x000fe200078e0a02 */
[----:B------:R-:W-:Y:S02]  /*12cb0*/  LOP3.LUT R2, R4, 0x1ffffffe, RZ, 0xc0, !PT ;  /* 0x1ffffffe04027812 */ /* 0x000fe400078ec0ff */
[----:B------:R-:W-:Y:S01]  /*12cc0*/  LOP3.LUT R6, R6, 0xfffffff8, RZ, 0xc0, !PT ;  /* 0xfffffff806067812 */ /* 0x000fe200078ec0ff */
[C---:B------:R-:W-:Y:S01]  /*12cd0*/  IMAD.IADD R9, R0.reuse, 0x1, -R5 ;  /* 0x0000000100097824 */ /* 0x040fe200078e0a05 */
[----:B------:R-:W-:Y:S01]  /*12ce0*/  F2FP.PACK_AB R116, R117, R116 ;  /* 0x000000747574723e */ /* 0x000fe200000000ff */
[----:B------:R-:W-:Y:S01]  /*12cf0*/  IMAD R11, R0, 0x8, R3 ;  /* 0x00000008000b7824 */ /* 0x000fe200078e0203 */
[----:B------:R-:W-:Y:S01]  /*12d00*/  SHF.R.S32.HI R3, RZ, 0x2, R15 ;  /* 0x00000002ff037819 */ /* 0x000fe2000001140f */
[----:B------:R-:W-:Y:S01]  /*12d10*/  IMAD.IADD R10, R7, 0x1, -R2 ;  /* 0x00000001070a7824 */ /* 0x000fe200078e0a02 */
[----:B------:R-:W-:Y:S01]  /*12d20*/  F2FP.PACK_AB R118, R119, R118 ;  /* 0x000000767776723e */ /* 0x000fe200000000ff */
[----:B------:R-:W-:Y:S01]  /*12d30*/  IMAD R0, R7, 0x20, R17 ;  /* 0x0000002007007824 */ /* 0x000fe200078e0211 */
[----:B------:R-:W-:Y:S01]  /*12d40*/  F2FP.PACK_AB R120, R121, R120 ;  /* 0x000000787978723e */ /* 0x000fe200000000ff */
[----:B------:R-:W-:Y:S01]  /*12d50*/  IMAD.IADD R7, R17, 0x1, -R6 ;  /* 0x0000000111077824 */ /* 0x000fe200078e0a06 */
[----:B------:R-:W-:Y:S01]  /*12d60*/  F2FP.PACK_AB R122, R123, R122 ;  /* 0x0000007a7b7a723e */ /* 0x000fe200000000ff */
[----:B------:R-:W-:Y:S01]  /*12d70*/  IMAD.SHL.U32 R2, R4, 0x20, RZ ;  /* 0x0000002004027824 */ /* 0x000fe200078e00ff */
[----:B------:R-:W-:Y:S01]  /*12d80*/  F2FP.PACK_AB R128, R129, R128 ;  /* 0x000000808180723e */ /* 0x000fe200000000ff */
[----:B----4-:R-:W-:Y:S01]  /*12d90*/  IMAD R8, R63, 0x80, R0 ;  /* 0x000000803f087824 */ /* 0x010fe200078e0200 */
[----:B------:R-:W-:Y:S01]  /*12da0*/  LEA.HI R5, R7, R7, RZ, 0x1 ;  /* 0x0000000707057211 */ /* 0x000fe200078f08ff */
[----:B------:R-:W-:Y:S01]  /*12db0*/  IMAD R4, R9, 0x10, R3 ;  /* 0x0000001009047824 */ /* 0x000fe200078e0203 */
[----:B------:R-:W-:Y:S01]  /*12dc0*/  LOP3.LUT R2, R2, 0xffffffc0, RZ, 0xc0, !PT ;  /* 0xffffffc002027812 */ /* 0x000fe200078ec0ff */
[----:B------:R-:W-:Y:S01]  /*12dd0*/  @P1 IMAD.HI.U32 R9, R8, c[0x0][0x4ec], RZ ;  /* 0x00013b0008091a27 */ /* 0x000fe200078e00ff */
[----:B------:R-:W-:-:S02]  /*12de0*/  LOP3.LUT R6, R5, 0x3fffffe, RZ, 0xc0, !PT ;  /* 0x03fffffe05067812 */ /* 0x000fc400078ec0ff */
[----:B------:R-:W-:Y:S01]  /*12df0*/  SHF.R.S32.HI R5, RZ, 0x1, R5 ;  /* 0x00000001ff057819 */ /* 0x000fe20000011405 */
[----:B------:R-:W-:Y:S01]  /*12e00*/  IMAD R10, R10, 0x8, R2 ;  /* 0x000000080a0a7824 */ /* 0x000fe200078e0202 */
[----:B------:R-:W-:Y:S01]  /*12e10*/  F2FP.PACK_AB R130, R131, R130 ;  /* 0x000000828382723e */ /* 0x000fe200000000ff */
[----:B------:R-:W-:Y:S01]  /*12e20*/  IMAD.MOV.U32 R0, RZ, RZ, R8 ;  /* 0x000000ffff007224 */ /* 0x000fe200078e0008 */
[----:B------:R-:W-:Y:S01]  /*12e30*/  @P1 SHF.R.U32.HI R0, RZ, c[0x0][0x4f0], R9 ;  /* 0x00013c00ff001a19 */ /* 0x000fe20000011609 */
[----:B------:R-:W-:Y:S01]  /*12e40*/  IMAD.IADD R6, R7, 0x1, -R6 ;  /* 0x0000000107067824 */ /* 0x000fe200078e0a06 */
[----:B------:R-:W-:Y:S01]  /*12e50*/  LOP3.LUT R7, R5, 0x1, RZ, 0xc0, !PT ;  /* 0x0000000105077812 */ /* 0x000fe200078ec0ff */
[----:B------:R-:W-:Y:S01]  /*12e60*/  IMAD.U32 R19, R11, 0x20, R19 ;  /* 0x000000200b137824 */ /* 0x000fe200078e0013 */
[----:B------:R-:W-:Y:S01]  /*12e70*/  LOP3.LUT P2, RZ, R5, 0x2, RZ, 0xc0, !PT ;  /* 0x0000000205ff7812 */ /* 0x000fe2000784c0ff */
[----:B------:R-:W-:Y:S01]  /*12e80*/  IMAD.MOV.U32 R2, RZ, RZ, R12 ;  /* 0x000000ffff027224 */ /* 0x000fe200078e000c */
[----:B------:R-:W-:Y:S01]  /*12e90*/  ISETP.NE.U32.AND P3, PT, R7, 0x1, PT ;  /* 0x000000010700780c */ /* 0x000fe20003f65070 */
[----:B------:R-:W-:Y:S01]  /*12ea0*/  IMAD.IADD R11, R4, 0x1, R10 ;  /* 0x00000001040b7824 */ /* 0x000fe200078e020a */
[----:B------:R-:W-:Y:S01]  /*12eb0*/  F2FP.PACK_AB R140, R141, R140 ;  /* 0x0000008c8d8c723e */ /* 0x000fe200000000ff */
[----:B------:R-:W-:Y:S01]  /*12ec0*/  IMAD R12, R6, 0x10, R14 ;  /* 0x00000010060c7824 */ /* 0x000fe200078e020e */
[----:B------:R-:W-:Y:S01]  /*12ed0*/  SHF.R.S32.HI R6, RZ, 0x1f, R0 ;  /* 0x0000001fff067819 */ /* 0x000fe20000011400 */
[----:B------:R-:W-:Y:S01]  /*12ee0*/  IMAD R4, R63, 0x80, R4 ;  /* 0x000000803f047824 */ /* 0x000fe200078e0204 */
[----:B------:R-:W-:Y:S01]  /*12ef0*/  F2FP.PACK_AB R142, R143, R142 ;  /* 0x0000008e8f8e723e */ /* 0x000fe200000000ff */
[----:B------:R-:W-:Y:S01]  /*12f00*/  IMAD.MOV R9, RZ, RZ, -R0 ;  /* 0x000000ffff097224 */ /* 0x000fe200078e0a00 */
[----:B------:R-:W-:Y:S01]  /*12f10*/  F2FP.PACK_AB R132, R133, R132 ;  /* 0x000000848584723e */ /* 0x000fe200000000ff */
[----:B------:R-:W-:Y:S01]  /*12f20*/  IMAD R6, R6, c[0x0][0x3e0], RZ ;  /* 0x0000f80006067a24 */ /* 0x000fe200078e02ff */
[C---:B------:R-:W-:Y:S01]  /*12f30*/  IADD3 R10, R4.reuse, 0x8, RZ ;  /* 0x00000008040a7810 */ /* 0x040fe20007ffe0ff */
[----:B------:R-:W-:Y:S01]  /*12f40*/  IMAD.IADD R3, R13, 0x1, R18 ;  /* 0x000000010d037824 */ /* 0x000fe200078e0212 */
[-C--:B------:R-:W-:Y:S01]  /*12f50*/  ISETP.GE.OR P6, PT, R4, R61.reuse, P0 ;  /* 0x0000003d0400720c */ /* 0x080fe200007c6670 */
[----:B------:R-:W-:Y:S01]  /*12f60*/  IMAD R7, R63, 0x80, R11 ;  /* 0x000000803f077824 */ /* 0x000fe200078e020b */
[----:B------:R-:W-:Y:S01]  /*12f70*/  ISETP.GE.OR P5, PT, R10, R61, P0 ;  /* 0x0000003d0a00720c */ /* 0x000fe200007a6670 */
[----:B------:R-:W-:Y:S01]  /*12f80*/  IMAD R14, R9, c[0x0][0x4e8], R8 ;  /* 0x00013a00090e7a24 */ /* 0x000fe200078e0208 */
[----:B------:R-:W-:Y:S01]  /*12f90*/  F2FP.PACK_AB R134, R135, R134 ;  /* 0x000000868786723e */ /* 0x000fe200000000ff */
[C---:B------:R-:W-:Y:S01]  /*12fa0*/  IMAD R10, R0.reuse, c[0x0][0x3e4], R6 ;  /* 0x0000f900000a7a24 */ /* 0x040fe200078e0206 */
[----:B------:R-:W-:Y:S01]  /*12fb0*/  F2FP.PACK_AB R136, R137, R136 ;  /* 0x000000888988723e */ /* 0x000fe200000000ff */
[----:B------:R-:W-:Y:S01]  /*12fc0*/  IMAD.WIDE.U32 R8, R0, c[0x0][0x3e0], R2 ;  /* 0x0000f80000087a25 */ /* 0x000fe200078e0002 */
[----:B------:R-:W-:-:S02]  /*12fd0*/  IADD3 R0, R4, 0x48, RZ ;  /* 0x0000004804007810 */ /* 0x000fc40007ffe0ff */
[----:B------:R-:W-:Y:S01]  /*12fe0*/  F2FP.PACK_AB R138, R139, R138 ;  /* 0x0000008a8b8a723e */ /* 0x000fe200000000ff */
[----:B------:R-:W-:Y:S01]  /*12ff0*/  @P1 IMAD.HI.U32 R6, R7, c[0x0][0x4ec], RZ ;  /* 0x00013b0007061a27 */ /* 0x000fe200078e00ff */
[----:B------:R-:W-:Y:S02]  /*13000*/  F2FP.PACK_AB R35, R35, R144 ;  /* 0x000000902323723e */ /* 0x000fe400000000ff */
[----:B------:R-:W-:Y:S01]  /*13010*/  F2FP.PACK_AB R146, R147, R146 ;  /* 0x000000929392723e */ /* 0x000fe200000000ff */
[----:B------:R-:W-:Y:S01]  /*13020*/  IMAD.SHL.U32 R3, R5, 0x40, RZ ;  /* 0x0000004005037824 */ /* 0x000fe200078e00ff */
[----:B------:R-:W-:Y:S01]  /*13030*/  IADD3 R5, R4, 0x40, RZ ;  /* 0x0000004004057810 */ /* 0x000fe20007ffe0ff */
[----:B------:R-:W-:Y:S01]  /*13040*/  IMAD.MOV.U32 R2, RZ, RZ, R7 ;  /* 0x000000ffff027224 */ /* 0x000fe200078e0007 */
[----:B------:R-:W-:Y:S01]  /*13050*/  @P1 SHF.R.U32.HI R2, RZ, c[0x0][0x4f0], R6 ;  /* 0x00013c00ff021a19 */ /* 0x000fe20000011606 */
[----:B------:R-:W-:Y:S01]  /*13060*/  IMAD.MOV.U32 R4, RZ, RZ, R8 ;  /* 0x000000ffff047224 */ /* 0x000fe200078e0008 */
[----:B------:R-:W-:Y:S01]  /*13070*/  LOP3.LUT R3, R3, 0xc0, RZ, 0xc0, !PT ;  /* 0x000000c003037812 */ /* 0x000fe200078ec0ff */
[----:B------:R-:W-:Y:S01]  /*13080*/  IMAD R17, R63, 0x80, R17 ;  /* 0x000000803f117824 */ /* 0x000fe200078e0211 */
[-C--:B------:R-:W-:Y:S01]  /*13090*/  ISETP.GE.OR P4, PT, R5, R61.reuse, P0 ;  /* 0x0000003d0500720c */ /* 0x080fe20000786670 */
[----:B------:R-:W-:Y:S01]  /*130a0*/  IMAD.IADD R5, R9, 0x1, R10 ;  /* 0x0000000109057824 */ /* 0x000fe200078e020a */
[----:B------:R-:W-:-:S02]  /*130b0*/  ISETP.GE.OR P1, PT, R0, R61, P0 ;  /* 0x0000003d0000720c */ /* 0x000fc40000726670 */
[----:B------:R-:W-:Y:S02]  /*130c0*/  SHF.R.S32.HI R6, RZ, 0x1f, R2 ;  /* 0x0000001fff067819 */ /* 0x000fe40000011402 */
[----:B------:R-:W-:Y:S02]  /*130d0*/  IADD3 R10, P0, R2, R20, RZ ;  /* 0x00000014020a7210 */ /* 0x000fe40007f1e0ff */
[----:B------:R-:W-:Y:S02]  /*130e0*/  LEA.HI R3, R3, R3, RZ, 0x1d ;  /* 0x0000000303037211 */ /* 0x000fe400078fe8ff */
[----:B------:R-:W-:Y:S02]  /*130f0*/  IADD3.X R11, R6, R21, R24, P0, !PT ;  /* 0x00000015060b7210 */ /* 0x000fe400007fe418 */
[----:B------:R-:W-:Y:S01]  /*13100*/  SHF.R.S32.HI R6, RZ, 0x1f, R14 ;  /* 0x0000001fff067819 */ /* 0x000fe2000001140e */
[----:B------:R-:W-:Y:S01]  /*13110*/  IMAD.U32 R0, R12, 0x2, R3 ;  /* 0x000000020c007824 */ /* 0x000fe200078e0003 */
[----:B------:R-:W-:Y:S01]  /*13120*/  F2FP.PACK_AB R34, R34, R156 ;  /* 0x0000009c2222723e */ /* 0x000fe200000000ff */
[----:B------:R-:W-:Y:S01]  /*13130*/  IMAD.MOV R3, RZ, RZ, -R2 ;  /* 0x000000ffff037224 */ /* 0x000fe200078e0a02 */
[----:B------:R-:W-:Y:S01]  /*13140*/  F2FP.PACK_AB R158, R159, R158 ;  /* 0x0000009e9f9e723e */ /* 0x000fe200000000ff */
[----:B------:R-:W-:Y:S01]  /*13150*/  IMAD R6, R6, c[0x0][0x3d8], RZ ;  /* 0x0000f60006067a24 */ /* 0x000fe200078e02ff */
[----:B------:R-:W-:Y:S01]  /*13160*/  F2FP.PACK_AB R148, R149, R148 ;  /* 0x000000949594723e */ /* 0x000fe200000000ff */
[----:B------:R-:W-:Y:S01]  /*13170*/  IMAD R3, R3, c[0x0][0x4e8], R7 ;  /* 0x00013a0003037a24 */ /* 0x000fe200078e0207 */
[----:B------:R-:W-:Y:S01]  /*13180*/  F2FP.PACK_AB R150, R151, R150 ;  /* 0x000000969796723e */ /* 0x000fe200000000ff */
[----:B------:R-:W-:Y:S01]  /*13190*/  IMAD.SHL.U32 R0, R0, 0x2, RZ ;  /* 0x0000000200007824 */ /* 0x000fe200078e00ff */
[----:B------:R-:W-:Y:S01]  /*131a0*/  BAR.SYNC.DEFER_BLOCKING 0x1, 0x80 ;  /* 0x0042000000007b1d */ /* 0x000fe20000010000 */
[C---:B------:R-:W-:Y:S01]  /*131b0*/  IMAD R18, R14.reuse, c[0x0][0x3dc], R6 ;  /* 0x0000f7000e127a24 */ /* 0x040fe200078e0206 */
[----:B------:R-:W-:Y:S01]  /*131c0*/  SHF.R.S32.HI R6, RZ, 0x1f, R3 ;  /* 0x0000001fff067819 */ /* 0x000fe20000011403 */
[----:B------:R-:W-:Y:S01]  /*131d0*/  IMAD.WIDE.U32 R14, R14, c[0x0][0x3d8], R4 ;  /* 0x0000f6000e0e7a25 */ /* 0x000fe200078e0004 */
[----:B------:R-:W-:-:S02]  /*131e0*/  IADD3 R7, R0, 0x80, RZ ;  /* 0x0000008000077810 */ /* 0x000fc40007ffe0ff */
[----:B------:R-:W-:Y:S01]  /*131f0*/  IADD3 R2, R0, 0x70, RZ ;  /* 0x0000007000027810 */ /* 0x000fe20007ffe0ff */
[----:B------:R-:W-:Y:S01]  /*13200*/  IMAD.MOV.U32 R4, RZ, RZ, 0x20 ;  /* 0x00000020ff047424 */ /* 0x000fe200078e00ff */
[----:B------:R-:W-:Y:S01]  /*13210*/  @P3 IADD3 R2, R7, 0x10, RZ ;  /* 0x0000001007023810 */ /* 0x000fe20007ffe0ff */
[----:B------:R-:W-:Y:S01]  /*13220*/  IMAD R5, R6, c[0x0][0x488], RZ ;  /* 0x0001220006057a24 */ /* 0x000fe200078e02ff */
[----:B------:R-:W-:Y:S01]  /*13230*/  F2FP.PACK_AB R152, R153, R152 ;  /* 0x000000989998723e */ /* 0x000fe200000000ff */
[----:B------:R-:W-:Y:S01]  /*13240*/  IMAD.WIDE.U32 R6, R3, c[0x0][0x488], R10 ;  /* 0x0001220003067a25 */ /* 0x000fe200078e000a */
[----:B------:R-:W-:Y:S02]  /*13250*/  SEL R4, R4, 0xffffffe0, !P2 ;  /* 0xffffffe004047807 */ /* 0x000fe40005000000 */
[----:B------:R-:W-:Y:S01]  /*13260*/  F2FP.PACK_AB R154, R155, R154 ;  /* 0x0000009a9b9a723e */ /* 0x000fe200000000ff */
[----:B------:R-:W-:Y:S01]  /*13270*/  IMAD R5, R3, c[0x0][0x48c], R5 ;  /* 0x0001230003057a24 */ /* 0x000fe200078e0205 */
[----:B------:R-:W-:Y:S01]  /*13280*/  F2FP.PACK_AB R29, R29, R52 ;  /* 0x000000341d1d723e */ /* 0x000fe200000000ff */
[----:B------:R-:W-:Y:S01]  /*13290*/  IMAD.IADD R3, R0, 0x1, R4 ;  /* 0x0000000100037824 */ /* 0x000fe200078e0204 */
[----:B------:R-:W-:Y:S01]  /*132a0*/  F2FP.PACK_AB R54, R55, R54 ;  /* 0x000000363736723e */ /* 0x000fe200000000ff */
[----:B------:R-:W-:Y:S01]  /*132b0*/  IMAD.IADD R4, R4, 0x1, R2 ;  /* 0x0000000104047824 */ /* 0x000fe200078e0202 */
[----:B------:R-:W-:Y:S01]  /*132c0*/  F2FP.PACK_AB R28, R28, R64 ;  /* 0x000000401c1c723e */ /* 0x000fe200000000ff */
[----:B------:R-:W-:Y:S01]  /*132d0*/  IMAD.IADD R5, R7, 0x1, R5 ;  /* 0x0000000107057824 */ /* 0x000fe200078e0205 */
[----:B------:R-:W-:Y:S01]  /*132e0*/  F2FP.PACK_AB R66, R67, R66 ;  /* 0x000000424342723e */ /* 0x000fe200000000ff */
[----:B------:R-:W-:Y:S01]  /*132f0*/  STS [R0+0x80], R112 ;  /* 0x0000807000007388 */ /* 0x000fe20000000800 */
[----:B------:R-:W-:-:S02]  /*13300*/  F2FP.PACK_AB R56, R57, R56 ;  /* 0x000000383938723e */ /* 0x000fc400000000ff */
[----:B------:R-:W-:Y:S01]  /*13310*/  F2FP.PACK_AB R58, R59, R58 ;  /* 0x0000003a3b3a723e */ /* 0x000fe200000000ff */
[----:B------:R-:W-:Y:S01]  /*13320*/  STS [R0+0x280], R114 ;  /* 0x0002807200007388 */ /* 0x000fe20000000800 */
[----:B------:R-:W-:Y:S02]  /*13330*/  F2FP.PACK_AB R27, R27, R68 ;  /* 0x000000441b1b723e */ /* 0x000fe400000000ff */
        /* <DEDUP_REMOVED lines=14> */
[----:B------:R-:W-:-:S02]  /*13420*/  LEA R8, P0, R6, c[0x0][0x450], 0x2 ;  /* 0x0001140006087a11 */ /* 0x000fc400078010ff */
        /* <DEDUP_REMOVED lines=9> */
[----:B------:R-:W-:Y:S01]  /*134c0*/  LEA.HI.X R5, R6, c[0x0][0x454], R5, 0x2, P0 ;  /* 0x0001150006057a11 */ /* 0x000fe200000f1405 */
[----:B------:R-:W-:Y:S04]  /*134d0*/  STS [R4], R140 ;  /* 0x0000008c04007388 */ /* 0x000fe80000000800 */
        /* <DEDUP_REMOVED lines=28> */
[----:B------:R2:W-:Y:S04]  /*136a0*/  STS [R2+0x5200], R78 ;  /* 0x0052004e02007388 */ /* 0x0005e80000000800 */
[----:B------:R-:W-:Y:S04]  /*136b0*/  STS [R3+0x4080], R25 ;  /* 0x0040801903007388 */ /* 0x000fe80000000800 */
[----:B------:R-:W-:Y:S04]  /*136c0*/  STS [R3+0x4280], R87 ;  /* 0x0042805703007388 */ /* 0x000fe80000000800 */
[----:B------:R-:W-:Y:S04]  /*136d0*/  STS [R4+0x4000], R23 ;  /* 0x0040001704007388 */ /* 0x000fe80000000800 */
[----:B------:R-:W-:Y:S01]  /*136e0*/  STS [R4+0x4200], R22 ;  /* 0x0042001604007388 */ /* 0x000fe20000000800 */
[----:B-1----:R-:W-:Y:S01]  /*136f0*/  IMAD.SHL.U32 R0, R19, 0x2, RZ ;  /* 0x0000000213007824 */ /* 0x002fe200078e00ff */
[----:B------:R-:W-:-:S02]  /*13700*/  LEA R19, P0, R14, c[0x0][0x380], 0x1 ;  /* 0x0000e0000e137a11 */ /* 0x000fc400078008ff */
[----:B------:R-:W-:Y:S04]  /*13710*/  STS [R3+0x5080], R88 ;  /* 0x0050805803007388 */ /* 0x000fe80000000800 */
[----:B------:R-:W-:Y:S01]  /*13720*/  STS [R3+0x5280], R90 ;  /* 0x0052805a03007388 */ /* 0x000fe20000000800 */
[----:B--2---:R-:W-:-:S03]  /*13730*/  IMAD.IADD R2, R15, 0x1, R18 ;  /* 0x000000010f027824 */ /* 0x004fc600078e0212 */
[----:B------:R-:W-:Y:S02]  /*13740*/  STS [R4+0x5000], R92 ;  /* 0x0050005c04007388 */ /* 0x000fe40000000800 */
[----:B------:R-:W-:Y:S02]  /*13750*/  LEA.HI.X R18, R14, c[0x0][0x384], R2, 0x1, P0 ;  /* 0x0000e1000e127a11 */ /* 0x000fe400000f0c02 */
[----:B------:R-:W-:Y:S01]  /*13760*/  STS [R4+0x5200], R94 ;  /* 0x0052005e04007388 */ /* 0x000fe20000000800 */
[----:B------:R-:W-:-:S03]  /*13770*/  ISETP.GE.AND P0, PT, R17, R61, PT ;  /* 0x0000003d1100720c */ /* 0x000fc60003f06270 */
[----:B------:R-:W-:Y:S04]  /*13780*/  SHFL.IDX PT, R10, R8, RZ, 0x1c1f ;  /* 0x001c1fff080a7589 */ /* 0x000fe800000e0000 */
[----:B------:R-:W1:Y:S04]  /*13790*/  SHFL.IDX PT, R11, R5, RZ, 0x1c1f ;  /* 0x001c1fff050b7589 */ /* 0x000e6800000e0000 */
[----:B------:R-:W-:Y:S06]  /*137a0*/  BAR.SYNC.DEFER_BLOCKING 0x1, 0x80 ;  /* 0x0042000000007b1d */ /* 0x000fec0000010000 */
[----:B------:R-:W-:Y:S04]  /*137b0*/  SHFL.IDX PT, R6, R8, 0x1, 0x1c1f ;  /* 0x003c1f0008067f89 */ /* 0x000fe800000e0000 */
[----:B------:R-:W2:Y:S04]  /*137c0*/  SHFL.IDX PT, R7, R5, 0x1, 0x1c1f ;  /* 0x003c1f0005077f89 */ /* 0x000ea800000e0000 */
[----:B------:R-:W-:Y:S04]  /*137d0*/  SHFL.IDX PT, R12, R8, 0x2, 0x1c1f ;  /* 0x005c1f00080c7f89 */ /* 0x000fe800000e0000 */
[----:B------:R-:W3:Y:S04]  /*137e0*/  SHFL.IDX PT, R13, R5, 0x2, 0x1c1f ;  /* 0x005c1f00050d7f89 */ /* 0x000ee800000e0000 */
[----:B------:R-:W-:Y:S04]  /*137f0*/  SHFL.IDX PT, R8, R8, 0x3, 0x1c1f ;  /* 0x007c1f0008087f89 */ /* 0x000fe800000e0000 */
[----:B------:R-:W4:Y:S04]  /*13800*/  SHFL.IDX PT, R9, R5, 0x3, 0x1c1f ;  /* 0x007c1f0005097f89 */ /* 0x000f2800000e0000 */
[----:B-1----:R1:W-:Y:S04]  /*13810*/  @!P6 ST.E [R10.64], R30 ;  /* 0x0000001e0a00e985 */ /* 0x0023e8000c101908 */
[----:B--2---:R1:W-:Y:S04]  /*13820*/  @!P5 ST.E [R6.64], R31 ;  /* 0x0000001f0600d985 */ /* 0x0043e8000c101908 */
[----:B------:R1:W2:Y:S04]  /*13830*/  SHFL.IDX PT, R2, R19, RZ, 0x1c1f ;  /* 0x001c1fff13027589 */ /* 0x0002a800000e0000 */
[----:B---3--:R1:W-:Y:S04]  /*13840*/  @!P4 ST.E [R12.64], R32 ;  /* 0x000000200c00c985 */ /* 0x0083e8000c101908 */
[----:B------:R1:W3:Y:S04]  /*13850*/  SHFL.IDX PT, R3, R18, RZ, 0x1c1f ;  /* 0x001c1fff12037589 */ /* 0x0002e800000e0000 */
[----:B----4-:R1:W-:Y:S04]  /*13860*/  @!P1 ST.E [R8.64], R33 ;  /* 0x0000002108009985 */ /* 0x0103e8000c101908 */
[----:B------:R1:W4:Y:S04]  /*13870*/  LDS.128 R32, [R0+0x880] ;  /* 0x0008800000207984 */ /* 0x0003280000000c00 */
[----:B------:R1:W1:Y:S04]  /*13880*/  LDS.128 R44, [R0+0x1080] ;  /* 0x00108000002c7984 */ /* 0x0002680000000c00 */
[----:B------:R1:W1:Y:S04]  /*13890*/  LDS.128 R52, [R0+0x1880] ;  /* 0x0018800000347984 */ /* 0x0002680000000c00 */
[----:B------:R1:W1:Y:S04]  /*138a0*/  LDS.128 R28, [R0+0x2880] ;  /* 0x00288000001c7984 */ /* 0x0002680000000c00 */
[----:B------:R1:W1:Y:S04]  /*138b0*/  LDS.128 R40, [R0+0x3080] ;  /* 0x0030800000287984 */ /* 0x0002680000000c00 */
[----:B------:R1:W1:Y:S04]  /*138c0*/  LDS.128 R48, [R0+0x3880] ;  /* 0x0038800000307984 */ /* 0x0002680000000c00 */
[----:B------:R1:W1:Y:S04]  /*138d0*/  LDS.128 R24, [R0+0x4880] ;  /* 0x0048800000187984 */ /* 0x0002680000000c00 */
[----:B------:R1:W1:Y:S04]  /*138e0*/  LDS.128 R36, [R0+0x5080] ;  /* 0x0050800000247984 */ /* 0x0002680000000c00 */
[----:B------:R1:W1:Y:S01]  /*138f0*/  LDS.128 R56, [R0+0x5880] ;  /* 0x0058800000387984 */ /* 0x0002620000000c00 */
[----:B------:R-:W-:Y:S05]  /*13900*/  @P0 BRA `(.L_x_246) ;  /* 0x0000014000000947 */ /* 0x000fea0003800000 */
[----:B--23--:R-:W2:Y:S01]  /*13910*/  LDS.128 R20, [R0+0x80] ;  /* 0x0000800000147984 */ /* 0x00cea20000000c00 */
[----:B------:R-:W-:-:S02]  /*13920*/  IADD3 R5, R16, 0x20, RZ ;  /* 0x0000002010057810 */ /* 0x000fc40007ffe0ff */
[----:B-1----:R-:W-:Y:S01]  /*13930*/  IADD3 R6, R16, 0x40, RZ ;  /* 0x0000004010067810 */ /* 0x002fe20007ffe0ff */
[----:B------:R-:W1:Y:S01]  /*13940*/  LDS.128 R12, [R0+0x2080] ;  /* 0x00208000000c7984 */ /* 0x000e620000000c00 */
[----:B------:R-:W-:Y:S02]  /*13950*/  ISETP.GE.AND P1, PT, R5, c[0x0][0x3c8], PT ;  /* 0x0000f20005007a0c */ /* 0x000fe40003f26270 */
[----:B------:R-:W-:Y:S01]  /*13960*/  ISETP.GE.AND P0, PT, R6, c[0x0][0x3c8], PT ;  /* 0x0000f20006007a0c */ /* 0x000fe20003f06270 */
[----:B------:R3:W5:Y:S01]  /*13970*/  LDS.128 R8, [R0+0x4080] ;  /* 0x0040800000087984 */ /* 0x0007620000000c00 */
[----:B------:R-:W-:-:S09]  /*13980*/  ISETP.GE.AND P2, PT, R16, c[0x0][0x3c8], PT ;  /* 0x0000f20010007a0c */ /* 0x000fd20003f46270 */
[----:B------:R-:W-:-:S04]  /*13990*/  @!P1 SHF.R.S32.HI R4, RZ, 0x1f, R5 ;  /* 0x0000001fff049819 */ /* 0x000fc80000011405 */
[----:B------:R-:W-:-:S04]  /*139a0*/  @!P1 LEA.HI R4, R4, R5, RZ, 0x3 ;  /* 0x0000000504049211 */ /* 0x000fc800078f18ff */
[----:B------:R-:W-:Y:S02]  /*139b0*/  @!P1 LOP3.LUT R4, R4, 0xfffffff8, RZ, 0xc0, !PT ;  /* 0xfffffff804049812 */ /* 0x000fe400078ec0ff */
[----:B---3--:R-:W-:-:S03]  /*139c0*/  @!P0 SHF.R.S32.HI R0, RZ, 0x1f, R6 ;  /* 0x0000001fff008819 */ /* 0x008fc60000011406 */
[----:B------:R-:W-:Y:S01]  /*139d0*/  @!P1 IMAD.WIDE R4, R4, 0x2, R2 ;  /* 0x0000000204049825 */ /* 0x000fe200078e0202 */
[----:B------:R-:W-:-:S03]  /*139e0*/  @!P0 LEA.HI R0, R0, R6, RZ, 0x3 ;  /* 0x0000000600008211 */ /* 0x000fc600078f18ff */
[----:B------:R-:W-:Y:S01]  /*139f0*/  @!P2 IMAD.WIDE R6, R16, 0x2, R2 ;  /* 0x000000021006a825 */ /* 0x000fe200078e0202 */
[----:B------:R-:W-:-:S04]  /*13a00*/  @!P0 LOP3.LUT R0, R0, 0xfffffff8, RZ, 0xc0, !PT ;  /* 0xfffffff800008812 */ /* 0x000fc800078ec0ff */
[----:B--2---:R2:W-:Y:S01]  /*13a10*/  @!P2 ST.E.128 [R6.64], R20 ;  /* 0x000000140600a985 */ /* 0x0045e2000c101d08 */
[----:B------:R-:W-:-:S03]  /*13a20*/  @!P0 IMAD.WIDE R2, R0, 0x2, R2 ;  /* 0x0000000200028825 */ /* 0x000fc600078e0202 */
[----:B-1----:R2:W-:Y:S04]  /*13a30*/  @!P1 ST.E.128 [R4.64], R12 ;  /* 0x0000000c04009985 */ /* 0x0025e8000c101d08 */
[----:B-----5:R2:W-:Y:S02]  /*13a40*/  @!P0 ST.E.128 [R2.64], R8 ;  /* 0x0000000802008985 */ /* 0x0205e4000c101d08 */
.L_x_246:
[----:B--23--:R-:W-:Y:S05]  /*13a50*/  BSYNC B0 ;  /* 0x0000000000007941 */ /* 0x00cfea0003800000 */
.L_x_245:
[----:B-1----:R-:W-:Y:S01]  /*13a60*/  IADD3 R0, R17, 0x20, RZ ;  /* 0x0000002011007810 */ /* 0x002fe20007ffe0ff */
[----:B------:R1:W2:Y:S01]  /*13a70*/  SHFL.IDX PT, R3, R18, 0x1, 0x1c1f ;  /* 0x003c1f0012037f89 */ /* 0x0002a200000e0000 */
[----:B------:R-:W-:Y:S02]  /*13a80*/  BSSY B0, `(.L_x_247) ;  /* 0x0000015000007945 */ /* 0x000fe40003800000 */
[----:B------:R-:W-:Y:S01]  /*13a90*/  ISETP.GE.AND P0, PT, R0, R61, PT ;  /* 0x0000003d0000720c */ /* 0x000fe20003f06270 */
[----:B------:R1:W3:-:S12]  /*13aa0*/  SHFL.IDX PT, R2, R19, 0x1, 0x1c1f ;  /* 0x003c1f0013027f89 */ /* 0x0002d800000e0000 */
[----:B------:R-:W-:Y:S05]  /*13ab0*/  @P0 BRA `(.L_x_248) ;  /* 0x0000011000000947 */ /* 0x000fea0003800000 */
[C---:B------:R-:W-:Y:S02]  /*13ac0*/  IADD3 R5, R16.reuse, 0x20, RZ ;  /* 0x0000002010057810 */ /* 0x040fe40007ffe0ff */
[----:B------:R-:W-:Y:S02]  /*13ad0*/  IADD3 R6, R16, 0x40, RZ ;  /* 0x0000004010067810 */ /* 0x000fe40007ffe0ff */
[----:B------:R-:W-:Y:S02]  /*13ae0*/  ISETP.GE.AND P1, PT, R5, c[0x0][0x3c8], PT ;  /* 0x0000f20005007a0c */ /* 0x000fe40003f26270 */
[----:B------:R-:W-:Y:S02]  /*13af0*/  ISETP.GE.AND P0, PT, R6, c[0x0][0x3c8], PT ;  /* 0x0000f20006007a0c */ /* 0x000fe40003f06270 */
[----:B------:R-:W-:-:S09]  /*13b00*/  ISETP.GE.AND P2, PT, R16, c[0x0][0x3c8], PT ;  /* 0x0000f20010007a0c */ /* 0x000fd20003f46270 */
[----:B------:R-:W-:Y:S02]  /*13b10*/  @!P1 SHF.R.S32.HI R4, RZ, 0x1f, R5 ;  /* 0x0000001fff049819 */ /* 0x000fe40000011405 */
[----:B------:R-:W-:Y:S02]  /*13b20*/  @!P0 SHF.R.S32.HI R0, RZ, 0x1f, R6 ;  /* 0x0000001fff008819 */ /* 0x000fe40000011406 */
[----:B------:R-:W-:Y:S02]  /*13b30*/  @!P1 LEA.HI R4, R4, R5, RZ, 0x3 ;  /* 0x0000000504049211 */ /* 0x000fe400078f18ff */
[----:B------:R-:W-:Y:S01]  /*13b40*/  @!P0 LEA.HI R0, R0, R6, RZ, 0x3 ;  /* 0x0000000600008211 */ /* 0x000fe200078f18ff */
[----:B--23--:R-:W-:Y:S01]  /*13b50*/  @!P2 IMAD.WIDE R6, R16, 0x2, R2 ;  /* 0x000000021006a825 */ /* 0x00cfe200078e0202 */
[----:B------:R-:W-:Y:S02]  /*13b60*/  @!P1 LOP3.LUT R4, R4, 0xfffffff8, RZ, 0xc0, !PT ;  /* 0xfffffff804049812 */ /* 0x000fe400078ec0ff */
[----:B------:R-:W-:-:S02]  /*13b70*/  @!P0 LOP3.LUT R0, R0, 0xfffffff8, RZ, 0xc0, !PT ;  /* 0xfffffff800008812 */ /* 0x000fc400078ec0ff */
[----:B----4-:R2:W-:Y:S01]  /*13b80*/  @!P2 ST.E.128 [R6.64], R32 ;  /* 0x000000200600a985 */ /* 0x0105e2000c101d08 */
[----:B------:R-:W-:-:S04]  /*13b90*/  @!P1 IMAD.WIDE R4, R4, 0x2, R2 ;  /* 0x0000000204049825 */ /* 0x000fc800078e0202 */
[----:B------:R-:W-:Y:S01]  /*13ba0*/  @!P0 IMAD.WIDE R2, R0, 0x2, R2 ;  /* 0x0000000200028825 */ /* 0x000fe200078e0202 */
[----:B------:R2:W-:Y:S04]  /*13bb0*/  @!P1 ST.E.128 [R4.64], R28 ;  /* 0x0000001c04009985 */ /* 0x0005e8000c101d08 */
[----:B------:R2:W-:Y:S02]  /*13bc0*/  @!P0 ST.E.128 [R2.64], R24 ;  /* 0x0000001802008985 */ /* 0x0005e4000c101d08 */
.L_x_248:
[----:B------:R-:W-:Y:S05]  /*13bd0*/  BSYNC B0 ;  /* 0x0000000000007941 */ /* 0x000fea0003800000 */
.L_x_247:
[----:B------:R-:W-:Y:S01]  /*13be0*/  IADD3 R0, R17, 0x40, RZ ;  /* 0x0000004011007810 */ /* 0x000fe20007ffe0ff */
[----:B--2---:R2:W1:Y:S01]  /*13bf0*/  SHFL.IDX PT, R3, R18, 0x2, 0x1c1f ;  /* 0x005c1f0012037f89 */ /* 0x00446200000e0000 */
[----:B------:R-:W-:Y:S02]  /*13c00*/  BSSY B0, `(.L_x_249) ;  /* 0x0000015000007945 */ /* 0x000fe40003800000 */
[----:B------:R-:W-:Y:S01]  /*13c10*/  ISETP.GE.AND P0, PT, R0, R61, PT ;  /* 0x0000003d0000720c */ /* 0x000fe20003f06270 */
[----:B---3--:R2:W3:-:S12]  /*13c20*/  SHFL.IDX PT, R2, R19, 0x2, 0x1c1f ;  /* 0x005c1f0013027f89 */ /* 0x0084d800000e0000 */
        /* <DEDUP_REMOVED lines=10> */
[----:B-1-3--:R-:W-:Y:S01]  /*13cd0*/  @!P2 IMAD.WIDE R6, R16, 0x2, R2 ;  /* 0x000000021006a825 */ /* 0x00afe200078e0202 */
[----:B------:R-:W-:Y:S02]  /*13ce0*/  @!P1 LOP3.LUT R4, R4, 0xfffffff8, RZ, 0xc0, !PT ;  /* 0xfffffff804049812 */ /* 0x000fe400078ec0ff */
[----:B------:R-:W-:-:S02]  /*13cf0*/  @!P0 LOP3.LUT R0, R0, 0xfffffff8, RZ, 0xc0, !PT ;  /* 0xfffffff800008812 */ /* 0x000fc400078ec0ff */
[----:B------:R1:W-:Y:S01]  /*13d00*/  @!P2 ST.E.128 [R6.64], R44 ;  /* 0x0000002c0600a985 */ /* 0x0003e2000c101d08 */
[----:B------:R-:W-:-:S04]  /*13d10*/  @!P1 IMAD.WIDE R4, R4, 0x2, R2 ;  /* 0x0000000204049825 */ /* 0x000fc800078e0202 */
[----:B------:R-:W-:Y:S01]  /*13d20*/  @!P0 IMAD.WIDE R2, R0, 0x2, R2 ;  /* 0x0000000200028825 */ /* 0x000fe200078e0202 */
[----:B------:R1:W-:Y:S04]  /*13d30*/  @!P1 ST.E.128 [R4.64], R40 ;  /* 0x0000002804009985 */ /* 0x0003e8000c101d08 */
[----:B------:R1:W-:Y:S02]  /*13d40*/  @!P0 ST.E.128 [R2.64], R36 ;  /* 0x0000002402008985 */ /* 0x0003e4000c101d08 */
.L_x_250:
[----:B------:R-:W-:Y:S05]  /*13d50*/  BSYNC B0 ;  /* 0x0000000000007941 */ /* 0x000fea0003800000 */
.L_x_249:
[----:B------:R-:W-:Y:S01]  /*13d60*/  IADD3 R0, R17, 0x60, RZ ;  /* 0x0000006011007810 */ /* 0x000fe20007ffe0ff */
[----:B-1----:R1:W2:Y:S03]  /*13d70*/  SHFL.IDX PT, R7, R18, 0x3, 0x1c1f ;  /* 0x007c1f0012077f89 */ /* 0x0022a600000e0000 */
[----:B------:R-:W-:Y:S01]  /*13d80*/  ISETP.GE.AND P0, PT, R0, R61, PT ;  /* 0x0000003d0000720c */ /* 0x000fe20003f06270 */
[----:B------:R1:W4:-:S12]  /*13d90*/  SHFL.IDX PT, R6, R19, 0x3, 0x1c1f ;  /* 0x007c1f0013067f89 */ /* 0x00031800000e0000 */
[----:B------:R-:W-:Y:S05]  /*13da0*/  @P0 EXIT ;  /* 0x000000000000094d */ /* 0x000fea0003800000 */
[C---:B---3--:R-:W-:Y:S02]  /*13db0*/  IADD3 R2, R16.reuse, 0x20, RZ ;  /* 0x0000002010027810 */ /* 0x048fe40007ffe0ff */
[----:B------:R-:W-:Y:S02]  /*13dc0*/  ISETP.GE.AND P1, PT, R16, c[0x0][0x3c8], PT ;  /* 0x0000f20010007a0c */ /* 0x000fe40003f26270 */
[----:B------:R-:W-:-:S11]  /*13dd0*/  ISETP.GE.AND P0, PT, R2, c[0x0][0x3c8], PT ;  /* 0x0000f20002007a0c */ /* 0x000fd60003f06270 */
[----:B--2-4-:R-:W-:Y:S02]  /*13de0*/  @!P1 IMAD.WIDE R4, R16, 0x2, R6 ;  /* 0x0000000210049825 */ /* 0x014fe400078e0206 */
        /* <DEDUP_REMOVED lines=15> */
.L_x_244:
[----:B------:R-:W2:Y:S01]  /*13ee0*/  S2R R8, SR_TID.X ;  /* 0x0000000000087919 */ /* 0x000ea20000002100 */
[----:B------:R-:W-:Y:S03]  /*13ef0*/  BSSY B0, `(.L_x_251) ;  /* 0x0000028000007945 */ /* 0x000fe60003800000 */
[----:B------:R-:W3:Y:S01]  /*13f00*/  S2R R9, SR_CTAID.Z ;  /* 0x0000000000097919 */ /* 0x000ee20000002700 */
[----:B--2---:R-:W-:Y:S02]  /*13f10*/  ISETP.GT.AND P0, PT, R8, 0x7f, PT ;  /* 0x0000007f0800780c */ /* 0x004fe40003f04270 */
[----:B---3--:R-:W-:-:S11]  /*13f20*/  SHF.R.S32.HI R10, RZ, 0x1f, R9 ;  /* 0x0000001fff0a7819 */ /* 0x008fd60000011409 */
[----:B------:R-:W-:Y:S05]  /*13f30*/  @P0 BRA `(.L_x_252) ;  /* 0x0000023000000947 */ /* 0x000fea0003800000 */
[----:B------:R-:W2:Y:S01]  /*13f40*/  S2R R5, SR_CTAID.X ;  /* 0x0000000000057919 */ /* 0x000ea20000002500 */
[----:B------:R-:W-:-:S05]  /*13f50*/  MOV R2, c[0x0][0x4e8] ;  /* 0x00013a0000027a02 */ /* 0x000fca0000000f00 */
[----:B------:R-:W-:Y:S01]  /*13f60*/  IMAD R0, R2, c[0x0][0x388], RZ ;  /* 0x0000e20002007a24 */ /* 0x000fe200078e02ff */
[----:B--2---:R-:W-:-:S04]  /*13f70*/  LEA R5, R5, R8, 0x7 ;  /* 0x0000000805057211 */ /* 0x004fc800078e38ff */
[----:B------:R-:W-:-:S13]  /*13f80*/  ISETP.GE.AND P0, PT, R5, R0, PT ;  /* 0x000000000500720c */ /* 0x000fda0003f06270 */
[----:B------:R-:W-:Y:S05]  /*13f90*/  @P0 BRA `(.L_x_252) ;  /* 0x000001d000000947 */ /* 0x000fea0003800000 */
[----:B------:R-:W-:Y:S01]  /*13fa0*/  ISETP.NE.AND P0, PT, R2, 0x1, PT ;  /* 0x000000010200780c */ /* 0x000fe20003f05270 */
[----:B------:R-:W-:Y:S01]  /*13fb0*/  ULDC.64 UR4, c[0x0][0x490] ;  /* 0x0001240000047ab9 */ /* 0x000fe20000000a00 */
[----:B------:R-:W-:Y:S01]  /*13fc0*/  MOV R0, R5 ;  /* 0x0000000500007202 */ /* 0x000fe20000000f00 */
[----:B------:R-:W-:Y:S01]  /*13fd0*/  UIMAD UR10, UR6, UR4, URZ ;  /* 0x00000004060a72a4 */ /* 0x000fe2000f8e023f */
[----:B------:R-:W-:Y:S01]  /*13fe0*/  IMAD R6, R10, c[0x0][0x498], RZ ;  /* 0x000126000a067a24 */ /* 0x000fe200078e02ff */
[----:B------:R-:W-:Y:S02]  /*13ff0*/  UIMAD.WIDE.U32 UR12, UR7, UR4, URZ ;  /* 0x00000004070c72a5 */ /* 0x000fe4000f8e003f */
[----:B------:R-:W-:Y:S01]  /*14000*/  UIMAD UR4, UR7, UR5, UR10 ;  /* 0x00000005070472a4 */ /* 0x000fe2000f8e020a */
[----:B------:R-:W-:-:S03]  /*14010*/  IMAD R6, R9, c[0x0][0x49c], R6 ;  /* 0x0001270009067a24 */ /* 0x000fc600078e0206 */
[----:B------:R-:W-:Y:S01]  /*14020*/  UIADD3 UR4, UR13, UR4, URZ ;  /* 0x000000040d047290 */ /* 0x000fe2000fffe03f */
[----:B------:R-:W-:Y:S01]  /*14030*/  MOV R3, UR13 ;  /* 0x0000000d00037c02 */ /* 0x000fe20008000f00 */
[----:B------:R-:W-:-:S04]  /*14040*/  @P0 IMAD.HI.U32 R2, R5, c[0x0][0x4ec], RZ ;  /* 0x00013b0005020a27 */ /* 0x000fc800078e00ff */
[----:B------:R-:W-:Y:S01]  /*14050*/  IMAD.U32 R3, RZ, RZ, UR4 ;  /* 0x00000004ff037e24 */ /* 0x000fe2000f8e00ff */
[----:B------:R-:W-:Y:S01]  /*14060*/  @P0 SHF.R.U32.HI R0, RZ, c[0x0][0x4f0], R2 ;  /* 0x00013c00ff000a19 */ /* 0x000fe20000011602 */
[----:B------:R-:W-:-:S03]  /*14070*/  IMAD.U32 R2, RZ, RZ, UR12 ;  /* 0x0000000cff027e24 */ /* 0x000fc6000f8e00ff */
[----:B------:R-:W-:Y:S01]  /*14080*/  IADD3 R4, -R0, RZ, RZ ;  /* 0x000000ff00047210 */ /* 0x000fe20007ffe1ff */
[----:B------:R-:W-:Y:S01]  /*14090*/  IMAD.WIDE.U32 R2, R9, c[0x0][0x498], R2 ;  /* 0x0001260009027a25 */ /* 0x000fe200078e0002 */
[----:B------:R-:W-:-:S03]  /*140a0*/  SHF.R.S32.HI R7, RZ, 0x1f, R0 ;  /* 0x0000001fff077819 */ /* 0x000fc60000011400 */
[----:B------:R-:W-:Y:S01]  /*140b0*/  IMAD R4, R4, c[0x0][0x4e8], R5 ;  /* 0x00013a0004047a24 */ /* 0x000fe200078e0205 */
[----:B------:R-:W-:-:S04]  /*140c0*/  IADD3 R2, P0, R0, R2, RZ ;  /* 0x0000000200027210 */ /* 0x000fc80007f1e0ff */
[----:B------:R-:W-:Y:S02]  /*140d0*/  SHF.R.S32.HI R5, RZ, 0x1f, R4 ;  /* 0x0000001fff057819 */ /* 0x000fe40000011404 */
[----:B------:R-:W-:-:S03]  /*140e0*/  IADD3.X R3, R7, R3, R6, P0, !PT ;  /* 0x0000000307037210 */ /* 0x000fc600007fe406 */
[----:B------:R-:W-:Y:S02]  /*140f0*/  IMAD R0, R5, c[0x0][0x488], RZ ;  /* 0x0001220005007a24 */ /* 0x000fe400078e02ff */
[----:B------:R-:W-:-:S04]  /*14100*/  IMAD.WIDE.U32 R2, R4, c[0x0][0x488], R2 ;  /* 0x0001220004027a25 */ /* 0x000fc800078e0002 */
[----:B------:R-:W-:Y:S01]  /*14110*/  IMAD R0, R4, c[0x0][0x48c], R0 ;  /* 0x0001230004007a24 */ /* 0x000fe200078e0200 */
[----:B------:R-:W-:-:S04]  /*14120*/  LEA R4, P0, R2, c[0x0][0x450], 0x2 ;  /* 0x0001140002047a11 */ /* 0x000fc800078010ff */
[----:B------:R-:W-:-:S04]  /*14130*/  IADD3 R0, R3, R0, RZ ;  /* 0x0000000003007210 */ /* 0x000fc80007ffe0ff */
[----:B------:R-:W-:Y:S01]  /*14140*/  LEA.HI.X R5, R2, c[0x0][0x454], R0, 0x2, P0 ;  /* 0x0001150002057a11 */ /* 0x000fe200000f1400 */
[----:B------:R-:W-:-:S05]  /*14150*/  IMAD.MOV.U32 R0, RZ, RZ, -0x800000 ;  /* 0xff800000ff007424 */ /* 0x000fca00078e00ff */
[----:B------:R2:W-:Y:S02]  /*14160*/  STG.E [R4.64], R0 ;  /* 0x0000000004007986 */ /* 0x0005e4000c101908 */
.L_x_252:
[----:B------:R-:W-:Y:S05]  /*14170*/  BSYNC B0 ;  /* 0x0000000000007941 */ /* 0x000fea0003800000 */
.L_x_251:
[----:B------:R-:W3:Y:S01]  /*14180*/  S2R R15, SR_CTAID.X ;  /* 0x00000000000f7919 */ /* 0x000ee20000002500 */
[----:B--2---:R-:W-:Y:S01]  /*14190*/  SHF.R.S32.HI R0, RZ, 0x1f, R8 ;  /* 0x0000001fff007819 */ /* 0x004fe20000011408 */
[----:B------:R-:W-:Y:S01]  /*141a0*/  IMAD.MOV.U32 R14, RZ, RZ, c[0x0][0x4e8] ;  /* 0x00013a00ff0e7624 */ /* 0x000fe200078e00ff */
[----:B------:R-:W-:Y:S01]  /*141b0*/  ULDC.64 UR4, c[0x0][0x3e8] ;  /* 0x0000fa0000047ab9 */ /* 0x000fe20000000a00 */
[----:B------:R-:W-:Y:S01]  /*141c0*/  IMAD R7, R10, c[0x0][0x3f0], RZ ;  /* 0x0000fc000a077a24 */ /* 0x000fe200078e02ff */
[----:B------:R-:W-:Y:S01]  /*141d0*/  LEA.HI R0, R0, R8, RZ, 0x2 ;  /* 0x0000000800007211 */ /* 0x000fe200078f10ff */
[----:B------:R-:W-:Y:S01]  /*141e0*/  UIMAD UR6, UR6, UR4, URZ ;  /* 0x00000004060672a4 */ /* 0x000fe2000f8e023f */
[----:B------:R-:W-:Y:S01]  /*141f0*/  ISETP.NE.AND P0, PT, R14, 0x1, PT ;  /* 0x000000010e00780c */ /* 0x000fe20003f05270 */
[----:B------:R-:W-:Y:S01]  /*14200*/  UIMAD.WIDE.U32 UR10, UR7, UR4, URZ ;  /* 0x00000004070a72a5 */ /* 0x000fe2000f8e003f */
[----:B------:R-:W-:Y:S01]  /*14210*/  LOP3.LUT R2, R0, 0xfffffffc, RZ, 0xc0, !PT ;  /* 0xfffffffc00027812 */ /* 0x000fe200078ec0ff */
[----:B------:R-:W-:Y:S01]  /*14220*/  UIMAD UR4, UR7, UR5, UR6 ;  /* 0x00000005070472a4 */ /* 0x000fe2000f8e0206 */
[----:B------:R-:W-:Y:S01]  /*14230*/  SHF.R.S32.HI R11, RZ, 0x2, R0 ;  /* 0x00000002ff0b7819 */ /* 0x000fe20000011400 */
[----:B------:R-:W-:Y:S01]  /*14240*/  IMAD R7, R9, c[0x0][0x3f4], R7 ;  /* 0x0000fd0009077a24 */ /* 0x000fe200078e0207 */
[----:B------:R-:W-:Y:S01]  /*14250*/  BSSY B0, `(.L_x_253) ;  /* 0x0000033000007945 */ /* 0x000fe20003800000 */
[----:B------:R-:W-:Y:S01]  /*14260*/  IMAD.IADD R8, R8, 0x1, -R2 ;  /* 0x0000000108087824 */ /* 0x000fe200078e0a02 */
[----:B------:R-:W-:Y:S01]  /*14270*/  UIADD3 UR4, UR11, UR4, URZ ;  /* 0x000000040b047290 */ /* 0x000fe2000fffe03f */
[----:B------:R-:W-:Y:S01]  /*14280*/  IMAD.U32 R3, RZ, RZ, UR11 ;  /* 0x0000000bff037e24 */ /* 0x000fe2000f8e00ff */
[----:B------:R-:W-:Y:S01]  /*14290*/  MOV R2, UR10 ;  /* 0x0000000a00027c02 */ /* 0x000fe20008000f00 */
[----:B------:R-:W-:Y:S01]  /*142a0*/  IMAD R14, R14, c[0x0][0x388], RZ ;  /* 0x0000e2000e0e7a24 */ /* 0x000fe200078e02ff */
[----:B------:R-:W-:-:S02]  /*142b0*/  LEA R0, R8, R11, 0x5 ;  /* 0x0000000b08007211 */ /* 0x000fc400078e28ff */
[----:B------:R-:W-:-:S03]  /*142c0*/  MOV R3, UR4 ;  /* 0x0000000400037c02 */ /* 0x000fc60008000f00 */
[C---:B---3--:R-:W-:Y:S01]  /*142d0*/  IMAD R4, R15.reuse, 0x80, R0 ;  /* 0x000000800f047824 */ /* 0x048fe200078e0200 */
[----:B------:R-:W-:Y:S01]  /*142e0*/  LEA R11, R15, R11, 0x7 ;  /* 0x0000000b0f0b7211 */ /* 0x000fe200078e38ff */
[----:B------:R-:W-:-:S04]  /*142f0*/  IMAD.WIDE.U32 R2, R9, c[0x0][0x3f0], R2 ;  /* 0x0000fc0009027a25 */ /* 0x000fc800078e0002 */
[----:B------:R-:W-:-:S04]  /*14300*/  @P0 IMAD.HI.U32 R5, R4, c[0x0][0x4ec], RZ ;  /* 0x00013b0004050a27 */ /* 0x000fc800078e00ff */
[----:B------:R-:W-:Y:S01]  /*14310*/  IMAD.MOV.U32 R0, RZ, RZ, R4 ;  /* 0x000000ffff007224 */ /* 0x000fe200078e0004 */
[----:B------:R-:W-:Y:S01]  /*14320*/  @P0 SHF.R.U32.HI R0, RZ, c[0x0][0x4f0], R5 ;  /* 0x00013c00ff000a19 */ /* 0x000fe20000011605 */
[----:B------:R-:W-:-:S03]  /*14330*/  IMAD.IADD R3, R3, 0x1, R7 ;  /* 0x0000000103037824 */ /* 0x000fc600078e0207 */
[----:B------:R-:W-:Y:S01]  /*14340*/  SHF.R.S32.HI R6, RZ, 0x1f, R0 ;  /* 0x0000001fff067819 */ /* 0x000fe20000011400 */
[C---:B------:R-:W-:Y:S01]  /*14350*/  IMAD.WIDE.U32 R2, R0.reuse, c[0x0][0x3e0], R2 ;  /* 0x0000f80000027a25 */ /* 0x040fe200078e0002 */
[----:B------:R-:W-:-:S03]  /*14360*/  IADD3 R5, -R0, RZ, RZ ;  /* 0x000000ff00057210 */ /* 0x000fc60007ffe1ff */
[----:B------:R-:W-:Y:S02]  /*14370*/  IMAD R6, R6, c[0x0][0x3e0], RZ ;  /* 0x0000f80006067a24 */ /* 0x000fe400078e02ff */
[----:B------:R-:W-:Y:S02]  /*14380*/  IMAD R5, R5, c[0x0][0x4e8], R4 ;  /* 0x00013a0005057a24 */ /* 0x000fe400078e0204 */
[----:B------:R-:W-:-:S03]  /*14390*/  IMAD R0, R0, c[0x0][0x3e4], R6 ;  /* 0x0000f90000007a24 */ /* 0x000fc600078e0206 */
[----:B------:R-:W-:Y:S02]  /*143a0*/  SHF.R.S32.HI R4, RZ, 0x1f, R5 ;  /* 0x0000001fff047819 */ /* 0x000fe40000011405 */
[----:B------:R-:W-:-:S03]  /*143b0*/  IADD3 R3, R3, R0, RZ ;  /* 0x0000000003037210 */ /* 0x000fc60007ffe0ff */
[----:B------:R-:W-:Y:S02]  /*143c0*/  IMAD R0, R4, c[0x0][0x3d8], RZ ;  /* 0x0000f60004007a24 */ /* 0x000fe400078e02ff */
[----:B------:R-:W-:-:S04]  /*143d0*/  IMAD.WIDE.U32 R2, R5, c[0x0][0x3d8], R2 ;  /* 0x0000f60005027a25 */ /* 0x000fc800078e0002 */
[----:B------:R-:W-:Y:S01]  /*143e0*/  IMAD R0, R5, c[0x0][0x3dc], R0 ;  /* 0x0000f70005007a24 */ /* 0x000fe200078e0200 */
[----:B------:R-:W-:-:S03]  /*143f0*/  LEA R13, P0, R2, c[0x0][0x380], 0x1 ;  /* 0x0000e000020d7a11 */ /* 0x000fc600078008ff */
[----:B------:R-:W-:-:S05]  /*14400*/  IMAD.IADD R0, R3, 0x1, R0 ;  /* 0x0000000103007824 */ /* 0x000fca00078e0200 */
[----:B------:R-:W-:Y:S02]  /*14410*/  LEA.HI.X R12, R2, c[0x0][0x384], R0, 0x1, P0 ;  /* 0x0000e100020c7a11 */ /* 0x000fe400000f0c00 */
[----:B------:R-:W-:Y:S01]  /*14420*/  ISETP.GE.AND P0, PT, R11, R14, PT ;  /* 0x0000000e0b00720c */ /* 0x000fe20003f06270 */
[----:B------:R2:W3:Y:S01]  /*14430*/  SHFL.IDX PT, R2, R13, RZ, 0x1c1f ;  /* 0x001c1fff0d027589 */ /* 0x0004e200000e0000 */
[----:B------:R-:W-:-:S03]  /*14440*/  SHF.L.U32 R0, R8, 0x3, RZ ;  /* 0x0000000308007819 */ /* 0x000fc600000006ff */
[----:B------:R2:W4:Y:S01]  /*14450*/  SHFL.IDX PT, R3, R12, RZ, 0x1c1f ;  /* 0x001c1fff0c037589 */ /* 0x00052200000e0000 */
        /* <DEDUP_REMOVED lines=18> */
.L_x_254:
[----:B------:R-:W-:Y:S05]  /*14580*/  BSYNC B0 ;  /* 0x0000000000007941 */ /* 0x000fea0003800000 */
.L_x_253:
[----:B---3--:R-:W-:Y:S01]  /*14590*/  IADD3 R4, R11, 0x20, RZ ;  /* 0x000000200b047810 */ /* 0x008fe20007ffe0ff */
[----:B----4-:R3:W4:Y:S01]  /*145a0*/  SHFL.IDX PT, R3, R12, 0x1, 0x1c1f ;  /* 0x003c1f000c037f89 */ /* 0x01072200000e0000 */
[----:B------:R-:W-:Y:S02]  /*145b0*/  BSSY B0, `(.L_x_255) ;  /* 0x0000013000007945 */ /* 0x000fe40003800000 */
[----:B------:R-:W-:Y:S01]  /*145c0*/  ISETP.GE.AND P0, PT, R4, R14, PT ;  /* 0x0000000e0400720c */ /* 0x000fe20003f06270 */
[----:B------:R3:W1:-:S12]  /*145d0*/  SHFL.IDX PT, R2, R13, 0x1, 0x1c1f ;  /* 0x003c1f000d027f89 */ /* 0x00065800000e0000 */
        /* <DEDUP_REMOVED lines=16> */
.L_x_256:
[----:B------:R-:W-:Y:S05]  /*146e0*/  BSYNC B0 ;  /* 0x0000000000007941 */ /* 0x000fea0003800000 */
.L_x_255:
[----:B-1----:R-:W-:Y:S01]  /*146f0*/  IADD3 R4, R11, 0x40, RZ ;  /* 0x000000400b047810 */ /* 0x002fe20007ffe0ff */
[----:B----4-:R1:W4:Y:S01]  /*14700*/  SHFL.IDX PT, R3, R12, 0x2, 0x1c1f ;  /* 0x005c1f000c037f89 */ /* 0x01032200000e0000 */
[----:B------:R-:W-:Y:S02]  /*14710*/  BSSY B0, `(.L_x_257) ;  /* 0x0000013000007945 */ /* 0x000fe40003800000 */
[----:B------:R-:W-:Y:S01]  /*14720*/  ISETP.GE.AND P0, PT, R4, R14, PT ;  /* 0x0000000e0400720c */ /* 0x000fe20003f06270 */
[----:B------:R1:W2:-:S12]  /*14730*/  SHFL.IDX PT, R2, R13, 0x2, 0x1c1f ;  /* 0x005c1f000d027f89 */ /* 0x00029800000e0000 */
[----:B------:R-:W-:Y:S05]  /*14740*/  @P0 BRA `(.L_x_258) ;  /* 0x000000f000000947 */ /* 0x000fea0003800000 */
[----:B------:R-:W-:Y:S02]  /*14750*/  ISETP.GE.AND P1, PT, R9, c[0x0][0x3c8], PT ;  /* 0x0000f20009007a0c */ /* 0x000fe40003f26270 */
[----:B------:R-:W-:Y:S02]  /*14760*/  ISETP.GE.AND P0, PT, R10, c[0x0][0x3c8], PT ;  /* 0x0000f2000a007a0c */ /* 0x000fe40003f06270 */
[----:B------:R-:W-:-:S09]  /*14770*/  ISETP.GE.AND P2, PT, R0, c[0x0][0x3c8], PT ;  /* 0x0000f20000007a0c */ /* 0x000fd20003f46270 */
[----:B------:R-:W-:Y:S02]  /*14780*/  @!P1 SHF.R.S32.HI R5, RZ, 0x1f, R9 ;  /* 0x0000001fff059819 */ /* 0x000fe40000011409 */
[----:B------:R-:W-:Y:S02]  /*14790*/  @!P0 SHF.R.S32.HI R4, RZ, 0x1f, R10 ;  /* 0x0000001fff048819 */ /* 0x000fe4000001140a */
[----:B------:R-:W-:Y:S01]  /*147a0*/  @!P1 LEA.HI R5, R5, R9, RZ, 0x3 ;  /* 0x0000000905059211 */ /* 0x000fe200078f18ff */
[--C-:B--2-4-:R-:W-:Y:S01]  /*147b0*/  @!P2 IMAD.WIDE R6, R0, 0x2, R2.reuse ;  /* 0x000000020006a825 */ /* 0x114fe200078e0202 */
        /* <DEDUP_REMOVED lines=8> */
.L_x_258:
[----:B------:R-:W-:Y:S05]  /*14840*/  BSYNC B0 ;  /* 0x0000000000007941 */ /* 0x000fea0003800000 */
.L_x_257:
[----:B--2---:R-:W-:Y:S01]  /*14850*/  IADD3 R4, R11, 0x60, RZ ;  /* 0x000000600b047810 */ /* 0x004fe20007ffe0ff */
[----:B----4-:R2:W4:Y:S03]  /*14860*/  SHFL.IDX PT, R3, R12, 0x3, 0x1c1f ;  /* 0x007c1f000c037f89 */ /* 0x01052600000e0000 */
[----:B------:R-:W-:Y:S01]  /*14870*/  ISETP.GE.AND P0, PT, R4, R14, PT ;  /* 0x0000000e0400720c */ /* 0x000fe20003f06270 */
[----:B------:R2:W1:-:S12]  /*14880*/  SHFL.IDX PT, R2, R13, 0x3, 0x1c1f ;  /* 0x007c1f000d027f89 */ /* 0x00045800000e0000 */
[----:B------:R-:W-:Y:S05]  /*14890*/  @P0 EXIT ;  /* 0x000000000000094d */ /* 0x000fea0003800000 */
[----:B------:R-:W-:Y:S02]  /*148a0*/  ISETP.GE.AND P0, PT, R9, c[0x0][0x3c8], PT ;  /* 0x0000f20009007a0c */ /* 0x000fe40003f06270 */
[----:B------:R-:W-:-:S11]  /*148b0*/  ISETP.GE.AND P1, PT, R0, c[0x0][0x3c8], PT ;  /* 0x0000f20000007a0c */ /* 0x000fd60003f26270 */
[----:B------:R-:W-:Y:S02]  /*148c0*/  @!P0 SHF.R.S32.HI R4, RZ, 0x1f, R9 ;  /* 0x0000001fff048819 */ /* 0x000fe40000011409 */
[----:B-1--4-:R-:W-:Y:S02]  /*148d0*/  @!P1 IMAD.WIDE R6, R0, 0x2, R2 ;  /* 0x0000000200069825 */ /* 0x012fe400078e0202 */
        /* <DEDUP_REMOVED lines=13> */
.L_x_170:
[----:B------:R-:W-:Y:S02]  /*149b0*/  MOV R3, R28 ;  /* 0x0000001c00037202 */ /* 0x000fe40000000f00 */
[----:B------:R-:W-:Y:S02]  /*149c0*/  MOV R2, 0x149e0 ;  /* 0x000149e000027802 */ /* 0x000fe40000000f00 */
[----:B------:R-:W-:Y:S05]  /*149d0*/  CALL.REL.NOINC `($__internal_0_$__cuda_sm70_shflsync_idx_p) ;  /* 0x000001e000007944 */ /* 0x000fea0003c00000 */
[----:B------:R-:W-:Y:S01]  /*149e0*/  IMAD.MOV.U32 R6, RZ, RZ, R7 ;  /* 0x000000ffff067224 */ /* 0x000fe200078e0007 */
[----:B------:R-:W-:Y:S02]  /*149f0*/  MOV R3, R30 ;  /* 0x0000001e00037202 */ /* 0x000fe40000000f00 */
[----:B------:R-:W-:Y:S02]  /*14a00*/  MOV R2, 0x14a20 ;  /* 0x00014a2000027802 */ /* 0x000fe40000000f00 */
[----:B------:R-:W-:Y:S05]  /*14a10*/  CALL.REL.NOINC `($__internal_0_$__cuda_sm70_shflsync_idx_p) ;  /* 0x000001a000007944 */ /* 0x000fea0003c00000 */
[----:B------:R-:W-:Y:S01]  /*14a20*/  MOV R2, R7 ;  /* 0x0000000700027202 */ /* 0x000fe20000000f00 */
[----:B------:R-:W-:Y:S05]  /*14a30*/  BRA `(.L_x_259) ;  /* 0xfffed24000007947 */ /* 0x000fea000383ffff */
.L_x_194:
[----:B------:R-:W-:Y:S02]  /*14a40*/  MOV R2, 0x14a60 ;  /* 0x00014a6000027802 */ /* 0x000fe40000000f00 */
[----:B--2---:R-:W-:Y:S05]  /*14a50*/  CALL.REL.NOINC `($__internal_0_$__cuda_sm70_shflsync_idx_p) ;  /* 0x0000016000007944 */ /* 0x004fea0003c00000 */
[----:B------:R-:W-:Y:S01]  /*14a60*/  MOV R3, R10 ;  /* 0x0000000a00037202 */ /* 0x000fe20000000f00 */
[----:B------:R-:W-:Y:S01]  /*14a70*/  IMAD.MOV.U32 R4, RZ, RZ, R7 ;  /* 0x000000ffff047224 */ /* 0x000fe200078e0007 */
[----:B------:R-:W-:Y:S02]  /*14a80*/  MOV R2, 0x14aa0 ;  /* 0x00014aa000027802 */ /* 0x000fe40000000f00 */
[----:B------:R-:W-:Y:S05]  /*14a90*/  CALL.REL.NOINC `($__internal_0_$__cuda_sm70_shflsync_idx_p) ;  /* 0x0000012000007944 */ /* 0x000fea0003c00000 */
[----:B------:R-:W-:Y:S01]  /*14aa0*/  MOV R0, R7 ;  /* 0x0000000700007202 */ /* 0x000fe20000000f00 */
[----:B------:R-:W-:-:S05]  /*14ab0*/  BRA `(.L_x_260) ;  /* 0xffff15d000007947 */ /* 0x000fca000383ffff */
.L_x_219:
        /* <DEDUP_REMOVED lines=8> */
.L_x_225:
[----:B------:R-:W-:Y:S02]  /*14b40*/  MOV R2, 0x14b60 ;  /* 0x00014b6000027802 */ /* 0x000fe40000000f00 */
[----:B----4-:R-:W-:Y:S05]  /*14b50*/  CALL.REL.NOINC `($__internal_0_$__cuda_sm70_shflsync_idx_p) ;  /* 0x0000006000007944 */ /* 0x010fea0003c00000 */
[----:B------:R-:W-:Y:S01]  /*14b60*/  MOV R3, R10 ;  /* 0x0000000a00037202 */ /* 0x000fe20000000f00 */
[----:B------:R-:W-:Y:S01]  /*14b70*/  IMAD.MOV.U32 R4, RZ, RZ, R7 ;  /* 0x000000ffff047224 */ /* 0x000fe200078e0007 */
[----:B------:R-:W-:Y:S02]  /*14b80*/  MOV R2, 0x14ba0 ;  /* 0x00014ba000027802 */ /* 0x000fe40000000f00 */
[----:B------:R-:W-:Y:S05]  /*14b90*/  CALL.REL.NOINC `($__internal_0_$__cuda_sm70_shflsync_idx_p) ;  /* 0x0000002000007944 */ /* 0x000fea0003c00000 */
[----:B------:R-:W-:Y:S01]  /*14ba0*/  MOV R0, R7 ;  /* 0x0000000700007202 */ /* 0x000fe20000000f00 */
[----:B------:R-:W-:-:S05]  /*14bb0*/  BRA `(.L_x_262) ;  /* 0xffff912000007947 */ /* 0x000fca000383ffff */
        .weak           $__internal_0_$__cuda_sm70_shflsync_idx_p
        .type           $__internal_0_$__cuda_sm70_shflsync_idx_p,@function
        .size           $__internal_0_$__cuda_sm70_shflsync_idx_p,(.L_x_1713 - $__internal_0_$__cuda_sm70_shflsync_idx_p)
$__internal_0_$__cuda_sm70_shflsync_idx_p:
[----:B------:R-:W-:Y:S01]  /*14bc0*/  MOV R7, 0x1 ;  /* 0x0000000100077802 */ /* 0x000fe20000000f00 */
[----:B------:R-:W-:-:S02]  /*14bd0*/  IMAD.MOV.U32 R25, RZ, RZ, -0x1 ;  /* 0xffffffffff197424 */ /* 0x000fc400078e00ff */
[----:B------:R-:W-:Y:S02]  /*14be0*/  IMAD.MOV.U32 R24, RZ, RZ, 0x1c1f ;  /* 0x00001c1fff187424 */ /* 0x000fe400078e00ff */
[----:B------:R-:W-:Y:S04]  /*14bf0*/  WARPSYNC R25 ;  /* 0x0000001900007348 */ /* 0x000fe80003800000 */
[----:B------:R1:W2:Y:S02]  /*14c00*/  SHFL.IDX PT, R7, R3, R7, R24 ;  /* 0x0000000703077389 */ /* 0x0002a400000e0018 */
[----:B-1----:R-:W-:-:S04]  /*14c10*/  MOV R3, 0x0 ;  /* 0x0000000000037802 */ /* 0x002fc80000000f00 */
[----:B--2---:R-:W-:Y:S05]  /*14c20*/  RET.REL.NODEC R2 `(_ZN7cutlass13device_kernelIN5flash19enable_sm80_to_sm89INS1_16FlashAttnFwdSm80INS1_25CollectiveMainloopFwdSm80ILi4ELi1ELb0EN4cute5tupleIJNS5_1CILi128EEENS7_ILi48EEENS7_ILi96EEEEEELi96ENS_6half_tEfNS_4arch4Sm80ELb0ELb1ELb1ELb0ELb1ELb0ELb1ELb0EEENS1_21CollectiveEpilogueFwdINS6_IJS8_SA_S9_EEENS6_IJNS7_ILi1EEESI_SI_EEESC_SE_Li128ELb0ELb1ELb0ELb0EEENS1_19SingleTileSchedulerILb0ELb0ELb1ELi128EEEEEEEEEvNT_6ParamsE) ;  /* 0xfffeb3d002007950 */ /* 0x004fea0003c3ffff */
.L_x_263:
        /* <DEDUP_REMOVED lines=13> */
.L_x_1713:


//--------------------- .text._ZN7cutlass13device_kernelIN5flash19enable_sm80_to_sm89INS1_16FlashAttnFwdSm80INS1_25CollectiveMainloopFwdSm80ILi4ELi1ELb0EN4cute5tupleIJNS5_1CILi128EEENS7_ILi48EEENS7_ILi96EEEEEELi96ENS_6half_tEfNS_4arch4Sm80ELb0ELb1ELb1ELb1ELb1ELb0ELb1ELb0EEENS1_21CollectiveEpilogueFwdINS6_IJS8_SA_S9_EEENS6_IJNS7_ILi1EEESI_SI_EEESC_SE_Li128ELb1ELb1ELb0ELb0EEENS1_19SingleTileSchedulerILb1ELb0ELb1ELi128EEEEEEEEEvNT_6ParamsE --------------------------
	.section	.text._ZN7cutlass13device_kernelIN5flash19enable_sm80_to_sm89INS1_16FlashAttnFwdSm80INS1_25CollectiveMainloopFwdSm80ILi4ELi1ELb0EN4cute5tupleIJNS5_1CILi128EEENS7_ILi48EEENS7_ILi96EEEEEELi96ENS_6half_tEfNS_4arch4Sm80ELb0ELb1ELb1ELb1ELb1ELb0ELb1ELb0EEENS1_21CollectiveEpilogueFwdINS6_IJS8_SA_S9_EEENS6_IJNS7_ILi1EEESI_SI_EEESC_SE_Li128ELb1ELb1ELb0ELb0EEENS1_19SingleTileSchedulerILb1ELb0ELb1ELi128EEEEEEEEEvNT_6ParamsE,"ax",@progbits
	.sectioninfo	@"SHI_REGISTERS=255"
	.align	128
.text._ZN7cutlass13device_kernelIN5flash19enable_sm80_to_sm89INS1_16FlashAttnFwdSm80INS1_25CollectiveMainloopFwdSm80ILi4ELi1ELb0EN4cute5tupleIJNS5_1CILi128EEENS7_ILi48EEENS7_ILi96EEEEEELi96ENS_6half_tEfNS_4arch4Sm80ELb0ELb1ELb1ELb1ELb1ELb0ELb1ELb0EEENS1_21CollectiveEpilogueFwdINS6_IJS8_SA_S9_EEENS6_IJNS7_ILi1EEESI_SI_EEESC_SE_Li128ELb1ELb1ELb0ELb0EEENS1_19SingleTileSchedulerILb1ELb0ELb1ELi128EEEEEEEEEvNT_6ParamsE:
        .type           _ZN7cutlass13device_kernelIN5flash19enable_sm80_to_sm89INS1_16FlashAttnFwdSm80INS1_25CollectiveMainloopFwdSm80ILi4ELi1ELb0EN4cute5tupleIJNS5_1CILi128EEENS7_ILi48EEENS7_ILi96EEEEEELi96ENS_6half_tEfNS_4arch4Sm80ELb0ELb1ELb1ELb1ELb1ELb0ELb1ELb0EEENS1_21CollectiveEpilogueFwdINS6_IJS8_SA_S9_EEENS6_IJNS7_ILi1EEESI_SI_EEESC_SE_Li128ELb1ELb1ELb0ELb0EEENS1_19SingleTileSchedulerILb1ELb0ELb1ELi128EEEEEEEEEvNT_6ParamsE,@function
        .size           _ZN7cutlass13device_kernelIN5flash19enable_sm80_to_sm89INS1_16FlashAttnFwdSm80INS1_25CollectiveMainloopFwdSm80ILi4ELi1ELb0EN4cute5tupleIJNS5_1CILi128EEENS7_ILi48EEENS7_ILi96EEEEEELi96ENS_6half_tEfNS_4arch4Sm80ELb0ELb1ELb1ELb1ELb1ELb0ELb1ELb0EEENS1_21CollectiveEpilogueFwdINS6_IJS8_SA_S9_EEENS6_IJNS7_ILi1EEESI_SI_EEESC_SE_Li128ELb1ELb1ELb0ELb0EEENS1_19SingleTileSchedulerILb1ELb0ELb1ELi128EEEEEEEEEvNT_6ParamsE,(.L_x_1715 - _ZN7cutlass13device_kernelIN5flash19enable_sm80_to_sm89INS1_16FlashAttnFwdSm80INS1_25CollectiveMainloopFwdSm80ILi4ELi1ELb0EN4cute5tupleIJNS5_1CILi128EEENS7_ILi48EEENS7_ILi96EEEEEELi96ENS_6half_tEfNS_4arch4Sm80ELb0ELb1ELb1ELb1ELb1ELb0ELb1ELb0EEENS1_21CollectiveEpilogueFwdINS6_IJS8_SA_S9_EEENS6_IJNS7_ILi1EEESI_SI_EEESC_SE_Li128ELb1ELb1ELb0ELb0EEENS1_19SingleTileSchedulerILb1ELb0ELb1ELi128EEEEEEEEEvNT_6ParamsE)
        .other          _ZN7cutlass13device_kernelIN5flash19enable_sm80_to_sm89INS1_16FlashAttnFwdSm80INS1_25CollectiveMainloopFwdSm80ILi4ELi1ELb0EN4cute5tupleIJNS5_1CILi128EEENS7_ILi48EEENS7_ILi96EEEEEELi96ENS_6half_tEfNS_4arch4Sm80ELb0ELb1ELb1ELb1ELb1ELb0ELb1ELb0EEENS1_21CollectiveEpilogueFwdINS6_IJS8_SA_S9_EEENS6_IJNS7_ILi1EEESI_SI_EEESC_SE_Li128ELb1ELb1ELb0ELb0EEENS1_19SingleTileSchedulerILb1ELb0ELb1ELi128EEEEEEEEEvNT_6ParamsE,@"STO_CUDA_ENTRY STV_DEFAULT"
_ZN7cutlass13device_kernelIN5flash19enable_sm80_to_sm89INS1_16FlashAttnFwdSm80INS1_25CollectiveMainloopFwdSm80ILi4ELi1ELb0EN4cute5tupleIJNS5_1CILi128EEENS7_ILi48EEENS7_ILi96EEEEEELi96ENS_6half_tEfNS_4arch4Sm80ELb0ELb1ELb1ELb1ELb1ELb0ELb1ELb0EEENS1_21CollectiveEpilogueFwdINS6_IJS8_SA_S9_EEENS6_IJNS7_ILi1EEESI_SI_EEESC_SE_Li128ELb1ELb1ELb0ELb0EEENS1_19SingleTileSchedulerILb1ELb0ELb1ELi128EEEEEEEEEvNT_6ParamsE:
[----:B------:R-:W-:Y:S02]  /*0000*/  MOV R1, c[0x0][0x28] ;  /* 0x00000a0000017a02 */ /* 0x000fe40000000f00 */
[----:B------:R-:W1:Y:S01]  /*0010*/  S2R R48, SR_TID.X ;  /* 0x0000000000307919 */ /* 0x000e620000002100 */
[----:B------:R-:W-:Y:S01]  /*0020*/  IMAD.MOV.U32 R10, RZ, RZ, 0x4 ;  /* 0x00000004ff0a7424 */ /* 0x000fe200078e00ff */
[----:B------:R-:W2:Y:S01]  /*0030*/  S2UR UR4, SR_CTAID.X ;  /* 0x00000000000479c3 */ /* 0x000ea20000002500 */
[----:B------:R-:W-:Y:S01]  /*0040*/  ULDC.64 UR6, c[0x0][0x118] ;  /* 0x0000460000067ab9 */ /* 0x000fe20000000a00 */
[----:B------:R-:W3:Y:S01]  /*0050*/  S2R R5, SR_CTAID.Z ;  /* 0x0000000000057919 */ /* 0x000ee20000002700 */
[----:B------:R-:W-:Y:S02]  /*0060*/  IADD3 R1, R1, -0x48, RZ ;  /* 0xffffffb801017810 */ /* 0x000fe40007ffe0ff */
[----:B-1----:R-:W-:Y:S01]  /*0070*/  SHF.R.U32.HI R0, RZ, 0x5, R48 ;  /* 0x00000005ff007819 */ /* 0x002fe20000011630 */
[----:B---3--:R-:W-:-:S05]  /*0080*/  IMAD.WIDE R2, R5, R10, c[0x0][0x568] ;  /* 0x00015a0005027625 */ /* 0x008fca00078e020a */
[----:B------:R-:W1:Y:S02]  /*0090*/  SHFL.IDX PT, R0, R0, RZ, 0x1f ;  /* 0x00001fff00007589 */ /* 0x000e6400000e0000 */
[----:B-1----:R-:W-:-:S13]  /*00a0*/  ISETP.NE.AND P0, PT, R0, RZ, PT ;  /* 0x000000ff0000720c */ /* 0x002fda0003f05270 */
[----:B--2---:R-:W-:Y:S05]  /*00b0*/  @!P0 BRA `(.L_x_264) ;  /* 0x0000015000008947 */ /* 0x004fea0003800000 */
[----:B------:R-:W-:-:S04]  /*00c0*/  ISETP.NE.U32.AND P0, PT, RZ, c[0x0][0x568], PT ;  /* 0x00015a00ff007a0c */ /* 0x000fc80003f05070 */
[----:B------:R-:W-:-:S13]  /*00d0*/  ISETP.NE.AND.EX P0, PT, RZ, c[0x0][0x56c], PT, P0 ;  /* 0x00015b00ff007a0c */ /* 0x000fda0003f05300 */
[----:B------:R-:W-:Y:S05]  /*00e0*/  @!P0 BRA `(.L_x_265) ;  /* 0x0000002000008947 */ /* 0x000fea0003800000 */
[----:B------:R1:W5:Y:S01]  /*00f0*/  LDG.E R0, [R2.64] ;  /* 0x0000000602007981 */ /* 0x000362000c1e1900 */
[----:B------:R-:W-:Y:S05]  /*0100*/  BRA `(.L_x_266) ;  /* 0x0000009000007947 */ /* 0x000fea0003800000 */
.L_x_265:
        /* <DEDUP_REMOVED lines=8> */
.L_x_267:
[----:B------:R-:W-:-:S04]  /*0190*/  MOV R0, c[0x0][0x54c] ;  /* 0x0001530000007a02 */ /* 0x000fc80000000f00 */
.L_x_266:
[----:B------:R-:W-:Y:S01]  /*01a0*/  USHF.L.U32 UR4, UR4, 0x7, URZ ;  /* 0x0000000704047899 */ /* 0x000fe2000800063f */
[----:B-----5:R-:W-:-:S05]  /*01b0*/  IMAD R0, R0, c[0x0][0x548], RZ ;  /* 0x0001520000007a24 */ /* 0x020fca00078e02ff */
[----:B------:R-:W-:-:S04]  /*01c0*/  MOV R8, UR4 ;  /* 0x0000000400087c02 */ /* 0x000fc80008000f00 */
[----:B------:R-:W-:-:S04]  /*01d0*/  ISETP.GE.AND P0, PT, R8, R0, PT ;  /* 0x000000000800720c */ /* 0x000fc80003f06270 */
[----:B------:R-:W-:-:S05]  /*01e0*/  SEL R0, R5, 0xffffffff, !P0 ;  /* 0xffffffff05007807 */ /* 0x000fca0004000000 */
[----:B------:R2:W-:Y:S01]  /*01f0*/  STL [R1+0x44], R0 ;  /* 0x0000440001007387 */ /* 0x0005e20000100800 */
[----:B------:R-:W-:Y:S05]  /*0200*/  BRA `(.L_x_268) ;  /* 0x0000014000007947 */ /* 0x000fea0003800000 */
.L_x_264:
[----:B------:R-:W-:-:S04]  /*0210*/  ISETP.NE.U32.AND P0, PT, RZ, c[0x0][0x568], PT ;  /* 0x00015a00ff007a0c */ /* 0x000fc80003f05070 */
[----:B------:R-:W-:-:S13]  /*0220*/  ISETP.NE.AND.EX P0, PT, RZ, c[0x0][0x56c], PT, P0 ;  /* 0x00015b00ff007a0c */ /* 0x000fda0003f05300 */
[----:B------:R-:W-:Y:S05]  /*0230*/  @!P0 BRA `(.L_x_269) ;  /* 0x0000002000008947 */ /* 0x000fea0003800000 */
[----:B------:R1:W5:Y:S01]  /*0240*/  LDG.E R0, [R2.64] ;  /* 0x0000000602007981 */ /* 0x000362000c1e1900 */
[----:B------:R-:W-:Y:S05]  /*0250*/  BRA `(.L_x_270) ;  /* 0x0000009000007947 */ /* 0x000fea0003800000 */
.L_x_269:
        /* <DEDUP_REMOVED lines=8> */
.L_x_271:
[----:B------:R-:W-:-:S04]  /*02e0*/  MOV R0, c[0x0][0x54c] ;  /* 0x0001530000007a02 */ /* 0x000fc80000000f00 */
.L_x_270:
[----:B------:R-:W-:Y:S01]  /*02f0*/  USHF.L.U32 UR4, UR4, 0x7, URZ ;  /* 0x0000000704047899 */ /* 0x000fe2000800063f */
[----:B-----5:R-:W-:-:S05]  /*0300*/  IMAD R0, R0, c[0x0][0x548], RZ ;  /* 0x0001520000007a24 */ /* 0x020fca00078e02ff */
[----:B------:R-:W-:-:S04]  /*0310*/  MOV R8, UR4 ;  /* 0x0000000400087c02 */ /* 0x000fc80008000f00 */
[----:B------:R-:W-:-:S04]  /*0320*/  ISETP.GE.AND P0, PT, R8, R0, PT ;  /* 0x000000000800720c */ /* 0x000fc80003f06270 */
[----:B------:R-:W-:-:S05]  /*0330*/  SEL R0, R5, 0xffffffff, !P0 ;  /* 0xffffffff05007807 */ /* 0x000fca0004000000 */
[----:B------:R2:W-:Y:S04]  /*0340*/  STL [R1+0x44], R0 ;  /* 0x0000440001007387 */ /* 0x0005e80000100800 */
.L_x_268:
[----:B------:R-:W3:Y:S02]  /*0350*/  LDL R52, [R1+0x44] ;  /* 0x0000440001347983 */ /* 0x000ee40000100800 */
[----:B---3--:R-:W-:-:S13]  /*0360*/  ISETP.GE.AND P0, PT, R52, RZ, PT ;  /* 0x000000ff3400720c */ /* 0x008fda0003f06270 */
[----:B------:R-:W-:Y:S05]  /*0370*/  @!P0 EXIT ;  /* 0x000000000000894d */ /* 0x000fea0003800000 */
[----:B------:R-:W-:Y:S01]  /*0380*/  ISETP.NE.U32.AND P0, PT, RZ, c[0x0][0x370], PT ;  /* 0x0000dc00ff007a0c */ /* 0x000fe20003f05070 */
[----:B------:R-:W-:Y:S01]  /*0390*/  IMAD.MOV.U32 R49, RZ, RZ, RZ ;  /* 0x000000ffff317224 */ /* 0x000fe200078e00ff */
[----:B------:R-:W-:Y:S01]  /*03a0*/  ISETP.NE.U32.AND P2, PT, RZ, c[0x0][0x360], PT ;  /* 0x0000d800ff007a0c */ /* 0x000fe20003f45070 */
[----:B------:R-:W-:Y:S01]  /*03b0*/  IMAD.MOV.U32 R9, RZ, RZ, RZ ;  /* 0x000000ffff097224 */ /* 0x000fe200078e00ff */
[----:B------:R-:W-:Y:S01]  /*03c0*/  ISETP.NE.AND.EX P1, PT, RZ, c[0x0][0x374], PT, P0 ;  /* 0x0000dd00ff007a0c */ /* 0x000fe20003f25300 */
[----:B-1----:R-:W-:Y:S01]  /*03d0*/  IMAD.WIDE R2, R52, R10, c[0x0][0x348] ;  /* 0x0000d20034027625 */ /* 0x002fe200078e020a */
[----:B------:R-:W-:Y:S02]  /*03e0*/  ISETP.NE.U32.AND P3, PT, RZ, c[0x0][0x348], PT ;  /* 0x0000d200ff007a0c */ /* 0x000fe40003f65070 */
[----:B------:R-:W-:Y:S01]  /*03f0*/  ISETP.NE.AND.EX P0, PT, RZ, c[0x0][0x364], PT, P2 ;  /* 0x0000d900ff007a0c */ /* 0x000fe20003f05320 */
[----:B------:R-:W-:Y:S01]  /*0400*/  IMAD.MOV.U32 R230, RZ, RZ, c[0x0][0x168] ;  /* 0x00005a00ffe67624 */ /* 0x000fe200078e00ff */
[----:B------:R-:W-:-:S07]  /*0410*/  ISETP.NE.AND.EX P2, PT, RZ, c[0x0][0x34c], PT, P3 ;  /* 0x0000d300ff007a0c */ /* 0x000fce0003f45330 */
[CC--:B------:R-:W-:Y:S01]  /*0420*/  @P1 IMAD.WIDE R6, R52.reuse, R10.reuse, c[0x0][0x370] ;  /* 0x0000dc0034061625 */ /* 0x0c0fe200078e020a */
[----:B------:R-:W1:Y:S01]  /*0430*/  S2R R29, SR_CTAID.Y ;  /* 0x00000000001d7919 */ /* 0x000e620000002600 */
[----:B------:R-:W-:Y:S02]  /*0440*/  ULDC UR5, c[0x0][0x2ac] ;  /* 0x0000ab0000057ab9 */ /* 0x000fe40000000800 */
[----:B------:R-:W-:Y:S01]  /*0450*/  ULDC UR4, c[0x0][0x1d0] ;  /* 0x0000740000047ab9 */ /* 0x000fe20000000800 */
[----:B------:R-:W3:Y:S01]  /*0460*/  @P1 LDG.E R49, [R6.64] ;  /* 0x0000000606311981 */ /* 0x000ee2000c1e1900 */
[----:B------:R-:W-:-:S03]  /*0470*/  @P0 IMAD.WIDE R4, R52, R10, c[0x0][0x360] ;  /* 0x0000d80034040625 */ /* 0x000fc600078e020a */
[----:B------:R4:W5:Y:S01]  /*0480*/  @P2 LDG.E R9, [R2.64] ;  /* 0x0000000602092981 */ /* 0x000962000c1e1900 */
[----:B------:R-:W-:-:S03]  /*0490*/  UIMAD UR4, UR5, UR4, URZ ;  /* 0x00000004050472a4 */ /* 0x000fc6000f8e023f */
[----:B------:R2:W5:Y:S01]  /*04a0*/  @P0 LDG.E R230, [R4.64] ;  /* 0x0000000604e60981 */ /* 0x000562000c1e1900 */
[----:B-1----:R-:W-:Y:S02]  /*04b0*/  SHF.R.S32.HI R61, RZ, 0x1f, R29 ;  /* 0x0000001fff3d7819 */ /* 0x002fe4000001141d */
[----:B--2---:R-:W-:Y:S01]  /*04c0*/  IMAD.U32 R4, RZ, RZ, UR4 ;  /* 0x00000004ff047e24 */ /* 0x004fe2000f8e00ff */
[----:B---3--:R4:W-:Y:S01]  /*04d0*/  STL [R1+0x28], R49 ;  /* 0x0000283101007387 */ /* 0x0089e20000100800 */
[----:B------:R-:W-:Y:S05]  /*04e0*/  @P0 BRA `(.L_x_272) ;  /* 0x0000004000000947 */ /* 0x000fea0003800000 */
[----:B------:R-:W-:Y:S05]  /*04f0*/  @!P2 BRA `(.L_x_272) ;  /* 0x000000300000a947 */ /* 0x000fea0003800000 */
[----:B------:R1:W2:Y:S04]  /*0500*/  LDG.E R0, [R2.64] ;  /* 0x0000000602007981 */ /* 0x0002a8000c1e1900 */
[----:B-1--4-:R-:W2:Y:S02]  /*0510*/  LDG.E R2, [R2.64+0x4] ;  /* 0x0000040602027981 */ /* 0x012ea4000c1e1900 */
[----:B--2--5:R-:W-:-:S02]  /*0520*/  IADD3 R230, -R0, R2, RZ ;  /* 0x0000000200e67210 */ /* 0x024fc40007ffe1ff */
.L_x_272:
[----:B------:R-:W-:-:S04]  /*0530*/  ISETP.NE.U32.AND P0, PT, RZ, c[0x0][0x368], PT ;  /* 0x0000da00ff007a0c */ /* 0x000fc80003f05070 */
[----:B------:R-:W-:-:S13]  /*0540*/  ISETP.NE.AND.EX P0, PT, RZ, c[0x0][0x36c], PT, P0 ;  /* 0x0000db00ff007a0c */ /* 0x000fda0003f05300 */
[----:B------:R-:W-:Y:S05]  /*0550*/  @!P0 BRA `(.L_x_273) ;  /* 0x0000003000008947 */ /* 0x000fea0003800000 */
[----:B----4-:R-:W-:-:S05]  /*0560*/  IMAD.WIDE R2, R52, R10, c[0x0][0x368] ;  /* 0x0000da0034027625 */ /* 0x010fca00078e020a */
[----:B------:R1:W5:Y:S01]  /*0570*/  LDG.E R4, [R2.64] ;  /* 0x0000000602047981 */ /* 0x000362000c1e1900 */
[----:B------:R-:W-:Y:S05]  /*0580*/  BRA `(.L_x_274) ;  /* 0x0000007000007947 */ /* 0x000fea0003800000 */
.L_x_273:
[----:B------:R-:W-:-:S04]  /*0590*/  ISETP.NE.U32.AND P0, PT, RZ, c[0x0][0x350], PT ;  /* 0x0000d400ff007a0c */ /* 0x000fc80003f05070 */
[----:B------:R-:W-:-:S13]  /*05a0*/  ISETP.NE.AND.EX P0, PT, RZ, c[0x0][0x354], PT, P0 ;  /* 0x0000d500ff007a0c */ /* 0x000fda0003f05300 */
[----:B------:R-:W-:Y:S05]  /*05b0*/  @!P0 BRA `(.L_x_274) ;  /* 0x0000004000008947 */ /* 0x000fea0003800000 */
[----:B----4-:R-:W-:-:S05]  /*05c0*/  IMAD.WIDE R2, R52, R10, c[0x0][0x350] ;  /* 0x0000d40034027625 */ /* 0x010fca00078e020a */
[----:B------:R1:W2:Y:S04]  /*05d0*/  LDG.E R4, [R2.64] ;  /* 0x0000000602047981 */ /* 0x0002a8000c1e1900 */
[----:B-1----:R-:W2:Y:S02]  /*05e0*/  LDG.E R2, [R2.64+0x4] ;  /* 0x0000040602027981 */ /* 0x002ea4000c1e1900 */
[----:B--2---:R-:W-:Y:S02]  /*05f0*/  IADD3 R4, -R4, R2, RZ ;  /* 0x0000000204047210 */ /* 0x004fe40007ffe1ff */
.L_x_274:
[----:B------:R-:W-:Y:S01]  /*0600*/  IMAD.MOV.U32 R0, RZ, RZ, c[0x0][0x2c4] ;  /* 0x0000b100ff007624 */ /* 0x000fe200078e00ff */
[----:B------:R-:W-:Y:S01]  /*0610*/  LOP3.LUT R26, R26, 0xffffefff, RZ, 0xc0, !PT ;  /* 0xffffefff1a1a7812 */ /* 0x000fe200078ec0ff */
[----:B------:R-:W-:Y:S02]  /*0620*/  IMAD.MOV.U32 R172, RZ, RZ, R8 ;  /* 0x000000ffffac7224 */ /* 0x000fe400078e0008 */
[----:B------:R-:W-:Y:S01]  /*0630*/  IMAD.MOV.U32 R6, RZ, RZ, c[0x0][0x32c] ;  /* 0x0000cb00ff067624 */ /* 0x000fe200078e00ff */
[----:B------:R-:W-:Y:S01]  /*0640*/  ISETP.NE.AND P3, PT, R0, 0x1, PT ;  /* 0x000000010000780c */ /* 0x000fe20003f65270 */
[----:B-----5:R-:W-:-:S03]  /*0650*/  IMAD.IADD R229, R4, 0x1, -R49 ;  /* 0x0000000104e57824 */ /* 0x020fc600078e0a31 */
[----:B------:R-:W-:Y:S02]  /*0660*/  ISETP.GE.AND P1, PT, R6, 0x1, PT ;  /* 0x000000010600780c */ /* 0x000fe40003f26270 */
[----:B-1--4-:R-:W-:-:S07]  /*0670*/  IADD3 R2, R229, 0x1, -R230 ;  /* 0x00000001e5027810 */ /* 0x012fce0007ffe8e6 */
[----:B------:R-:W-:Y:S02]  /*0680*/  @P3 IADD3 R0, R172, 0x7f, RZ ;  /* 0x0000007fac003810 */ /* 0x000fe40007ffe0ff */
[----:B------:R-:W-:-:S03]  /*0690*/  @P3 LOP3.LUT R26, R26, 0x1000, RZ, 0xfc, !PT ;  /* 0x000010001a1a3812 */ /* 0x000fc600078efcff */
[----:B------:R-:W-:Y:S01]  /*06a0*/  @P3 IMAD.HI.U32 R3, R0, c[0x0][0x2c8], RZ ;  /* 0x0000b20000033a27 */ /* 0x000fe200078e00ff */
[----:B------:R-:W-:Y:S02]  /*06b0*/  IADD3 R0, R8, 0x7f, RZ ;  /* 0x0000007f08007810 */ /* 0x000fe40007ffe0ff */
[----:B------:R-:W-:Y:S02]  /*06c0*/  LOP3.LUT R26, R26, 0xfffffbff, RZ, 0xc0, !PT ;  /* 0xfffffbff1a1a7812 */ /* 0x000fe400078ec0ff */
[----:B------:R-:W-:Y:S02]  /*06d0*/  @P3 SHF.R.U32.HI R0, RZ, c[0x0][0x2cc], R3 ;  /* 0x0000b300ff003a19 */ /* 0x000fe40000011603 */
[----:B------:R-:W-:-:S03]  /*06e0*/  @P1 LOP3.LUT R26, R26, 0x400, RZ, 0xfc, !PT ;  /* 0x000004001a1a1812 */ /* 0x000fc600078efcff */
[----:B------:R-:W-:-:S05]  /*06f0*/  IMAD.IADD R0, R2, 0x1, R0 ;  /* 0x0000000102007824 */ /* 0x000fca00078e0200 */
[----:B------:R-:W-:Y:S01]  /*0700*/  IADD3 R3, R0, c[0x0][0x328], RZ ;  /* 0x0000ca0000037a10 */ /* 0x000fe20007ffe0ff */
[----:B------:R-:W-:Y:S05]  /*0710*/  @!P1 BRA `(.L_x_275) ;  /* 0x000000e000009947 */ /* 0x000fea0003800000 */
[C---:B------:R-:W-:Y:S02]  /*0720*/  ISETP.GT.AND P0, PT, R0.reuse, RZ, PT ;  /* 0x000000ff0000720c */ /* 0x040fe40003f04270 */
[----:B------:R-:W-:-:S11]  /*0730*/  IADD3 R2, R0, -0x1, RZ ;  /* 0xffffffff00027810 */ /* 0x000fd60007ffe0ff */
[----:B------:R-:W-:Y:S05]  /*0740*/  @P0 BRA `(.L_x_276) ;  /* 0x0000006000000947 */ /* 0x000fea0003800000 */
[----:B------:R-:W-:Y:S01]  /*0750*/  ISETP.NE.AND P0, PT, R6, 0x1, PT ;  /* 0x000000010600780c */ /* 0x000fe20003f05270 */
[----:B------:R-:W-:-:S12]  /*0760*/  IMAD.MOV R0, RZ, RZ, -R0 ;  /* 0x000000ffff007224 */ /* 0x000fd800078e0a00 */
[----:B------:R-:W-:-:S05]  /*0770*/  @P0 IMAD.HI.U32 R2, R0, c[0x0][0x330], RZ ;  /* 0x0000cc0000020a27 */ /* 0x000fca00078e00ff */
[----:B------:R-:W-:-:S04]  /*0780*/  @P0 SHF.R.U32.HI R0, RZ, c[0x0][0x334], R2 ;  /* 0x0000cd00ff000a19 */ /* 0x000fc80000011602 */
[----:B------:R-:W-:Y:S01]  /*0790*/  LOP3.LUT R2, RZ, R0, RZ, 0x33, !PT ;  /* 0x00000000ff027212 */ /* 0x000fe200078e33ff */
[----:B------:R-:W-:Y:S05]  /*07a0*/  BRA `(.L_x_277) ;  /* 0x0000003000007947 */ /* 0x000fea0003800000 */
.L_x_276:
[----:B------:R-:W-:-:S13]  /*07b0*/  ISETP.NE.AND P0, PT, R6, 0x1, PT ;  /* 0x000000010600780c */ /* 0x000fda0003f05270 */
[----:B------:R-:W-:-:S05]  /*07c0*/  @P0 IMAD.HI.U32 R0, R2, c[0x0][0x330], RZ ;  /* 0x0000cc0002000a27 */ /* 0x000fca00078e00ff */
[----:B------:R-:W-:-:S05]  /*07d0*/  @P0 SHF.R.U32.HI R2, RZ, c[0x0][0x334], R0 ;  /* 0x0000cd00ff020a19 */ /* 0x000fca0000011600 */
.L_x_277:
[----:B------:R-:W-:-:S05]  /*07e0*/  IMAD R2, R2, R6, c[0x0][0x32c] ;  /* 0x0000cb0002027624 */ /* 0x000fca00078e0206 */
[----:B------:R-:W-:-:S04]  /*07f0*/  IMNMX R3, R3, R2, PT ;  /* 0x0000000203037217 */ /* 0x000fc80003800200 */
.L_x_275:
[----:B------:R-:W-:Y:S01]  /*0800*/  IADD3 R2, R3, 0x2f, RZ ;  /* 0x0000002f03027810 */ /* 0x000fe20007ffe0ff */
[----:B------:R-:W-:Y:S01]  /*0810*/  @P3 IMAD.HI.U32 R4, R172, c[0x0][0x2c8], RZ ;  /* 0x0000b200ac043a27 */ /* 0x000fe200078e00ff */
[----:B------:R-:W-:-:S03]  /*0820*/  IADD3 R3, R229, 0x2f, RZ ;  /* 0x0000002fe5037810 */ /* 0x000fc60007ffe0ff */
[----:B------:R-:W-:-:S04]  /*0830*/  IMAD.HI R5, R2, 0x2aaaaaab, RZ ;  /* 0x2aaaaaab02057827 */ /* 0x000fc800078e02ff */
[----:B------:R-:W-:-:S04]  /*0840*/  IMAD.HI R2, R3, 0x2aaaaaab, RZ ;  /* 0x2aaaaaab03027827 */ /* 0x000fc800078e02ff */
[----:B------:R-:W-:Y:S01]  /*0850*/  IMAD.MOV.U32 R0, RZ, RZ, R172 ;  /* 0x000000ffff007224 */ /* 0x000fe200078e00ac */
[----:B------:R-:W-:Y:S01]  /*0860*/  @P3 SHF.R.U32.HI R0, RZ, c[0x0][0x2cc], R4 ;  /* 0x0000b300ff003a19 */ /* 0x000fe20000011604 */
[----:B------:R-:W-:Y:S01]  /*0870*/  IMAD.IADD R249, R229, 0x1, -R230 ;  /* 0x00000001e5f97824 */ /* 0x000fe200078e0ae6 */
[----:B------:R-:W-:Y:S02]  /*0880*/  SHF.R.U32.HI R4, RZ, 0x1f, R5 ;  /* 0x0000001fff047819 */ /* 0x000fe40000011605 */
[----:B------:R-:W-:Y:S01]  /*0890*/  SHF.R.U32.HI R3, RZ, 0x1f, R2 ;  /* 0x0000001fff037819 */ /* 0x000fe20000011602 */
[----:B------:R-:W-:Y:S01]  /*08a0*/  IMAD.IADD R0, R249, 0x1, R0 ;  /* 0x00000001f9007824 */ /* 0x000fe200078e0200 */
[----:B------:R-:W-:Y:S02]  /*08b0*/  LEA.HI.SX32 R4, R5, R4, 0x1d ;  /* 0x0000000405047211 */ /* 0x000fe400078feaff */
[----:B------:R-:W-:Y:S02]  /*08c0*/  LEA.HI.SX32 R2, R2, R3, 0x1d ;  /* 0x0000000302027211 */ /* 0x000fe400078feaff */
[----:B------:R-:W-:-:S02]  /*08d0*/  IADD3 R3, R0, -c[0x0][0x324], RZ ;  /* 0x8000c90000037a10 */ /* 0x000fc40007ffe0ff */
[----:B------:R-:W-:Y:S01]  /*08e0*/  IMNMX R224, R2, R4, PT ;  /* 0x0000000402e07217 */ /* 0x000fe20003800200 */
[----:B------:R-:W-:Y:S05]  /*08f0*/  @!P1 BRA `(.L_x_278) ;  /* 0x000000d000009947 */ /* 0x000fea0003800000 */
[----:B------:R-:W-:-:S13]  /*0900*/  ISETP.GT.AND P0, PT, R0, -0x1, PT ;  /* 0xffffffff0000780c */ /* 0x000fda0003f04270 */
[----:B------:R-:W-:Y:S05]  /*0910*/  @P0 BRA `(.L_x_279) ;  /* 0x0000006000000947 */ /* 0x000fea0003800000 */
[----:B------:R-:W-:Y:S02]  /*0920*/  ISETP.NE.AND P0, PT, R6, 0x1, PT ;  /* 0x000000010600780c */ /* 0x000fe40003f05270 */
[----:B------:R-:W-:-:S11]  /*0930*/  LOP3.LUT R0, RZ, R0, RZ, 0x33, !PT ;  /* 0x00000000ff007212 */ /* 0x000fd600078e33ff */
[----:B------:R-:W-:-:S05]  /*0940*/  @P0 IMAD.HI.U32 R2, R0, c[0x0][0x330], RZ ;  /* 0x0000cc0000020a27 */ /* 0x000fca00078e00ff */
[----:B------:R-:W-:-:S04]  /*0950*/  @P0 SHF.R.U32.HI R0, RZ, c[0x0][0x334], R2 ;  /* 0x0000cd00ff000a19 */ /* 0x000fc80000011602 */
[----:B------:R-:W-:Y:S01]  /*0960*/  LOP3.LUT R0, RZ, R0, RZ, 0x33, !PT ;  /* 0x00000000ff007212 */ /* 0x000fe200078e33ff */
[----:B------:R-:W-:Y:S05]  /*0970*/  BRA `(.L_x_280) ;  /* 0x0000003000007947 */ /* 0x000fea0003800000 */
.L_x_279:
[----:B------:R-:W-:-:S13]  /*0980*/  ISETP.NE.AND P0, PT, R6, 0x1, PT ;  /* 0x000000010600780c */ /* 0x000fda0003f05270 */
[----:B------:R-:W-:-:S05]  /*0990*/  @P0 IMAD.HI.U32 R2, R0, c[0x0][0x330], RZ ;  /* 0x0000cc0000020a27 */ /* 0x000fca00078e00ff */
[----:B------:R-:W-:-:S05]  /*09a0*/  @P0 SHF.R.U32.HI R0, RZ, c[0x0][0x334], R2 ;  /* 0x0000cd00ff000a19 */ /* 0x000fca0000011602 */
.L_x_280:
[----:B------:R-:W-:-:S05]  /*09b0*/  IMAD R0, R0, c[0x0][0x32c], RZ ;  /* 0x0000cb0000007a24 */ /* 0x000fca00078e02ff */
[----:B------:R-:W-:-:S05]  /*09c0*/  IMNMX R3, R3, R0, !PT ;  /* 0x0000000003037217 */ /* 0x000fca0007800200 */
.L_x_278:
[----:B------:R-:W-:Y:S01]  /*09d0*/  IMAD.HI R0, R3, 0x2aaaaaab, RZ ;  /* 0x2aaaaaab03007827 */ /* 0x000fe200078e02ff */
[----:B------:R-:W-:Y:S01]  /*09e0*/  PLOP3.LUT P4, PT, PT, PT, PT, 0x80, 0x0 ;  /* 0x000000000000781c */ /* 0x000fe20003f8f070 */
[----:B------:R-:W-:Y:S01]  /*09f0*/  CS2R R94, SRZ ;  /* 0x00000000005e7805 */ /* 0x000fe2000001ff00 */
[----:B------:R-:W-:Y:S01]  /*0a00*/  CS2R R98, SRZ ;  /* 0x0000000000627805 */ /* 0x000fe2000001ff00 */
[----:B------:R-:W-:Y:S01]  /*0a10*/  IMAD.MOV.U32 R11, RZ, RZ, RZ ;  /* 0x000000ffff0b7224 */ /* 0x000fe200078e00ff */
[----:B------:R-:W-:Y:S01]  /*0a20*/  SHF.R.U32.HI R2, RZ, 0x1f, R0 ;  /* 0x0000001fff027819 */ /* 0x000fe20000011600 */
[----:B------:R-:W-:Y:S01]  /*0a30*/  IMAD.MOV.U32 R92, RZ, RZ, RZ ;  /* 0x000000ffff5c7224 */ /* 0x000fe200078e00ff */
[----:B------:R-:W-:Y:S01]  /*0a40*/  CS2R R96, SRZ ;  /* 0x0000000000607805 */ /* 0x000fe2000001ff00 */
[----:B------:R-:W-:Y:S01]  /*0a50*/  CS2R R12, SRZ ;  /* 0x00000000000c7805 */ /* 0x000fe2000001ff00 */
[----:B------:R-:W-:Y:S01]  /*0a60*/  LEA.HI.SX32 R0, R0, R2, 0x1d ;  /* 0x0000000200007211 */ /* 0x000fe200078feaff */
[----:B------:R-:W-:Y:S01]  /*0a70*/  CS2R R88, SRZ ;  /* 0x0000000000587805 */ /* 0x000fe2000001ff00 */
[----:B------:R-:W-:Y:S01]  /*0a80*/  MOV R90, RZ ;  /* 0x000000ff005a7202 */ /* 0x000fe20000000f00 */
[----:B------:R-:W-:Y:S01]  /*0a90*/  CS2R R86, SRZ ;  /* 0x0000000000567805 */ /* 0x000fe2000001ff00 */
[----:B------:R-:W-:Y:S01]  /*0aa0*/  IMNMX R4, RZ, R0, !PT ;  /* 0x00000000ff047217 */ /* 0x000fe20007800200 */
[----:B------:R-:W-:Y:S01]  /*0ab0*/  CS2R R84, SRZ ;  /* 0x0000000000547805 */ /* 0x000fe2000001ff00 */
[----:B------:R-:W-:Y:S01]  /*0ac0*/  CS2R R14, SRZ ;  /* 0x00000000000e7805 */ /* 0x000fe2000001ff00 */
[----:B------:R-:W-:Y:S01]  /*0ad0*/  IMAD.MOV.U32 R78, RZ, RZ, RZ ;  /* 0x000000ffff4e7224 */ /* 0x000fe200078e00ff */
[----:B------:R-:W-:Y:S01]  /*0ae0*/  ISETP.GT.AND P0, PT, R224, R4, PT ;  /* 0x00000004e000720c */ /* 0x000fe20003f04270 */
[----:B------:R1:W-:Y:S01]  /*0af0*/  STL [R1+0x18], R4 ;  /* 0x0000180401007387 */ /* 0x0003e20000100800 */
        /* <DEDUP_REMOVED lines=55> */
[----:B------:R-:W-:Y:S01]  /*0e70*/  CS2R R50, SRZ ;  /* 0x0000000000327805 */ /* 0x000fe2000001ff00 */
[----:B------:R-:W-:Y:S05]  /*0e80*/  @!P0 BRA `(.L_x_281) ;  /* 0x0001236000008947 */ /* 0x000fea0003800000 */
[----:B-1----:R-:W-:-:S04]  /*0e90*/  ISETP.NE.U32.AND P1, PT, RZ, c[0x0][0x340], PT ;  /* 0x0000d000ff007a0c */ /* 0x002fc80003f25070 */
[----:B------:R-:W-:-:S13]  /*0ea0*/  ISETP.NE.AND.EX P1, PT, RZ, c[0x0][0x344], PT, P1 ;  /* 0x0000d100ff007a0c */ /* 0x000fda0003f25310 */
[----:B------:R-:W-:-:S05]  /*0eb0*/  @P1 IMAD.WIDE R2, R52, R10, c[0x0][0x340] ;  /* 0x0000d00034021625 */ /* 0x000fca00078e020a */
[----:B------:R1:W5:Y:S01]  /*0ec0*/  @P1 LDG.E R15, [R2.64] ;  /* 0x00000006020f1981 */ /* 0x000362000c1e1900 */
[----:B------:R-:W-:Y:S01]  /*0ed0*/  SHF.R.S32.HI R10, RZ, 0x1f, R48 ;  /* 0x0000001fff0a7819 */ /* 0x000fe20000011430 */
[----:B------:R-:W-:Y:S01]  /*0ee0*/  IMAD R6, R61, c[0x0][0x1b8], RZ ;  /* 0x00006e003d067a24 */ /* 0x000fe200078e02ff */
[----:B------:R-:W-:Y:S01]  /*0ef0*/  SHF.R.S32.HI R0, RZ, 0x1f, R9 ;  /* 0x0000001fff007819 */ /* 0x000fe20000011409 */
[----:B------:R-:W-:Y:S01]  /*0f00*/  IMAD R12, R230, c[0x0][0x2c4], RZ ;  /* 0x0000b100e60c7a24 */ /* 0x000fe200078e02ff */
[CC--:B------:R-:W-:Y:S01]  /*0f10*/  LEA.HI R5, R10.reuse, R48.reuse, RZ, 0x2 ;  /* 0x000000300a057211 */ /* 0x0c0fe200078f10ff */
[----:B------:R-:W-:Y:S01]  /*0f20*/  IMAD R6, R29, c[0x0][0x1bc], R6 ;  /* 0x00006f001d067a24 */ /* 0x000fe200078e0206 */
[-C--:B------:R-:W-:Y:S01]  /*0f30*/  LEA.HI R20, R10, R48.reuse, RZ, 0x4 ;  /* 0x000000300a147211 */ /* 0x080fe200078f20ff */
[----:B------:R-:W-:Y:S01]  /*0f40*/  IMAD R0, R0, c[0x0][0x178], RZ ;  /* 0x00005e0000007a24 */ /* 0x000fe200078e02ff */
[----:B------:R-:W-:Y:S01]  /*0f50*/  LOP3.LUT R4, R5, 0xfffffffc, RZ, 0xc0, !PT ;  /* 0xfffffffc05047812 */ /* 0x000fe200078ec0ff */
[----:B------:R-:W-:Y:S01]  /*0f60*/  BSSY B0, `(.L_x_282) ;  /* 0x0000056000007945 */ /* 0x000fe20003800000 */
[----:B------:R-:W-:Y:S01]  /*0f70*/  SHF.R.S32.HI R22, RZ, 0x2, R5 ;  /* 0x00000002ff167819 */ /* 0x000fe20000011405 */
[----:B------:R-:W-:Y:S01]  /*0f80*/  IMAD R0, R9, c[0x0][0x17c], R0 ;  /* 0x00005f0009007a24 */ /* 0x000fe200078e0200 */
[-C--:B------:R-:W-:Y:S01]  /*0f90*/  LEA.HI R21, R10, R48.reuse, RZ, 0x3 ;  /* 0x000000300a157211 */ /* 0x080fe200078f18ff */
[----:B------:R-:W-:Y:S01]  /*0fa0*/  IMAD.IADD R41, R48, 0x1, -R4 ;  /* 0x0000000130297824 */ /* 0x000fe200078e0a04 */
[----:B------:R-:W-:Y:S01]  /*0fb0*/  SEL R4, R52, RZ, !P2 ;  /* 0x000000ff34047207 */ /* 0x000fe20005000000 */
[--C-:B------:R-:W-:Y:S01]  /*0fc0*/  IMAD.IADD R11, R172, 0x1, R22.reuse ;  /* 0x00000001ac0b7824 */ /* 0x100fe200078e0216 */
[----:B------:R-:W-:Y:S01]  /*0fd0*/  SHF.R.S32.HI R19, RZ, 0x3, R21 ;  /* 0x00000003ff137819 */ /* 0x000fe20000011415 */
[C---:B------:R-:W-:Y:S01]  /*0fe0*/  IMAD R31, R41.reuse, 0x20, R22 ;  /* 0x00000020291f7824 */ /* 0x040fe200078e0216 */
[----:B------:R-:W-:Y:S01]  /*0ff0*/  LEA.HI R126, R10, R48, RZ, 0x5 ;  /* 0x000000300a7e7211 */ /* 0x000fe200078f28ff */
[----:B------:R-:W-:Y:S01]  /*1000*/  IMAD.SHL.U32 R226, R41, 0x8, RZ ;  /* 0x0000000829e27824 */ /* 0x000fe200078e00ff */
[----:B------:R-:W-:Y:S01]  /*1010*/  ISETP.GE.AND P4, PT, R11, R12, PT ;  /* 0x0000000c0b00720c */ /* 0x000fe20003f86270 */
[----:B------:R-:W-:Y:S01]  /*1020*/  IMAD.IADD R5, R172, 0x1, R31 ;  /* 0x00000001ac057824 */ /* 0x000fe200078e021f */
[----:B------:R2:W-:Y:S01]  /*1030*/  STL [R1+0x1c], R31 ;  /* 0x00001c1f01007387 */ /* 0x0005e20000100800 */
[----:B------:R-:W-:Y:S01]  /*1040*/  SHF.R.S32.HI R125, RZ, 0x5, R126 ;  /* 0x00000005ff7d7819 */ /* 0x000fe2000001147e */
[----:B-1----:R-:W-:Y:S01]  /*1050*/  IMAD.WIDE.U32 R2, R9, c[0x0][0x178], RZ ;  /* 0x00005e0009027a25 */ /* 0x002fe200078e00ff */
[----:B------:R-:W-:-:S03]  /*1060*/  IADD3 R51, R226, 0x40, RZ ;  /* 0x00000040e2337810 */ /* 0x000fc60007ffe0ff */
[----:B------:R-:W-:Y:S01]  /*1070*/  IMAD.IADD R3, R3, 0x1, R0 ;  /* 0x0000000103037824 */ /* 0x000fe200078e0200 */
[----:B------:R-:W-:Y:S01]  /*1080*/  SHF.R.S32.HI R0, RZ, 0x1f, R52 ;  /* 0x0000001fff007819 */ /* 0x000fe20000011434 */
[----:B------:R-:W-:-:S03]  /*1090*/  @P3 IMAD.HI.U32 R8, R5, c[0x0][0x2c8], RZ ;  /* 0x0000b20005083a27 */ /* 0x000fc600078e00ff */
[----:B------:R-:W-:Y:S01]  /*10a0*/  SEL R7, R0, RZ, !P2 ;  /* 0x000000ff00077207 */ /* 0x000fe20005000000 */
[----:B------:R-:W-:-:S04]  /*10b0*/  IMAD.WIDE.U32 R2, R29, c[0x0][0x1b8], R2 ;  /* 0x00006e001d027a25 */ /* 0x000fc800078e0002 */
[----:B------:R-:W-:Y:S02]  /*10c0*/  IMAD.IADD R3, R3, 0x1, R6 ;  /* 0x0000000103037824 */ /* 0x000fe400078e0206 */
[----:B------:R-:W-:Y:S01]  /*10d0*/  IMAD.MOV.U32 R0, RZ, RZ, R5 ;  /* 0x000000ffff007224 */ /* 0x000fe200078e0005 */
[----:B------:R-:W-:Y:S01]  /*10e0*/  @P3 SHF.R.U32.HI R0, RZ, c[0x0][0x2cc], R8 ;  /* 0x0000b300ff003a19 */ /* 0x000fe20000011608 */
[----:B------:R-:W-:Y:S01]  /*10f0*/  IMAD R6, R7, c[0x0][0x1c0], RZ ;  /* 0x0000700007067a24 */ /* 0x000fe200078e02ff */
[----:B------:R-:W-:Y:S01]  /*1100*/  ISETP.GE.AND P3, PT, R51, c[0x0][0x198], PT ;  /* 0x0000660033007a0c */ /* 0x000fe20003f66270 */
[----:B------:R-:W-:-:S04]  /*1110*/  IMAD.WIDE.U32 R2, R4, c[0x0][0x1c0], R2 ;  /* 0x0000700004027a25 */ /* 0x000fc800078e0002 */
[----:B------:R-:W-:Y:S01]  /*1120*/  IMAD R7, R4, c[0x0][0x1c4], R6 ;  /* 0x0000710004077a24 */ /* 0x000fe200078e0206 */
[--C-:B------:R-:W-:Y:S01]  /*1130*/  SHF.R.S32.HI R6, RZ, 0x1f, R0.reuse ;  /* 0x0000001fff067819 */ /* 0x100fe20000011400 */
[----:B------:R-:W-:Y:S02]  /*1140*/  IMAD.MOV R4, RZ, RZ, -R0 ;  /* 0x000000ffff047224 */ /* 0x000fe400078e0a00 */
[----:B------:R-:W-:Y:S02]  /*1150*/  IMAD.IADD R3, R3, 0x1, R7 ;  /* 0x0000000103037824 */ /* 0x000fe400078e0207 */
[----:B------:R-:W-:Y:S02]  /*1160*/  IMAD R6, R6, c[0x0][0x1b0], RZ ;  /* 0x00006c0006067a24 */ /* 0x000fe400078e02ff */
[----:B------:R-:W-:Y:S01]  /*1170*/  IMAD R4, R4, c[0x0][0x2c4], R5 ;  /* 0x0000b10004047a24 */ /* 0x000fe200078e0205 */
[----:B------:R-:W-:Y:S01]  /*1180*/  LOP3.LUT R5, R20, 0xfffffff0, RZ, 0xc0, !PT ;  /* 0xfffffff014057812 */ /* 0x000fe200078ec0ff */
[----:B------:R-:W-:-:S02]  /*1190*/  IMAD R6, R0, c[0x0][0x1b4], R6 ;  /* 0x00006d0000067a24 */ /* 0x000fc400078e0206 */
[----:B------:R-:W-:Y:S01]  /*11a0*/  IMAD.WIDE.U32 R2, R0, c[0x0][0x1b0], R2 ;  /* 0x00006c0000027a25 */ /* 0x000fe200078e0002 */
[----:B------:R-:W-:-:S03]  /*11b0*/  SHF.R.S32.HI R0, RZ, 0x1f, R4 ;  /* 0x0000001fff007819 */ /* 0x000fc60000011404 */
[----:B------:R-:W-:Y:S02]  /*11c0*/  IMAD.IADD R16, R48, 0x1, -R5 ;  /* 0x0000000130107824 */ /* 0x000fe400078e0a05 */
[----:B------:R-:W-:Y:S02]  /*11d0*/  IMAD R0, R0, c[0x0][0x1a8], RZ ;  /* 0x00006a0000007a24 */ /* 0x000fe400078e02ff */
[----:B------:R-:W-:Y:S01]  /*11e0*/  IMAD.SHL.U32 R5, R19, 0x40, RZ ;  /* 0x0000004013057824 */ /* 0x000fe200078e00ff */
[----:B------:R-:W-:Y:S01]  /*11f0*/  LEA.HI R17, R16, R16, RZ, 0x1 ;  /* 0x0000001010117211 */ /* 0x000fe200078f08ff */
[----:B------:R-:W-:Y:S02]  /*1200*/  IMAD.IADD R3, R3, 0x1, R6 ;  /* 0x0000000103037824 */ /* 0x000fe400078e0206 */
[C---:B------:R-:W-:Y:S01]  /*1210*/  IMAD R6, R4.reuse, c[0x0][0x1ac], R0 ;  /* 0x00006b0004067a24 */ /* 0x040fe200078e0200 */
[----:B------:R-:W-:Y:S01]  /*1220*/  LOP3.LUT R0, R5, 0xc0, RZ, 0xc0, !PT ;  /* 0x000000c005007812 */ /* 0x000fe200078ec0ff */
[----:B------:R-:W-:Y:S01]  /*1230*/  IMAD.WIDE.U32 R2, R4, c[0x0][0x1a8], R2 ;  /* 0x00006a0004027a25 */ /* 0x000fe200078e0002 */
[----:B------:R-:W-:-:S02]  /*1240*/  SHF.R.S32.HI R5, RZ, 0x1, R17 ;  /* 0x00000001ff057819 */ /* 0x000fc40000011411 */
[----:B------:R-:W-:Y:S01]  /*1250*/  SHF.R.S32.HI R4, RZ, 0x1f, R17 ;  /* 0x0000001fff047819 */ /* 0x000fe20000011411 */
[----:B------:R-:W-:Y:S01]  /*1260*/  IMAD.IADD R6, R3, 0x1, R6 ;  /* 0x0000000103067824 */ /* 0x000fe200078e0206 */
[----:B------:R-:W-:Y:S02]  /*1270*/  SHF.R.U32.HI R7, RZ, 0x3, R0 ;  /* 0x00000003ff077819 */ /* 0x000fe40000011600 */
[----:B------:R-:W-:Y:S02]  /*1280*/  LOP3.LUT R0, R0, 0x18, R226, 0xf8, !PT ;  /* 0x0000001800007812 */ /* 0x000fe400078ef8e2 */
[----:B------:R-:W-:Y:S02]  /*1290*/  LEA.HI R3, R4, R5, RZ, 0x2 ;  /* 0x0000000504037211 */ /* 0x000fe400078f10ff */
[----:B------:R-:W-:Y:S02]  /*12a0*/  LEA R14, P0, R2, c[0x0][0x160], 0x1 ;  /* 0x00005800020e7a11 */ /* 0x000fe400078008ff */
[----:B------:R-:W-:-:S02]  /*12b0*/  LOP3.LUT R4, R0, R7, RZ, 0x3c, !PT ;  /* 0x0000000700047212 */ /* 0x000fc400078e3cff */
[----:B------:R-:W-:Y:S02]  /*12c0*/  LOP3.LUT R0, R3, 0xfffffffc, RZ, 0xc0, !PT ;  /* 0xfffffffc03007812 */ /* 0x000fe400078ec0ff */
[----:B------:R-:W-:Y:S02]  /*12d0*/  LEA.HI.X R13, R2, c[0x0][0x164], R6, 0x1, P0 ;  /* 0x00005900020d7a11 */ /* 0x000fe400000f0c06 */
[----:B------:R-:W-:Y:S01]  /*12e0*/  LEA.HI R6, R22, R22, RZ, 0x1 ;  /* 0x0000001616067211 */ /* 0x000fe200078f08ff */
[----:B------:R-:W-:Y:S01]  /*12f0*/  IMAD.IADD R18, R5, 0x1, -R0 ;  /* 0x0000000105127824 */ /* 0x000fe200078e0a00 */
[----:B------:R2:W1:Y:S01]  /*1300*/  SHFL.IDX PT, R2, R14, RZ, 0x1c1f ;  /* 0x001c1fff0e027589 */ /* 0x00046200000e0000 */
[----:B------:R-:W-:Y:S01]  /*1310*/  IMAD.MOV.U32 R5, RZ, RZ, 0x10 ;  /* 0x00000010ff057424 */ /* 0x000fe200078e00ff */
[----:B------:R-:W-:Y:S02]  /*1320*/  LOP3.LUT R0, R6, 0x7fffffe, RZ, 0xc0, !PT ;  /* 0x07fffffe06007812 */ /* 0x000fe400078ec0ff */
[----:B------:R-:W-:Y:S01]  /*1330*/  LOP3.LUT P0, RZ, R18, 0x2, RZ, 0xc0, !PT ;  /* 0x0000000212ff7812 */ /* 0x000fe2000780c0ff */
[----:B------:R2:W3:Y:S02]  /*1340*/  SHFL.IDX PT, R3, R13, RZ, 0x1c1f ;  /* 0x001c1fff0d037589 */ /* 0x0004e400000e0000 */
[----:B------:R-:W-:-:S04]  /*1350*/  IMAD.IADD R0, R22, 0x1, -R0 ;  /* 0x0000000116007824 */ /* 0x000fc800078e0a00 */
[----:B------:R-:W-:-:S04]  /*1360*/  IMAD R0, R125, 0x8, R0 ;  /* 0x000000087d007824 */ /* 0x000fc800078e0200 */
[----:B------:R-:W-:Y:S01]  /*1370*/  IMAD.U32 R222, R0, 0x20, R4 ;  /* 0x0000002000de7824 */ /* 0x000fe200078e0004 */
[----:B------:R-:W-:Y:S01]  /*1380*/  SEL R4, R5, 0xfffffff0, !P0 ;  /* 0xfffffff005047807 */ /* 0x000fe20004000000 */
[----:B------:R-:W-:Y:S01]  /*1390*/  @!P1 IMAD.MOV.U32 R15, RZ, RZ, R52 ;  /* 0x000000ffff0f9224 */ /* 0x000fe200078e0034 */
[C---:B------:R-:W-:Y:S02]  /*13a0*/  IADD3 R52, R226.reuse, 0x20, RZ ;  /* 0x00000020e2347810 */ /* 0x040fe40007ffe0ff */
[----:B------:R-:W-:Y:S02]  /*13b0*/  ISETP.GE.AND P1, PT, R226, c[0x0][0x198], PT ;  /* 0x00006600e2007a0c */ /* 0x000fe40003f26270 */
[----:B------:R-:W-:Y:S01]  /*13c0*/  ISETP.GE.AND P2, PT, R52, c[0x0][0x198], PT ;  /* 0x0000660034007a0c */ /* 0x000fe20003f46270 */
[----:B------:R-:W-:Y:S07]  /*13d0*/  @P4 BRA `(.L_x_283) ;  /* 0x000000e000004947 */ /* 0x000fee0003800000 */
[----:B-123--:R-:W-:Y:S01]  /*13e0*/  SHF.R.S32.HI R5, RZ, 0x1f, R52 ;  /* 0x0000001fff057819 */ /* 0x00efe20000011434 */
[----:B------:R-:W-:Y:S01]  /*13f0*/  IMAD.WIDE R8, R226, 0x2, R2 ;  /* 0x00000002e2087825 */ /* 0x000fe200078e0202 */
[----:B------:R-:W-:-:S02]  /*1400*/  SHF.R.S32.HI R0, RZ, 0x1f, R51 ;  /* 0x0000001fff007819 */ /* 0x000fc40000011433 */
[----:B------:R-:W-:Y:S02]  /*1410*/  LEA.HI R5, R5, R52, RZ, 0x3 ;  /* 0x0000003405057211 */ /* 0x000fe400078f18ff */
[----:B------:R-:W-:Y:S02]  /*1420*/  LEA.HI R0, R0, R51, RZ, 0x3 ;  /* 0x0000003300007211 */ /* 0x000fe400078f18ff */
        /* <DEDUP_REMOVED lines=9> */
.L_x_283:
[----:B-123--:R-:W-:Y:S05]  /*14c0*/  BSYNC B0 ;  /* 0x0000000000007941 */ /* 0x00efea0003800000 */
.L_x_282:
        /* <DEDUP_REMOVED lines=20> */
.L_x_285:
[----:B------:R-:W-:Y:S05]  /*1610*/  BSYNC B0 ;  /* 0x0000000000007941 */ /* 0x000fea0003800000 */
.L_x_284:
        /* <DEDUP_REMOVED lines=20> */
.L_x_287:
[----:B------:R-:W-:Y:S05]  /*1760*/  BSYNC B0 ;  /* 0x0000000000007941 */ /* 0x000fea0003800000 */
.L_x_286:
[----:B---3--:R-:W-:Y:S01]  /*1770*/  SHFL.IDX PT, R2, R14, 0x3, 0x1c1f ;  /* 0x007c1f000e027f89 */ /* 0x008fe200000e0000 */
[----:B------:R-:W-:Y:S01]  /*1780*/  IADD3 R0, R11, 0x60, RZ ;  /* 0x000000600b007810 */ /* 0x000fe20007ffe0ff */
[----:B------:R-:W-:Y:S01]  /*1790*/  IMAD.MOV.U32 R5, RZ, RZ, c[0x0][0x2b8] ;  /* 0x0000ae00ff057624 */ /* 0x000fe200078e00ff */
[----:B------:R-:W-:Y:S01]  /*17a0*/  SHF.R.S32.HI R9, RZ, 0x1f, R51 ;  /* 0x0000001fff097819 */ /* 0x000fe20000011433 */
[----:B----4-:R3:W4:Y:S01]  /*17b0*/  SHFL.IDX PT, R3, R13, 0x3, 0x1c1f ;  /* 0x007c1f000d037f89 */ /* 0x01072200000e0000 */
[----:B------:R-:W-:Y:S01]  /*17c0*/  ISETP.GE.AND P0, PT, R0, R12, PT ;  /* 0x0000000c0000720c */ /* 0x000fe20003f06270 */
[----:B------:R-:W-:Y:S01]  /*17d0*/  IMAD.MOV.U32 R40, RZ, RZ, 0x30 ;  /* 0x00000030ff287424 */ /* 0x000fe200078e00ff */
[----:B------:R-:W-:Y:S01]  /*17e0*/  ISETP.NE.AND P4, PT, R5, 0x1, PT ;  /* 0x000000010500780c */ /* 0x000fe20003f85270 */
[----:B------:R-:W-:Y:S01]  /*17f0*/  IMAD.SHL.U32 R222, R222, 0x2, RZ ;  /* 0x00000002dede7824 */ /* 0x000fe200078e00ff */
[----:B------:R-:W-:Y:S01]  /*1800*/  SHF.R.S32.HI R5, RZ, 0x1f, R52 ;  /* 0x0000001fff057819 */ /* 0x000fe20000011434 */
[----:B------:R-:W-:Y:S01]  /*1810*/  IMAD R43, R224, R40, -0x30 ;  /* 0xffffffd0e02b7424 */ /* 0x000fe200078e0228 */
[----:B-----5:R-:W-:Y:S01]  /*1820*/  SHF.R.S32.HI R8, RZ, 0x1f, R15 ;  /* 0x0000001fff087819 */ /* 0x020fe2000001140f */
[----:B------:R-:W-:Y:S01]  /*1830*/  IMAD.MOV.U32 R223, RZ, RZ, RZ ;  /* 0x000000ffffdf7224 */ /* 0x000fe200078e00ff */
[----:B------:R-:W-:Y:S01]  /*1840*/  LEA.HI R5, R5, R52, RZ, 0x3 ;  /* 0x0000003405057211 */ /* 0x000fe200078f18ff */
[----:B------:R-:W-:Y:S01]  /*1850*/  IMAD.IADD R0, R31, 0x1, R43 ;  /* 0x000000011f007824 */ /* 0x000fe200078e022b */
[----:B------:R-:W-:-:S02]  /*1860*/  LEA.HI R9, R9, R51, RZ, 0x3 ;  /* 0x0000003309097211 */ /* 0x000fc400078f18ff */
[----:B------:R-:W-:Y:S01]  /*1870*/  LOP3.LUT R50, R5, 0xfffffff8, RZ, 0xc0, !PT ;  /* 0xfffffff805327812 */ /* 0x000fe200078ec0ff */
[----:B-123--:R-:W-:-:S04]  /*1880*/  IMAD.WIDE.U32 R12, R15, c[0x0][0x2b0], RZ ;  /* 0x0000ac000f0c7a25 */ /* 0x00efc800078e00ff */
[----:B----4-:R-:W-:Y:S01]  /*1890*/  @!P0 IMAD.WIDE R6, R226, 0x2, R2 ;  /* 0x00000002e2068825 */ /* 0x010fe200078e0202 */
[----:B------:R-:W-:Y:S04]  /*18a0*/  STL.64 [R1+0x30], R12 ;  /* 0x0000300c01007387 */ /* 0x000fe80000100a00 */
[----:B------:R-:W-:Y:S01]  /*18b0*/  @!PT LDS RZ, [RZ] ;  /* 0x00000000fffff984 */ /* 0x000fe20000000800 */
[----:B------:R1:W-:Y:S01]  /*18c0*/  @!P0 LDGSTS.E.BYPASS.LTC128B.128 [R222+0x7880], [R6.64], !P1 ;  /* 0x0788000006de8fae */ /* 0x0003e2000c901d46 */
[----:B------:R-:W-:-:S04]  /*18d0*/  ISETP.GE.AND P1, PT, R0, R229, PT ;  /* 0x000000e50000720c */ /* 0x000fc80003f26270 */
[----:B------:R-:W-:Y:S01]  /*18e0*/  ISETP.GT.OR P1, PT, R31, 0x2f, P1 ;  /* 0x0000002f1f00780c */ /* 0x000fe20000f24670 */
[----:B-1----:R-:W-:Y:S02]  /*18f0*/  IMAD R6, R8, c[0x0][0x2b0], RZ ;  /* 0x0000ac0008067a24 */ /* 0x002fe400078e02ff */
[----:B------:R-:W-:Y:S01]  /*1900*/  IMAD.IADD R8, R0, 0x1, R49 ;  /* 0x0000000100087824 */ /* 0x000fe200078e0231 */
[----:B------:R-:W-:Y:S01]  /*1910*/  LOP3.LUT R49, R9, 0xfffffff8, RZ, 0xc0, !PT ;  /* 0xfffffff809317812 */ /* 0x000fe200078ec0ff */
[----:B------:R-:W-:Y:S02]  /*1920*/  IMAD R10, R15, c[0x0][0x2b4], R6 ;  /* 0x0000ad000f0a7a24 */ /* 0x000fe400078e0206 */
[----:B------:R-:W-:-:S04]  /*1930*/  @!P0 IMAD.WIDE R6, R50, 0x2, R2 ;  /* 0x0000000232068825 */ /* 0x000fc800078e0202 */
[----:B------:R-:W-:Y:S01]  /*1940*/  @!P0 IMAD.WIDE R2, R49, 0x2, R2 ;  /* 0x0000000231028825 */ /* 0x000fe200078e0202 */
[----:B------:R1:W-:Y:S03]  /*1950*/  @!P0 LDGSTS.E.BYPASS.LTC128B.128 [R222+0x9880], [R6.64], !P2 ;  /* 0x0988000006de8fae */ /* 0x0003e6000d101d46 */
[----:B------:R-:W-:Y:S01]  /*1960*/  @P4 IMAD.HI.U32 R5, R8, c[0x0][0x2bc], RZ ;  /* 0x0000af0008054a27 */ /* 0x000fe200078e00ff */
[----:B------:R2:W-:Y:S03]  /*1970*/  @!P0 LDGSTS.E.BYPASS.LTC128B.128 [R222+0xb880], [R2.64], !P3 ;  /* 0x0b88000002de8fae */ /* 0x0005e6000d901d46 */
[----:B------:R-:W-:Y:S01]  /*1980*/  IMAD.MOV.U32 R0, RZ, RZ, R8 ;  /* 0x000000ffff007224 */ /* 0x000fe200078e0008 */
[----:B------:R-:W0:Y:S01]  /*1990*/  LDGDEPBAR ;  /* 0x00000000000079af */ /* 0x000e220000000000 */
[----:B------:R-:W-:Y:S01]  /*19a0*/  @P4 SHF.R.U32.HI R0, RZ, c[0x0][0x2c0], R5 ;  /* 0x0000b000ff004a19 */ /* 0x000fe20000011605 */
[----:B------:R-:W-:-:S03]  /*19b0*/  IMAD.IADD R11, R13, 0x1, R10 ;  /* 0x000000010d0b7824 */ /* 0x000fc600078e020a */
[C---:B------:R-:W-:Y:S02]  /*19c0*/  @!P1 IADD3 R5, P2, R0.reuse, R12, RZ ;  /* 0x0000000c00059210 */ /* 0x040fe40007f5e0ff */
[----:B------:R3:W-:Y:S02]  /*19d0*/  STL [R1+0x38], R11 ;  /* 0x0000380b01007387 */ /* 0x0007e40000100800 */
[----:B-1----:R-:W-:Y:S02]  /*19e0*/  @!P1 LEA.HI.X.SX32 R7, R0, R11, 0x1, P2 ;  /* 0x0000000b00079211 */ /* 0x002fe400010f0eff */
[----:B------:R-:W-:-:S04]  /*19f0*/  @!P1 LEA R6, P2, R5, c[0x0][0x2a0], 0x2 ;  /* 0x0000a80005069a11 */ /* 0x000fc800078410ff */
[----:B------:R-:W-:Y:S01]  /*1a00*/  @!P1 LEA.HI.X R7, R5, c[0x0][0x2a4], R7, 0x2, P2 ;  /* 0x0000a90005079a11 */ /* 0x000fe200010f1407 */
[----:B------:R-:W-:Y:S06]  /*1a10*/  BAR.SYNC.DEFER_BLOCKING 0x0 ;  /* 0x0000000000007b1d */ /* 0x000fec0000010000 */
[----:B------:R-:W4:Y:S01]  /*1a20*/  @!P1 LDG.E R223, [R6.64] ;  /* 0x0000000606df9981 */ /* 0x000f22000c1e1900 */
[----:B------:R-:W-:Y:S01]  /*1a30*/  IMAD.MOV R0, RZ, RZ, -R0 ;  /* 0x000000ffff007224 */ /* 0x000fe200078e0a00 */
[----:B------:R-:W-:Y:S01]  /*1a40*/  ISETP.GE.AND P6, PT, R226, c[0x0][0x1d4], PT ;  /* 0x00007500e2007a0c */ /* 0x000fe20003fc6270 */
[----:B---3--:R-:W-:Y:S01]  /*1a50*/  IMAD.WIDE.U32 R10, R29, c[0x0][0x1e8], RZ ;  /* 0x00007a001d0a7a25 */ /* 0x008fe200078e00ff */
[----:B------:R-:W-:Y:S01]  /*1a60*/  ISETP.GE.AND P5, PT, R52, c[0x0][0x1d4], PT ;  /* 0x0000750034007a0c */ /* 0x000fe20003fa6270 */
[----:B------:R-:W-:Y:S01]  /*1a70*/  BSSY B0, `(.L_x_288) ;  /* 0x00000ac000007945 */ /* 0x000fe20003800000 */
[----:B------:R-:W-:Y:S01]  /*1a80*/  ISETP.GE.AND P4, PT, R51, c[0x0][0x1d4], PT ;  /* 0x0000750033007a0c */ /* 0x000fe20003f86270 */
[----:B------:R-:W-:Y:S01]  /*1a90*/  IMAD R225, R0, c[0x0][0x2b8], R8 ;  /* 0x0000ae0000e17a24 */ /* 0x000fe200078e0208 */
[----:B------:R-:W-:Y:S01]  /*1aa0*/  ISETP.GE.AND P3, PT, R226, c[0x0][0x1d4], PT ;  /* 0x00007500e2007a0c */ /* 0x000fe20003f66270 */
[----:B------:R-:W-:Y:S01]  /*1ab0*/  IMAD R40, R224, -0x30, R40 ;  /* 0xffffffd0e0287824 */ /* 0x000fe200078e0228 */
[----:B------:R-:W-:Y:S01]  /*1ac0*/  ISETP.GE.AND P2, PT, R52, c[0x0][0x1d4], PT ;  /* 0x0000750034007a0c */ /* 0x000fe20003f46270 */
[----:B--2---:R-:W-:Y:S01]  /*1ad0*/  IMAD.WIDE.U32 R2, R225, c[0x0][0x1e0], RZ ;  /* 0x00007800e1027a25 */ /* 0x004fe200078e00ff */
[----:B------:R-:W-:-:S02]  /*1ae0*/  SHF.R.S32.HI R12, RZ, 0x1f, R225 ;  /* 0x0000001fff0c7819 */ /* 0x000fc400000114e1 */
[----:B------:R-:W-:Y:S01]  /*1af0*/  ISETP.GE.AND P1, PT, R51, c[0x0][0x1d4], PT ;  /* 0x0000750033007a0c */ /* 0x000fe20003f26270 */
[----:B------:R-:W-:Y:S01]  /*1b00*/  IMAD.IADD R42, R229, 0x1, R40 ;  /* 0x00000001e52a7824 */ /* 0x000fe200078e0228 */
[----:B------:R-:W-:Y:S01]  /*1b10*/  IADD3 R124, R224, -0x1, RZ ;  /* 0xffffffffe07c7810 */ /* 0x000fe20007ffe0ff */
[----:B------:R-:W-:Y:S02]  /*1b20*/  IMAD R0, R12, c[0x0][0x1e0], RZ ;  /* 0x000078000c007a24 */ /* 0x000fe400078e02ff */
[----:B------:R-:W-:-:S04]  /*1b30*/  IMAD.WIDE.U32 R14, R29, c[0x0][0x210], RZ ;  /* 0x000084001d0e7a25 */ /* 0x000fc800078e00ff */
[----:B------:R-:W-:-:S04]  /*1b40*/  IMAD R0, R225, c[0x0][0x1e4], R0 ;  /* 0x00007900e1007a24 */ /* 0x000fc800078e0200 */
[----:B------:R-:W-:Y:S02]  /*1b50*/  IMAD.IADD R3, R3, 0x1, R0 ;  /* 0x0000000103037824 */ /* 0x000fe400078e0200 */
[----:B------:R-:W-:-:S04]  /*1b60*/  IMAD R0, R61, c[0x0][0x1e8], RZ ;  /* 0x00007a003d007a24 */ /* 0x000fc800078e02ff */
[----:B------:R-:W-:-:S04]  /*1b70*/  IMAD R0, R29, c[0x0][0x1ec], R0 ;  /* 0x00007b001d007a24 */ /* 0x000fc800078e0200 */
[----:B------:R-:W-:Y:S01]  /*1b80*/  IMAD.IADD R9, R11, 0x1, R0 ;  /* 0x000000010b097824 */ /* 0x000fe200078e0200 */
[----:B----4-:R-:W-:Y:S01]  /*1b90*/  SHF.R.S32.HI R13, RZ, 0x1f, R223 ;  /* 0x0000001fff0d7819 */ /* 0x010fe200000114df */
[----:B------:R-:W-:-:S04]  /*1ba0*/  IMAD.WIDE.U32 R2, R223, c[0x0][0x1f0], R2 ;  /* 0x00007c00df027a25 */ /* 0x000fc800078e0002 */
[----:B------:R-:W-:Y:S01]  /*1bb0*/  IMAD R5, R13, c[0x0][0x1f0], RZ ;  /* 0x00007c000d057a24 */ /* 0x000fe200078e02ff */
[----:B------:R-:W-:-:S03]  /*1bc0*/  IADD3 R0, P0, R10, R2, RZ ;  /* 0x000000020a007210 */ /* 0x000fc60007f1e0ff */
[----:B------:R-:W-:-:S05]  /*1bd0*/  IMAD R5, R223, c[0x0][0x1f4], R5 ;  /* 0x00007d00df057a24 */ /* 0x000fca00078e0205 */
[----:B------:R-:W-:Y:S02]  /*1be0*/  IADD3.X R2, R9, R3, R5, P0, !PT ;  /* 0x0000000309027210 */ /* 0x000fe400007fe405 */
[----:B------:R-:W-:Y:S02]  /*1bf0*/  LEA R6, P0, R0, c[0x0][0x1c8], 0x1 ;  /* 0x0000720000067a11 */ /* 0x000fe400078008ff */
[----:B------:R-:W-:Y:S02]  /*1c00*/  IMNMX R5, R42, 0x30, PT ;  /* 0x000000302a057817 */ /* 0x000fe40003800200 */
[----:B------:R-:W-:Y:S02]  /*1c10*/  LEA.HI.X R0, R0, c[0x0][0x1cc], R2, 0x1, P0 ;  /* 0x0000730000007a11 */ /* 0x000fe400000f0c02 */
[----:B------:R-:W-:Y:S01]  /*1c20*/  SHFL.IDX PT, R2, R6, RZ, 0x1c1f ;  /* 0x001c1fff06027589 */ /* 0x000fe200000e0000 */
[----:B------:R-:W-:-:S03]  /*1c30*/  IMAD.IADD R5, R5, 0x1, -R22 ;  /* 0x0000000105057824 */ /* 0x000fc600078e0a16 */
[----:B------:R-:W1:Y:S02]  /*1c40*/  SHFL.IDX PT, R3, R0, RZ, 0x1c1f ;  /* 0x001c1fff00037589 */ /* 0x000e6400000e0000 */
[----:B------:R-:W-:Y:S02]  /*1c50*/  ISETP.GE.AND P0, PT, R5, 0x1, PT ;  /* 0x000000010500780c */ /* 0x000fe40003f06270 */
[----:B------:R-:W-:Y:S04]  /*1c60*/  SHFL.IDX PT, R6, R6, 0x1, 0x1c1f ;  /* 0x003c1f0006067f89 */ /* 0x000fe800000e0000 */
[----:B------:R2:W3:Y:S07]  /*1c70*/  SHFL.IDX PT, R7, R0, 0x1, 0x1c1f ;  /* 0x003c1f0000077f89 */ /* 0x0004ee00000e0000 */
[----:B-1----:R-:W-:-:S04]  /*1c80*/  @P0 IMAD.WIDE R10, R226, 0x2, R2 ;  /* 0x00000002e20a0825 */ /* 0x002fc800078e0202 */
[--C-:B------:R-:W-:Y:S01]  /*1c90*/  @P0 IMAD.WIDE R8, R50, 0x2, R2.reuse ;  /* 0x0000000232080825 */ /* 0x100fe200078e0202 */
[----:B------:R3:W-:Y:S03]  /*1ca0*/  @P0 LDGSTS.E.BYPASS.LTC128B.128 [R222+0x3c80], [R10.64], !P6 ;  /* 0x03c800000ade0fae */ /* 0x0007e6000f101d46 */
[----:B------:R-:W-:Y:S01]  /*1cb0*/  @P0 IMAD.WIDE R2, R49, 0x2, R2 ;  /* 0x0000000231020825 */ /* 0x000fe200078e0202 */
[----:B------:R1:W-:Y:S03]  /*1cc0*/  @P0 LDGSTS.E.BYPASS.LTC128B.128 [R222+0x4880], [R8.64], !P5 ;  /* 0x0488000008de0fae */ /* 0x0003e6000e901d46 */
[----:B--2---:R-:W-:Y:S01]  /*1cd0*/  IMAD R0, R12, c[0x0][0x208], RZ ;  /* 0x000082000c007a24 */ /* 0x004fe200078e02ff */
[----:B------:R2:W-:Y:S01]  /*1ce0*/  @P0 LDGSTS.E.BYPASS.LTC128B.128 [R222+0x5480], [R2.64], !P4 ;  /* 0x0548000002de0fae */ /* 0x0005e2000e101d46 */
[----:B------:R-:W-:Y:S01]  /*1cf0*/  ISETP.GT.AND P0, PT, R5, 0x20, PT ;  /* 0x000000200500780c */ /* 0x000fe20003f04270 */
[----:B------:R-:W-:-:S02]  /*1d00*/  IMAD R5, R13, c[0x0][0x218], RZ ;  /* 0x000086000d057a24 */ /* 0x000fc400078e02ff */
[----:B------:R-:W-:Y:S02]  /*1d10*/  IMAD R0, R225, c[0x0][0x20c], R0 ;  /* 0x00008300e1007a24 */ /* 0x000fe400078e0200 */
[----:B------:R-:W-:-:S08]  /*1d20*/  IMAD R5, R223, c[0x0][0x21c], R5 ;  /* 0x00008700df057a24 */ /* 0x000fd000078e0205 */
[----:B---3--:R-:W-:-:S04]  /*1d30*/  @P0 IMAD.WIDE R10, R226, 0x2, R6 ;  /* 0x00000002e20a0825 */ /* 0x008fc800078e0206 */
[--C-:B-1----:R-:W-:Y:S01]  /*1d40*/  @P0 IMAD.WIDE R8, R50, 0x2, R6.reuse ;  /* 0x0000000232080825 */ /* 0x102fe200078e0206 */
[----:B------:R1:W-:Y:S03]  /*1d50*/  @P0 LDGSTS.E.BYPASS.LTC128B.128 [R222+0x4480], [R10.64], !P6 ;  /* 0x044800000ade0fae */ /* 0x0003e6000f101d46 */
[----:B------:R-:W-:Y:S01]  /*1d60*/  @P0 IMAD.WIDE R6, R49, 0x2, R6 ;  /* 0x0000000231060825 */ /* 0x000fe200078e0206 */
[----:B------:R3:W-:Y:S03]  /*1d70*/  @P0 LDGSTS.E.BYPASS.LTC128B.128 [R222+0x5080], [R8.64], !P5 ;  /* 0x0508000008de0fae */ /* 0x0007e6000e901d46 */
[----:B--2---:R-:W-:Y:S01]  /*1d80*/  IMAD.WIDE.U32 R2, R225, c[0x0][0x208], RZ ;  /* 0x00008200e1027a25 */ /* 0x004fe200078e00ff */
[----:B------:R2:W-:Y:S01]  /*1d90*/  @P0 LDGSTS.E.BYPASS.LTC128B.128 [R222+0x5c80], [R6.64], !P4 ;  /* 0x05c8000006de0fae */ /* 0x0005e2000e101d46 */
[----:B------:R-:W-:-:S02]  /*1da0*/  ISETP.GT.AND P4, PT, R31, 0x2f, PT ;  /* 0x0000002f1f00780c */ /* 0x000fc40003f84270 */
[----:B------:R-:W-:Y:S01]  /*1db0*/  IMAD.IADD R3, R3, 0x1, R0 ;  /* 0x0000000103037824 */ /* 0x000fe200078e0200 */
[----:B------:R-:W0:Y:S01]  /*1dc0*/  LDGDEPBAR ;  /* 0x00000000000079af */ /* 0x000e220000000000 */
[----:B------:R-:W-:Y:S02]  /*1dd0*/  IMAD R0, R61, c[0x0][0x210], RZ ;  /* 0x000084003d007a24 */ /* 0x000fe400078e02ff */
[----:B------:R-:W-:-:S04]  /*1de0*/  IMAD.WIDE.U32 R2, R223, c[0x0][0x218], R2 ;  /* 0x00008600df027a25 */ /* 0x000fc800078e0002 */
[----:B------:R-:W-:Y:S01]  /*1df0*/  IMAD R0, R29, c[0x0][0x214], R0 ;  /* 0x000085001d007a24 */ /* 0x000fe200078e0200 */
[----:B------:R-:W-:-:S03]  /*1e00*/  IADD3 R2, P0, R14, R2, RZ ;  /* 0x000000020e027210 */ /* 0x000fc60007f1e0ff */
[----:B-1----:R-:W-:Y:S01]  /*1e10*/  IMAD.IADD R11, R15, 0x1, R0 ;  /* 0x000000010f0b7824 */ /* 0x002fe200078e0200 */
[----:B------:R-:W-:Y:S02]  /*1e20*/  SHF.R.S32.HI R10, RZ, 0x4, R20 ;  /* 0x00000004ff0a7819 */ /* 0x000fe40000011414 */
[----:B---3--:R-:W-:Y:S02]  /*1e30*/  LOP3.LUT R8, R17, 0x7fffffe, RZ, 0xc0, !PT ;  /* 0x07fffffe11087812 */ /* 0x008fe400078ec0ff */
[----:B------:R-:W-:Y:S02]  /*1e40*/  IADD3.X R3, R11, R3, R5, P0, !PT ;  /* 0x000000030b037210 */ /* 0x000fe400007fe405 */
[----:B--2---:R-:W-:Y:S01]  /*1e50*/  LOP3.LUT R7, R21, 0xfffffff8, RZ, 0xc0, !PT ;  /* 0xfffffff815077812 */ /* 0x004fe200078ec0ff */
[----:B------:R-:W-:Y:S01]  /*1e60*/  IMAD.IADD R29, R16, 0x1, -R8 ;  /* 0x00000001101d7824 */ /* 0x000fe200078e0a08 */
[----:B------:R-:W-:Y:S01]  /*1e70*/  LEA.HI R6, R20, R10, RZ, 0x1 ;  /* 0x0000000a14067211 */ /* 0x000fe200078f08ff */
[----:B------:R-:W-:-:S04]  /*1e80*/  DEPBAR.LE SB0, 0x1 ;  /* 0x000080400000791a */ /* 0x000fc80000000000 */
[----:B------:R-:W-:Y:S01]  /*1e90*/  IMAD.IADD R7, R48, 0x1, -R7 ;  /* 0x0000000130077824 */ /* 0x000fe200078e0a07 */
[----:B------:R-:W-:Y:S01]  /*1ea0*/  LEA R30, P0, R2, c[0x0][0x1f8], 0x1 ;  /* 0x00007e00021e7a11 */ /* 0x000fe200078008ff */
[----:B------:R-:W-:-:S04]  /*1eb0*/  DEPBAR.LE SB0, 0x0 ;  /* 0x000080000000791a */ /* 0x000fc80000000000 */
[C---:B------:R-:W-:Y:S01]  /*1ec0*/  LEA.HI R0, R7.reuse, R7, RZ, 0x1 ;  /* 0x0000000707007211 */ /* 0x040fe200078f08ff */
[----:B------:R-:W-:Y:S01]  /*1ed0*/  SHFL.IDX PT, R24, R30, RZ, 0x1c1f ;  /* 0x001c1fff1e187589 */ /* 0x000fe200000e0000 */
[----:B------:R-:W-:Y:S02]  /*1ee0*/  SHF.R.S32.HI R9, RZ, 0x1f, R16 ;  /* 0x0000001fff097819 */ /* 0x000fe40000011410 */
[----:B------:R-:W-:Y:S02]  /*1ef0*/  LOP3.LUT R5, R0, 0x3fffffe, RZ, 0xc0, !PT ;  /* 0x03fffffe00057812 */ /* 0x000fe400078ec0ff */
[----:B------:R-:W-:Y:S02]  /*1f00*/  SHF.R.S32.HI R0, RZ, 0x1, R0 ;  /* 0x00000001ff007819 */ /* 0x000fe40000011400 */
[----:B------:R-:W-:Y:S01]  /*1f10*/  LOP3.LUT R6, R6, 0xfffffffe, RZ, 0xc0, !PT ;  /* 0xfffffffe06067812 */ /* 0x000fe200078ec0ff */
[----:B------:R-:W-:Y:S01]  /*1f20*/  IMAD.IADD R5, R7, 0x1, -R5 ;  /* 0x0000000107057824 */ /* 0x000fe200078e0a05 */
[----:B------:R-:W-:Y:S01]  /*1f30*/  LEA.HI.X R28, R2, c[0x0][0x1fc], R3, 0x1, P0 ;  /* 0x00007f00021c7a11 */ /* 0x000fe200000f0c03 */
[----:B------:R-:W-:Y:S01]  /*1f40*/  IMAD.SHL.U32 R2, R0, 0x40, RZ ;  /* 0x0000004000027824 */ /* 0x000fe200078e00ff */
[----:B------:R-:W-:Y:S01]  /*1f50*/  LEA.HI R9, R9, R16, RZ, 0x3 ;  /* 0x0000001009097211 */ /* 0x000fe200078f18ff */
[----:B------:R-:W-:Y:S01]  /*1f60*/  IMAD.SHL.U32 R3, R18, 0x40, RZ ;  /* 0x0000004012037824 */ /* 0x000fe200078e00ff */
[----:B------:R-:W-:Y:S01]  /*1f70*/  IADD3 R8, R10, -R6, RZ ;  /* 0x800000060a087210 */ /* 0x000fe20007ffe0ff */
[----:B------:R-:W-:Y:S01]  /*1f80*/  IMAD.SHL.U32 R10, R19, 0x8, RZ ;  /* 0x00000008130a7824 */ /* 0x000fe200078e00ff */
[----:B------:R-:W-:Y:S01]  /*1f90*/  BAR.SYNC.DEFER_BLOCKING 0x0 ;  /* 0x0000000000007b1d */ /* 0x000fe20000010000 */
[----:B------:R-:W-:Y:S01]  /*1fa0*/  LOP3.LUT P0, RZ, R0, 0x2, RZ, 0xc0, !PT ;  /* 0x0000000200ff7812 */ /* 0x000fe2000780c0ff */
[----:B------:R-:W-:Y:S01]  /*1fb0*/  IMAD.SHL.U32 R6, R9, 0x20, RZ ;  /* 0x0000002009067824 */ /* 0x000fe200078e00ff */
[----:B------:R-:W-:Y:S01]  /*1fc0*/  LOP3.LUT R0, R2, 0xc0, RZ, 0xc0, !PT ;  /* 0x000000c002007812 */ /* 0x000fe200078ec0ff */
[C---:B------:R-:W-:Y:S01]  /*1fd0*/  IMAD R7, R8.reuse, 0x8, R5 ;  /* 0x0000000808077824 */ /* 0x040fe200078e0205 */
[----:B------:R-:W-:Y:S01]  /*1fe0*/  LOP3.LUT R2, R3, 0xc0, RZ, 0xc0, !PT ;  /* 0x000000c003027812 */ /* 0x000fe200078ec0ff */
[----:B------:R-:W-:Y:S01]  /*1ff0*/  IMAD.SHL.U32 R5, R8, 0x8, RZ ;  /* 0x0000000808057824 */ /* 0x000fe200078e00ff */
[----:B------:R-:W-:Y:S01]  /*2000*/  LOP3.LUT R3, R0, 0x8, R10, 0xf8, !PT ;  /* 0x0000000800037812 */ /* 0x000fe200078ef80a */
[----:B------:R-:W1:Y:S01]  /*2010*/  SHFL.IDX PT, R25, R28, RZ, 0x1c1f ;  /* 0x001c1fff1c197589 */ /* 0x000e6200000e0000 */
[----:B------:R-:W-:-:S02]  /*2020*/  SHF.R.U32.HI R0, RZ, 0x3, R0 ;  /* 0x00000003ff007819 */ /* 0x000fc40000011600 */
[----:B------:R-:W-:Y:S02]  /*2030*/  LOP3.LUT R27, R6, 0xffffff00, RZ, 0xc0, !PT ;  /* 0xffffff00061b7812 */ /* 0x000fe400078ec0ff */
[----:B------:R-:W-:Y:S02]  /*2040*/  LOP3.LUT R0, R3, R0, RZ, 0x3c, !PT ;  /* 0x0000000003007212 */ /* 0x000fe400078e3cff */
[----:B------:R-:W-:Y:S02]  /*2050*/  LOP3.LUT R5, R2, 0x8, R5, 0xf8, !PT ;  /* 0x0000000802057812 */ /* 0x000fe400078ef805 */
[----:B------:R-:W-:Y:S01]  /*2060*/  SHF.R.U32.HI R3, RZ, 0x3, R2 ;  /* 0x00000003ff037819 */ /* 0x000fe20000011602 */
[----:B------:R-:W-:Y:S02]  /*2070*/  IMAD R2, R125, 0x200, R27 ;  /* 0x000002007d027824 */ /* 0x000fe400078e021b */
[----:B------:R-:W-:Y:S01]  /*2080*/  IMAD.U32 R0, R7, 0x20, R0 ;  /* 0x0000002007007824 */ /* 0x000fe200078e0000 */
[----:B------:R-:W-:Y:S01]  /*2090*/  LOP3.LUT R3, R5, R3, RZ, 0x3c, !PT ;  /* 0x0000000305037212 */ /* 0x000fe200078e3cff */
[----:B------:R-:W-:Y:S01]  /*20a0*/  IMAD.IADD R5, R42, 0x1, -R22 ;  /* 0x000000012a057824 */ /* 0x000fe200078e0a16 */
[----:B------:R-:W-:Y:S01]  /*20b0*/  LEA R2, R29, R2, 0x5 ;  /* 0x000000021d027211 */ /* 0x000fe200078e28ff */
[----:B------:R-:W-:-:S04]  /*20c0*/  IMAD.SHL.U32 R208, R0, 0x2, RZ ;  /* 0x0000000200d07824 */ /* 0x000fc800078e00ff */
[----:B------:R-:W-:Y:S01]  /*20d0*/  IMAD.IADD R0, R3, 0x1, R2 ;  /* 0x0000000103007824 */ /* 0x000fe200078e0202 */
[C---:B------:R-:W-:Y:S01]  /*20e0*/  IADD3 R2, R208.reuse, 0x3c80, RZ ;  /* 0x00003c80d0027810 */ /* 0x040fe20007ffe0ff */
[----:B------:R2:W3:Y:S01]  /*20f0*/  LDSM.16.M88.4 R44, [R208+0x3c80] ;  /* 0x003c8000d02c783b */ /* 0x0004e20000000200 */
[----:B------:R-:W-:Y:S01]  /*2100*/  IADD3 R213, R208, 0x3ca0, RZ ;  /* 0x00003ca0d0d57810 */ /* 0x000fe20007ffe0ff */
[----:B------:R-:W-:Y:S01]  /*2110*/  IMAD.SHL.U32 R211, R0, 0x2, RZ ;  /* 0x0000000200d37824 */ /* 0x000fe200078e00ff */
[----:B------:R-:W-:Y:S01]  /*2120*/  @P0 IADD3 R213, R2, -0x20, RZ ;  /* 0xffffffe002d50810 */ /* 0x000fe20007ffe0ff */
[----:B-1----:R-:W-:Y:S01]  /*2130*/  IMAD.WIDE R6, R226, 0x2, R24 ;  /* 0x00000002e2067825 */ /* 0x002fe200078e0218 */
[----:B------:R-:W-:Y:S01]  /*2140*/  ISETP.LT.OR P0, PT, R5, 0x1, P3 ;  /* 0x000000010500780c */ /* 0x000fe20001f01670 */
[----:B------:R2:W1:Y:S01]  /*2150*/  LDSM.16.M88.4 R36, [R208+0x4080] ;  /* 0x00408000d024783b */ /* 0x0004620000000200 */
[----:B------:R-:W-:Y:S01]  /*2160*/  SHF.R.S32.HI R2, RZ, 0x1f, R49 ;  /* 0x0000001fff027819 */ /* 0x000fe20000011431 */
[----:B------:R-:W-:Y:S01]  /*2170*/  IMAD R212, R4, 0x2, R211 ;  /* 0x0000000204d47824 */ /* 0x000fe200078e02d3 */
[----:B------:R-:W-:Y:S01]  /*2180*/  IADD3 R221, R213, 0x400, RZ ;  /* 0x00000400d5dd7810 */ /* 0x000fe20007ffe0ff */
[----:B------:R2:W4:Y:S01]  /*2190*/  LDSM.16.M88.4 R16, [R211+0x6080] ;  /* 0x00608000d310783b */ /* 0x0005220000000200 */
[----:B------:R-:W-:Y:S01]  /*21a0*/  IMAD R0, R29, 0x20, R27 ;  /* 0x000000201d007824 */ /* 0x000fe200078e021b */
[----:B------:R-:W-:-:S02]  /*21b0*/  IADD3 R220, R213, 0x800, RZ ;  /* 0x00000800d5dc7810 */ /* 0x000fc40007ffe0ff */
[----:B------:R2:W1:Y:S01]  /*21c0*/  LDSM.16.M88.4 R12, [R211+0x7080] ;  /* 0x00708000d30c783b */ /* 0x0004620000000200 */
[----:B------:R-:W-:Y:S01]  /*21d0*/  IMAD.IADD R0, R3, 0x1, R0 ;  /* 0x0000000103007824 */ /* 0x000fe200078e0200 */
[----:B------:R-:W-:Y:S02]  /*21e0*/  SHF.R.S32.HI R3, RZ, 0x1f, R50 ;  /* 0x0000001fff037819 */ /* 0x000fe40000011432 */
[----:B------:R2:W1:Y:S04]  /*21f0*/  LDSM.16.M88.4 R32, [R208+0x4480] ;  /* 0x00448000d020783b */ /* 0x0004680000000200 */
        /* <DEDUP_REMOVED lines=12> */
[----:B--2---:R-:W-:-:S05]  /*22c0*/  IMAD.WIDE R6, R50, 0x2, R24 ;  /* 0x0000000232067825 */ /* 0x004fca00078e0218 */
[----:B------:R2:W-:Y:S01]  /*22d0*/  LDGSTS.E.BYPASS.LTC128B.128 [R222+0x2480], [R6.64], !P0 ;  /* 0x0248000006de7fae */ /* 0x0005e2000c101d46 */
[----:B------:R-:W-:Y:S01]  /*22e0*/  ISETP.LT.OR P0, PT, R5, 0x1, P1 ;  /* 0x000000010500780c */ /* 0x000fe20000f01670 */
[----:B--2---:R-:W-:-:S12]  /*22f0*/  IMAD.WIDE R6, R49, 0x2, R24 ;  /* 0x0000000231067825 */ /* 0x004fd800078e0218 */
[----:B------:R2:W-:Y:S01]  /*2300*/  LDGSTS.E.BYPASS.LTC128B.128 [R222+0x3080], [R6.64], !P0 ;  /* 0x0308000006de7fae */ /* 0x0005e2000c101d46 */
[----:B------:R-:W-:Y:S02]  /*2310*/  ISETP.GT.AND P0, PT, R48, 0x3f, PT ;  /* 0x0000003f3000780c */ /* 0x000fe40003f04270 */
[----:B--2---:R-:W-:-:S11]  /*2320*/  SHF.R.S32.HI R6, RZ, 0x1f, R226 ;  /* 0x0000001fff067819 */ /* 0x004fd600000114e2 */
[----:B------:R-:W-:Y:S05]  /*2330*/  @P0 BRA `(.L_x_289) ;  /* 0x000001f000000947 */ /* 0x000fea0003800000 */
[----:B-1-34-:R-:W-:Y:S05]  /*2340*/  BRA.DIV ~URZ, `(.L_x_290) ;  /* 0x000132327f007947 */ /* 0x01afea000b800000 */
[----:B------:R1:W2:Y:S04]  /*2350*/  SHFL.IDX PT, R6, R28, 0x1, 0x1c1f ;  /* 0x003c1f001c067f89 */ /* 0x0002a800000e0000 */
[----:B------:R1:W3:Y:S02]  /*2360*/  SHFL.IDX PT, R2, R30, 0x1, 0x1c1f ;  /* 0x003c1f001e027f89 */ /* 0x0002e400000e0000 */
.L_x_384:
[----:B------:R-:W4:Y:S04]  /*2370*/  LDL R31, [R1+0x40] ;  /* 0x00004000011f7983 */ /* 0x000f280000100800 */
[----:B------:R-:W5:Y:S01]  /*2380*/  LDL R29, [R1+0x3c] ;  /* 0x00003c00011d7983 */ /* 0x000f620000100800 */
[C---:B------:R-:W-:Y:S02]  /*2390*/  IADD3 R3, R226.reuse, 0x20, RZ ;  /* 0x00000020e2037810 */ /* 0x040fe40007ffe0ff */
[----:B-1----:R-:W-:-:S02]  /*23a0*/  IADD3 R30, R226, 0x20, RZ ;  /* 0x00000020e21e7810 */ /* 0x002fc40007ffe0ff */
[----:B------:R-:W-:Y:S02]  /*23b0*/  SHF.R.S32.HI R3, RZ, 0x1f, R3 ;  /* 0x0000001fff037819 */ /* 0x000fe40000011403 */
[C---:B------:R-:W-:Y:S02]  /*23c0*/  IADD3 R7, R226.reuse, 0x40, RZ ;  /* 0x00000040e2077810 */ /* 0x040fe40007ffe0ff */
[----:B------:R-:W-:Y:S02]  /*23d0*/  LEA.HI R3, R3, R30, RZ, 0x3 ;  /* 0x0000001e03037211 */ /* 0x000fe400078f18ff */
[C---:B------:R-:W-:Y:S02]  /*23e0*/  IADD3 R28, R226.reuse, 0x40, RZ ;  /* 0x00000040e21c7810 */ /* 0x040fe40007ffe0ff */
[----:B------:R-:W-:Y:S02]  /*23f0*/  SHF.R.S32.HI R7, RZ, 0x1f, R7 ;  /* 0x0000001fff077819 */ /* 0x000fe40000011407 */
[----:B---3--:R-:W-:-:S02]  /*2400*/  LEA R26, P0, R226, R2, 0x1 ;  /* 0x00000002e21a7211 */ /* 0x008fc400078008ff */
[----:B------:R-:W-:Y:S02]  /*2410*/  SHF.R.S32.HI R24, RZ, 0x1f, R226 ;  /* 0x0000001fff187819 */ /* 0x000fe400000114e2 */
[----:B------:R-:W-:Y:S02]  /*2420*/  LOP3.LUT R3, R3, 0xfffffff8, RZ, 0xc0, !PT ;  /* 0xfffffff803037812 */ /* 0x000fe400078ec0ff */
[----:B------:R-:W-:Y:S02]  /*2430*/  LEA.HI R7, R7, R28, RZ, 0x3 ;  /* 0x0000001c07077211 */ /* 0x000fe400078f18ff */
[----:B--2---:R-:W-:Y:S02]  /*2440*/  LEA.HI.X R27, R226, R6, R24, 0x1, P0 ;  /* 0x00000006e21b7211 */ /* 0x004fe400000f0c18 */
[----:B------:R-:W-:Y:S02]  /*2450*/  LEA R24, P0, R3, R2, 0x1 ;  /* 0x0000000203187211 */ /* 0x000fe400078008ff */
[----:B------:R-:W-:-:S02]  /*2460*/  LOP3.LUT R7, R7, 0xfffffff8, RZ, 0xc0, !PT ;  /* 0xfffffff807077812 */ /* 0x000fc400078ec0ff */
        /* <DEDUP_REMOVED lines=12> */
.L_x_289:
[----:B-1-34-:R-:W-:Y:S05]  /*2530*/  BSYNC B0 ;  /* 0x0000000000007941 */ /* 0x01afea0003800000 */
.L_x_288:
        /* <DEDUP_REMOVED lines=19> */
[C---:B------:R-:W-:Y:S01]  /*2670*/  HMMA.16816.F32 R92, R16.reuse, R38, RZ ;  /* 0x00000026105c723c */ /* 0x040fe200000018ff */
[----:B------:R-:W-:Y:S07]  /*2680*/  LDSM.16.M88.4 R36, [R208+0x4880] ;  /* 0x00488000d024783b */ /* 0x000fee0000000200 */
[----:B------:R-:W-:Y:S01]  /*2690*/  HMMA.16816.F32 R100, R16, R34, RZ ;  /* 0x000000221064723c */ /* 0x000fe200000018ff */
[----:B------:R-:W-:Y:S04]  /*26a0*/  LDSM.16.M88.4 R32, [R208+0x4c80] ;  /* 0x004c8000d020783b */ /* 0x000fe80000000200 */
[----:B------:R-:W-:Y:S03]  /*26b0*/  LDSM.16.M88.4 R16, [R208+0x5080] ;  /* 0x00508000d010783b */ /* 0x000fe60000000200 */
[C---:B------:R-:W-:Y:S01]  /*26c0*/  HMMA.16816.F32 R116, R8.reuse, R64, R56 ;  /* 0x000000400874723c */ /* 0x040fe20000001838 */
[----:B------:R-:W-:Y:S07]  /*26d0*/  LDSM.16.M88.4 R56, [R213+0x1000] ;  /* 0x00100000d538783b */ /* 0x000fee0000000200 */
[C---:B------:R-:W-:Y:S08]  /*26e0*/  HMMA.16816.F32 R112, R8.reuse, R76, R48 ;  /* 0x0000004c0870723c */ /* 0x040ff00000001830 */
        /* <DEDUP_REMOVED lines=33> */
[----:B------:R-:W-:Y:S01]  /*2900*/  HMMA.16816.F32 R116, R24, R56, R112 ;  /* 0x000000381874723c */ /* 0x000fe20000001870 */
[----:B--2---:R-:W-:-:S07]  /*2910*/  ISETP.GT.AND P0, PT, R124, R250, PT ;  /* 0x000000fa7c00720c */ /* 0x004fce0003f04270 */
[C---:B----4-:R-:W-:Y:S08]  /*2920*/  HMMA.16816.F32 R72, R24.reuse, R60, R88 ;  /* 0x0000003c1848723c */ /* 0x050ff00000001858 */
[C---:B------:R-:W-:Y:S08]  /*2930*/  HMMA.16816.F32 R68, R24.reuse, R62, R104 ;  /* 0x0000003e1844723c */ /* 0x040ff00000001868 */
[C---:B------:R-:W-:Y:S08]  /*2940*/  HMMA.16816.F32 R112, R24.reuse, R58, R96 ;  /* 0x0000003a1870723c */ /* 0x040ff00000001860 */
[C---:B-----5:R-:W-:Y:S08]  /*2950*/  HMMA.16816.F32 R120, R24.reuse, R64, R108 ;  /* 0x000000401878723c */ /* 0x060ff0000000186c */
[----:B------:R-:W-:Y:S01]  /*2960*/  HMMA.16816.F32 R108, R24, R66, R84 ;  /* 0x00000042186c723c */ /* 0x000fe20000001854 */
[----:B------:R-:W-:Y:S07]  /*2970*/  LDSM.16.M88.4 R24, [R213+0x2000] ;  /* 0x00200000d518783b */ /* 0x000fee0000000200 */
[C---:B------:R-:W-:Y:S08]  /*2980*/  HMMA.16816.F32 R104, R28.reuse, R60, R80 ;  /* 0x0000003c1c68723c */ /* 0x040ff00000001850 */
[C---:B------:R-:W-:Y:S01]  /*2990*/  HMMA.16816.F32 R96, R28.reuse, R56, R36 ;  /* 0x000000381c60723c */ /* 0x040fe20000001824 */
[----:B------:R-:W-:Y:S07]  /*29a0*/  LDSM.16.M88.4 R36, [R213+0x1800] ;  /* 0x00180000d524783b */ /* 0x000fee0000000200 */
[C---:B------:R-:W-:Y:S08]  /*29b0*/  HMMA.16816.F32 R100, R28.reuse, R62, R76 ;  /* 0x0000003e1c64723c */ /* 0x040ff0000000184c */
        /* <DEDUP_REMOVED lines=8> */
[C---:B------:R-:W-:Y:S08]  /*2a40*/  HMMA.16816.F32 R76, R16.reuse, R54, R68 ;  /* 0x00000036104c723c */ /* 0x040ff00000001844 */
[C---:B------:R-:W-:Y:S08]  /*2a50*/  HMMA.16816.F32 R72, R16.reuse, R48, R116 ;  /* 0x000000301048723c */ /* 0x040ff00000001874 */
[C---:B------:R-:W-:Y:S08]  /*2a60*/  HMMA.16816.F32 R68, R16.reuse, R50, R112 ;  /* 0x000000321044723c */ /* 0x040ff00000001870 */
[C---:B------:R-:W-:Y:S08]  /*2a70*/  HMMA.16816.F32 R64, R16.reuse, R44, R120 ;  /* 0x0000002c1040723c */ /* 0x040ff00000001878 */
[----:B------:R-:W-:Y:S08]  /*2a80*/  HMMA.16816.F32 R60, R16, R46, R108 ;  /* 0x0000002e103c723c */ /* 0x000ff0000000186c */
[C---:B---3--:R-:W-:Y:S08]  /*2a90*/  HMMA.16816.F32 R56, R20.reuse, R52, R104 ;  /* 0x000000341438723c */ /* 0x048ff00000001868 */
[C---:B------:R-:W-:Y:S08]  /*2aa0*/  HMMA.16816.F32 R28, R20.reuse, R48, R96 ;  /* 0x00000030141c723c */ /* 0x040ff00000001860 */
[C---:B------:R-:W-:Y:S08]  /*2ab0*/  HMMA.16816.F32 R52, R20.reuse, R54, R100 ;  /* 0x000000361434723c */ /* 0x040ff00000001864 */
[C---:B------:R-:W-:Y:S08]  /*2ac0*/  HMMA.16816.F32 R48, R20.reuse, R50, R92 ;  /* 0x000000321430723c */ /* 0x040ff0000000185c */
[C---:B------:R-:W-:Y:S08]  /*2ad0*/  HMMA.16816.F32 R16, R20.reuse, R44, R88 ;  /* 0x0000002c1410723c */ /* 0x040ff00000001858 */
[----:B------:R-:W-:Y:S08]  /*2ae0*/  HMMA.16816.F32 R20, R20, R46, R84 ;  /* 0x0000002e1414723c */ /* 0x000ff00000001854 */
[C---:B--2---:R-:W-:Y:S08]  /*2af0*/  HMMA.16816.F32 R80, R8.reuse, R36, R80 ;  /* 0x000000240850723c */ /* 0x044ff00000001850 */
[----:B------:R-:W-:Y:S08]  /*2b00*/  HMMA.16816.F32 R76, R8, R38, R76 ;  /* 0x00000026084c723c */ /* 0x000ff0000000184c */
[C---:B----4-:R-:W-:Y:S08]  /*2b10*/  HMMA.16816.F32 R56, R12.reuse, R36, R56 ;  /* 0x000000240c38723c */ /* 0x050ff00000001838 */
[C---:B------:R-:W-:Y:S08]  /*2b20*/  HMMA.16816.F32 R52, R12.reuse, R38, R52 ;  /* 0x000000260c34723c */ /* 0x040ff00000001834 */
[-C--:B------:R-:W-:Y:S08]  /*2b30*/  HMMA.16816.F32 R44, R12, R32.reuse, R28 ;  /* 0x000000200c2c723c */ /* 0x080ff0000000181c */
[C---:B------:R-:W-:Y:S08]  /*2b40*/  HMMA.16816.F32 R72, R8.reuse, R32, R72 ;  /* 0x000000200848723c */ /* 0x040ff00000001848 */
[C---:B------:R-:W-:Y:S08]  /*2b50*/  HMMA.16816.F32 R68, R8.reuse, R34, R68 ;  /* 0x000000220844723c */ /* 0x040ff00000001844 */
[C---:B------:R-:W-:Y:S08]  /*2b60*/  HMMA.16816.F32 R64, R8.reuse, R24, R64 ;  /* 0x000000180840723c */ /* 0x040ff00000001840 */
[----:B------:R-:W-:Y:S08]  /*2b70*/  HMMA.16816.F32 R60, R8, R26, R60 ;  /* 0x0000001a083c723c */ /* 0x000ff0000000183c */
[C---:B------:R-:W-:Y:S08]  /*2b80*/  HMMA.16816.F32 R48, R12.reuse, R34, R48 ;  /* 0x000000220c30723c */ /* 0x040ff00000001830 */
[C---:B------:R-:W-:Y:S08]  /*2b90*/  HMMA.16816.F32 R36, R12.reuse, R24, R16 ;  /* 0x000000180c24723c */ /* 0x040ff00000001810 */
[----:B------:R-:W-:Y:S01]  /*2ba0*/  HMMA.16816.F32 R28, R12, R26, R20 ;  /* 0x0000001a0c1c723c */ /* 0x000fe20000001814 */
[----:B------:R-:W-:Y:S06]  /*2bb0*/  BAR.SYNC.DEFER_BLOCKING 0x0 ;  /* 0x0000000000007b1d */ /* 0x000fec0000010000 */
[----:B------:R-:W-:Y:S05]  /*2bc0*/  @!P0 BRA `(.L_x_291) ;  /* 0x0000065000008947 */ /* 0x000fea0003800000 */
[----:B------:R-:W2:Y:S04]  /*2bd0*/  LDL R3, [R1+0x28] ;  /* 0x0000280001037983 */ /* 0x000ea80000100800 */
[----:B------:R-:W3:Y:S04]  /*2be0*/  LDL.64 R128, [R1+0x30] ;  /* 0x0000300001807983 */ /* 0x000ee80000100a00 */
[----:B------:R-:W4:Y:S04]  /*2bf0*/  LDL R6, [R1+0x40] ;  /* 0x0000400001067983 */ /* 0x000f280000100800 */
[----:B------:R-:W5:Y:S04]  /*2c00*/  LDL R7, [R1+0x38] ;  /* 0x0000380001077983 */ /* 0x000f680000100800 */
[----:B------:R-:W1:Y:S04]  /*2c10*/  S2R R5, SR_TID.X ;  /* 0x0000000000057919 */ /* 0x000e680000002100 */
[----:B------:R-:W5:Y:S01]  /*2c20*/  LDL R127, [R1+0x3c] ;  /* 0x00003c00017f7983 */ /* 0x000f620000100800 */
[----:B-1----:R-:W-:-:S04]  /*2c30*/  SHF.R.S32.HI R2, RZ, 0x1f, R5 ;  /* 0x0000001fff027819 */ /* 0x002fc80000011405 */
[----:B------:R-:W-:Y:S01]  /*2c40*/  LEA.HI R2, R2, R5, RZ, 0x2 ;  /* 0x0000000502027211 */ /* 0x000fe200078f10ff */
[----:B------:R-:W-:-:S03]  /*2c50*/  IMAD.MOV.U32 R5, RZ, RZ, c[0x0][0x2b8] ;  /* 0x0000ae00ff057624 */ /* 0x000fc600078e00ff */
[----:B------:R-:W-:Y:S02]  /*2c60*/  SHF.R.S32.HI R2, RZ, 0x2, R2 ;  /* 0x00000002ff027819 */ /* 0x000fe40000011402 */
[----:B------:R-:W-:-:S03]  /*2c70*/  ISETP.NE.AND P2, PT, R5, 0x1, PT ;  /* 0x000000010500780c */ /* 0x000fc60003f45270 */
[----:B------:R-:W-:-:S05]  /*2c80*/  IMAD R2, R41, 0x20, R2 ;  /* 0x0000002029027824 */ /* 0x000fca00078e0202 */
[C---:B------:R-:W-:Y:S01]  /*2c90*/  ISETP.GT.AND P1, PT, R2.reuse, 0x2f, PT ;  /* 0x0000002f0200780c */ /* 0x040fe20003f24270 */
[----:B------:R-:W-:Y:S01]  /*2ca0*/  IMAD.MOV.U32 R223, RZ, RZ, RZ ;  /* 0x000000ffffdf7224 */ /* 0x000fe200078e00ff */
[----:B--2---:R-:W-:-:S04]  /*2cb0*/  IADD3 R3, R2, R43, R3 ;  /* 0x0000002b02037210 */ /* 0x004fc80007ffe003 */
[----:B------:R-:W-:-:S05]  /*2cc0*/  IADD3 R3, R3, -0x30, RZ ;  /* 0xffffffd003037810 */ /* 0x000fca0007ffe0ff */
[----:B------:R-:W-:-:S04]  /*2cd0*/  @P2 IMAD.HI.U32 R5, R3, c[0x0][0x2bc], RZ ;  /* 0x0000af0003052a27 */ /* 0x000fc800078e00ff */
[----:B------:R-:W-:Y:S01]  /*2ce0*/  IMAD.MOV.U32 R2, RZ, RZ, R3 ;  /* 0x000000ffff027224 */ /* 0x000fe200078e0003 */
[----:B------:R-:W-:-:S04]  /*2cf0*/  @P2 SHF.R.U32.HI R2, RZ, c[0x0][0x2c0], R5 ;  /* 0x0000b000ff022a19 */ /* 0x000fc80000011605 */
[----:B---3--:R-:W-:Y:S01]  /*2d00*/  @!P1 IADD3 R5, P0, R2, R128, RZ ;  /* 0x0000008002059210 */ /* 0x008fe20007f1e0ff */
[----:B----4-:R-:W-:-:S03]  /*2d10*/  IMAD.MOV.U32 R132, RZ, RZ, R6 ;  /* 0x000000ffff847224 */ /* 0x010fc600078e0006 */
[----:B-----5:R-:W-:Y:S02]  /*2d20*/  @!P1 LEA.HI.X.SX32 R7, R2, R7, 0x1, P0 ;  /* 0x0000000702079211 */ /* 0x020fe400000f0eff */
[----:B------:R-:W-:-:S04]  /*2d30*/  @!P1 LEA R6, P0, R5, c[0x0][0x2a0], 0x2 ;  /* 0x0000a80005069a11 */ /* 0x000fc800078010ff */
[----:B------:R-:W-:-:S05]  /*2d40*/  @!P1 LEA.HI.X R7, R5, c[0x0][0x2a4], R7, 0x2, P0 ;  /* 0x0000a90005079a11 */ /* 0x000fca00000f1407 */
[----:B------:R-:W2:Y:S01]  /*2d50*/  @!P1 LDG.E R223, [R6.64] ;  /* 0x0000000606df9981 */ /* 0x000ea2000c1e1900 */
[----:B------:R-:W-:-:S03]  /*2d60*/  IMAD.MOV.U32 R129, RZ, RZ, R127 ;  /* 0x000000ffff817224 */ /* 0x000fc600078e007f */
[----:B------:R-:W1:Y:S01]  /*2d70*/  S2R R127, SR_CTAID.Y ;  /* 0x00000000007f7919 */ /* 0x000e620000002600 */
[----:B------:R-:W-:-:S03]  /*2d80*/  IMAD.MOV R2, RZ, RZ, -R2 ;  /* 0x000000ffff027224 */ /* 0x000fc600078e0a02 */
[----:B------:R-:W3:Y:S01]  /*2d90*/  S2R R128, SR_CTAID.Y ;  /* 0x0000000000807919 */ /* 0x000ee20000002600 */
[----:B------:R-:W-:-:S05]  /*2da0*/  IMAD R225, R2, c[0x0][0x2b8], R3 ;  /* 0x0000ae0002e17a24 */ /* 0x000fca00078e0203 */
[----:B------:R-:W-:-:S05]  /*2db0*/  SHF.R.S32.HI R2, RZ, 0x1f, R225 ;  /* 0x0000001fff027819 */ /* 0x000fca00000114e1 */
[----:B------:R-:W-:Y:S02]  /*2dc0*/  IMAD R5, R2, c[0x0][0x1e0], RZ ;  /* 0x0000780002057a24 */ /* 0x000fe400078e02ff */
[----:B------:R-:W-:-:S04]  /*2dd0*/  IMAD.WIDE.U32 R2, R225, c[0x0][0x1e0], RZ ;  /* 0x00007800e1027a25 */ /* 0x000fc800078e00ff */
[----:B------:R-:W-:Y:S01]  /*2de0*/  IMAD R5, R225, c[0x0][0x1e4], R5 ;  /* 0x00007900e1057a24 */ /* 0x000fe200078e0205 */
[----:B-1----:R-:W-:-:S03]  /*2df0*/  SHF.R.S32.HI R127, RZ, 0x1f, R127 ;  /* 0x0000001fff7f7819 */ /* 0x002fc6000001147f */
[----:B------:R-:W-:Y:S02]  /*2e00*/  IMAD.IADD R3, R3, 0x1, R5 ;  /* 0x0000000103037824 */ /* 0x000fe400078e0205 */
[----:B------:R-:W-:Y:S02]  /*2e10*/  IMAD R127, R127, c[0x0][0x1e8], RZ ;  /* 0x00007a007f7f7a24 */ /* 0x000fe400078e02ff */
[----:B---3--:R-:W-:-:S04]  /*2e20*/  IMAD.WIDE.U32 R130, R128, c[0x0][0x1e8], RZ ;  /* 0x00007a0080827a25 */ /* 0x008fc800078e00ff */
[----:B------:R-:W-:-:S04]  /*2e30*/  IMAD R127, R128, c[0x0][0x1ec], R127 ;  /* 0x00007b00807f7a24 */ /* 0x000fc800078e027f */
[----:B------:R-:W-:Y:S01]  /*2e40*/  IMAD.IADD R127, R131, 0x1, R127 ;  /* 0x00000001837f7824 */ /* 0x000fe200078e027f */
[C---:B------:R-:W-:Y:S02]  /*2e50*/  IADD3 R128, R226.reuse, 0x40, RZ ;  /* 0x00000040e2807810 */ /* 0x040fe40007ffe0ff */
[C---:B------:R-:W-:Y:S01]  /*2e60*/  IADD3 R131, R226.reuse, 0x20, RZ ;  /* 0x00000020e2837810 */ /* 0x040fe20007ffe0ff */
[----:B------:R-:W-:Y:S01]  /*2e70*/  BSSY B0, `(.L_x_292) ;  /* 0x000002a000007945 */ /* 0x000fe20003800000 */
[C---:B------:R-:W-:Y:S02]  /*2e80*/  IADD3 R9, R226.reuse, 0x40, RZ ;  /* 0x00000040e2097810 */ /* 0x040fe40007ffe0ff */
[----:B------:R-:W-:Y:S02]  /*2e90*/  IADD3 R8, R226, 0x20, RZ ;  /* 0x00000020e2087810 */ /* 0x000fe40007ffe0ff */
[----:B------:R-:W-:Y:S02]  /*2ea0*/  ISETP.GE.AND P1, PT, R9, c[0x0][0x1d4], PT ;  /* 0x0000750009007a0c */ /* 0x000fe40003f26270 */
[----:B------:R-:W-:-:S02]  /*2eb0*/  ISETP.GE.AND P2, PT, R8, c[0x0][0x1d4], PT ;  /* 0x0000750008007a0c */ /* 0x000fc40003f46270 */
[----:B------:R-:W-:Y:S02]  /*2ec0*/  ISETP.GE.AND P3, PT, R226, c[0x0][0x1d4], PT ;  /* 0x00007500e2007a0c */ /* 0x000fe40003f66270 */
[----:B------:R-:W-:Y:S02]  /*2ed0*/  SHF.R.S32.HI R133, RZ, 0x1f, R226 ;  /* 0x0000001fff857819 */ /* 0x000fe400000114e2 */
[----:B--2---:R-:W-:Y:S01]  /*2ee0*/  SHF.R.S32.HI R5, RZ, 0x1f, R223 ;  /* 0x0000001fff057819 */ /* 0x004fe200000114df */
[----:B------:R-:W-:-:S04]  /*2ef0*/  IMAD.WIDE.U32 R2, R223, c[0x0][0x1f0], R2 ;  /* 0x00007c00df027a25 */ /* 0x000fc800078e0002 */
[----:B------:R-:W-:Y:S01]  /*2f00*/  IMAD R5, R5, c[0x0][0x1f0], RZ ;  /* 0x00007c0005057a24 */ /* 0x000fe200078e02ff */
[----:B------:R-:W-:-:S03]  /*2f10*/  IADD3 R2, P0, R130, R2, RZ ;  /* 0x0000000282027210 */ /* 0x000fc60007f1e0ff */
[----:B------:R-:W-:-:S05]  /*2f20*/  IMAD R5, R223, c[0x0][0x1f4], R5 ;  /* 0x00007d00df057a24 */ /* 0x000fca00078e0205 */
[----:B------:R-:W-:Y:S02]  /*2f30*/  IADD3.X R3, R127, R3, R5, P0, !PT ;  /* 0x000000037f037210 */ /* 0x000fe400007fe405 */
[----:B------:R-:W1:Y:S01]  /*2f40*/  S2R R127, SR_TID.X ;  /* 0x00000000007f7919 */ /* 0x000e620000002100 */
[----:B------:R-:W-:-:S04]  /*2f50*/  LEA R10, P0, R2, c[0x0][0x1c8], 0x1 ;  /* 0x00007200020a7a11 */ /* 0x000fc800078008ff */
[----:B------:R-:W-:Y:S02]  /*2f60*/  LEA.HI.X R5, R2, c[0x0][0x1cc], R3, 0x1, P0 ;  /* 0x0000730002057a11 */ /* 0x000fe400000f0c03 */
[----:B-1----:R-:W-:-:S04]  /*2f70*/  SHF.R.S32.HI R11, RZ, 0x1f, R127 ;  /* 0x0000001fff0b7819 */ /* 0x002fc8000001147f */
[----:B------:R-:W-:-:S04]  /*2f80*/  LEA.HI R11, R11, R127, RZ, 0x2 ;  /* 0x0000007f0b0b7211 */ /* 0x000fc800078f10ff */
[----:B------:R-:W-:-:S04]  /*2f90*/  SHF.R.S32.HI R11, RZ, 0x2, R11 ;  /* 0x00000002ff0b7819 */ /* 0x000fc8000001140b */
[----:B------:R-:W-:-:S04]  /*2fa0*/  IADD3 R11, -R11, 0x30, RZ ;  /* 0x000000300b0b7810 */ /* 0x000fc80007ffe1ff */
[----:B------:R-:W-:Y:S02]  /*2fb0*/  ISETP.GE.AND P0, PT, R11, 0x1, PT ;  /* 0x000000010b00780c */ /* 0x000fe40003f06270 */
[C---:B------:R-:W-:Y:S02]  /*2fc0*/  IADD3 R127, R226.reuse, 0x40, RZ ;  /* 0x00000040e27f7810 */ /* 0x040fe40007ffe0ff */
[----:B------:R-:W-:Y:S02]  /*2fd0*/  IADD3 R130, R226, 0x20, RZ ;  /* 0x00000020e2827810 */ /* 0x000fe40007ffe0ff */
[----:B------:R-:W-:Y:S02]  /*2fe0*/  SHF.R.S32.HI R127, RZ, 0x1f, R127 ;  /* 0x0000001fff7f7819 */ /* 0x000fe4000001147f */
[----:B------:R-:W-:Y:S01]  /*2ff0*/  SHF.R.S32.HI R130, RZ, 0x1f, R130 ;  /* 0x0000001fff827819 */ /* 0x000fe20000011482 */
[----:B------:R1:W2:Y:S01]  /*3000*/  SHFL.IDX PT, R2, R10, RZ, 0x1c1f ;  /* 0x001c1fff0a027589 */ /* 0x0002a200000e0000 */
[----:B------:R-:W-:-:S02]  /*3010*/  LEA.HI R127, R127, R128, RZ, 0x3 ;  /* 0x000000807f7f7211 */ /* 0x000fc400078f18ff */
[----:B------:R-:W-:Y:S01]  /*3020*/  LEA.HI R130, R130, R131, RZ, 0x3 ;  /* 0x0000008382827211 */ /* 0x000fe200078f18ff */
[----:B------:R1:W3:Y:S01]  /*3030*/  SHFL.IDX PT, R3, R5, RZ, 0x1c1f ;  /* 0x001c1fff05037589 */ /* 0x0002e200000e0000 */
[----:B------:R-:W-:Y:S02]  /*3040*/  LOP3.LUT R127, R127, 0xfffffff8, RZ, 0xc0, !PT ;  /* 0xfffffff87f7f7812 */ /* 0x000fe400078ec0ff */
[----:B------:R-:W-:Y:S01]  /*3050*/  LOP3.LUT R130, R130, 0xfffffff8, RZ, 0xc0, !PT ;  /* 0xfffffff882827812 */ /* 0x000fe200078ec0ff */
[----:B------:R-:W-:Y:S05]  /*3060*/  @!P0 BRA `(.L_x_293) ;  /* 0x000000a000008947 */ /* 0x000fea0003800000 */
[----:B--2---:R-:W-:-:S04]  /*3070*/  LEA R8, P0, R226, R2, 0x1 ;  /* 0x00000002e2087211 */ /* 0x004fc800078008ff */
[----:B---3--:R-:W-:Y:S02]  /*3080*/  LEA.HI.X R9, R226, R3, R133, 0x1, P0 ;  /* 0x00000003e2097211 */ /* 0x008fe400000f0c85 */
[----:B------:R-:W-:-:S03]  /*3090*/  LEA R6, P0, R130, R2, 0x1 ;  /* 0x0000000282067211 */ /* 0x000fc600078008ff */
[----:B------:R-:W-:Y:S01]  /*30a0*/  @!PT LDS RZ, [RZ] ;  /* 0x00000000fffff984 */ /* 0x000fe20000000800 */
[----:B------:R2:W-:Y:S01]  /*30b0*/  LDGSTS.E.BYPASS.LTC128B.128 [R222+0x3c80], [R8.64], !P3 ;  /* 0x03c8000008de7fae */ /* 0x0005e2000d901d46 */
[----:B------:R-:W-:Y:S02]  /*30c0*/  LEA.HI.X R7, R130, R3, R132, 0x1, P0 ;  /* 0x0000000382077211 */ /* 0x000fe400000f0c84 */
[----:B------:R-:W-:-:S03]  /*30d0*/  LEA R2, P0, R127, R2, 0x1 ;  /* 0x000000027f027211 */ /* 0x000fc600078008ff */
[----:B------:R2:W-:Y:S01]  /*30e0*/  LDGSTS.E.BYPASS.LTC128B.128 [R222+0x4880], [R6.64], !P2 ;  /* 0x0488000006de7fae */ /* 0x0005e2000d101d46 */
[----:B------:R-:W-:-:S05]  /*30f0*/  LEA.HI.X R3, R127, R3, R129, 0x1, P0 ;  /* 0x000000037f037211 */ /* 0x000fca00000f0c81 */
[----:B------:R2:W-:Y:S04]  /*3100*/  LDGSTS.E.BYPASS.LTC128B.128 [R222+0x5480], [R2.64], !P1 ;  /* 0x0548000002de7fae */ /* 0x0005e8000c901d46 */
.L_x_293:
[----:B------:R-:W-:Y:S05]  /*3110*/  BSYNC B0 ;  /* 0x0000000000007941 */ /* 0x000fea0003800000 */
.L_x_292:
[----:B------:R-:W-:Y:S01]  /*3120*/  ISETP.GE.AND P0, PT, R11, 0x21, PT ;  /* 0x000000210b00780c */ /* 0x000fe20003f06270 */
[----:B--23--:R2:W3:Y:S01]  /*3130*/  SHFL.IDX PT, R3, R5, 0x1, 0x1c1f ;  /* 0x003c1f0005037f89 */ /* 0x00c4e200000e0000 */
[----:B------:R-:W-:Y:S03]  /*3140*/  BSSY B0, `(.L_x_291) ;  /* 0x000000d000007945 */ /* 0x000fe60003800000 */
[----:B------:R2:W4:Y:S08]  /*3150*/  SHFL.IDX PT, R2, R10, 0x1, 0x1c1f ;  /* 0x003c1f000a027f89 */ /* 0x00053000000e0000 */
[----:B------:R-:W-:Y:S05]  /*3160*/  @!P0 BRA `(.L_x_294) ;  /* 0x000000a000008947 */ /* 0x000fea0003800000 */
[----:B----4-:R-:W-:-:S04]  /*3170*/  LEA R8, P0, R226, R2, 0x1 ;  /* 0x00000002e2087211 */ /* 0x010fc800078008ff */
        /* <DEDUP_REMOVED lines=9> */
.L_x_294:
[----:B------:R-:W-:Y:S05]  /*3210*/  BSYNC B0 ;  /* 0x0000000000007941 */ /* 0x000fea0003800000 */
.L_x_291:
[----:B---3--:R-:W3:Y:S01]  /*3220*/  S2R R6, SR_TID.X ;  /* 0x0000000000067919 */ /* 0x008ee20000002100 */
[----:B----4-:R-:W-:Y:S01]  /*3230*/  FMUL.FTZ R2, R48, c[0x0][0x320] ;  /* 0x0000c80030027a20 */ /* 0x010fe20000410000 */
[----:B-12---:R-:W-:Y:S01]  /*3240*/  SHF.R.S32.HI R5, RZ, 0x1f, R125 ;  /* 0x0000001fff057819 */ /* 0x006fe2000001147d */
[----:B------:R-:W-:Y:S01]  /*3250*/  FMUL.FTZ R3, R52, c[0x0][0x320] ;  /* 0x0000c80034037a20 */ /* 0x000fe20000410000 */
[----:B------:R-:W-:Y:S01]  /*3260*/  MOV R252, c[0x0][0x2c4] ;  /* 0x0000b10000fc7a02 */ /* 0x000fe20000000f00 */
[----:B------:R1:W2:Y:S01]  /*3270*/  MUFU.TANH R23, R2 ;  /* 0x0000000200177308 */ /* 0x0002a20000002400 */
[----:B------:R-:W-:Y:S01]  /*3280*/  LEA.HI R5, R5, R125, RZ, 0x2 ;  /* 0x0000007d05057211 */ /* 0x000fe200078f10ff */
[----:B------:R-:W-:Y:S01]  /*3290*/  IMAD.MOV.U32 R251, RZ, RZ, c[0x0][0x32c] ;  /* 0x0000cb00fffb7624 */ /* 0x000fe200078e00ff */
[----:B------:R-:W-:Y:S01]  /*32a0*/  ISETP.NE.AND P0, PT, R252, 0x1, PT ;  /* 0x00000001fc00780c */ /* 0x000fe20003f05270 */
[----:B------:R-:W-:Y:S01]  /*32b0*/  ULDC UR4, c[0x0][0x324] ;  /* 0x0000c90000047ab9 */ /* 0x000fe20000000800 */
[----:B------:R-:W0:Y:S01]  /*32c0*/  LDGDEPBAR ;  /* 0x00000000000079af */ /* 0x000e220000000000 */
[----:B------:R-:W-:-:S02]  /*32d0*/  ULOP3.LUT UR4, URZ, UR4, URZ, 0x33, !UPT ;  /* 0x000000043f047292 */ /* 0x000fc4000f8e333f */
[----:B------:R4:W2:Y:S01]  /*32e0*/  MUFU.TANH R17, R3 ;  /* 0x0000000300117308 */ /* 0x0008a20000002400 */
[----:B-1----:R-:W-:-:S07]  /*32f0*/  FMUL.FTZ R2, R56, c[0x0][0x320] ;  /* 0x0000c80038027a20 */ /* 0x002fce0000410000 */
[----:B------:R1:W1:Y:S01]  /*3300*/  MUFU.TANH R22, R2 ;  /* 0x0000000200167308 */ /* 0x0002620000002400 */
[----:B----4-:R-:W-:-:S07]  /*3310*/  FMUL.FTZ R3, R53, c[0x0][0x320] ;  /* 0x0000c80035037a20 */ /* 0x010fce0000410000 */
[----:B------:R4:W2:Y:S01]  /*3320*/  MUFU.TANH R15, R3 ;  /* 0x00000003000f7308 */ /* 0x0008a20000002400 */
[----:B-1----:R-:W-:-:S07]  /*3330*/  FMUL.FTZ R2, R57, c[0x0][0x320] ;  /* 0x0000c80039027a20 */ /* 0x002fce0000410000 */
[----:B------:R1:W1:Y:S01]  /*3340*/  MUFU.TANH R20, R2 ;  /* 0x0000000200147308 */ /* 0x0002620000002400 */
[----:B----4-:R-:W-:-:S04]  /*3350*/  LEA.HI R3, R41, R41, RZ, 0x1 ;  /* 0x0000002929037211 */ /* 0x010fc800078f08ff */
[C---:B------:R-:W-:Y:S02]  /*3360*/  SHF.L.U32 R8, R3.reuse, 0x5, RZ ;  /* 0x0000000503087819 */ /* 0x040fe400000006ff */
[----:B------:R-:W-:Y:S02]  /*3370*/  LOP3.LUT R3, R3, 0x1ffffffe, RZ, 0xc0, !PT ;  /* 0x1ffffffe03037812 */ /* 0x000fe400078ec0ff */
[----:B-1----:R-:W-:-:S05]  /*3380*/  LOP3.LUT R2, R126, 0xffffffe0, RZ, 0xc0, !PT ;  /* 0xffffffe07e027812 */ /* 0x002fca00078ec0ff */
[----:B---3--:R-:W-:Y:S01]  /*3390*/  IMAD.IADD R2, R6, 0x1, -R2 ;  /* 0x0000000106027824 */ /* 0x008fe200078e0a02 */
[----:B------:R-:W-:-:S04]  /*33a0*/  LOP3.LUT R6, R5, 0xffffffc, RZ, 0xc0, !PT ;  /* 0x0ffffffc05067812 */ /* 0x000fc800078ec0ff */
[----:B------:R-:W-:Y:S01]  /*33b0*/  SHF.R.S32.HI R7, RZ, 0x1f, R2 ;  /* 0x0000001fff077819 */ /* 0x000fe20000011402 */
[----:B------:R-:W-:-:S03]  /*33c0*/  IMAD.IADD R9, R125, 0x1, -R6 ;  /* 0x000000017d097824 */ /* 0x000fc600078e0a06 */
[----:B------:R-:W-:Y:S01]  /*33d0*/  LEA.HI R5, R7, R2, RZ, 0x2 ;  /* 0x0000000207057211 */ /* 0x000fe200078f10ff */
[----:B------:R-:W-:-:S03]  /*33e0*/  FMUL.FTZ R7, R44, c[0x0][0x320] ;  /* 0x0000c8002c077a20 */ /* 0x000fc60000410000 */
[----:B------:R-:W-:Y:S01]  /*33f0*/  LEA.HI.SX32 R6, R5, R172, 0x1e ;  /* 0x000000ac05067211 */ /* 0x000fe200078ff2ff */
[----:B------:R1:W3:Y:S04]  /*3400*/  MUFU.TANH R14, R7 ;  /* 0x00000007000e7308 */ /* 0x0002e80000002400 */
[----:B------:R-:W-:Y:S01]  /*3410*/  IMAD R9, R9, 0x10, R6 ;  /* 0x0000001009097824 */ /* 0x000fe200078e0206 */
[----:B------:R-:W-:-:S05]  /*3420*/  LOP3.LUT R6, R8, 0xffffffc0, RZ, 0xc0, !PT ;  /* 0xffffffc008067812 */ /* 0x000fca00078ec0ff */
[----:B------:R-:W-:Y:S02]  /*3430*/  IMAD.IADD R6, R6, 0x1, R9 ;  /* 0x0000000106067824 */ /* 0x000fe400078e0209 */
[----:B-1----:R-:W-:Y:S02]  /*3440*/  IMAD.IADD R7, R41, 0x1, -R3 ;  /* 0x0000000129077824 */ /* 0x002fe400078e0a03 */
[----:B------:R-:W-:Y:S02]  /*3450*/  FMUL.FTZ R3, R45, c[0x0][0x320] ;  /* 0x0000c8002d037a20 */ /* 0x000fe40000410000 */
[----:B------:R-:W-:Y:S02]  /*3460*/  IMAD R10, R7, 0x8, R6 ;  /* 0x00000008070a7824 */ /* 0x000fe400078e0206 */
[----:B------:R1:W4:Y:S02]  /*3470*/  MUFU.TANH R13, R3 ;  /* 0x00000003000d7308 */ /* 0x0003240000002400 */
[----:B------:R-:W-:Y:S01]  /*3480*/  @P0 IMAD.HI.U32 R6, R10, c[0x0][0x2c8], RZ ;  /* 0x0000b2000a060a27 */ /* 0x000fe200078e00ff */
[----:B------:R-:W-:Y:S01]  /*3490*/  MOV R9, R10 ;  /* 0x0000000a00097202 */ /* 0x000fe20000000f00 */
[----:B------:R5:W-:Y:S03]  /*34a0*/  STL [R1+0x20], R10 ;  /* 0x0000200a01007387 */ /* 0x000be60000100800 */
[----:B------:R-:W-:Y:S01]  /*34b0*/  @P0 SHF.R.U32.HI R9, RZ, c[0x0][0x2cc], R6 ;  /* 0x0000b300ff090a19 */ /* 0x000fe20000011606 */
[----:B------:R-:W-:Y:S01]  /*34c0*/  FMUL.FTZ R6, R37, c[0x0][0x320] ;  /* 0x0000c80025067a20 */ /* 0x000fe20000410000 */
[----:B------:R-:W-:Y:S01]  /*34d0*/  ISETP.GE.AND P0, PT, R251, 0x1, PT ;  /* 0x00000001fb00780c */ /* 0x000fe20003f06270 */
[----:B-1----:R-:W-:-:S04]  /*34e0*/  FMUL.FTZ R3, R49, c[0x0][0x320] ;  /* 0x0000c80031037a20 */ /* 0x002fc80000410000 */
[----:B------:R1:W1:Y:S08]  /*34f0*/  MUFU.TANH R12, R3 ;  /* 0x00000003000c7308 */ /* 0x0002700000002400 */
[----:B-----5:R-:W2:Y:S01]  /*3500*/  MUFU.TANH R10, R6 ;  /* 0x00000006000a7308 */ /* 0x020ea20000002400 */
[----:B-1----:R-:W-:-:S07]  /*3510*/  FMUL.FTZ R3, R36, c[0x0][0x320] ;  /* 0x0000c80024037a20 */ /* 0x002fce0000410000 */
[----:B------:R1:W1:Y:S02]  /*3520*/  MUFU.TANH R11, R3 ;  /* 0x00000003000b7308 */ /* 0x0002640000002400 */
[----:B-1----:R-:W-:Y:S02]  /*3530*/  LOP3.LUT R3, R5, 0x7ffffffc, RZ, 0xc0, !PT ;  /* 0x7ffffffc05037812 */ /* 0x002fe400078ec0ff */
[----:B------:R-:W1:Y:S03]  /*3540*/  SHFL.IDX PT, R5, R9, RZ, 0x1c1f ;  /* 0x001c1fff09057589 */ /* 0x000e6600000e0000 */
[----:B------:R-:W-:Y:S02]  /*3550*/  IMAD.IADD R3, R2, 0x1, -R3 ;  /* 0x0000000102037824 */ /* 0x000fe400078e0a03 */
[----:B------:R-:W-:Y:S02]  /*3560*/  FMUL.FTZ R2, R28, c[0x0][0x320] ;  /* 0x0000c8001c027a20 */ /* 0x000fe40000410000 */
[----:B------:R-:W-:-:S02]  /*3570*/  IMAD.SHL.U32 R21, R3, 0x2, RZ ;  /* 0x0000000203157824 */ /* 0x000fc400078e00ff */
[----:B------:R5:W1:Y:S01]  /*3580*/  MUFU.TANH R8, R2 ;  /* 0x0000000200087308 */ /* 0x000a620000002400 */
[----:B------:R-:W-:Y:S02]  /*3590*/  FMUL.FTZ R3, R29, c[0x0][0x320] ;  /* 0x0000c8001d037a20 */ /* 0x000fe40000410000 */
[C---:B------:R-:W-:Y:S01]  /*35a0*/  IADD3 R18, -R21.reuse, R229, R40 ;  /* 0x000000e515127210 */ /* 0x040fe20007ffe128 */
[----:B------:R2:W-:Y:S04]  /*35b0*/  STL [R1+0x4], R21 ;  /* 0x0000041501007387 */ /* 0x0005e80000100800 */
[----:B------:R1:W1:Y:S01]  /*35c0*/  MUFU.TANH R7, R3 ;  /* 0x0000000300077308 */ /* 0x0002620000002400 */
[----:B-----5:R-:W-:-:S04]  /*35d0*/  IADD3 R2, -R21, 0x1, R42 ;  /* 0x0000000115027810 */ /* 0x020fc80007ffe12a */
[----:B------:R-:W-:-:S04]  /*35e0*/  IADD3 R2, R2, -R230, RZ ;  /* 0x800000e602027210 */ /* 0x000fc80007ffe0ff */
[C---:B------:R-:W-:Y:S02]  /*35f0*/  IADD3 R16, R2.reuse, c[0x0][0x328], RZ ;  /* 0x0000ca0002107a10 */ /* 0x040fe40007ffe0ff */
[----:B------:R-:W-:Y:S02]  /*3600*/  IADD3 R19, R2, UR4, RZ ;  /* 0x0000000402137c10 */ /* 0x000fe4000fffe0ff */
[-C--:B-1----:R-:W-:Y:S01]  /*3610*/  IADD3 R3, R16, R5.reuse, RZ ;  /* 0x0000000510037210 */ /* 0x082fe20007ffe0ff */
[----:B--2---:R-:W-:Y:S01]  /*3620*/  IMAD.IADD R21, R40, 0x1, -R21 ;  /* 0x0000000128157824 */ /* 0x004fe200078e0a15 */
[----:B------:R-:W-:Y:S02]  /*3630*/  IADD3 R2, R19, R5, RZ ;  /* 0x0000000513027210 */ /* 0x000fe40007ffe0ff */
[----:B------:R-:W-:Y:S01]  /*3640*/  IMNMX R3, R3, R18, PT ;  /* 0x0000001203037217 */ /* 0x000fe20003800200 */
[----:B------:R-:W-:Y:S05]  /*3650*/  @!P0 BRA `(.L_x_295) ;  /* 0x0000014000008947 */ /* 0x000fea0003800000 */
[----:B---34-:R-:W-:Y:S01]  /*3660*/  IADD3 R5, -R230, R229, R5 ;  /* 0x000000e5e6057210 */ /* 0x018fe20007ffe105 */
[----:B------:R-:W-:Y:S03]  /*3670*/  BSSY B0, `(.L_x_296) ;  /* 0x000000e000007945 */ /* 0x000fe60003800000 */
        /* <DEDUP_REMOVED lines=9> */
.L_x_297:
[----:B------:R-:W-:-:S04]  /*3710*/  MOV R6, 0x1 ;  /* 0x0000000100067802 */ /* 0x000fc80000000f00 */
[----:B------:R-:W-:-:S13]  /*3720*/  ISETP.NE.AND P0, PT, R6, c[0x0][0x32c], PT ;  /* 0x0000cb0006007a0c */ /* 0x000fda0003f05270 */
[----:B------:R-:W-:-:S05]  /*3730*/  @P0 IMAD.HI.U32 R6, R5, c[0x0][0x330], RZ ;  /* 0x0000cc0005060a27 */ /* 0x000fca00078e00ff */
[----:B------:R-:W-:Y:S02]  /*3740*/  @P0 SHF.R.U32.HI R5, RZ, c[0x0][0x334], R6 ;  /* 0x0000cd00ff050a19 */ /* 0x000fe40000011606 */
.L_x_298:
[----:B------:R-:W-:Y:S05]  /*3750*/  BSYNC B0 ;  /* 0x0000000000007941 */ /* 0x000fea0003800000 */
.L_x_296:
[----:B------:R-:W-:-:S05]  /*3760*/  IMAD R5, R5, c[0x0][0x32c], R21 ;  /* 0x0000cb0005057a24 */ /* 0x000fca00078e0215 */
[----:B------:R-:W-:Y:S02]  /*3770*/  IADD3 R6, R5, c[0x0][0x32c], RZ ;  /* 0x0000cb0005067a10 */ /* 0x000fe40007ffe0ff */
[----:B------:R-:W-:Y:S02]  /*3780*/  IMNMX R2, R2, R5, !PT ;  /* 0x0000000502027217 */ /* 0x000fe40007800200 */
[----:B------:R-:W-:Y:S02]  /*3790*/  IMNMX R3, R3, R6, PT ;  /* 0x0000000603037217 */ /* 0x000fe40003800200 */
.L_x_295:
        /* <DEDUP_REMOVED lines=11> */
[----:B------:R-:W-:Y:S02]  /*3850*/  ISETP.LT.OR P0, PT, R3, 0x9, P0 ;  /* 0x000000090300780c */ /* 0x000fe40000701670 */
        /* <DEDUP_REMOVED lines=46> */
[----:B------:R-:W-:Y:S02]  /*3b40*/  ISETP.GE.AND P0, PT, R251, 0x1, PT ;  /* 0x00000001fb00780c */ /* 0x000fe40003f06270 */
        /* <DEDUP_REMOVED lines=25> */
[----:B--234-:R-:W-:Y:S01]  /*3ce0*/  IADD3 R5, -R230, R229, R5 ;  /* 0x000000e5e6057210 */ /* 0x01cfe20007ffe105 */
        /* <DEDUP_REMOVED lines=10> */
.L_x_301:
[----:B------:R-:W-:-:S04]  /*3d90*/  MOV R6, 0x1 ;  /* 0x0000000100067802 */ /* 0x000fc80000000f00 */
[----:B------:R-:W-:-:S13]  /*3da0*/  ISETP.NE.AND P0, PT, R6, c[0x0][0x32c], PT ;  /* 0x0000cb0006007a0c */ /* 0x000fda0003f05270 */
[----:B------:R-:W-:-:S05]  /*3db0*/  @P0 IMAD.HI.U32 R6, R5, c[0x0][0x330], RZ ;  /* 0x0000cc0005060a27 */ /* 0x000fca00078e00ff */
[----:B------:R-:W-:Y:S02]  /*3dc0*/  @P0 SHF.R.U32.HI R5, RZ, c[0x0][0x334], R6 ;  /* 0x0000cd00ff050a19 */ /* 0x000fe40000011606 */
.L_x_302:
[----:B------:R-:W-:Y:S05]  /*3dd0*/  BSYNC B0 ;  /* 0x0000000000007941 */ /* 0x000fea0003800000 */
.L_x_300:
[----:B------:R-:W-:-:S05]  /*3de0*/  IMAD R5, R5, c[0x0][0x32c], R21 ;  /* 0x0000cb0005057a24 */ /* 0x000fca00078e0215 */
[----:B------:R-:W-:Y:S02]  /*3df0*/  IADD3 R6, R5, c[0x0][0x32c], RZ ;  /* 0x0000cb0005067a10 */ /* 0x000fe40007ffe0ff */
[----:B------:R-:W-:Y:S02]  /*3e00*/  IMNMX R2, R2, R5, !PT ;  /* 0x0000000502027217 */ /* 0x000fe40007800200 */
[----:B------:R-:W-:Y:S02]  /*3e10*/  IMNMX R3, R3, R6, PT ;  /* 0x0000000603037217 */ /* 0x000fe40003800200 */
.L_x_299:
        /* <DEDUP_REMOVED lines=83> */
.L_x_305:
[----:B------:R-:W-:-:S04]  /*4350*/  MOV R6, 0x1 ;  /* 0x0000000100067802 */ /* 0x000fc80000000f00 */
[----:B------:R-:W-:-:S13]  /*4360*/  ISETP.NE.AND P0, PT, R6, c[0x0][0x32c], PT ;  /* 0x0000cb0006007a0c */ /* 0x000fda0003f05270 */
[----:B------:R-:W-:-:S05]  /*4370*/  @P0 IMAD.HI.U32 R6, R5, c[0x0][0x330], RZ ;  /* 0x0000cc0005060a27 */ /* 0x000fca00078e00ff */
[----:B------:R-:W-:Y:S02]  /*4380*/  @P0 SHF.R.U32.HI R5, RZ, c[0x0][0x334], R6 ;  /* 0x0000cd00ff050a19 */ /* 0x000fe40000011606 */
.L_x_306:
[----:B------:R-:W-:Y:S05]  /*4390*/  BSYNC B0 ;  /* 0x0000000000007941 */ /* 0x000fea0003800000 */
.L_x_304:
[----:B------:R-:W-:-:S05]  /*43a0*/  IMAD R5, R5, c[0x0][0x32c], R21 ;  /* 0x0000cb0005057a24 */ /* 0x000fca00078e0215 */
[----:B------:R-:W-:Y:S02]  /*43b0*/  IADD3 R6, R5, c[0x0][0x32c], RZ ;  /* 0x0000cb0005067a10 */ /* 0x000fe40007ffe0ff */
[----:B------:R-:W-:Y:S02]  /*43c0*/  IMNMX R2, R2, R5, !PT ;  /* 0x0000000502027217 */ /* 0x000fe40007800200 */
[----:B------:R-:W-:Y:S02]  /*43d0*/  IMNMX R3, R3, R6, PT ;  /* 0x0000000603037217 */ /* 0x000fe40003800200 */
.L_x_303:
        /* <DEDUP_REMOVED lines=83> */
.L_x_309:
[----:B------:R-:W-:-:S04]  /*4910*/  MOV R6, 0x1 ;  /* 0x0000000100067802 */ /* 0x000fc80000000f00 */
[----:B------:R-:W-:-:S13]  /*4920*/  ISETP.NE.AND P0, PT, R6, c[0x0][0x32c], PT ;  /* 0x0000cb0006007a0c */ /* 0x000fda0003f05270 */
[----:B------:R-:W-:-:S05]  /*4930*/  @P0 IMAD.HI.U32 R6, R5, c[0x0][0x330], RZ ;  /* 0x0000cc0005060a27 */ /* 0x000fca00078e00ff */
[----:B------:R-:W-:Y:S02]  /*4940*/  @P0 SHF.R.U32.HI R5, RZ, c[0x0][0x334], R6 ;  /* 0x0000cd00ff050a19 */ /* 0x000fe40000011606 */
.L_x_310:
[----:B------:R-:W-:Y:S05]  /*4950*/  BSYNC B0 ;  /* 0x0000000000007941 */ /* 0x000fea0003800000 */
.L_x_308:
[----:B------:R-:W-:-:S05]  /*4960*/  IMAD R5, R5, c[0x0][0x32c], R21 ;  /* 0x0000cb0005057a24 */ /* 0x000fca00078e0215 */
[----:B------:R-:W-:Y:S02]  /*4970*/  IADD3 R6, R5, c[0x0][0x32c], RZ ;  /* 0x0000cb0005067a10 */ /* 0x000fe40007ffe0ff */
[----:B------:R-:W-:Y:S02]  /*4980*/  IMNMX R2, R2, R5, !PT ;  /* 0x0000000502027217 */ /* 0x000fe40007800200 */
[----:B------:R-:W-:Y:S02]  /*4990*/  IMNMX R3, R3, R6, PT ;  /* 0x0000000603037217 */ /* 0x000fe40003800200 */
.L_x_307:
        /* <DEDUP_REMOVED lines=29> */
[----:B------:R-:W-:Y:S02]  /*4b70*/  FMNMX.FTZ R106, R114, R106, !PT ;  /* 0x0000006a726a7209 */ /* 0x000fe40007810000 */
[----:B------:R-:W-:Y:S02]  /*4b80*/  FSEL R85, R13, -INF , !P0 ;  /* 0xff8000000d557808 */ /* 0x000fe40004000000 */
[----:B------:R-:W-:Y:S02]  /*4b90*/  ISETP.NE.AND P0, PT, R26, RZ, PT ;  /* 0x000000ff1a00720c */ /* 0x000fe40003f05270 */
[----:B------:R-:W-:-:S02]  /*4ba0*/  FMNMX.FTZ R106, R113, R106, !PT ;  /* 0x0000006a716a7209 */ /* 0x000fc40007810000 */
[----:B------:R-:W-:Y:S02]  /*4bb0*/  ISETP.GT.AND P0, PT, R2, 0x10, !P0 ;  /* 0x000000100200780c */ /* 0x000fe40004704270 */
[----:B------:R-:W-:Y:S02]  /*4bc0*/  FMNMX.FTZ R106, R122, R106, !PT ;  /* 0x0000006a7a6a7209 */ /* 0x000fe40007810000 */
[----:B------:R-:W-:Y:S02]  /*4bd0*/  ISETP.LT.OR P0, PT, R3, 0x11, P0 ;  /* 0x000000110300780c */ /* 0x000fe40000701670 */
[----:B------:R-:W-:Y:S02]  /*4be0*/  IADD3 R224, R224, -0x2, RZ ;  /* 0xfffffffee0e07810 */ /* 0x000fe40007ffe0ff */
[----:B------:R-:W-:Y:S02]  /*4bf0*/  FSEL R92, R11, -INF , !P0 ;  /* 0xff8000000b5c7808 */ /* 0x000fe40004000000 */
[----:B------:R-:W-:-:S02]  /*4c00*/  ISETP.GT.AND P0, PT, R2, 0x11, !P6 ;  /* 0x000000110200780c */ /* 0x000fc40007704270 */
[----:B------:R-:W-:Y:S02]  /*4c10*/  ISETP.NE.AND P6, PT, R24, RZ, PT ;  /* 0x000000ff1800720c */ /* 0x000fe40003fc5270 */
[----:B------:R-:W-:-:S04]  /*4c20*/  ISETP.LT.OR P0, PT, R3, 0x12, P0 ;  /* 0x000000120300780c */ /* 0x000fc80000701670 */
[----:B------:R-:W-:Y:S02]  /*4c30*/  FSEL R87, R20, -INF , !P0 ;  /* 0xff80000014577808 */ /* 0x000fe40004000000 */
[----:B------:R-:W-:Y:S02]  /*4c40*/  ISETP.GT.AND P0, PT, R2, 0x18, !P5 ;  /* 0x000000180200780c */ /* 0x000fe40006f04270 */
[----:B------:R-:W-:Y:S02]  /*4c50*/  ISETP.NE.AND P5, PT, R25, RZ, PT ;  /* 0x000000ff1900720c */ /* 0x000fe40003fa5270 */
[----:B------:R-:W-:Y:S01]  /*4c60*/  ISETP.LT.OR P0, PT, R3, 0x19, P0 ;  /* 0x000000190300780c */ /* 0x000fe20000701670 */
[----:B------:R-:W-:Y:S03]  /*4c70*/  LDSM.16.MT88.4 R24, [R209+0x2480] ;  /* 0x00248000d118783b */ /* 0x000fe60000004200 */
[----:B------:R-:W-:-:S02]  /*4c80*/  FSEL R94, R7, -INF , !P0 ;  /* 0xff800000075e7808 */ /* 0x000fc40004000000 */
[----:B------:R-:W-:-:S04]  /*4c90*/  ISETP.GT.AND P0, PT, R2, 0x19, !P4 ;  /* 0x000000190200780c */ /* 0x000fc80006704270 */
[----:B------:R-:W-:-:S04]  /*4ca0*/  ISETP.LT.OR P0, PT, R3, 0x1a, P0 ;  /* 0x0000001a0300780c */ /* 0x000fc80000701670 */
[----:B------:R-:W-:Y:S02]  /*4cb0*/  FSEL R93, R22, -INF , !P0 ;  /* 0xff800000165d7808 */ /* 0x000fe40004000000 */
[----:B------:R-:W-:Y:S01]  /*4cc0*/  ISETP.GT.AND P0, PT, R2, 0x20, !P3 ;  /* 0x000000200200780c */ /* 0x000fe20005f04270 */
[----:B------:R-:W-:Y:S03]  /*4cd0*/  LDSM.16.MT88.4 R20, [R210+0x1880] ;  /* 0x00188000d214783b */ /* 0x000fe60000004200 */
[----:B------:R-:W-:-:S04]  /*4ce0*/  ISETP.LT.OR P0, PT, R3, 0x21, P0 ;  /* 0x000000210300780c */ /* 0x000fc80000701670 */
[----:B------:R-:W-:Y:S02]  /*4cf0*/  FSEL R173, R17, -INF , !P0 ;  /* 0xff80000011ad7808 */ /* 0x000fe40004000000 */
[----:B------:R-:W-:Y:S01]  /*4d00*/  ISETP.GT.AND P0, PT, R2, 0x21, !P2 ;  /* 0x000000210200780c */ /* 0x000fe20005704270 */
[----:B------:R-:W-:Y:S03]  /*4d10*/  LDSM.16.MT88.4 R16, [R209+0x1880] ;  /* 0x00188000d110783b */ /* 0x000fe60000004200 */
[----:B------:R-:W-:-:S04]  /*4d20*/  ISETP.LT.OR P0, PT, R3, 0x22, P0 ;  /* 0x000000220300780c */ /* 0x000fc80000701670 */
[----:B------:R-:W-:Y:S02]  /*4d30*/  FSEL R174, R15, -INF , !P0 ;  /* 0xff8000000fae7808 */ /* 0x000fe40004000000 */
[----:B------:R-:W-:-:S04]  /*4d40*/  ISETP.GT.AND P0, PT, R2, 0x28, !P1 ;  /* 0x000000280200780c */ /* 0x000fc80004f04270 */
[----:B------:R-:W-:-:S04]  /*4d50*/  ISETP.LT.OR P0, PT, R3, 0x29, P0 ;  /* 0x000000290300780c */ /* 0x000fc80000701670 */
[----:B------:R-:W-:Y:S02]  /*4d60*/  FSEL R175, R9, -INF , !P0 ;  /* 0xff80000009af7808 */ /* 0x000fe40004000000 */
[----:B------:R-:W-:-:S04]  /*4d70*/  ISETP.GT.AND P0, PT, R2, RZ, !P5 ;  /* 0x000000ff0200720c */ /* 0x000fc80006f04270 */
[----:B------:R-:W-:-:S04]  /*4d80*/  ISETP.LT.OR P0, PT, R3, 0x1, P0 ;  /* 0x000000010300780c */ /* 0x000fc80000701670 */
[----:B------:R-:W-:Y:S02]  /*4d90*/  FSEL R14, R12, -INF , !P0 ;  /* 0xff8000000c0e7808 */ /* 0x000fe40004000000 */
[----:B------:R-:W-:Y:S02]  /*4da0*/  ISETP.GT.AND P0, PT, R2, 0x29, !P6 ;  /* 0x000000290200780c */ /* 0x000fe40007704270 */
[----:B------:R-:W1:Y:S01]  /*4db0*/  SHFL.BFLY PT, R2, R106, 0x2, 0x1f ;  /* 0x0c401f006a027f89 */ /* 0x000e6200000e0000 */
[----:B------:R-:W-:Y:S02]  /*4dc0*/  ISETP.NE.AND P6, PT, R252, 0x1, PT ;  /* 0x00000001fc00780c */ /* 0x000fe40003fc5270 */
[----:B------:R-:W-:-:S04]  /*4dd0*/  ISETP.LT.OR P0, PT, R3, 0x2a, P0 ;  /* 0x0000002a0300780c */ /* 0x000fc80000701670 */
[----:B------:R-:W-:Y:S02]  /*4de0*/  FSEL R15, R8, -INF , !P0 ;  /* 0xff800000080f7808 */ /* 0x000fe40004000000 */
[----:B-1----:R-:W-:-:S05]  /*4df0*/  FMNMX.FTZ R106, R106, R2, !PT ;  /* 0x000000026a6a7209 */ /* 0x002fca0007810000 */
[----:B------:R-:W1:Y:S02]  /*4e00*/  SHFL.BFLY PT, R2, R106, 0x1, 0x1f ;  /* 0x0c201f006a027f89 */ /* 0x000e6400000e0000 */
[----:B-1----:R-:W-:Y:S02]  /*4e10*/  FMNMX.FTZ R106, R106, R2, !PT ;  /* 0x000000026a6a7209 */ /* 0x002fe40007810000 */
[----:B------:R-:W-:Y:S02]  /*4e20*/  FMNMX.FTZ R2, R30, R31, !PT ;  /* 0x0000001f1e027209 */ /* 0x000fe40007810000 */
[C---:B------:R-:W-:Y:S01]  /*4e30*/  FSETP.NEU.FTZ.AND P0, PT, R106.reuse, -INF , PT ;  /* 0xff8000006a00780b */ /* 0x040fe20003f1d000 */
[----:B------:R-:W-:Y:S01]  /*4e40*/  FMUL.FTZ R3, R106, c[0x0][0x2d0] ;  /* 0x0000b4006a037a20 */ /* 0x000fe20000410000 */
[----:B------:R-:W-:-:S04]  /*4e50*/  FMNMX.FTZ R2, R32, R2, !PT ;  /* 0x0000000220027209 */ /* 0x000fc80007810000 */
[----:B------:R-:W-:Y:S02]  /*4e60*/  FMNMX.FTZ R2, R33, R2, !PT ;  /* 0x0000000221027209 */ /* 0x000fe40007810000 */
[----:B------:R-:W-:Y:S02]  /*4e70*/  FSEL R3, R3, RZ, P0 ;  /* 0x000000ff03037208 */ /* 0x000fe40000000000 */
[----:B------:R-:W-:-:S04]  /*4e80*/  FMNMX.FTZ R2, R41, R2, !PT ;  /* 0x0000000229027209 */ /* 0x000fc80007810000 */
[----:B------:R-:W-:-:S04]  /*4e90*/  FMNMX.FTZ R2, R42, R2, !PT ;  /* 0x000000022a027209 */ /* 0x000fc80007810000 */
[----:B------:R-:W-:-:S04]  /*4ea0*/  FMNMX.FTZ R2, R43, R2, !PT ;  /* 0x000000022b027209 */ /* 0x000fc80007810000 */
[----:B------:R-:W-:-:S04]  /*4eb0*/  FMNMX.FTZ R2, R44, R2, !PT ;  /* 0x000000022c027209 */ /* 0x000fc80007810000 */
[----:B------:R-:W-:-:S04]  /*4ec0*/  FMNMX.FTZ R2, R107, R2, !PT ;  /* 0x000000026b027209 */ /* 0x000fc80007810000 */
[----:B------:R-:W-:-:S04]  /*4ed0*/  FMNMX.FTZ R2, R115, R2, !PT ;  /* 0x0000000273027209 */ /* 0x000fc80007810000 */
[----:B------:R-:W-:-:S04]  /*4ee0*/  FMNMX.FTZ R2, R121, R2, !PT ;  /* 0x0000000279027209 */ /* 0x000fc80007810000 */
[----:B------:R-:W-:-:S05]  /*4ef0*/  FMNMX.FTZ R2, R120, R2, !PT ;  /* 0x0000000278027209 */ /* 0x000fca0007810000 */
[----:B------:R-:W1:Y:S02]  /*4f00*/  SHFL.BFLY PT, R5, R2, 0x2, 0x1f ;  /* 0x0c401f0002057f89 */ /* 0x000e6400000e0000 */
        /* <DEDUP_REMOVED lines=16> */
[----:B------:R-:W-:-:S03]  /*5010*/  FMNMX.FTZ R5, R192, R5, !PT ;  /* 0x00000005c0057209 */ /* 0x000fc60007810000 */
[--C-:B------:R-:W-:Y:S02]  /*5020*/  FFMA.FTZ R0, R31, c[0x0][0x2d0], -R2.reuse ;  /* 0x0000b4001f007a23 */ /* 0x100fe40000010802 */
[----:B------:R-:W1:Y:S02]  /*5030*/  SHFL.BFLY PT, R6, R5, 0x2, 0x1f ;  /* 0x0c401f0005067f89 */ /* 0x000e6400000e0000 */
[----:B------:R2:W-:Y:S02]  /*5040*/  MUFU.EX2 R233, R0 ;  /* 0x0000000000e97308 */ /* 0x0005e40000000800 */
[----:B--2---:R-:W-:-:S06]  /*5050*/  FFMA.FTZ R0, R32, c[0x0][0x2d0], -R2 ;  /* 0x0000b40020007a23 */ /* 0x004fcc0000010802 */
[----:B------:R2:W-:Y:S01]  /*5060*/  MUFU.EX2 R236, R0 ;  /* 0x0000000000ec7308 */ /* 0x0005e20000000800 */
[----:B-1----:R-:W-:-:S05]  /*5070*/  FMNMX.FTZ R5, R5, R6, !PT ;  /* 0x0000000605057209 */ /* 0x002fca0007810000 */
[----:B------:R-:W1:Y:S01]  /*5080*/  SHFL.BFLY PT, R104, R5, 0x1, 0x1f ;  /* 0x0c201f0005687f89 */ /* 0x000e6200000e0000 */
[----:B--2---:R-:W-:-:S04]  /*5090*/  FFMA.FTZ R0, R33, c[0x0][0x2d0], -R2 ;  /* 0x0000b40021007a23 */ /* 0x004fc80000010802 */
[----:B------:R2:W3:Y:S01]  /*50a0*/  MUFU.EX2 R237, R0 ;  /* 0x0000000000ed7308 */ /* 0x0004e20000000800 */
[----:B-1----:R-:W-:Y:S02]  /*50b0*/  FMNMX.FTZ R104, R5, R104, !PT ;  /* 0x0000006805687209 */ /* 0x002fe40007810000 */
[----:B------:R-:W-:Y:S02]  /*50c0*/  FMNMX.FTZ R5, R14, R84, !PT ;  /* 0x000000540e057209 */ /* 0x000fe40007810000 */
[----:B------:R-:W-:Y:S01]  /*50d0*/  FSETP.NEU.FTZ.AND P0, PT, R104, -INF , PT ;  /* 0xff8000006800780b */ /* 0x000fe20003f1d000 */
[----:B--2---:R-:W-:Y:S01]  /*50e0*/  FFMA.FTZ R0, R45, c[0x0][0x2d0], -R3 ;  /* 0x0000b4002d007a23 */ /* 0x004fe20000010803 */
[----:B------:R-:W-:Y:S01]  /*50f0*/  FMNMX.FTZ R5, R86, R5, !PT ;  /* 0x0000000556057209 */ /* 0x000fe20007810000 */
[----:B------:R-:W-:Y:S01]  /*5100*/  FMUL.FTZ R13, R104, c[0x0][0x2d0] ;  /* 0x0000b400680d7a20 */ /* 0x000fe20000410000 */
[----:B---3--:R-:W-:Y:S01]  /*5110*/  F2FP.PACK_AB R11, R237, R236 ;  /* 0x000000eced0b723e */ /* 0x008fe200000000ff */
[----:B------:R1:W-:Y:S01]  /*5120*/  MUFU.EX2 R241, R0 ;  /* 0x0000000000f17308 */ /* 0x0003e20000000800 */
[----:B------:R-:W-:-:S02]  /*5130*/  FMNMX.FTZ R5, R85, R5, !PT ;  /* 0x0000000555057209 */ /* 0x000fc40007810000 */
[----:B------:R-:W-:Y:S02]  /*5140*/  FSEL R13, R13, RZ, P0 ;  /* 0x000000ff0d0d7208 */ /* 0x000fe40000000000 */
[----:B------:R-:W-:-:S04]  /*5150*/  FMNMX.FTZ R5, R92, R5, !PT ;  /* 0x000000055c057209 */ /* 0x000fc80007810000 */
[----:B------:R-:W-:-:S04]  /*5160*/  FMNMX.FTZ R5, R87, R5, !PT ;  /* 0x0000000557057209 */ /* 0x000fc80007810000 */
[----:B------:R-:W-:Y:S01]  /*5170*/  FMNMX.FTZ R5, R94, R5, !PT ;  /* 0x000000055e057209 */ /* 0x000fe20007810000 */
[----:B-1----:R-:W-:-:S03]  /*5180*/  FFMA.FTZ R0, R48, c[0x0][0x2d0], -R3 ;  /* 0x0000b40030007a23 */ /* 0x002fc60000010803 */
[----:B------:R-:W-:Y:S01]  /*5190*/  FMNMX.FTZ R5, R93, R5, !PT ;  /* 0x000000055d057209 */ /* 0x000fe20007810000 */
[----:B------:R1:W2:Y:S03]  /*51a0*/  MUFU.EX2 R243, R0 ;  /* 0x0000000000f37308 */ /* 0x0002a60000000800 */
[----:B------:R-:W-:-:S04]  /*51b0*/  FMNMX.FTZ R5, R173, R5, !PT ;  /* 0x00000005ad057209 */ /* 0x000fc80007810000 */
[----:B------:R-:W-:-:S04]  /*51c0*/  FMNMX.FTZ R5, R174, R5, !PT ;  /* 0x00000005ae057209 */ /* 0x000fc80007810000 */
[----:B------:R-:W-:-:S04]  /*51d0*/  FMNMX.FTZ R5, R175, R5, !PT ;  /* 0x00000005af057209 */ /* 0x000fc80007810000 */
[----:B------:R-:W-:Y:S01]  /*51e0*/  FMNMX.FTZ R5, R15, R5, !PT ;  /* 0x000000050f057209 */ /* 0x000fe20007810000 */
[----:B-1----:R-:W-:Y:S01]  /*51f0*/  FFMA.FTZ R0, R49, c[0x0][0x2d0], -R3 ;  /* 0x0000b40031007a23 */ /* 0x002fe20000010803 */
[----:B--2---:R-:W-:-:S03]  /*5200*/  F2FP.PACK_AB R4, R243, R241 ;  /* 0x000000f1f304723e */ /* 0x004fc600000000ff */
[----:B------:R-:W1:Y:S01]  /*5210*/  SHFL.BFLY PT, R6, R5, 0x2, 0x1f ;  /* 0x0c401f0005067f89 */ /* 0x000e6200000e0000 */
[----:B------:R2:W-:Y:S02]  /*5220*/  MUFU.EX2 R247, R0 ;  /* 0x0000000000f77308 */ /* 0x0005e40000000800 */
[----:B--2---:R-:W-:-:S06]  /*5230*/  FFMA.FTZ R0, R56, c[0x0][0x2d0], -R3 ;  /* 0x0000b40038007a23 */ /* 0x004fcc0000010803 */
[----:B------:R2:W3:Y:S01]  /*5240*/  MUFU.EX2 R248, R0 ;  /* 0x0000000000f87308 */ /* 0x0004e20000000800 */
[----:B-1----:R-:W-:-:S05]  /*5250*/  FMNMX.FTZ R5, R5, R6, !PT ;  /* 0x0000000605057209 */ /* 0x002fca0007810000 */
[----:B------:R-:W1:Y:S01]  /*5260*/  SHFL.BFLY PT, R100, R5, 0x1, 0x1f ;  /* 0x0c201f0005647f89 */ /* 0x000e6200000e0000 */
[----:B--2---:R-:W-:Y:S01]  /*5270*/  FFMA.FTZ R0, R41, c[0x0][0x2d0], -R2 ;  /* 0x0000b40029007a23 */ /* 0x004fe20000010802 */
[----:B---3--:R-:W-:-:S03]  /*5280*/  F2FP.PACK_AB R6, R248, R247 ;  /* 0x000000f7f806723e */ /* 0x008fc600000000ff */
[----:B------:R2:W-:Y:S01]  /*5290*/  MUFU.EX2 R235, R0 ;  /* 0x0000000000eb7308 */ /* 0x0005e20000000800 */
[----:B-1----:R-:W-:Y:S01]  /*52a0*/  FMNMX.FTZ R100, R100, R5, !PT ;  /* 0x0000000564647209 */ /* 0x002fe20007810000 */
[----:B------:R-:W-:-:S03]  /*52b0*/  FFMA.FTZ R5, R34, c[0x0][0x2d0], -R3 ;  /* 0x0000b40022057a23 */ /* 0x000fc60000010803 */
[----:B------:R-:W-:Y:S01]  /*52c0*/  FSETP.NEU.FTZ.AND P0, PT, R100, -INF , PT ;  /* 0xff8000006400780b */ /* 0x000fe20003f1d000 */
[----:B--2---:R-:W-:Y:S02]  /*52d0*/  FFMA.FTZ R0, R42, c[0x0][0x2d0], -R2 ;  /* 0x0000b4002a007a23 */ /* 0x004fe40000010802 */
[----:B------:R1:W-:Y:S01]  /*52e0*/  MUFU.EX2 R239, R5 ;  /* 0x0000000500ef7308 */ /* 0x0003e20000000800 */
[----:B------:R-:W-:-:S05]  /*52f0*/  FMUL.FTZ R12, R100, c[0x0][0x2d0] ;  /* 0x0000b400640c7a20 */ /* 0x000fca0000410000 */
[----:B------:R-:W-:Y:S02]  /*5300*/  FSEL R12, R12, RZ, P0 ;  /* 0x000000ff0c0c7208 */ /* 0x000fe40000000000 */
[----:B------:R2:W-:Y:S01]  /*5310*/  MUFU.EX2 R240, R0 ;  /* 0x0000000000f07308 */ /* 0x0005e20000000800 */
[----:B-1----:R-:W-:Y:S02]  /*5320*/  FFMA.FTZ R5, R35, c[0x0][0x2d0], -R3 ;  /* 0x0000b40023057a23 */ /* 0x002fe40000010803 */
[----:B------:R-:W-:Y:S05]  /*5330*/  LDSM.16.MT88.4 R32, [R209+0x3080] ;  /* 0x00308000d120783b */ /* 0x000fea0000004200 */
[----:B------:R1:W3:Y:S01]  /*5340*/  MUFU.EX2 R238, R5 ;  /* 0x0000000500ee7308 */ /* 0x0002e20000000800 */
[----:B--2---:R-:W-:-:S07]  /*5350*/  FFMA.FTZ R0, R43, c[0x0][0x2d0], -R2 ;  /* 0x0000b4002b007a23 */ /* 0x004fce0000010802 */
[----:B------:R2:W-:Y:S01]  /*5360*/  MUFU.EX2 R242, R0 ;  /* 0x0000000000f27308 */ /* 0x0005e20000000800 */
[----:B-1----:R-:W-:Y:S01]  /*5370*/  FFMA.FTZ R5, R37, c[0x0][0x2d0], -R3 ;  /* 0x0000b40025057a23 */ /* 0x002fe20000010803 */
[----:B---3--:R-:W-:-:S06]  /*5380*/  F2FP.PACK_AB R8, R238, R239 ;  /* 0x000000efee08723e */ /* 0x008fcc00000000ff */
[----:B------:R1:W-:Y:S01]  /*5390*/  MUFU.EX2 R244, R5 ;  /* 0x0000000500f47308 */ /* 0x0003e20000000800 */
[----:B--2---:R-:W-:-:S07]  /*53a0*/  FFMA.FTZ R0, R44, c[0x0][0x2d0], -R2 ;  /* 0x0000b4002c007a23 */ /* 0x004fce0000010802 */
[----:B------:R2:W3:Y:S01]  /*53b0*/  MUFU.EX2 R246, R0 ;  /* 0x0000000000f67308 */ /* 0x0004e20000000800 */
[----:B-1----:R-:W-:Y:S02]  /*53c0*/  FFMA.FTZ R5, R36, c[0x0][0x2d0], -R3 ;  /* 0x0000b40024057a23 */ /* 0x002fe40000010803 */
[----:B------:R-:W-:Y:S05]  /*53d0*/  LDSM.16.MT88.4 R36, [R210+0x3080] ;  /* 0x00308000d224783b */ /* 0x000fea0000004200 */
[----:B------:R1:W4:Y:S01]  /*53e0*/  MUFU.EX2 R245, R5 ;  /* 0x0000000500f57308 */ /* 0x0003220000000800 */
[----:B--2---:R-:W-:Y:S01]  /*53f0*/  FFMA.FTZ R0, R40, c[0x0][0x2d0], -R13 ;  /* 0x0000b40028007a23 */ /* 0x004fe2000001080d */
[----:B---3--:R-:W-:-:S06]  /*5400*/  F2FP.PACK_AB R7, R246, R242 ;  /* 0x000000f2f607723e */ /* 0x008fcc00000000ff */
[----:B------:R2:W-:Y:S01]  /*5410*/  MUFU.EX2 R232, R0 ;  /* 0x0000000000e87308 */ /* 0x0005e20000000800 */
[----:B-1----:R-:W-:Y:S01]  /*5420*/  FFMA.FTZ R5, R30, c[0x0][0x2d0], -R2 ;  /* 0x0000b4001e057a23 */ /* 0x002fe20000010802 */
[----:B----4-:R-:W-:Y:S01]  /*5430*/  F2FP.PACK_AB R10, R245, R244 ;  /* 0x000000f4f50a723e */ /* 0x010fe200000000ff */
[----:B------:R-:W1:Y:S05]  /*5440*/  LDSM.16.MT88.4 R28, [R210+0x2480] ;  /* 0x00248000d21c783b */ /* 0x000e6a0000004200 */
[----:B------:R-:W3:Y:S01]  /*5450*/  MUFU.EX2 R234, R5 ;  /* 0x0000000500ea7308 */ /* 0x000ee20000000800 */
[----:B--2---:R-:W-:-:S07]  /*5460*/  FFMA.FTZ R0, R95, c[0x0][0x2d0], -R13 ;  /* 0x0000b4005f007a23 */ /* 0x004fce000001080d */
[----:B------:R2:W-:Y:S01]  /*5470*/  MUFU.EX2 R227, R0 ;  /* 0x0000000000e37308 */ /* 0x0005e20000000800 */
[----:B---3--:R-:W-:Y:S02]  /*5480*/  F2FP.PACK_AB R9, R233, R234 ;  /* 0x000000eae909723e */ /* 0x008fe400000000ff */
[----:B------:R-:W-:-:S05]  /*5490*/  F2FP.PACK_AB R5, R240, R235 ;  /* 0x000000ebf005723e */ /* 0x000fca00000000ff */
[----:B------:R-:W-:Y:S01]  /*54a0*/  HMMA.16816.F32 R52, R8, R16, RZ ;  /* 0x000000100834723c */ /* 0x000fe200000018ff */
[----:B--2---:R-:W-:-:S04]  /*54b0*/  FFMA.FTZ R0, R97, c[0x0][0x2d0], -R13 ;  /* 0x0000b40061007a23 */ /* 0x004fc8000001080d */
[----:B------:R2:W-:Y:S03]  /*54c0*/  MUFU.EX2 R228, R0 ;  /* 0x0000000000e47308 */ /* 0x0005e60000000800 */
[C---:B------:R-:W-:Y:S08]  /*54d0*/  HMMA.16816.F32 R60, R8.reuse, R20, RZ ;  /* 0x00000014083c723c */ /* 0x040ff000000018ff */
[----:B-1----:R-:W-:Y:S01]  /*54e0*/  HMMA.16816.F32 R72, R8, R28, RZ ;  /* 0x0000001c0848723c */ /* 0x002fe200000018ff */
[----:B--2---:R-:W-:-:S07]  /*54f0*/  FFMA.FTZ R0, R96, c[0x0][0x2d0], -R13 ;  /* 0x0000b40060007a23 */ /* 0x004fce000001080d */
[C---:B------:R-:W-:Y:S01]  /*5500*/  HMMA.16816.F32 R76, R8.reuse, R24, RZ ;  /* 0x00000018084c723c */ /* 0x040fe200000018ff */
[----:B------:R1:W-:Y:S07]  /*5510*/  MUFU.EX2 R231, R0 ;  /* 0x0000000000e77308 */ /* 0x0003ee0000000800 */
[C---:B------:R-:W-:Y:S08]  /*5520*/  HMMA.16816.F32 R68, R8.reuse, R32, RZ ;  /* 0x000000200844723c */ /* 0x040ff000000018ff */
[----:B------:R-:W-:Y:S01]  /*5530*/  HMMA.16816.F32 R64, R8, R36, RZ ;  /* 0x000000240840723c */ /* 0x000fe200000018ff */
[----:B-1----:R-:W-:-:S04]  /*5540*/  FFMA.FTZ R0, R14, c[0x0][0x2d0], -R12 ;  /* 0x0000b4000e007a23 */ /* 0x002fc8000001080c */
[----:B------:R1:W-:Y:S03]  /*5550*/  MUFU.EX2 R103, R0 ;  /* 0x0000000000677308 */ /* 0x0003e60000000800 */
        /* <DEDUP_REMOVED lines=8> */
[----:B------:R1:W-:Y:S03]  /*55e0*/  MUFU.EX2 R207, R0 ;  /* 0x0000000000cf7308 */ /* 0x0003e60000000800 */
[----:B------:R-:W-:Y:S08]  /*55f0*/  HMMA.16816.F32 R8, R8, R38, RZ ;  /* 0x000000260808723c */ /* 0x000ff000000018ff */
        /* <DEDUP_REMOVED lines=8> */
[C---:B------:R-:W-:Y:S08]  /*5680*/  HMMA.16816.F32 R156, R4.reuse, R118, R48 ;  /* 0x00000076049c723c */ /* 0x040ff00000001830 */
[----:B------:R-:W-:Y:S01]  /*5690*/  HMMA.16816.F32 R128, R4, R108, R60 ;  /* 0x0000006c0480723c */ /* 0x000fe2000000183c */
[----:B------:R-:W-:Y:S01]  /*56a0*/  LDSM.16.MT88.4 R60, [R210+0x2c80] ;  /* 0x002c8000d23c783b */ /* 0x000fe20000004200 */
[----:B-1----:R-:W-:-:S06]  /*56b0*/  FFMA.FTZ R0, R114, c[0x0][0x2d0], -R3 ;  /* 0x0000b40072007a23 */ /* 0x002fcc0000010803 */
[C---:B------:R-:W-:Y:S01]  /*56c0*/  HMMA.16816.F32 R144, R4.reuse, R116, R76 ;  /* 0x000000740490723c */ /* 0x040fe2000000184c */
[----:B------:R1:W2:Y:S01]  /*56d0*/  MUFU.EX2 R203, R0 ;  /* 0x0000000000cb7308 */ /* 0x0002a20000000800 */
[----:B------:R-:W-:Y:S06]  /*56e0*/  LDSM.16.MT88.4 R76, [R209+0x3880] ;  /* 0x00388000d14c783b */ /* 0x000fec0000004200 */
[C---:B------:R-:W-:Y:S08]  /*56f0*/  HMMA.16816.F32 R68, R4.reuse, R160, R68 ;  /* 0x000000a00444723c */ /* 0x040ff00000001844 */
[----:B------:R-:W-:Y:S01]  /*5700*/  HMMA.16816.F32 R56, R4, R110, R56 ;  /* 0x0000006e0438723c */ /* 0x000fe20000001838 */
[--C-:B-1----:R-:W-:Y:S01]  /*5710*/  FFMA.FTZ R0, R113, c[0x0][0x2d0], -R3.reuse ;  /* 0x0000b40071007a23 */ /* 0x102fe20000010803 */
[----:B--2---:R-:W-:Y:S01]  /*5720*/  F2FP.PACK_AB R96, R203, R204 ;  /* 0x000000cccb60723e */ /* 0x004fe200000000ff */
[----:B------:R-:W-:-:S02]  /*5730*/  FFMA.FTZ R3, R122, c[0x0][0x2d0], -R3 ;  /* 0x0000b4007a037a23 */ /* 0x000fc40000010803 */
[----:B------:R1:W-:Y:S03]  /*5740*/  MUFU.EX2 R202, R0 ;  /* 0x0000000000ca7308 */ /* 0x0003e60000000800 */
[C---:B------:R-:W-:Y:S05]  /*5750*/  HMMA.16816.F32 R64, R4.reuse, R150, R44 ;  /* 0x000000960440723c */ /* 0x040fea000000182c */
[----:B------:R2:W3:Y:S03]  /*5760*/  MUFU.EX2 R198, R3 ;  /* 0x0000000300c67308 */ /* 0x0004e60000000800 */
[----:B------:R-:W-:Y:S01]  /*5770*/  HMMA.16816.F32 R80, R4, R162, R40 ;  /* 0x000000a20450723c */ /* 0x000fe20000001828 */
[----:B-1----:R-:W-:-:S07]  /*5780*/  FFMA.FTZ R0, R99, c[0x0][0x2d0], -R13 ;  /* 0x0000b40063007a23 */ /* 0x002fce000001080d */
[----:B------:R-:W-:Y:S01]  /*5790*/  HMMA.16816.F32 R48, R4, R166, R8 ;  /* 0x000000a60430723c */ /* 0x000fe20000001808 */
[----:B------:R1:W-:Y:S01]  /*57a0*/  MUFU.EX2 R197, R0 ;  /* 0x0000000000c57308 */ /* 0x0003e20000000800 */
[----:B--2---:R-:W-:-:S05]  /*57b0*/  FFMA.FTZ R3, R107, c[0x0][0x2d0], -R2 ;  /* 0x0000b4006b037a23 */ /* 0x004fca0000010802 */
[----:B------:R-:W-:Y:S02]  /*57c0*/  F2FP.PACK_AB R4, R227, R232 ;  /* 0x000000e8e304723e */ /* 0x000fe400000000ff */
[----:B------:R-:W-:Y:S01]  /*57d0*/  F2FP.PACK_AB R6, R231, R228 ;  /* 0x000000e4e706723e */ /* 0x000fe200000000ff */
[----:B------:R2:W-:Y:S01]  /*57e0*/  MUFU.EX2 R107, R3 ;  /* 0x00000003006b7308 */ /* 0x0005e20000000800 */
[----:B------:R-:W-:Y:S02]  /*57f0*/  F2FP.PACK_AB R5, R206, R103 ;  /* 0x00000067ce05723e */ /* 0x000fe400000000ff */
[----:B------:R-:W-:Y:S01]  /*5800*/  F2FP.PACK_AB R7, R205, R207 ;  /* 0x000000cfcd07723e */ /* 0x000fe200000000ff */
[----:B-1----:R-:W-:Y:S01]  /*5810*/  FFMA.FTZ R0, R98, c[0x0][0x2d0], -R13 ;  /* 0x0000b40062007a23 */ /* 0x002fe2000001080d */
[----:B---3--:R-:W-:-:S05]  /*5820*/  F2FP.PACK_AB R98, R198, R202 ;  /* 0x000000cac662723e */ /* 0x008fca00000000ff */
[----:B------:R-:W-:Y:S01]  /*5830*/  HMMA.16816.F32 R40, R4, R28, RZ ;  /* 0x0000001c0428723c */ /* 0x000fe200000018ff */
[----:B------:R1:W3:Y:S01]  /*5840*/  MUFU.EX2 R200, R0 ;  /* 0x0000000000c87308 */ /* 0x0002e20000000800 */
[----:B--2---:R-:W-:-:S06]  /*5850*/  @P6 IMAD.HI.U32 R3, R172, c[0x0][0x2c8], RZ ;  /* 0x0000b200ac036a27 */ /* 0x004fcc00078e00ff */
[----:B------:R-:W-:Y:S01]  /*5860*/  HMMA.16816.F32 R176, R4, R30, RZ ;  /* 0x0000001e04b0723c */ /* 0x000fe200000018ff */
[----:B------:R-:W-:Y:S02]  /*5870*/  @P6 SHF.R.U32.HI R172, RZ, c[0x0][0x2cc], R3 ;  /* 0x0000b300ffac6a19 */ /* 0x000fe40000011603 */
[----:B------:R-:W-:-:S05]  /*5880*/  ISETP.GE.AND P6, PT, R251, 0x1, PT ;  /* 0x00000001fb00780c */ /* 0x000fca0003fc6270 */
[C---:B------:R-:W-:Y:S01]  /*5890*/  HMMA.16816.F32 R8, R4.reuse, R16, RZ ;  /* 0x000000100408723c */ /* 0x040fe200000018ff */
[--C-:B-1----:R-:W-:Y:S02]  /*58a0*/  FFMA.FTZ R0, R102, c[0x0][0x2d0], -R13.reuse ;  /* 0x0000b40066007a23 */ /* 0x102fe4000001080d */
[----:B------:R-:W-:Y:S02]  /*58b0*/  IMAD.IADD R3, R249, 0x1, R172 ;  /* 0x00000001f9037824 */ /* 0x000fe400078e02ac */
[----:B------:R1:W-:Y:S03]  /*58c0*/  MUFU.EX2 R199, R0 ;  /* 0x0000000000c77308 */ /* 0x0003e60000000800 */
[C---:B------:R-:W-:Y:S01]  /*58d0*/  HMMA.16816.F32 R184, R4.reuse, R18, RZ ;  /* 0x0000001204b8723c */ /* 0x040fe200000018ff */
[----:B------:R-:W-:Y:S07]  /*58e0*/  LDSM.16.MT88.4 R16, [R210+0x3880] ;  /* 0x00388000d210783b */ /* 0x000fee0000004200 */
[----:B------:R-:W-:Y:S01]  /*58f0*/  HMMA.16816.F32 R132, R4, R20, RZ ;  /* 0x000000140484723c */ /* 0x000fe200000018ff */
[----:B-1----:R-:W-:-:S07]  /*5900*/  FFMA.FTZ R0, R101, c[0x0][0x2d0], -R13 ;  /* 0x0000b40065007a23 */ /* 0x002fce000001080d */
[C---:B------:R-:W-:Y:S01]  /*5910*/  HMMA.16816.F32 R180, R4.reuse, R22, RZ ;  /* 0x0000001604b4723c */ /* 0x040fe200000018ff */
[----:B------:R1:W2:Y:S07]  /*5920*/  MUFU.EX2 R201, R0 ;  /* 0x0000000000c97308 */ /* 0x0002ae0000000800 */
[C---:B------:R-:W-:Y:S08]  /*5930*/  HMMA.16816.F32 R44, R4.reuse, R24, RZ ;  /* 0x00000018042c723c */ /* 0x040ff000000018ff */
[----:B------:R-:W-:Y:S01]  /*5940*/  HMMA.16816.F32 R188, R4, R26, RZ ;  /* 0x0000001a04bc723c */ /* 0x000fe200000018ff */
[----:B-1----:R-:W-:-:S04]  /*5950*/  FFMA.FTZ R0, R92, c[0x0][0x2d0], -R12 ;  /* 0x0000b4005c007a23 */ /* 0x002fc8000001080c */
[----:B------:R1:W-:Y:S03]  /*5960*/  MUFU.EX2 R28, R0 ;  /* 0x00000000001c7308 */ /* 0x0003e60000000800 */
[C---:B------:R-:W-:Y:S08]  /*5970*/  HMMA.16816.F32 R24, R4.reuse, R32, RZ ;  /* 0x000000200418723c */ /* 0x040ff000000018ff */
[----:B------:R-:W-:Y:S01]  /*5980*/  HMMA.16816.F32 R20, R4, R36, RZ ;  /* 0x000000240414723c */ /* 0x000fe200000018ff */
[----:B-1----:R-:W-:-:S07]  /*5990*/  FFMA.FTZ R0, R87, c[0x0][0x2d0], -R12 ;  /* 0x0000b40057007a23 */ /* 0x002fce000001080c */
[----:B------:R-:W-:Y:S01]  /*59a0*/  HMMA.16816.F32 R32, R4, R34, RZ ;  /* 0x000000220420723c */ /* 0x000fe200000018ff */
[----:B------:R1:W4:Y:S02]  /*59b0*/  MUFU.EX2 R29, R0 ;  /* 0x00000000001d7308 */ /* 0x0003240000000800 */
[----:B-1----:R-:W-:-:S06]  /*59c0*/  FFMA.FTZ R0, R94, c[0x0][0x2d0], -R12 ;  /* 0x0000b4005e007a23 */ /* 0x002fcc000001080c */
[----:B------:R1:W-:Y:S02]  /*59d0*/  MUFU.EX2 R31, R0 ;  /* 0x00000000001f7308 */ /* 0x0003e40000000800 */
[----:B-1----:R-:W-:Y:S02]  /*59e0*/  FFMA.FTZ R0, R93, c[0x0][0x2d0], -R12 ;  /* 0x0000b4005d007a23 */ /* 0x002fe4000001080c */
[----:B------:R-:W-:Y:S04]  /*59f0*/  HMMA.16816.F32 R92, R4, R38, RZ ;  /* 0x00000026045c723c */ /* 0x000fe800000018ff */
[----:B------:R1:W5:Y:S03]  /*5a00*/  MUFU.EX2 R30, R0 ;  /* 0x00000000001e7308 */ /* 0x0003660000000800 */
[----:B---3--:R-:W-:-:S02]  /*5a10*/  F2FP.PACK_AB R4, R200, R197 ;  /* 0x000000c5c804723e */ /* 0x008fc400000000ff */
[----:B--2---:R-:W-:Y:S02]  /*5a20*/  F2FP.PACK_AB R6, R201, R199 ;  /* 0x000000c7c906723e */ /* 0x004fe400000000ff */
[----:B----4-:R-:W-:Y:S01]  /*5a30*/  F2FP.PACK_AB R5, R29, R28 ;  /* 0x0000001c1d05723e */ /* 0x010fe200000000ff */
[----:B-1----:R-:W-:Y:S01]  /*5a40*/  FFMA.FTZ R0, R115, c[0x0][0x2d0], -R2 ;  /* 0x0000b40073007a23 */ /* 0x002fe20000010802 */
[----:B-----5:R-:W-:-:S03]  /*5a50*/  F2FP.PACK_AB R7, R30, R31 ;  /* 0x0000001f1e07723e */ /* 0x020fc600000000ff */
[----:B------:R1:W2:Y:S04]  /*5a60*/  MUFU.EX2 R196, R0 ;  /* 0x0000000000c47308 */ /* 0x0002a80000000800 */
[C---:B------:R-:W-:Y:S08]  /*5a70*/  HMMA.16816.F32 R168, R4.reuse, R88, R8 ;  /* 0x0000005804a8723c */ /* 0x040ff00000001808 */
[----:B------:R-:W-:Y:S01]  /*5a80*/  HMMA.16816.F32 R36, R4, R164, R20 ;  /* 0x000000a40424723c */ /* 0x000fe20000001814 */
[--C-:B-1----:R-:W-:Y:S01]  /*5a90*/  FFMA.FTZ R0, R121, c[0x0][0x2d0], -R2.reuse ;  /* 0x0000b40079007a23 */ /* 0x102fe20000010802 */
[----:B--2---:R-:W-:Y:S01]  /*5aa0*/  F2FP.PACK_AB R97, R196, R107 ;  /* 0x0000006bc461723e */ /* 0x004fe200000000ff */
[----:B------:R-:W-:-:S02]  /*5ab0*/  FFMA.FTZ R2, R120, c[0x0][0x2d0], -R2 ;  /* 0x0000b40078027a23 */ /* 0x000fc40000010802 */
[----:B------:R-:W1:Y:S01]  /*5ac0*/  LDSM.16.MT88.4 R120, [R209+0x2080] ;  /* 0x00208000d178783b */ /* 0x000e620000004200 */
[----:B------:R2:W-:Y:S02]  /*5ad0*/  MUFU.EX2 R101, R0 ;  /* 0x0000000000657308 */ /* 0x0005e40000000800 */
[C---:B------:R-:W-:Y:S06]  /*5ae0*/  HMMA.16816.F32 R132, R4.reuse, R108, R132 ;  /* 0x0000006c0484723c */ /* 0x040fec0000001884 */
[----:B------:R-:W3:Y:S02]  /*5af0*/  MUFU.EX2 R102, R2 ;  /* 0x0000000200667308 */ /* 0x000ee40000000800 */
[----:B------:R-:W-:Y:S01]  /*5b00*/  HMMA.16816.F32 R44, R4, R116, R44 ;  /* 0x00000074042c723c */ /* 0x000fe2000000182c */
[----:B--2---:R-:W-:-:S07]  /*5b10*/  FFMA.FTZ R0, R195, c[0x0][0x2d0], -R13 ;  /* 0x0000b400c3007a23 */ /* 0x004fce000001080d */
[----:B------:R-:W-:Y:S01]  /*5b20*/  HMMA.16816.F32 R40, R4, R148, R40 ;  /* 0x000000940428723c */ /* 0x000fe20000001828 */
[----:B---3--:R-:W-:-:S07]  /*5b30*/  F2FP.PACK_AB R99, R102, R101 ;  /* 0x000000656663723e */ /* 0x008fce00000000ff */
[----:B------:R-:W-:Y:S08]  /*5b40*/  HMMA.16816.F32 R88, R4, R90, R184 ;  /* 0x0000005a0458723c */ /* 0x000ff000000018b8 */
[C---:B------:R-:W-:Y:S08]  /*5b50*/  HMMA.16816.F32 R128, R96.reuse, R136, R128 ;  /* 0x000000886080723c */ /* 0x040ff00000001880 */
[C---:B-1----:R-:W-:Y:S08]  /*5b60*/  HMMA.16816.F32 R112, R96.reuse, R120, R140 ;  /* 0x000000786070723c */ /* 0x042ff0000000188c */
[C---:B------:R-:W-:Y:S08]  /*5b70*/  HMMA.16816.F32 R144, R96.reuse, R152, R144 ;  /* 0x000000986090723c */ /* 0x040ff00000001890 */
        /* <DEDUP_REMOVED lines=8> */
[----:B------:R-:W-:Y:S01]  /*5c00*/  HMMA.16816.F32 R96, R96, R18, R48 ;  /* 0x000000126060723c */ /* 0x000fe20000001830 */
[----:B------:R1:W-:Y:S07]  /*5c10*/  MUFU.EX2 R49, R0 ;  /* 0x0000000000317308 */ /* 0x0003ee0000000800 */
[C---:B------:R-:W-:Y:S08]  /*5c20*/  HMMA.16816.F32 R72, R4.reuse, R160, R24 ;  /* 0x000000a00448723c */ /* 0x040ff00000001818 */
[----:B------:R-:W-:Y:S01]  /*5c30*/  HMMA.16816.F32 R20, R4, R110, R180 ;  /* 0x0000006e0414723c */ /* 0x000fe200000018b4 */
[----:B-1----:R-:W-:-:S04]  /*5c40*/  FFMA.FTZ R0, R194, c[0x0][0x2d0], -R13 ;  /* 0x0000b400c2007a23 */ /* 0x002fc8000001080d */
[----:B------:R1:W2:Y:S03]  /*5c50*/  MUFU.EX2 R50, R0 ;  /* 0x0000000000327308 */ /* 0x0002a60000000800 */
[C---:B------:R-:W-:Y:S08]  /*5c60*/  HMMA.16816.F32 R24, R4.reuse, R150, R176 ;  /* 0x000000960418723c */ /* 0x040ff000000018b0 */
[----:B------:R-:W-:Y:S01]  /*5c70*/  HMMA.16816.F32 R32, R4, R162, R32 ;  /* 0x000000a20420723c */ /* 0x000fe20000001820 */
[----:B-1----:R-:W-:-:S07]  /*5c80*/  FFMA.FTZ R0, R193, c[0x0][0x2d0], -R13 ;  /* 0x0000b400c1007a23 */ /* 0x002fce000001080d */
[----:B------:R-:W-:Y:S01]  /*5c90*/  HMMA.16816.F32 R164, R4, R166, R92 ;  /* 0x000000a604a4723c */ /* 0x000fe2000000185c */
[----:B------:R1:W-:Y:S06]  /*5ca0*/  MUFU.EX2 R51, R0 ;  /* 0x0000000000337308 */ /* 0x0003ec0000000800 */
[----:B--2---:R-:W-:Y:S01]  /*5cb0*/  F2FP.PACK_AB R92, R50, R49 ;  /* 0x00000031325c723e */ /* 0x004fe200000000ff */
[----:B-1----:R-:W-:-:S04]  /*5cc0*/  FFMA.FTZ R0, R192, c[0x0][0x2d0], -R13 ;  /* 0x0000b400c0007a23 */ /* 0x002fc8000001080d */
[----:B------:R1:W2:Y:S02]  /*5cd0*/  MUFU.EX2 R48, R0 ;  /* 0x0000000000307308 */ /* 0x0002a40000000800 */
[----:B-1----:R-:W-:Y:S01]  /*5ce0*/  FFMA.FTZ R0, R173, c[0x0][0x2d0], -R12 ;  /* 0x0000b400ad007a23 */ /* 0x002fe2000001080c */
[----:B--2---:R-:W-:-:S05]  /*5cf0*/  F2FP.PACK_AB R94, R48, R51 ;  /* 0x00000033305e723e */ /* 0x004fca00000000ff */
[----:B------:R1:W-:Y:S02]  /*5d00*/  MUFU.EX2 R9, R0 ;  /* 0x0000000000097308 */ /* 0x0003e40000000800 */
[----:B-1----:R-:W-:-:S06]  /*5d10*/  FFMA.FTZ R0, R174, c[0x0][0x2d0], -R12 ;  /* 0x0000b400ae007a23 */ /* 0x002fcc000001080c */
[----:B------:R1:W2:Y:S02]  /*5d20*/  MUFU.EX2 R8, R0 ;  /* 0x0000000000087308 */ /* 0x0002a40000000800 */
[----:B-1----:R-:W-:Y:S01]  /*5d30*/  FFMA.FTZ R0, R175, c[0x0][0x2d0], -R12 ;  /* 0x0000b400af007a23 */ /* 0x002fe2000001080c */
[----:B--2---:R-:W-:-:S05]  /*5d40*/  F2FP.PACK_AB R93, R8, R9 ;  /* 0x00000009085d723e */ /* 0x004fca00000000ff */
[----:B------:R1:W-:Y:S02]  /*5d50*/  MUFU.EX2 R2, R0 ;  /* 0x0000000000027308 */ /* 0x0003e40000000800 */
[----:B-1----:R-:W-:Y:S02]  /*5d60*/  FFMA.FTZ R0, R15, c[0x0][0x2d0], -R12 ;  /* 0x0000b4000f007a23 */ /* 0x002fe4000001080c */
[----:B------:R-:W-:Y:S04]  /*5d70*/  HMMA.16816.F32 R12, R4, R118, R188 ;  /* 0x00000076040c723c */ /* 0x000fe800000018bc */
[----:B------:R-:W1:Y:S03]  /*5d80*/  MUFU.EX2 R0, R0 ;  /* 0x0000000000007308 */ /* 0x000e660000000800 */
        /* <DEDUP_REMOVED lines=52> */
[----:B------:R-:W-:Y:S01]  /*60d0*/  STL [R1+0xc], R7 ;  /* 0x00000c0701007387 */ /* 0x000fe20000100800 */
[----:B------:R-:W-:Y:S01]  /*60e0*/  FADD.FTZ R0, R0, R8 ;  /* 0x0000000800007221 */ /* 0x000fe20000010000 */
[C---:B------:R-:W-:Y:S02]  /*60f0*/  HMMA.16816.F32 R60, R92.reuse, R62, R24 ;  /* 0x0000003e5c3c723c */ /* 0x040fe40000001818 */
[----:B------:R-:W-:Y:S04]  /*6100*/  STL [R1+0x8], R4 ;  /* 0x0000080401007387 */ /* 0x000fe80000100800 */
[----:B------:R1:W-:Y:S02]  /*6110*/  STL [R1+0x10], R2 ;  /* 0x0000100201007387 */ /* 0x0003e40000100800 */
[C---:B------:R-:W-:Y:S02]  /*6120*/  HMMA.16816.F32 R76, R92.reuse, R78, R32 ;  /* 0x0000004e5c4c723c */ /* 0x040fe40000001820 */
[----:B------:R2:W-:Y:S06]  /*6130*/  STL [R1+0x14], R0 ;  /* 0x0000140001007387 */ /* 0x0005ec0000100800 */
[C---:B------:R-:W-:Y:S08]  /*6140*/  HMMA.16816.F32 R88, R92.reuse, R16, R36 ;  /* 0x000000105c58723c */ /* 0x040ff00000001824 */
[----:B------:R-:W-:Y:S01]  /*6150*/  HMMA.16816.F32 R92, R92, R18, R164 ;  /* 0x000000125c5c723c */ /* 0x000fe200000018a4 */
[----:B-1----:R-:W-:Y:S01]  /*6160*/  IADD3 R2, R3, c[0x0][0x328], RZ ;  /* 0x0000ca0003027a10 */ /* 0x002fe20007ffe0ff */
[----:B------:R-:W-:Y:S06]  /*6170*/  @!P6 BRA `(.L_x_311) ;  /* 0x000001100000e947 */ /* 0x000fec0003800000 */
[C---:B------:R-:W-:Y:S02]  /*6180*/  ISETP.GT.AND P0, PT, R3.reuse, RZ, PT ;  /* 0x000000ff0300720c */ /* 0x040fe40003f04270 */
[----:B--2---:R-:W-:-:S11]  /*6190*/  IADD3 R0, R3, -0x1, RZ ;  /* 0xffffffff03007810 */ /* 0x004fd60007ffe0ff */
        /* <DEDUP_REMOVED lines=8> */
.L_x_312:
[----:B------:R-:W-:-:S04]  /*6220*/  MOV R3, 0x1 ;  /* 0x0000000100037802 */ /* 0x000fc80000000f00 */
[----:B------:R-:W-:-:S13]  /*6230*/  ISETP.NE.AND P0, PT, R3, c[0x0][0x32c], PT ;  /* 0x0000cb0003007a0c */ /* 0x000fda0003f05270 */
[----:B------:R-:W-:-:S05]  /*6240*/  @P0 IMAD.HI.U32 R3, R0, c[0x0][0x330], RZ ;  /* 0x0000cc0000030a27 */ /* 0x000fca00078e00ff */
[----:B------:R-:W-:Y:S02]  /*6250*/  @P0 SHF.R.U32.HI R0, RZ, c[0x0][0x334], R3 ;  /* 0x0000cd00ff000a19 */ /* 0x000fe40000011603 */
.L_x_313:
[----:B------:R-:W-:-:S05]  /*6260*/  MOV R3, c[0x0][0x32c] ;  /* 0x0000cb0000037a02 */ /* 0x000fca0000000f00 */
[----:B------:R-:W-:-:S05]  /*6270*/  IMAD R0, R0, R3, c[0x0][0x32c] ;  /* 0x0000cb0000007624 */ /* 0x000fca00078e0203 */
[----:B------:R-:W-:-:S05]  /*6280*/  IMNMX R2, R2, R0, PT ;  /* 0x0000000002027217 */ /* 0x000fca0003800200 */
.L_x_311:
[----:B------:R-:W-:-:S05]  /*6290*/  IMAD.HI R2, R2, 0x2aaaaaab, RZ ;  /* 0x2aaaaaab02027827 */ /* 0x000fca00078e02ff */
[----:B--2---:R-:W-:-:S04]  /*62a0*/  SHF.R.U32.HI R0, RZ, 0x1f, R2 ;  /* 0x0000001fff007819 */ /* 0x004fc80000011602 */
[----:B------:R-:W-:-:S04]  /*62b0*/  LEA.HI.SX32 R2, R2, R0, 0x1d ;  /* 0x0000000002027211 */ /* 0x000fc800078feaff */
[----:B------:R-:W-:-:S04]  /*62c0*/  IMNMX R3, R250, R2, !PT ;  /* 0x00000002fa037217 */ /* 0x000fc80007800200 */
[----:B------:R-:W-:Y:S01]  /*62d0*/  ISETP.GE.AND P0, PT, R224, R3, PT ;  /* 0x00000003e000720c */ /* 0x000fe20003f06270 */
[----:B------:R1:W-:-:S12]  /*62e0*/  STL [R1+0x24], R3 ;  /* 0x0000240301007387 */ /* 0x0003d80000100800 */
[----:B------:R-:W-:Y:S05]  /*62f0*/  @!P0 BRA `(.L_x_314) ;  /* 0x0000483000008947 */ /* 0x000fea0003800000 */
[----:B------:R-:W2:Y:S04]  /*6300*/  LDL R8, [R1+0x40] ;  /* 0x0000400001087983 */ /* 0x000ea80000100800 */
[----:B------:R-:W3:Y:S01]  /*6310*/  LDL R5, [R1+0x3c] ;  /* 0x00003c0001057983 */ /* 0x000ee20000100800 */
[----:B-1----:R-:W-:Y:S01]  /*6320*/  SHF.R.S32.HI R3, RZ, 0x1f, R226 ;  /* 0x0000001fff037819 */ /* 0x002fe200000114e2 */
        /* <DEDUP_REMOVED lines=21> */
.L_x_335:
        /* <DEDUP_REMOVED lines=16> */
[----:B-1-34-:R-:W-:Y:S01]  /*6580*/  IMAD.WIDE.U32 R2, R225, c[0x0][0x208], RZ ;  /* 0x00008200e1027a25 */ /* 0x01afe200078e00ff */
[----:B------:R-:W1:Y:S01]  /*6590*/  S2R R5, SR_CTAID.Y ;  /* 0x0000000000057919 */ /* 0x000e620000002600 */
[----:B------:R-:W-:Y:S01]  /*65a0*/  SHF.R.S32.HI R0, RZ, 0x1f, R225 ;  /* 0x0000001fff007819 */ /* 0x000fe200000114e1 */
[----:B------:R-:W-:Y:S01]  /*65b0*/  BSSY B0, `(.L_x_315) ;  /* 0x000003c000007945 */ /* 0x000fe20003800000 */
[C---:B------:R-:W-:Y:S01]  /*65c0*/  ISETP.GE.AND P1, PT, R226.reuse, c[0x0][0x1d4], PT ;  /* 0x00007500e2007a0c */ /* 0x040fe20003f26270 */
[----:B------:R-:W2:Y:S01]  /*65d0*/  S2R R8, SR_CTAID.Y ;  /* 0x0000000000087919 */ /* 0x000ea20000002600 */
[----:B------:R-:W-:Y:S01]  /*65e0*/  IADD3 R13, R226, 0x20, RZ ;  /* 0x00000020e20d7810 */ /* 0x000fe20007ffe0ff */
[----:B------:R-:W-:Y:S01]  /*65f0*/  IMAD R0, R0, c[0x0][0x208], RZ ;  /* 0x0000820000007a24 */ /* 0x000fe200078e02ff */
[----:B------:R-:W-:Y:S01]  /*6600*/  IADD3 R12, R226, 0x40, RZ ;  /* 0x00000040e20c7810 */ /* 0x000fe20007ffe0ff */
[----:B------:R-:W3:Y:S01]  /*6610*/  S2R R11, SR_TID.X ;  /* 0x00000000000b7919 */ /* 0x000ee20000002100 */
[----:B------:R-:W-:Y:S01]  /*6620*/  ISETP.GE.AND P3, PT, R13, c[0x0][0x1d4], PT ;  /* 0x000075000d007a0c */ /* 0x000fe20003f66270 */
[----:B------:R-:W-:Y:S01]  /*6630*/  IMAD R0, R225, c[0x0][0x20c], R0 ;  /* 0x00008300e1007a24 */ /* 0x000fe200078e0200 */
[----:B------:R-:W-:Y:S02]  /*6640*/  SHF.R.S32.HI R4, RZ, 0x1f, R223 ;  /* 0x0000001fff047819 */ /* 0x000fe400000114df */
[----:B------:R-:W-:Y:S01]  /*6650*/  ISETP.GE.AND P2, PT, R12, c[0x0][0x1d4], PT ;  /* 0x000075000c007a0c */ /* 0x000fe20003f46270 */
[----:B------:R-:W-:Y:S02]  /*6660*/  IMAD.IADD R3, R3, 0x1, R0 ;  /* 0x0000000103037824 */ /* 0x000fe400078e0200 */
[----:B------:R-:W-:Y:S02]  /*6670*/  IMAD R4, R4, c[0x0][0x218], RZ ;  /* 0x0000860004047a24 */ /* 0x000fe400078e02ff */
[C---:B------:R-:W-:Y:S04]  /*6680*/  IMAD.WIDE.U32 R2, R223.reuse, c[0x0][0x218], R2 ;  /* 0x00008600df027a25 */ /* 0x040fe800078e0002 */
[----:B------:R-:W-:Y:S01]  /*6690*/  IMAD R4, R223, c[0x0][0x21c], R4 ;  /* 0x00008700df047a24 */ /* 0x000fe200078e0204 */
[----:B-1----:R-:W-:Y:S01]  /*66a0*/  SHF.R.S32.HI R5, RZ, 0x1f, R5 ;  /* 0x0000001fff057819 */ /* 0x002fe20000011405 */
[----:B--2---:R-:W-:Y:S04]  /*66b0*/  IMAD.WIDE.U32 R6, R8, c[0x0][0x210], RZ ;  /* 0x0000840008067a25 */ /* 0x004fe800078e00ff */
[----:B------:R-:W-:Y:S01]  /*66c0*/  IMAD R5, R5, c[0x0][0x210], RZ ;  /* 0x0000840005057a24 */ /* 0x000fe200078e02ff */
[----:B------:R-:W-:Y:S03]  /*66d0*/  IADD3 R0, P0, R6, R2, RZ ;  /* 0x0000000206007210 */ /* 0x000fe60007f1e0ff */
[----:B------:R-:W-:Y:S04]  /*66e0*/  IMAD R5, R8, c[0x0][0x214], R5 ;  /* 0x0000850008057a24 */ /* 0x000fe800078e0205 */
[----:B------:R-:W-:Y:S05]  /*66f0*/  IMAD.IADD R5, R7, 0x1, R5 ;  /* 0x0000000107057824 */ /* 0x000fea00078e0205 */
[----:B------:R-:W-:Y:S01]  /*6700*/  IADD3.X R3, R5, R3, R4, P0, !PT ;  /* 0x0000000305037210 */ /* 0x000fe200007fe404 */
[----:B------:R-:W-:Y:S01]  /*6710*/  IMAD.SHL.U32 R5, R226, 0x2, RZ ;  /* 0x00000002e2057824 */ /* 0x000fe200078e00ff */
[C---:B------:R-:W-:Y:S04]  /*6720*/  LEA R10, P0, R0.reuse, c[0x0][0x1f8], 0x1 ;  /* 0x00007e00000a7a11 */ /* 0x040fe800078008ff */
[----:B------:R-:W-:Y:S02]  /*6730*/  LEA.HI.X R3, R0, c[0x0][0x1fc], R3, 0x1, P0 ;  /* 0x00007f0000037a11 */ /* 0x000fe400000f0c03 */
[----:B------:R-:W1:Y:S04]  /*6740*/  SHFL.IDX PT, R0, R10, RZ, 0x1c1f ;  /* 0x001c1fff0a007589 */ /* 0x000e6800000e0000 */
[----:B------:R-:W2:Y:S01]  /*6750*/  SHFL.IDX PT, R2, R3, RZ, 0x1c1f ;  /* 0x001c1fff03027589 */ /* 0x000ea200000e0000 */
[----:B-1----:R-:W-:Y:S05]  /*6760*/  IADD3 R8, P0, R0, R5, RZ ;  /* 0x0000000500087210 */ /* 0x002fea0007f1e0ff */
[----:B--2---:R-:W-:Y:S01]  /*6770*/  IMAD.X R9, R2, 0x1, R205, P0 ;  /* 0x0000000102097824 */ /* 0x004fe200000e06cd */
[----:B------:R-:W-:Y:S04]  /*6780*/  IADD3 R6, P0, R0, R207, RZ ;  /* 0x000000cf00067210 */ /* 0x000fe80007f1e0ff */
[----:B------:R-:W-:Y:S01]  /*6790*/  @!PT LDS RZ, [RZ] ;  /* 0x00000000fffff984 */ /* 0x000fe20000000800 */
[----:B------:R1:W-:Y:S01]  /*67a0*/  LDGSTS.E.BYPASS.LTC128B.128 [R222+0x1880], [R8.64], !P1 ;  /* 0x0188000008de7fae */ /* 0x0003e2000c901d46 */
[----:B------:R-:W-:Y:S01]  /*67b0*/  IMAD.X R7, R2, 0x1, R206, P0 ;  /* 0x0000000102077824 */ /* 0x000fe200000e06ce */
[----:B------:R-:W-:Y:S02]  /*67c0*/  IADD3 R4, P0, R0, R228, RZ ;  /* 0x000000e400047210 */ /* 0x000fe40007f1e0ff */
[----:B---3--:R-:W-:Y:S02]  /*67d0*/  ISETP.GT.AND P1, PT, R11, 0x3f, PT ;  /* 0x0000003f0b00780c */ /* 0x008fe40003f24270 */
[----:B------:R1:W-:Y:S01]  /*67e0*/  LDGSTS.E.BYPASS.LTC128B.128 [R222+0x2480], [R6.64], !P3 ;  /* 0x0248000006de7fae */ /* 0x0003e2000d901d46 */
[----:B------:R-:W-:Y:S05]  /*67f0*/  IMAD.X R5, R2, 0x1, R227, P0 ;  /* 0x0000000102057824 */ /* 0x000fea00000e06e3 */
[----:B------:R1:W-:Y:S05]  /*6800*/  LDGSTS.E.BYPASS.LTC128B.128 [R222+0x3080], [R4.64], !P2 ;  /* 0x0308000004de7fae */ /* 0x0003ea000d101d46 */
[----:B------:R-:W-:-:S05]  /*6810*/  @P1 BRA `(.L_x_316) ;  /* 0x0000015000001947 */ /* 0x000fca0003800000 */
[----:B------:R-:W-:-:S05]  /*6820*/  BRA.DIV ~URZ, `(.L_x_317) ;  /* 0x0000ee027f007947 */ /* 0x000fca000b800000 */
[----:B-1----:R1:W2:Y:S04]  /*6830*/  SHFL.IDX PT, R4, R3, 0x1, 0x1c1f ;  /* 0x003c1f0003047f89 */ /* 0x0022a800000e0000 */
[----:B------:R1:W3:Y:S02]  /*6840*/  SHFL.IDX PT, R0, R10, 0x1, 0x1c1f ;  /* 0x003c1f000a007f89 */ /* 0x0002e400000e0000 */
.L_x_385:
[C---:B-1----:R-:W-:Y:S01]  /*6850*/  IADD3 R10, R226.reuse, 0x20, RZ ;  /* 0x00000020e20a7810 */ /* 0x042fe20007ffe0ff */
[C---:B------:R-:W-:Y:S01]  /*6860*/  IMAD.SHL.U32 R2, R226.reuse, 0x2, RZ ;  /* 0x00000002e2027824 */ /* 0x040fe200078e00ff */
[----:B------:R-:W-:Y:S02]  /*6870*/  ISETP.GE.AND P3, PT, R226, c[0x0][0x1d4], PT ;  /* 0x00007500e2007a0c */ /* 0x000fe40003f66270 */
        /* <DEDUP_REMOVED lines=15> */
.L_x_316:
[----:B------:R-:W-:Y:S05]  /*6970*/  BSYNC B0 ;  /* 0x0000000000007941 */ /* 0x000fea0003800000 */
.L_x_315:
[----:B-1-34-:R-:W0:Y:S01]  /*6980*/  LDGDEPBAR ;  /* 0x00000000000079af */ /* 0x01ae220000000000 */
[----:B------:R-:W-:Y:S01]  /*6990*/  WARPSYNC 0xffffffff ;  /* 0xffffffff00007948 */ /* 0x000fe20003800000 */
[-C--:B------:R-:W-:Y:S06]  /*69a0*/  HMMA.16816.F32 R4, R48, R16.reuse, RZ ;  /* 0x000000103004723c */ /* 0x080fec00000018ff */
        /* <DEDUP_REMOVED lines=10> */
[----:B------:R-:W-:Y:S06]  /*6a50*/  LDSM.16.M88.4 R200, [R212+0x9080] ;  /* 0x00908000d4c8783b */ /* 0x000fec0000000200 */
[-C--:B------:R-:W-:Y:S08]  /*6a60*/  HMMA.16816.F32 R28, R44, R34.reuse, RZ ;  /* 0x000000222c1c723c */ /* 0x080ff000000018ff */
        /* <DEDUP_REMOVED lines=10> */
[----:B------:R-:W-:Y:S07]  /*6b10*/  LDSM.16.M88.4 R168, [R212+0x8080] ;  /* 0x00808000d4a8783b */ /* 0x000fee0000000200 */
[-C--:B------:R-:W-:Y:S08]  /*6b20*/  HMMA.16816.F32 R20, R164, R176.reuse, R20 ;  /* 0x000000b0a414723c */ /* 0x080ff00000001814 */
[C---:B------:R-:W-:Y:S08]  /*6b30*/  HMMA.16816.F32 R24, R172.reuse, R176, R24 ;  /* 0x000000b0ac18723c */ /* 0x040ff00000001818 */
[-C--:B------:R-:W-:Y:S08]  /*6b40*/  HMMA.16816.F32 R28, R172, R178.reuse, R28 ;  /* 0x000000b2ac1c723c */ /* 0x080ff0000000181c */
[C---:B------:R-:W-:Y:S01]  /*6b50*/  HMMA.16816.F32 R32, R164.reuse, R178, R32 ;  /* 0x000000b2a420723c */ /* 0x040fe20000001820 */
[----:B------:R-:W1:Y:S07]  /*6b60*/  LDSM.16.M88.4 R176, [R219] ;  /* 0x00000000dbb0783b */ /* 0x000e6e0000000200 */
[-C--:B------:R-:W-:Y:S08]  /*6b70*/  HMMA.16816.F32 R36, R164, R180.reuse, R36 ;  /* 0x000000b4a424723c */ /* 0x080ff00000001824 */
[C---:B------:R-:W-:Y:S08]  /*6b80*/  HMMA.16816.F32 R40, R172.reuse, R180, R40 ;  /* 0x000000b4ac28723c */ /* 0x040ff00000001828 */
[-C--:B------:R-:W-:Y:S01]  /*6b90*/  HMMA.16816.F32 R44, R172, R182.reuse, R44 ;  /* 0x000000b6ac2c723c */ /* 0x080fe2000000182c */
[----:B------:R-:W-:Y:S07]  /*6ba0*/  LDSM.16.M88.4 R172, [R217] ;  /* 0x00000000d9ac783b */ /* 0x000fee0000000200 */
[----:B------:R-:W-:Y:S01]  /*6bb0*/  HMMA.16816.F32 R48, R164, R182, R48 ;  /* 0x000000b6a430723c */ /* 0x000fe20000001830 */
[----:B------:R-:W1:Y:S08]  /*6bc0*/  LDSM.16.M88.4 R164, [R218] ;  /* 0x00000000daa4783b */ /* 0x000e700000000200 */
[----:B------:R-:W-:Y:S01]  /*6bd0*/  LDSM.16.M88.4 R180, [R211+0xa080] ;  /* 0x00a08000d3b4783b */ /* 0x000fe20000000200 */
[----:B--2---:R-:W-:Y:S01]  /*6be0*/  ISETP.GT.AND P0, PT, R204, R0, PT ;  /* 0x00000000cc00720c */ /* 0x004fe20003f04270 */
[-C--:B-1----:R-:W-:Y:S08]  /*6bf0*/  HMMA.16816.F32 R4, R184, R188.reuse, R4 ;  /* 0x000000bcb804723c */ /* 0x082ff00000001804 */
[C---:B---3--:R-:W-:Y:S08]  /*6c00*/  HMMA.16816.F32 R8, R192.reuse, R188, R8 ;  /* 0x000000bcc008723c */ /* 0x048ff00000001808 */
[-C--:B------:R-:W-:Y:S08]  /*6c10*/  HMMA.16816.F32 R12, R192, R190.reuse, R12 ;  /* 0x000000bec00c723c */ /* 0x080ff0000000180c */
[C---:B------:R-:W-:Y:S01]  /*6c20*/  HMMA.16816.F32 R16, R184.reuse, R190, R16 ;  /* 0x000000beb810723c */ /* 0x040fe20000001810 */
[----:B------:R-:W1:Y:S07]  /*6c30*/  LDSM.16.M88.4 R188, [R208+0x5480] ;  /* 0x00548000d0bc783b */ /* 0x000e6e0000000200 */
        /* <DEDUP_REMOVED lines=10> */
[----:B------:R-:W2:Y:S07]  /*6ce0*/  LDSM.16.M88.4 R160, [R211+0xb080] ;  /* 0x00b08000d3a0783b */ /* 0x000eae0000000200 */
[-C--:B------:R-:W-:Y:S01]  /*6cf0*/  HMMA.16816.F32 R4, R168, R176.reuse, R4 ;  /* 0x000000b0a804723c */ /* 0x080fe20000001804 */
[----:B------:R-:W3:Y:S07]  /*6d00*/  LDSM.16.M88.4 R184, [R208+0x5880] ;  /* 0x00588000d0b8783b */ /* 0x000eee0000000200 */
[C---:B------:R-:W-:Y:S08]  /*6d10*/  HMMA.16816.F32 R8, R200.reuse, R176, R8 ;  /* 0x000000b0c808723c */ /* 0x040ff00000001808 */
[-C--:B------:R-:W-:Y:S08]  /*6d20*/  HMMA.16816.F32 R12, R200, R178.reuse, R12 ;  /* 0x000000b2c80c723c */ /* 0x080ff0000000180c */
[C---:B------:R-:W-:Y:S01]  /*6d30*/  HMMA.16816.F32 R16, R168.reuse, R178, R16 ;  /* 0x000000b2a810723c */ /* 0x040fe20000001810 */
[----:B------:R-:W4:Y:S07]  /*6d40*/  LDSM.16.M88.4 R176, [R212+0xa080] ;  /* 0x00a08000d4b0783b */ /* 0x000f2e0000000200 */
[-C--:B------:R-:W-:Y:S08]  /*6d50*/  HMMA.16816.F32 R20, R168, R164.reuse, R20 ;  /* 0x000000a4a814723c */ /* 0x080ff00000001814 */
[C---:B------:R-:W-:Y:S08]  /*6d60*/  HMMA.16816.F32 R24, R200.reuse, R164, R24 ;  /* 0x000000a4c818723c */ /* 0x040ff00000001818 */
[-C--:B------:R-:W-:Y:S08]  /*6d70*/  HMMA.16816.F32 R28, R200, R166.reuse, R28 ;  /* 0x000000a6c81c723c */ /* 0x080ff0000000181c */
[C---:B------:R-:W-:Y:S01]  /*6d80*/  HMMA.16816.F32 R32, R168.reuse, R166, R32 ;  /* 0x000000a6a820723c */ /* 0x040fe20000001820 */
[----:B------:R-:W5:Y:S07]  /*6d90*/  LDSM.16.M88.4 R164, [R212+0xb080] ;  /* 0x00b08000d4a4783b */ /* 0x000f6e0000000200 */
[-C--:B------:R-:W-:Y:S08]  /*6da0*/  HMMA.16816.F32 R36, R168, R172.reuse, R36 ;  /* 0x000000aca824723c */ /* 0x080ff00000001824 */
[C---:B------:R-:W-:Y:S08]  /*6db0*/  HMMA.16816.F32 R40, R200.reuse, R172, R40 ;  /* 0x000000acc828723c */ /* 0x040ff00000001828 */
[-C--:B------:R-:W-:Y:S08]  /*6dc0*/  HMMA.16816.F32 R44, R200, R174.reuse, R44 ;  /* 0x000000aec82c723c */ /* 0x080ff0000000182c */
[----:B------:R-:W-:Y:S08]  /*6dd0*/  HMMA.16816.F32 R48, R168, R174, R48 ;  /* 0x000000aea830723c */ /* 0x000ff00000001830 */
[-C--:B-1----:R-:W-:Y:S08]  /*6de0*/  HMMA.16816.F32 R4, R180, R188.reuse, R4 ;  /* 0x000000bcb404723c */ /* 0x082ff00000001804 */
[C---:B--2---:R-:W-:Y:S08]  /*6df0*/  HMMA.16816.F32 R8, R160.reuse, R188, R8 ;  /* 0x000000bca008723c */ /* 0x044ff00000001808 */
[-C--:B------:R-:W-:Y:S08]  /*6e00*/  HMMA.16816.F32 R12, R160, R190.reuse, R12 ;  /* 0x000000bea00c723c */ /* 0x080ff0000000180c */
[C---:B------:R-:W-:Y:S08]  /*6e10*/  HMMA.16816.F32 R16, R180.reuse, R190, R16 ;  /* 0x000000beb410723c */ /* 0x040ff00000001810 */
[-C--:B---3--:R-:W-:Y:S08]  /*6e20*/  HMMA.16816.F32 R20, R180, R184.reuse, R20 ;  /* 0x000000b8b414723c */ /* 0x088ff00000001814 */
[C---:B------:R-:W-:Y:S08]  /*6e30*/  HMMA.16816.F32 R24, R160.reuse, R184, R24 ;  /* 0x000000b8a018723c */ /* 0x040ff00000001818 */
[-C--:B------:R-:W-:Y:S08]  /*6e40*/  HMMA.16816.F32 R28, R160, R186.reuse, R28 ;  /* 0x000000baa01c723c */ /* 0x080ff0000000181c */
[C---:B------:R-:W-:Y:S08]  /*6e50*/  HMMA.16816.F32 R32, R180.reuse, R186, R32 ;  /* 0x000000bab420723c */ /* 0x040ff00000001820 */
[-C--:B------:R-:W-:Y:S08]  /*6e60*/  HMMA.16816.F32 R36, R180, R192.reuse, R36 ;  /* 0x000000c0b424723c */ /* 0x080ff00000001824 */
[C---:B------:R-:W-:Y:S08]  /*6e70*/  HMMA.16816.F32 R40, R160.reuse, R192, R40 ;  /* 0x000000c0a028723c */ /* 0x040ff00000001828 */
[-C--:B------:R-:W-:Y:S08]  /*6e80*/  HMMA.16816.F32 R44, R160, R194.reuse, R44 ;  /* 0x000000c2a02c723c */ /* 0x080ff0000000182c */
[----:B------:R-:W-:Y:S08]  /*6e90*/  HMMA.16816.F32 R48, R180, R194, R48 ;  /* 0x000000c2b430723c */ /* 0x000ff00000001830 */
[-C--:B----4-:R-:W-:Y:S08]  /*6ea0*/  HMMA.16816.F32 R4, R176, R196.reuse, R4 ;  /* 0x000000c4b004723c */ /* 0x090ff00000001804 */
[C---:B-----5:R-:W-:Y:S08]  /*6eb0*/  HMMA.16816.F32 R8, R164.reuse, R196, R8 ;  /* 0x000000c4a408723c */ /* 0x060ff00000001808 */
        /* <DEDUP_REMOVED lines=74> */
[----:B--2---:R-:W-:Y:S02]  /*7360*/  FMUL.FTZ R26, R50, c[0x0][0x320] ;  /* 0x0000c800321a7a20 */ /* 0x004fe40000410000 */
        /* <DEDUP_REMOVED lines=34> */
[----:B------:R-:W1:Y:S01]  /*7590*/  MUFU.TANH R18, R18 ;  /* 0x0000001200127308 */ /* 0x000e620000002400 */
[----:B------:R-:W-:-:S05]  /*75a0*/  @!P0 BRA `(.L_x_318) ;  /* 0x000004c000008947 */ /* 0x000fca0003800000 */
[----:B--234-:R-:W2:Y:S01]  /*75b0*/  LDL R2, [R1+0x28] ;  /* 0x0000280001027983 */ /* 0x01cea20000100800 */
[----:B------:R-:W-:Y:S01]  /*75c0*/  IMAD.MOV.U32 R223, RZ, RZ, RZ ;  /* 0x000000ffffdf7224 */ /* 0x000fe200078e00ff */
[----:B------:R-:W-:Y:S01]  /*75d0*/  ISETP.GE.AND P5, PT, R226, c[0x0][0x1d4], PT ;  /* 0x00007500e2007a0c */ /* 0x000fe20003fa6270 */
[----:B------:R-:W-:Y:S01]  /*75e0*/  IMAD.MOV.U32 R3, RZ, RZ, c[0x0][0x2b8] ;  /* 0x0000ae00ff037624 */ /* 0x000fe200078e00ff */
[----:B------:R-:W3:Y:S04]  /*75f0*/  LDL R0, [R1+0x1c] ;  /* 0x00001c0001007983 */ /* 0x000ee80000100800 */
[----:B------:R-:W4:Y:S01]  /*7600*/  LDL.64 R232, [R1+0x30] ;  /* 0x0000300001e87983 */ /* 0x000f220000100a00 */
[----:B------:R-:W-:Y:S03]  /*7610*/  ISETP.NE.AND P2, PT, R3, 0x1, PT ;  /* 0x000000010300780c */ /* 0x000fe60003f45270 */
[----:B------:R-:W5:Y:S04]  /*7620*/  LDL R224, [R1+0x38] ;  /* 0x0000380001e07983 */ /* 0x000f680000100800 */
[----:B------:R-:W1:Y:S02]  /*7630*/  S2R R231, SR_CTAID.Y ;  /* 0x0000000000e77919 */ /* 0x000e640000002600 */
[----:B-1----:R-:W-:Y:S05]  /*7640*/  SHF.R.S32.HI R231, RZ, 0x1f, R231 ;  /* 0x0000001fffe77819 */ /* 0x002fea00000114e7 */
[----:B------:R-:W-:Y:S02]  /*7650*/  IMAD R231, R231, c[0x0][0x1e8], RZ ;  /* 0x00007a00e7e77a24 */ /* 0x000fe400078e02ff */
[----:B--2---:R-:W-:Y:S01]  /*7660*/  IMAD R2, R204, 0x30, R2 ;  /* 0x00000030cc027824 */ /* 0x004fe200078e0202 */
[----:B---3--:R-:W-:Y:S04]  /*7670*/  ISETP.GT.AND P1, PT, R0, 0x2f, PT ;  /* 0x0000002f0000780c */ /* 0x008fe80003f24270 */
[----:B------:R-:W-:Y:S05]  /*7680*/  IADD3 R2, R2, -0x30, R0 ;  /* 0xffffffd002027810 */ /* 0x000fea0007ffe000 */
[----:B------:R-:W-:Y:S04]  /*7690*/  @P2 IMAD.HI.U32 R3, R2, c[0x0][0x2bc], RZ ;  /* 0x0000af0002032a27 */ /* 0x000fe800078e00ff */
[----:B------:R-:W-:Y:S01]  /*76a0*/  IMAD.MOV.U32 R0, RZ, RZ, R2 ;  /* 0x000000ffff007224 */ /* 0x000fe200078e0002 */
[----:B------:R-:W-:Y:S04]  /*76b0*/  @P2 SHF.R.U32.HI R0, RZ, c[0x0][0x2c0], R3 ;  /* 0x0000b000ff002a19 */ /* 0x000fe80000011603 */
[C---:B----4-:R-:W-:Y:S04]  /*76c0*/  @!P1 IADD3 R3, P0, R0.reuse, R232, RZ ;  /* 0x000000e800039210 */ /* 0x050fe80007f1e0ff */
[----:B-----5:R-:W-:Y:S01]  /*76d0*/  @!P1 LEA.HI.X.SX32 R5, R0, R224, 0x1, P0 ;  /* 0x000000e000059211 */ /* 0x020fe200000f0eff */
[----:B------:R-:W-:Y:S01]  /*76e0*/  IMAD.MOV R0, RZ, RZ, -R0 ;  /* 0x000000ffff007224 */ /* 0x000fe200078e0a00 */
[----:B------:R-:W1:Y:S01]  /*76f0*/  S2R R224, SR_CTAID.Y ;  /* 0x0000000000e07919 */ /* 0x000e620000002600 */
[C---:B------:R-:W-:Y:S02]  /*7700*/  @!P1 LEA R4, P0, R3.reuse, c[0x0][0x2a0], 0x2 ;  /* 0x0000a80003049a11 */ /* 0x040fe400078010ff */
[----:B------:R-:W-:Y:S02]  /*7710*/  IMAD R225, R0, c[0x0][0x2b8], R2 ;  /* 0x0000ae0000e17a24 */ /* 0x000fe400078e0202 */
[----:B------:R-:W-:Y:S02]  /*7720*/  @!P1 LEA.HI.X R5, R3, c[0x0][0x2a4], R5, 0x2, P0 ;  /* 0x0000a90003059a11 */ /* 0x000fe400000f1405 */
[C---:B------:R-:W-:Y:S01]  /*7730*/  IMAD.WIDE.U32 R2, R225.reuse, c[0x0][0x1e0], RZ ;  /* 0x00007800e1027a25 */ /* 0x040fe200078e00ff */
[----:B------:R-:W-:Y:S02]  /*7740*/  SHF.R.S32.HI R0, RZ, 0x1f, R225 ;  /* 0x0000001fff007819 */ /* 0x000fe400000114e1 */
[----:B------:R2:W3:Y:S03]  /*7750*/  @!P1 LDG.E R223, [R4.64] ;  /* 0x0000000604df9981 */ /* 0x0004e6000c1e1900 */
[----:B------:R-:W-:Y:S04]  /*7760*/  IMAD R0, R0, c[0x0][0x1e0], RZ ;  /* 0x0000780000007a24 */ /* 0x000fe800078e02ff */
[----:B------:R-:W-:Y:S04]  /*7770*/  IMAD R0, R225, c[0x0][0x1e4], R0 ;  /* 0x00007900e1007a24 */ /* 0x000fe800078e0200 */
[----:B------:R-:W-:Y:S02]  /*7780*/  IMAD.IADD R3, R3, 0x1, R0 ;  /* 0x0000000103037824 */ /* 0x000fe400078e0200 */
[C---:B-1----:R-:W-:Y:S04]  /*7790*/  IMAD.WIDE.U32 R232, R224.reuse, c[0x0][0x1e8], RZ ;  /* 0x00007a00e0e87a25 */ /* 0x042fe800078e00ff */
[----:B------:R-:W-:Y:S02]  /*77a0*/  IMAD R231, R224, c[0x0][0x1ec], R231 ;  /* 0x00007b00e0e77a24 */ /* 0x000fe400078e02e7 */
[----:B------:R-:W1:Y:S02]  /*77b0*/  S2R R224, SR_TID.X ;  /* 0x0000000000e07919 */ /* 0x000e640000002100 */
[----:B------:R-:W-:Y:S01]  /*77c0*/  IMAD.IADD R231, R233, 0x1, R231 ;  /* 0x00000001e9e77824 */ /* 0x000fe200078e02e7 */
[----:B-1----:R-:W-:Y:S04]  /*77d0*/  SHF.R.S32.HI R6, RZ, 0x1f, R224 ;  /* 0x0000001fff067819 */ /* 0x002fe800000114e0 */
[----:B------:R-:W-:Y:S01]  /*77e0*/  LEA.HI R6, R6, R224, RZ, 0x2 ;  /* 0x000000e006067211 */ /* 0x000fe200078f10ff */
[----:B------:R-:W-:Y:S03]  /*77f0*/  IMAD.SHL.U32 R224, R226, 0x2, RZ ;  /* 0x00000002e2e07824 */ /* 0x000fe600078e00ff */
[----:B------:R-:W-:Y:S04]  /*7800*/  SHF.R.S32.HI R6, RZ, 0x2, R6 ;  /* 0x00000002ff067819 */ /* 0x000fe80000011406 */
[----:B--2---:R-:W-:Y:S04]  /*7810*/  IADD3 R5, -R6, 0x30, RZ ;  /* 0x0000003006057810 */ /* 0x004fe80007ffe1ff */
[----:B------:R-:W-:Y:S02]  /*7820*/  ISETP.GE.AND P1, PT, R5, 0x1, PT ;  /* 0x000000010500780c */ /* 0x000fe40003f26270 */
[----:B---3--:R-:W-:Y:S01]  /*7830*/  SHF.R.S32.HI R4, RZ, 0x1f, R223 ;  /* 0x0000001fff047819 */ /* 0x008fe200000114df */
[C---:B------:R-:W-:Y:S04]  /*7840*/  IMAD.WIDE.U32 R2, R223.reuse, c[0x0][0x1f0], R2 ;  /* 0x00007c00df027a25 */ /* 0x040fe800078e0002 */
[----:B------:R-:W-:Y:S01]  /*7850*/  IMAD R4, R4, c[0x0][0x1f0], RZ ;  /* 0x00007c0004047a24 */ /* 0x000fe200078e02ff */
[----:B------:R-:W-:Y:S03]  /*7860*/  IADD3 R0, P0, R232, R2, RZ ;  /* 0x00000002e8007210 */ /* 0x000fe60007f1e0ff */
[----:B------:R-:W-:Y:S05]  /*7870*/  IMAD R4, R223, c[0x0][0x1f4], R4 ;  /* 0x00007d00df047a24 */ /* 0x000fea00078e0204 */
[----:B------:R-:W-:Y:S02]  /*7880*/  IADD3.X R3, R231, R3, R4, P0, !PT ;  /* 0x00000003e7037210 */ /* 0x000fe400007fe404 */
[----:B------:R-:W-:Y:S02]  /*7890*/  LEA R4, P0, R0, c[0x0][0x1c8], 0x1 ;  /* 0x0000720000047a11 */ /* 0x000fe400078008ff */
[----:B------:R-:W-:Y:S02]  /*78a0*/  IADD3 R231, R226, 0x20, RZ ;  /* 0x00000020e2e77810 */ /* 0x000fe40007ffe0ff */
[----:B------:R-:W-:Y:S02]  /*78b0*/  LEA.HI.X R3, R0, c[0x0][0x1cc], R3, 0x1, P0 ;  /* 0x0000730000037a11 */ /* 0x000fe400000f0c03 */
[----:B------:R-:W1:Y:S01]  /*78c0*/  SHFL.IDX PT, R0, R4, RZ, 0x1c1f ;  /* 0x001c1fff04007589 */ /* 0x000e6200000e0000 */
[----:B------:R-:W-:Y:S03]  /*78d0*/  ISETP.GE.AND P4, PT, R231, c[0x0][0x1d4], PT ;  /* 0x00007500e7007a0c */ /* 0x000fe60003f86270 */
[----:B------:R-:W2:Y:S01]  /*78e0*/  SHFL.IDX PT, R2, R3, RZ, 0x1c1f ;  /* 0x001c1fff03027589 */ /* 0x000ea200000e0000 */
[----:B-1----:R-:W-:Y:S05]  /*78f0*/  @P1 IADD3 R14, P0, R0, R224, RZ ;  /* 0x000000e0000e1210 */ /* 0x002fea0007f1e0ff */
[----:B--2---:R-:W-:Y:S01]  /*7900*/  @P1 IMAD.X R15, R2, 0x1, R205, P0 ;  /* 0x00000001020f1824 */ /* 0x004fe200000e06cd */
[-C--:B------:R-:W-:Y:S04]  /*7910*/  @P1 IADD3 R12, P0, R0, R207.reuse, RZ ;  /* 0x000000cf000c1210 */ /* 0x080fe80007f1e0ff */
[----:B------:R-:W-:Y:S01]  /*7920*/  @!PT LDS RZ, [RZ] ;  /* 0x00000000fffff984 */ /* 0x000fe20000000800 */
[----:B------:R1:W-:Y:S01]  /*7930*/  @P1 LDGSTS.E.BYPASS.LTC128B.128 [R222+0x3c80], [R14.64], !P5 ;  /* 0x03c800000ede1fae */ /* 0x0003e2000e901d46 */
[--C-:B------:R-:W-:Y:S01]  /*7940*/  @P1 IMAD.X R13, R2, 0x1, R206.reuse, P0 ;  /* 0x00000001020d1824 */ /* 0x100fe200000e06ce */
[----:B------:R-:W-:Y:S02]  /*7950*/  @P1 IADD3 R10, P0, R0, R228, RZ ;  /* 0x000000e4000a1210 */ /* 0x000fe40007f1e0ff */
[----:B------:R-:W2:Y:S03]  /*7960*/  SHFL.IDX PT, R0, R4, 0x1, 0x1c1f ;  /* 0x003c1f0004007f89 */ /* 0x000ea600000e0000 */
[----:B------:R-:W-:Y:S01]  /*7970*/  @P1 IMAD.X R11, R2, 0x1, R227, P0 ;  /* 0x00000001020b1824 */ /* 0x000fe200000e06e3 */
[----:B------:R1:W-:Y:S01]  /*7980*/  @P1 LDGSTS.E.BYPASS.LTC128B.128 [R222+0x4880], [R12.64], !P4 ;  /* 0x048800000cde1fae */ /* 0x0003e2000e101d46 */
[----:B------:R-:W-:Y:S03]  /*7990*/  ISETP.GE.AND P0, PT, R5, 0x21, PT ;  /* 0x000000210500780c */ /* 0x000fe60003f06270 */
[----:B------:R-:W3:Y:S10]  /*79a0*/  SHFL.IDX PT, R2, R3, 0x1, 0x1c1f ;  /* 0x003c1f0003027f89 */ /* 0x000ef400000e0000 */
[----:B--2---:R-:W-:Y:S02]  /*79b0*/  @P0 IADD3 R8, P2, R0, R224, RZ ;  /* 0x000000e000080210 */ /* 0x004fe40007f5e0ff */
[----:B------:R-:W-:Y:S04]  /*79c0*/  IADD3 R224, R226, 0x40, RZ ;  /* 0x00000040e2e07810 */ /* 0x000fe80007ffe0ff */
[----:B------:R-:W-:Y:S01]  /*79d0*/  ISETP.GE.AND P3, PT, R224, c[0x0][0x1d4], PT ;  /* 0x00007500e0007a0c */ /* 0x000fe20003f66270 */
[----:B---3--:R-:W-:Y:S01]  /*79e0*/  @P0 IMAD.X R9, R2, 0x1, R205, P2 ;  /* 0x0000000102090824 */ /* 0x008fe200010e06cd */
        /* <DEDUP_REMOVED lines=8> */
.L_x_318:
[----:B--234-:R-:W2:Y:S01]  /*7a70*/  LDL R2, [R1+0x20] ;  /* 0x0000200001027983 */ /* 0x01cea20000100800 */
[----:B------:R-:W-:Y:S02]  /*7a80*/  IMAD.MOV.U32 R0, RZ, RZ, c[0x0][0x2c4] ;  /* 0x0000b100ff007624 */ /* 0x000fe400078e00ff */
[----:B------:R-:W-:Y:S01]  /*7a90*/  IMAD.MOV.U32 R37, RZ, RZ, c[0x0][0x32c] ;  /* 0x0000cb00ff257624 */ /* 0x000fe200078e00ff */
[----:B------:R-:W3:Y:S02]  /*7aa0*/  LDL R36, [R1+0x4] ;  /* 0x0000040001247983 */ /* 0x000ee40000100800 */
[----:B------:R-:W-:Y:S02]  /*7ab0*/  ISETP.NE.AND P0, PT, R0, 0x1, PT ;  /* 0x000000010000780c */ /* 0x000fe40003f05270 */
[----:B------:R-:W0:Y:S11]  /*7ac0*/  LDGDEPBAR ;  /* 0x00000000000079af */ /* 0x000e360000000000 */
[----:B--2---:R-:W-:Y:S04]  /*7ad0*/  @P0 IMAD.HI.U32 R0, R2, c[0x0][0x2c8], RZ ;  /* 0x0000b20002000a27 */ /* 0x004fe800078e00ff */
[----:B-1----:R-:W-:Y:S01]  /*7ae0*/  IMAD.MOV.U32 R5, RZ, RZ, R2 ;  /* 0x000000ffff057224 */ /* 0x002fe200078e0002 */
[----:B------:R-:W-:Y:S01]  /*7af0*/  @P0 SHF.R.U32.HI R5, RZ, c[0x0][0x2cc], R0 ;  /* 0x0000b300ff050a19 */ /* 0x000fe20000011600 */
[----:B------:R-:W-:Y:S01]  /*7b00*/  IMAD R0, R204, -0x30, RZ ;  /* 0xffffffd0cc007824 */ /* 0x000fe200078e02ff */
[----:B------:R-:W-:Y:S03]  /*7b10*/  ISETP.GE.AND P0, PT, R37, 0x1, PT ;  /* 0x000000012500780c */ /* 0x000fe60003f06270 */
[----:B------:R-:W1:Y:S01]  /*7b20*/  SHFL.IDX PT, R4, R5, RZ, 0x1c1f ;  /* 0x001c1fff05047589 */ /* 0x000e6200000e0000 */
[----:B---3--:R-:W-:Y:S04]  /*7b30*/  IADD3 R7, -R36, 0x1, R0 ;  /* 0x0000000124077810 */ /* 0x008fe80007ffe100 */
[----:B------:R-:W-:Y:S04]  /*7b40*/  IADD3 R7, -R230, R7, R229 ;  /* 0x00000007e6077210 */ /* 0x000fe80007ffe1e5 */
[C---:B------:R-:W-:Y:S02]  /*7b50*/  IADD3 R6, R7.reuse, c[0x0][0x328], RZ ;  /* 0x0000ca0007067a10 */ /* 0x040fe40007ffe0ff */
[----:B------:R-:W-:Y:S03]  /*7b60*/  IADD3 R7, R7, UR4, RZ ;  /* 0x0000000407077c10 */ /* 0x000fe6000fffe0ff */
[--C-:B-1----:R-:W-:Y:S02]  /*7b70*/  IMAD.IADD R3, R6, 0x1, R4.reuse ;  /* 0x0000000106037824 */ /* 0x102fe400078e0204 */
[----:B------:R-:W-:Y:S01]  /*7b80*/  IMAD.IADD R2, R7, 0x1, R4 ;  /* 0x0000000107027824 */ /* 0x000fe200078e0204 */
[----:B------:R-:W-:-:S05]  /*7b90*/  @!P0 BRA `(.L_x_319) ;  /* 0x0000018000008947 */ /* 0x000fca0003800000 */
[----:B------:R-:W-:Y:S01]  /*7ba0*/  IADD3 R4, -R230, R229, R4 ;  /* 0x000000e5e6047210 */ /* 0x000fe20007ffe104 */
[----:B------:R-:W-:Y:S03]  /*7bb0*/  BSSY B0, `(.L_x_320) ;  /* 0x0000011000007945 */ /* 0x000fe60003800000 */
[----:B------:R-:W-:Y:S11]  /*7bc0*/  ISETP.GT.AND P0, PT, R4, -0x1, PT ;  /* 0xffffffff0400780c */ /* 0x000ff60003f04270 */
[----:B------:R-:W-:Y:S02]  /*7bd0*/  @!UPT UIADD3 URZ, URZ, URZ, URZ ;  /* 0x0000003f3f3ff290 */ /* 0x000fe4000fffe03f */
[----:B------:R-:W-:-:S05]  /*7be0*/  @P0 BRA `(.L_x_321) ;  /* 0x0000008000000947 */ /* 0x000fca0003800000 */
[----:B------:R-:W-:Y:S01]  /*7bf0*/  LOP3.LUT R4, RZ, R4, RZ, 0x33, !PT ;  /* 0x00000004ff047212 */ /* 0x000fe200078e33ff */
[----:B------:R-:W-:Y:S05]  /*7c00*/  IMAD.MOV.U32 R8, RZ, RZ, c[0x0][0x32c] ;  /* 0x0000cb00ff087624 */ /* 0x000fea00078e00ff */
[----:B------:R-:W-:Y:S11]  /*7c10*/  ISETP.NE.AND P0, PT, R8, 0x1, PT ;  /* 0x000000010800780c */ /* 0x000ff60003f05270 */
[----:B------:R-:W-:Y:S02]  /*7c20*/  @!UPT UIADD3 URZ, URZ, URZ, URZ ;  /* 0x0000003f3f3ff290 */ /* 0x000fe4000fffe03f */
[----:B------:R-:W-:Y:S05]  /*7c30*/  @P0 IMAD.HI.U32 R8, R4, c[0x0][0x330], RZ ;  /* 0x0000cc0004080a27 */ /* 0x000fea00078e00ff */
[----:B------:R-:W-:Y:S04]  /*7c40*/  @P0 SHF.R.U32.HI R4, RZ, c[0x0][0x334], R8 ;  /* 0x0000cd00ff040a19 */ /* 0x000fe80000011608 */
[----:B------:R-:W-:Y:S01]  /*7c50*/  LOP3.LUT R4, RZ, R4, RZ, 0x33, !PT ;  /* 0x00000004ff047212 */ /* 0x000fe200078e33ff */
[----:B------:R-:W-:-:S05]  /*7c60*/  BRA `(.L_x_322) ;  /* 0x0000005000007947 */ /* 0x000fca0003800000 */
.L_x_321:
[----:B------:R-:W-:Y:S04]  /*7c70*/  MOV R8, c[0x0][0x32c] ;  /* 0x0000cb0000087a02 */ /* 0x000fe80000000f00 */
[----:B------:R-:W-:Y:S11]  /*7c80*/  ISETP.NE.AND P0, PT, R8, 0x1, PT ;  /* 0x000000010800780c */ /* 0x000ff60003f05270 */
[----:B------:R-:W-:Y:S02]  /*7c90*/  @!UPT UIADD3 URZ, URZ, URZ, URZ ;  /* 0x0000003f3f3ff290 */ /* 0x000fe4000fffe03f */
[----:B------:R-:W-:Y:S05]  /*7ca0*/  @P0 IMAD.HI.U32 R8, R4, c[0x0][0x330], RZ ;  /* 0x0000cc0004080a27 */ /* 0x000fea00078e00ff */
[----:B------:R-:W-:Y:S02]  /*7cb0*/  @P0 SHF.R.U32.HI R4, RZ, c[0x0][0x334], R8 ;  /* 0x0000cd00ff040a19 */ /* 0x000fe40000011608 */
.L_x_322:
[----:B------:R-:W-:Y:S05]  /*7cc0*/  BSYNC B0 ;  /* 0x0000000000007941 */ /* 0x000fea0003800000 */
.L_x_320:
[----:B------:R-:W-:Y:S04]  /*7cd0*/  IMAD.IADD R8, R0, 0x1, -R36 ;  /* 0x0000000100087824 */ /* 0x000fe800078e0a24 */
[----:B------:R-:W-:Y:S05]  /*7ce0*/  IMAD R4, R4, c[0x0][0x32c], R8 ;  /* 0x0000cb0004047a24 */ /* 0x000fea00078e0208 */
[----:B------:R-:W-:Y:S02]  /*7cf0*/  IADD3 R8, R4, c[0x0][0x32c], RZ ;  /* 0x0000cb0004087a10 */ /* 0x000fe40007ffe0ff */
[----:B------:R-:W-:Y:S02]  /*7d00*/  IMNMX R2, R2, R4, !PT ;  /* 0x0000000402027217 */ /* 0x000fe40007800200 */
[----:B------:R-:W-:Y:S02]  /*7d10*/  IMNMX R3, R3, R8, PT ;  /* 0x0000000803037217 */ /* 0x000fe40003800200 */
.L_x_319:
[C---:B------:R-:W-:Y:S01]  /*7d20*/  ISETP.GE.AND P0, PT, R0.reuse, 0x1, PT ;  /* 0x000000010000780c */ /* 0x040fe20003f06270 */
[----:B------:R-:W1:Y:S01]  /*7d30*/  SHFL.IDX PT, R4, R5, 0x1, 0x1c1f ;  /* 0x003c1f0005047f89 */ /* 0x000e6200000e0000 */
[----:B------:R-:W-:Y:S02]  /*7d40*/  ISETP.GE.AND P1, PT, R0, 0x2, PT ;  /* 0x000000020000780c */ /* 0x000fe40003f26270 */
[----:B------:R-:W-:Y:S02]  /*7d50*/  P2R R13, PR, RZ, 0x1 ;  /* 0x00000001ff0d7803 */ /* 0x000fe40000000000 */
[----:B------:R-:W-:Y:S02]  /*7d60*/  ISETP.GT.AND P0, PT, R2, RZ, !P0 ;  /* 0x000000ff0200720c */ /* 0x000fe40004704270 */
[----:B------:R-:W-:Y:S02]  /*7d70*/  P2R R12, PR, RZ, 0x2 ;  /* 0x00000002ff0c7803 */ /* 0x000fe40000000000 */
[----:B------:R-:W-:Y:S02]  /*7d80*/  ISETP.LT.OR P0, PT, R3, 0x1, P0 ;  /* 0x000000010300780c */ /* 0x000fe40000701670 */
        /* <DEDUP_REMOVED lines=9> */
[----:B------:R-:W-:Y:S02]  /*7e20*/  ISETP.LT.OR P0, PT, R3, 0x9, P0 ;  /* 0x000000090300780c */ /* 0x000fe40000701670 */
        /* <DEDUP_REMOVED lines=36> */
[--C-:B-1----:R-:W-:Y:S03]  /*8070*/  IMAD.IADD R2, R7, 0x1, R4.reuse ;  /* 0x0000000107027824 */ /* 0x102fe600078e0204 */
[----:B------:R-:W-:Y:S01]  /*8080*/  ISETP.LT.OR P0, PT, R3, 0x2a, P0 ;  /* 0x0000002a0300780c */ /* 0x000fe20000701670 */
[----:B------:R-:W-:Y:S03]  /*8090*/  IMAD.IADD R3, R6, 0x1, R4 ;  /* 0x0000000106037824 */ /* 0x000fe600078e0204 */
[----:B------:R-:W-:Y:S02]  /*80a0*/  FSEL R196, R16, -INF , !P0 ;  /* 0xff80000010c47808 */ /* 0x000fe40004000000 */
[----:B------:R-:W-:Y:S11]  /*80b0*/  ISETP.GE.AND P0, PT, R37, 0x1, PT ;  /* 0x000000012500780c */ /* 0x000ff60003f06270 */
[----:B------:R-:W-:Y:S02]  /*80c0*/  @!UPT UIADD3 URZ, URZ, URZ, URZ ;  /* 0x0000003f3f3ff290 */ /* 0x000fe4000fffe03f */
        /* <DEDUP_REMOVED lines=14> */
.L_x_325:
[----:B------:R-:W-:Y:S04]  /*81b0*/  MOV R14, c[0x0][0x32c] ;  /* 0x0000cb00000e7a02 */ /* 0x000fe80000000f00 */
[----:B------:R-:W-:Y:S11]  /*81c0*/  ISETP.NE.AND P0, PT, R14, 0x1, PT ;  /* 0x000000010e00780c */ /* 0x000ff60003f05270 */
[----:B------:R-:W-:Y:S02]  /*81d0*/  @!UPT UIADD3 URZ, URZ, URZ, URZ ;  /* 0x0000003f3f3ff290 */ /* 0x000fe4000fffe03f */
[----:B------:R-:W-:Y:S05]  /*81e0*/  @P0 IMAD.HI.U32 R14, R4, c[0x0][0x330], RZ ;  /* 0x0000cc00040e0a27 */ /* 0x000fea00078e00ff */
[----:B------:R-:W-:Y:S02]  /*81f0*/  @P0 SHF.R.U32.HI R4, RZ, c[0x0][0x334], R14 ;  /* 0x0000cd00ff040a19 */ /* 0x000fe4000001160e */
.L_x_326:
[----:B------:R-:W-:Y:S05]  /*8200*/  BSYNC B0 ;  /* 0x0000000000007941 */ /* 0x000fea0003800000 */
.L_x_324:
[----:B------:R-:W-:Y:S04]  /*8210*/  IMAD.IADD R14, R0, 0x1, -R36 ;  /* 0x00000001000e7824 */ /* 0x000fe800078e0a24 */
[----:B------:R-:W-:Y:S05]  /*8220*/  IMAD R4, R4, c[0x0][0x32c], R14 ;  /* 0x0000cb0004047a24 */ /* 0x000fea00078e020e */
[----:B------:R-:W-:Y:S02]  /*8230*/  IADD3 R14, R4, c[0x0][0x32c], RZ ;  /* 0x0000cb00040e7a10 */ /* 0x000fe40007ffe0ff */
[----:B------:R-:W-:Y:S02]  /*8240*/  IMNMX R2, R2, R4, !PT ;  /* 0x0000000402027217 */ /* 0x000fe40007800200 */
[----:B------:R-:W-:Y:S02]  /*8250*/  IMNMX R3, R3, R14, PT ;  /* 0x0000000e03037217 */ /* 0x000fe40003800200 */
.L_x_323:
        /* <DEDUP_REMOVED lines=61> */
.L_x_329:
[----:B------:R-:W-:Y:S04]  /*8630*/  MOV R14, c[0x0][0x32c] ;  /* 0x0000cb00000e7a02 */ /* 0x000fe80000000f00 */
[----:B------:R-:W-:Y:S11]  /*8640*/  ISETP.NE.AND P0, PT, R14, 0x1, PT ;  /* 0x000000010e00780c */ /* 0x000ff60003f05270 */
[----:B------:R-:W-:Y:S02]  /*8650*/  @!UPT UIADD3 URZ, URZ, URZ, URZ ;  /* 0x0000003f3f3ff290 */ /* 0x000fe4000fffe03f */
[----:B------:R-:W-:Y:S05]  /*8660*/  @P0 IMAD.HI.U32 R14, R4, c[0x0][0x330], RZ ;  /* 0x0000cc00040e0a27 */ /* 0x000fea00078e00ff */
[----:B------:R-:W-:Y:S02]  /*8670*/  @P0 SHF.R.U32.HI R4, RZ, c[0x0][0x334], R14 ;  /* 0x0000cd00ff040a19 */ /* 0x000fe4000001160e */
.L_x_330:
[----:B------:R-:W-:Y:S05]  /*8680*/  BSYNC B0 ;  /* 0x0000000000007941 */ /* 0x000fea0003800000 */
.L_x_328:
[----:B------:R-:W-:Y:S04]  /*8690*/  IMAD.IADD R14, R0, 0x1, -R36 ;  /* 0x00000001000e7824 */ /* 0x000fe800078e0a24 */
[----:B------:R-:W-:Y:S05]  /*86a0*/  IMAD R4, R4, c[0x0][0x32c], R14 ;  /* 0x0000cb0004047a24 */ /* 0x000fea00078e020e */
[----:B------:R-:W-:Y:S02]  /*86b0*/  IADD3 R14, R4, c[0x0][0x32c], RZ ;  /* 0x0000cb00040e7a10 */ /* 0x000fe40007ffe0ff */
[----:B------:R-:W-:Y:S02]  /*86c0*/  IMNMX R2, R2, R4, !PT ;  /* 0x0000000402027217 */ /* 0x000fe40007800200 */
[----:B------:R-:W-:Y:S02]  /*86d0*/  IMNMX R3, R3, R14, PT ;  /* 0x0000000e03037217 */ /* 0x000fe40003800200 */
.L_x_327:
        /* <DEDUP_REMOVED lines=61> */
.L_x_333:
[----:B------:R-:W-:Y:S04]  /*8ab0*/  MOV R5, c[0x0][0x32c] ;  /* 0x0000cb0000057a02 */ /* 0x000fe80000000f00 */
[----:B------:R-:W-:Y:S11]  /*8ac0*/  ISETP.NE.AND P0, PT, R5, 0x1, PT ;  /* 0x000000010500780c */ /* 0x000ff60003f05270 */
[----:B------:R-:W-:Y:S02]  /*8ad0*/  @!UPT UIADD3 URZ, URZ, URZ, URZ ;  /* 0x0000003f3f3ff290 */ /* 0x000fe4000fffe03f */
[----:B------:R-:W-:Y:S05]  /*8ae0*/  @P0 IMAD.HI.U32 R5, R4, c[0x0][0x330], RZ ;  /* 0x0000cc0004050a27 */ /* 0x000fea00078e00ff */
[----:B------:R-:W-:Y:S02]  /*8af0*/  @P0 SHF.R.U32.HI R4, RZ, c[0x0][0x334], R5 ;  /* 0x0000cd00ff040a19 */ /* 0x000fe40000011605 */
.L_x_334:
[----:B------:R-:W-:Y:S05]  /*8b00*/  BSYNC B0 ;  /* 0x0000000000007941 */ /* 0x000fea0003800000 */
.L_x_332:
[----:B------:R-:W-:Y:S04]  /*8b10*/  IMAD.IADD R0, R0, 0x1, -R36 ;  /* 0x0000000100007824 */ /* 0x000fe800078e0a24 */
[----:B------:R-:W-:Y:S05]  /*8b20*/  IMAD R4, R4, c[0x0][0x32c], R0 ;  /* 0x0000cb0004047a24 */ /* 0x000fea00078e0200 */
[----:B------:R-:W-:Y:S02]  /*8b30*/  IADD3 R0, R4, c[0x0][0x32c], RZ ;  /* 0x0000cb0004007a10 */ /* 0x000fe40007ffe0ff */
[----:B------:R-:W-:Y:S02]  /*8b40*/  IMNMX R2, R2, R4, !PT ;  /* 0x0000000402027217 */ /* 0x000fe40007800200 */
[----:B------:R-:W-:Y:S02]  /*8b50*/  IMNMX R3, R3, R0, PT ;  /* 0x0000000003037217 */ /* 0x000fe40003800200 */
.L_x_331:
[----:B------:R-:W-:Y:S01]  /*8b60*/  FMNMX.FTZ R106, R19, R101, !PT ;  /* 0x00000065136a7209 */ /* 0x000fe20007810000 */
[----:B------:R-:W-:Y:S01]  /*8b70*/  LDSM.16.MT88.4 R36, [R210+0x1880] ;  /* 0x00188000d224783b */ /* 0x000fe20000004200 */
        /* <DEDUP_REMOVED lines=20> */
[C---:B------:R-:W-:Y:S02]  /*8cc0*/  ISETP.LT.OR P0, PT, R3.reuse, 0x9, P0 ;  /* 0x000000090300780c */ /* 0x040fe40000701670 */
[----:B------:R-:W-:Y:S02]  /*8cd0*/  FMNMX.FTZ R106, R196, R106, !PT ;  /* 0x0000006ac46a7209 */ /* 0x000fe40007810000 */
[----:B------:R-:W-:Y:S02]  /*8ce0*/  FSEL R11, R184, -INF , !P0 ;  /* 0xff800000b80b7808 */ /* 0x000fe40004000000 */
[----:B------:R-:W-:Y:S01]  /*8cf0*/  ISETP.NE.AND P0, PT, R10, RZ, PT ;  /* 0x000000ff0a00720c */ /* 0x000fe20003f05270 */
[----:B------:R-:W1:Y:S03]  /*8d00*/  SHFL.BFLY PT, R0, R106, 0x2, 0x1f ;  /* 0x0c401f006a007f89 */ /* 0x000e6600000e0000 */
[----:B------:R-:W-:Y:S04]  /*8d10*/  ISETP.GT.AND P0, PT, R2, 0x9, !P0 ;  /* 0x000000090200780c */ /* 0x000fe80004704270 */
[----:B------:R-:W-:Y:S04]  /*8d20*/  ISETP.LT.OR P0, PT, R3, 0xa, P0 ;  /* 0x0000000a0300780c */ /* 0x000fe80000701670 */
[----:B------:R-:W-:Y:S02]  /*8d30*/  FSEL R10, R182, -INF , !P0 ;  /* 0xff800000b60a7808 */ /* 0x000fe40004000000 */
[----:B------:R-:W-:Y:S04]  /*8d40*/  ISETP.NE.AND P0, PT, R9, RZ, PT ;  /* 0x000000ff0900720c */ /* 0x000fe80003f05270 */
[----:B------:R-:W-:Y:S04]  /*8d50*/  ISETP.GT.AND P0, PT, R2, 0x10, !P0 ;  /* 0x000000100200780c */ /* 0x000fe80004704270 */
[C---:B------:R-:W-:Y:S02]  /*8d60*/  ISETP.LT.OR P0, PT, R3.reuse, 0x11, P0 ;  /* 0x000000110300780c */ /* 0x040fe40000701670 */
[----:B-1----:R-:W-:Y:S02]  /*8d70*/  FMNMX.FTZ R106, R106, R0, !PT ;  /* 0x000000006a6a7209 */ /* 0x002fe40007810000 */
[----:B------:R-:W-:Y:S02]  /*8d80*/  FSEL R172, R172, -INF , !P0 ;  /* 0xff800000acac7808 */ /* 0x000fe40004000000 */
[----:B------:R-:W-:Y:S01]  /*8d90*/  ISETP.GT.AND P0, PT, R2, 0x11, !P6 ;  /* 0x000000110200780c */ /* 0x000fe20007704270 */
[----:B------:R-:W1:Y:S01]  /*8da0*/  SHFL.BFLY PT, R0, R106, 0x1, 0x1f ;  /* 0x0c201f006a007f89 */ /* 0x000e6200000e0000 */
[----:B------:R-:W-:Y:S02]  /*8db0*/  ISETP.NE.AND P6, PT, R8, RZ, PT ;  /* 0x000000ff0800720c */ /* 0x000fe40003fc5270 */
[C---:B------:R-:W-:Y:S04]  /*8dc0*/  ISETP.LT.OR P0, PT, R3.reuse, 0x12, P0 ;  /* 0x000000120300780c */ /* 0x040fe80000701670 */
[----:B------:R-:W-:Y:S02]  /*8dd0*/  FSEL R174, R174, -INF , !P0 ;  /* 0xff800000aeae7808 */ /* 0x000fe40004000000 */
[----:B------:R-:W-:Y:S04]  /*8de0*/  ISETP.GT.AND P0, PT, R2, 0x18, !P5 ;  /* 0x000000180200780c */ /* 0x000fe80006f04270 */
[C---:B------:R-:W-:Y:S04]  /*8df0*/  ISETP.LT.OR P0, PT, R3.reuse, 0x19, P0 ;  /* 0x000000190300780c */ /* 0x040fe80000701670 */
[----:B------:R-:W-:Y:S02]  /*8e00*/  FSEL R178, R30, -INF , !P0 ;  /* 0xff8000001eb27808 */ /* 0x000fe40004000000 */
[----:B------:R-:W-:Y:S04]  /*8e10*/  ISETP.GT.AND P0, PT, R2, 0x19, !P4 ;  /* 0x000000190200780c */ /* 0x000fe80006704270 */
[----:B------:R-:W-:Y:S02]  /*8e20*/  ISETP.LT.OR P0, PT, R3, 0x1a, P0 ;  /* 0x0000001a0300780c */ /* 0x000fe40000701670 */
[----:B-1----:R-:W-:Y:S02]  /*8e30*/  FMNMX.FTZ R106, R106, R0, !PT ;  /* 0x000000006a6a7209 */ /* 0x002fe40007810000 */
[----:B------:R-:W-:Y:S02]  /*8e40*/  FMNMX.FTZ R0, R16, R103, !PT ;  /* 0x0000006710007209 */ /* 0x000fe40007810000 */
[----:B------:R-:W-:Y:S01]  /*8e50*/  FSEL R179, R31, -INF , !P0 ;  /* 0xff8000001fb37808 */ /* 0x000fe20004000000 */
[----:B------:R-:W-:Y:S01]  /*8e60*/  FMUL.FTZ R110, R106, c[0x0][0x2d0] ;  /* 0x0000b4006a6e7a20 */ /* 0x000fe20000410000 */
[----:B------:R-:W-:Y:S02]  /*8e70*/  FMNMX.FTZ R0, R20, R0, !PT ;  /* 0x0000000014007209 */ /* 0x000fe40007810000 */
[----:B------:R-:W-:Y:S02]  /*8e80*/  ISETP.GT.AND P0, PT, R2, 0x20, !P3 ;  /* 0x000000200200780c */ /* 0x000fe40005f04270 */
[----:B------:R-:W-:Y:S02]  /*8e90*/  FMNMX.FTZ R0, R21, R0, !PT ;  /* 0x0000000015007209 */ /* 0x000fe40007810000 */
[----:B------:R-:W-:Y:S02]  /*8ea0*/  ISETP.LT.OR P0, PT, R3, 0x21, P0 ;  /* 0x000000210300780c */ /* 0x000fe40000701670 */
[----:B------:R-:W-:Y:S02]  /*8eb0*/  FMNMX.FTZ R0, R22, R0, !PT ;  /* 0x0000000016007209 */ /* 0x000fe40007810000 */
[----:B------:R-:W-:Y:S02]  /*8ec0*/  FSEL R180, R42, -INF , !P0 ;  /* 0xff8000002ab47808 */ /* 0x000fe40004000000 */
        /* <DEDUP_REMOVED lines=15> */
[----:B------:R-:W-:Y:S03]  /*8fc0*/  ISETP.LT.OR P0, PT, R3, 0x2a, P0 ;  /* 0x0000002a0300780c */ /* 0x000fe60000701670 */
[----:B------:R-:W1:Y:S01]  /*8fd0*/  SHFL.BFLY PT, R2, R0, 0x2, 0x1f ;  /* 0x0c401f0000027f89 */ /* 0x000e6200000e0000 */
[----:B------:R-:W-:Y:S02]  /*8fe0*/  FSEL R109, R47, -INF , !P0 ;  /* 0xff8000002f6d7808 */ /* 0x000fe40004000000 */
[----:B------:R-:W-:Y:S04]  /*8ff0*/  FSETP.NEU.FTZ.AND P0, PT, R106, -INF , PT ;  /* 0xff8000006a00780b */ /* 0x000fe80003f1d000 */
[----:B------:R-:W-:Y:S02]  /*9000*/  FSEL R110, R110, RZ, P0 ;  /* 0x000000ff6e6e7208 */ /* 0x000fe40000000000 */
[----:B------:R-:W-:Y:S03]  /*9010*/  FSEL R3, R106, RZ, P0 ;  /* 0x000000ff6a037208 */ /* 0x000fe60000000000 */
[--C-:B------:R-:W-:Y:S02]  /*9020*/  FFMA.FTZ R6, R24, c[0x0][0x2d0], -R110.reuse ;  /* 0x0000b40018067a23 */ /* 0x100fe4000001086e */
[----:B------:R-:W-:Y:S02]  /*9030*/  FFMA.FTZ R7, R23, c[0x0][0x2d0], -R110 ;  /* 0x0000b40017077a23 */ /* 0x000fe4000001086e */
[----:B------:R2:W-:Y:S01]  /*9040*/  MUFU.EX2 R26, R6 ;  /* 0x00000006001a7308 */ /* 0x0005e20000000800 */
[----:B-1----:R-:W-:Y:S09]  /*9050*/  FMNMX.FTZ R0, R0, R2, !PT ;  /* 0x0000000200007209 */ /* 0x002ff20007810000 */
[----:B------:R-:W-:Y:S01]  /*9060*/  MUFU.EX2 R252, R7 ;  /* 0x0000000700fc7308 */ /* 0x000fe20000000800 */
[----:B------:R-:W1:Y:S02]  /*9070*/  SHFL.BFLY PT, R105, R0, 0x1, 0x1f ;  /* 0x0c201f0000697f89 */ /* 0x000e6400000e0000 */
[----:B-1----:R-:W-:Y:S02]  /*9080*/  FMNMX.FTZ R105, R0, R105, !PT ;  /* 0x0000006900697209 */ /* 0x002fe40007810000 */
[----:B------:R-:W-:Y:S02]  /*9090*/  FMNMX.FTZ R0, R14, R107, !PT ;  /* 0x0000006b0e007209 */ /* 0x000fe40007810000 */
[C---:B------:R-:W-:Y:S01]  /*90a0*/  FSETP.NEU.FTZ.AND P0, PT, R105.reuse, -INF , PT ;  /* 0xff8000006900780b */ /* 0x040fe20003f1d000 */
[----:B------:R-:W-:Y:S01]  /*90b0*/  FMUL.FTZ R111, R105, c[0x0][0x2d0] ;  /* 0x0000b400696f7a20 */ /* 0x000fe20000410000 */
[----:B------:R-:W-:Y:S02]  /*90c0*/  FMNMX.FTZ R0, R15, R0, !PT ;  /* 0x000000000f007209 */ /* 0x000fe40007810000 */
[----:B------:R-:W-:Y:S02]  /*90d0*/  FSEL R4, R105, RZ, P0 ;  /* 0x000000ff69047208 */ /* 0x000fe40000000000 */
[----:B------:R-:W-:Y:S02]  /*90e0*/  FMNMX.FTZ R0, R17, R0, !PT ;  /* 0x0000000011007209 */ /* 0x000fe40007810000 */
[----:B------:R-:W-:Y:S02]  /*90f0*/  FSEL R111, R111, RZ, P0 ;  /* 0x000000ff6f6f7208 */ /* 0x000fe40000000000 */
[----:B------:R-:W-:Y:S04]  /*9100*/  FMNMX.FTZ R0, R18, R0, !PT ;  /* 0x0000000012007209 */ /* 0x000fe80007810000 */
[----:B------:R-:W-:Y:S04]  /*9110*/  FMNMX.FTZ R0, R169, R0, !PT ;  /* 0x00000000a9007209 */ /* 0x000fe80007810000 */
[----:B------:R-:W-:Y:S04]  /*9120*/  FMNMX.FTZ R0, R171, R0, !PT ;  /* 0x00000000ab007209 */ /* 0x000fe80007810000 */
[----:B------:R-:W-:Y:S04]  /*9130*/  FMNMX.FTZ R0, R173, R0, !PT ;  /* 0x00000000ad007209 */ /* 0x000fe80007810000 */
[----:B------:R-:W-:Y:S04]  /*9140*/  FMNMX.FTZ R0, R175, R0, !PT ;  /* 0x00000000af007209 */ /* 0x000fe80007810000 */
[----:B------:R-:W-:Y:S04]  /*9150*/  FMNMX.FTZ R0, R187, R0, !PT ;  /* 0x00000000bb007209 */ /* 0x000fe80007810000 */
[----:B------:R-:W-:Y:S04]  /*9160*/  FMNMX.FTZ R0, R191, R0, !PT ;  /* 0x00000000bf007209 */ /* 0x000fe80007810000 */
[----:B------:R-:W-:Y:S04]  /*9170*/  FMNMX.FTZ R0, R194, R0, !PT ;  /* 0x00000000c2007209 */ /* 0x000fe80007810000 */
[----:B------:R-:W-:Y:S05]  /*9180*/  FMNMX.FTZ R0, R188, R0, !PT ;  /* 0x00000000bc007209 */ /* 0x000fea0007810000 */
[----:B------:R-:W1:Y:S02]  /*9190*/  SHFL.BFLY PT, R2, R0, 0x2, 0x1f ;  /* 0x0c401f0000027f89 */ /* 0x000e6400000e0000 */
[----:B-1----:R-:W-:Y:S06]  /*91a0*/  FMNMX.FTZ R0, R0, R2, !PT ;  /* 0x0000000200007209 */ /* 0x002fec0007810000 */
        /* <DEDUP_REMOVED lines=9> */
[----:B------:R-:W-:Y:S03]  /*9240*/  FMNMX.FTZ R0, R10, R0, !PT ;  /* 0x000000000a007209 */ /* 0x000fe60007810000 */
[----:B--2---:R-:W-:Y:S01]  /*9250*/  FFMA.FTZ R6, R17, c[0x0][0x2d0], -R164 ;  /* 0x0000b40011067a23 */ /* 0x004fe200000108a4 */
        /* <DEDUP_REMOVED lines=18> */
[----:B------:R-:W-:Y:S05]  /*9380*/  FSEL R165, R165, RZ, P0 ;  /* 0x000000ffa5a57208 */ /* 0x000fea0000000000 */
[----:B-1----:R-:W-:Y:S04]  /*9390*/  FFMA.FTZ R6, R11, c[0x0][0x2d0], -R165 ;  /* 0x0000b4000b067a23 */ /* 0x002fe800000108a5 */
[----:B------:R-:W-:Y:S01]  /*93a0*/  MUFU.EX2 R241, R6 ;  /* 0x0000000600f17308 */ /* 0x000fe20000000800 */
[----:B--2---:R-:W-:Y:S01]  /*93b0*/  FFMA.FTZ R0, R25, c[0x0][0x2d0], -R110 ;  /* 0x0000b40019007a23 */ /* 0x004fe2000001086e */
[----:B---3--:R-:W-:Y:S08]  /*93c0*/  F2FP.PACK_AB R160, R252, R251 ;  /* 0x000000fbfca0723e */ /* 0x008ff000000000ff */
[----:B------:R1:W-:Y:S02]  /*93d0*/  MUFU.EX2 R190, R0 ;  /* 0x0000000000be7308 */ /* 0x0003e40000000800 */
[--C-:B-1----:R-:W-:Y:S08]  /*93e0*/  FFMA.FTZ R0, R16, c[0x0][0x2d0], -R111.reuse ;  /* 0x0000b40010007a23 */ /* 0x102ff0000001086f */
        /* <DEDUP_REMOVED lines=19> */
[----:B--2---:R-:W-:Y:S01]  /*9520*/  FADD.FTZ R0, -R4, R103 ;  /* 0x0000006704007221 */ /* 0x004fe20000010100 */
[----:B------:R-:W-:Y:S01]  /*9530*/  MOV R103, R26 ;  /* 0x0000001a00677202 */ /* 0x000fe20000000f00 */
[----:B------:R-:W-:Y:S02]  /*9540*/  FFMA.FTZ R4, R12, c[0x0][0x2d0], -R165 ;  /* 0x0000b4000c047a23 */ /* 0x000fe400000108a5 */
[----:B------:R-:W-:Y:S01]  /*9550*/  FMUL.FTZ R0, R0, c[0x0][0x2d0] ;  /* 0x0000b40000007a20 */ /* 0x000fe20000410000 */
[----:B------:R-:W-:Y:S03]  /*9560*/  F2FP.PACK_AB R162, R190, R103 ;  /* 0x00000067bea2723e */ /* 0x000fe600000000ff */
        /* <DEDUP_REMOVED lines=14> */
[C---:B--2---:R-:W-:Y:S01]  /*9650*/  FMUL.FTZ R4, R101.reuse, R112 ;  /* 0x0000007065047220 */ /* 0x044fe20000410000 */
        /* <DEDUP_REMOVED lines=9> */
[----:B----4-:R-:W-:Y:S01]  /*96f0*/  FMUL.FTZ R6, R100, R114 ;  /* 0x0000007264067220 */ /* 0x010fe20000410000 */
[----:B------:R-:W-:Y:S01]  /*9700*/  F2FP.PACK_AB R114, R246, R245 ;  /* 0x000000f5f672723e */ /* 0x000fe200000000ff */
[C---:B------:R-:W-:Y:S02]  /*9710*/  FMUL.FTZ R7, R100.reuse, R115 ;  /* 0x0000007364077220 */ /* 0x040fe40000410000 */
[C---:B------:R-:W-:Y:S02]  /*9720*/  FMUL.FTZ R18, R100.reuse, R126 ;  /* 0x0000007e64127220 */ /* 0x040fe40000410000 */
[C---:B------:R-:W-:Y:S02]  /*9730*/  FMUL.FTZ R19, R100.reuse, R127 ;  /* 0x0000007f64137220 */ /* 0x040fe40000410000 */
[C---:B------:R-:W-:Y:S01]  /*9740*/  FMUL.FTZ R34, R100.reuse, R142 ;  /* 0x0000008e64227220 */ /* 0x040fe20000410000 */
[----:B------:R4:W5:Y:S01]  /*9750*/  MUFU.EX2 R3, R0 ;  /* 0x0000000000037308 */ /* 0x0009620000000800 */
[C---:B------:R-:W-:Y:S01]  /*9760*/  FMUL.FTZ R35, R100.reuse, R143 ;  /* 0x0000008f64237220 */ /* 0x040fe20000410000 */
[----:B------:R-:W-:Y:S01]  /*9770*/  LDSM.16.MT88.4 R124, [R210+0x1c80] ;  /* 0x001c8000d27c783b */ /* 0x000fe20000004200 */
[C---:B------:R-:W-:Y:S02]  /*9780*/  FMUL.FTZ R50, R100.reuse, R158 ;  /* 0x0000009e64327220 */ /* 0x040fe40000410000 */
[C---:B------:R-:W-:Y:S02]  /*9790*/  FMUL.FTZ R51, R100.reuse, R159 ;  /* 0x0000009f64337220 */ /* 0x040fe40000410000 */
[C---:B------:R-:W-:Y:S02]  /*97a0*/  FMUL.FTZ R54, R100.reuse, R54 ;  /* 0x0000003664367220 */ /* 0x040fe40000410000 */
[C---:B------:R-:W-:Y:S01]  /*97b0*/  FMUL.FTZ R55, R100.reuse, R55 ;  /* 0x0000003764377220 */ /* 0x040fe20000410000 */
[----:B------:R-:W-:Y:S01]  /*97c0*/  LDSM.16.MT88.4 R140, [R210+0x2080] ;  /* 0x00208000d28c783b */ /* 0x000fe20000004200 */
[C---:B------:R-:W-:Y:S02]  /*97d0*/  FMUL.FTZ R66, R100.reuse, R66 ;  /* 0x0000004264427220 */ /* 0x040fe40000410000 */
[----:B------:R-:W-:Y:S02]  /*97e0*/  FMUL.FTZ R67, R100, R67 ;  /* 0x0000004364437220 */ /* 0x000fe40000410000 */
        /* <DEDUP_REMOVED lines=20> */
[C---:B------:R-:W-:Y:S01]  /*9930*/  FMUL.FTZ R57, R3.reuse, R57 ;  /* 0x0000003903397220 */ /* 0x040fe20000410000 */
        /* <DEDUP_REMOVED lines=12> */
[C---:B------:R-:W-:Y:S02]  /*9a00*/  FMUL.FTZ R77, R3.reuse, R77 ;  /* 0x0000004d034d7220 */ /* 0x040fe40000410000 */
[C---:B------:R-:W-:Y:S02]  /*9a10*/  FMUL.FTZ R98, R100.reuse, R98 ;  /* 0x0000006264627220 */ /* 0x040fe40000410000 */
[C---:B------:R-:W-:Y:S02]  /*9a20*/  FMUL.FTZ R99, R100.reuse, R99 ;  /* 0x0000006364637220 */ /* 0x040fe40000410000 */
[C---:B------:R-:W-:Y:S02]  /*9a30*/  FMUL.FTZ R86, R100.reuse, R86 ;  /* 0x0000005664567220 */ /* 0x040fe40000410000 */
[----:B------:R-:W-:Y:S02]  /*9a40*/  FMUL.FTZ R87, R100, R87 ;  /* 0x0000005764577220 */ /* 0x000fe40000410000 */
[----:B------:R-:W-:Y:S02]  /*9a50*/  FMUL.FTZ R88, R3, R88 ;  /* 0x0000005803587220 */ /* 0x000fe40000410000 */
[--C-:B-1----:R-:W-:Y:S02]  /*9a60*/  FFMA.FTZ R2, R41, c[0x0][0x2d0], -R110.reuse ;  /* 0x0000b40029027a23 */ /* 0x102fe4000001086e */
[C---:B------:R-:W-:Y:S02]  /*9a70*/  FMUL.FTZ R41, R3.reuse, R149 ;  /* 0x0000009503297220 */ /* 0x040fe40000410000 */
        /* <DEDUP_REMOVED lines=25> */
[----:B------:R-:W-:Y:S02]  /*9c10*/  FMUL.FTZ R48, R101, R156 ;  /* 0x0000009c65307220 */ /* 0x000fe40000410000 */
[C---:B------:R-:W-:Y:S02]  /*9c20*/  FMUL.FTZ R43, R0.reuse, R151 ;  /* 0x00000097002b7220 */ /* 0x040fe40000410000 */
[-C--:B------:R-:W-:Y:S01]  /*9c30*/  HMMA.16816.F32 R20, R160, R36.reuse, R20 ;  /* 0x00000024a014723c */ /* 0x080fe20000001814 */
[C---:B------:R-:W-:Y:S02]  /*9c40*/  FMUL.FTZ R46, R0.reuse, R154 ;  /* 0x0000009a002e7220 */ /* 0x040fe40000410000 */
[C---:B------:R-:W-:Y:S02]  /*9c50*/  FMUL.FTZ R47, R0.reuse, R155 ;  /* 0x0000009b002f7220 */ /* 0x040fe40000410000 */
[C---:B------:R-:W-:Y:S02]  /*9c60*/  FMUL.FTZ R58, R0.reuse, R58 ;  /* 0x0000003a003a7220 */ /* 0x040fe40000410000 */
        /* <DEDUP_REMOVED lines=23> */
[----:B------:R-:W-:Y:S02]  /*9de0*/  FMUL.FTZ R93, R3, R93 ;  /* 0x0000005d035d7220 */ /* 0x000fe40000410000 */
[C---:B------:R-:W-:Y:S02]  /*9df0*/  FMUL.FTZ R94, R0.reuse, R94 ;  /* 0x0000005e005e7220 */ /* 0x040fe40000410000 */
[----:B------:R-:W-:Y:S01]  /*9e00*/  FMUL.FTZ R95, R0, R95 ;  /* 0x0000005f005f7220 */ /* 0x000fe20000410000 */
[C---:B------:R-:W-:Y:S08]  /*9e10*/  HMMA.16816.F32 R40, R112.reuse, R116, R40 ;  /* 0x000000747028723c */ /* 0x040ff00000001828 */
        /* <DEDUP_REMOVED lines=76> */
[----:B------:R-:W-:Y:S01]  /*a2e0*/  MOV R195, R190 ;  /* 0x000000be00c37202 */ /* 0x000fe20000000f00 */
[----:B------:R-:W-:Y:S01]  /*a2f0*/  FFMA.FTZ R110, R196, c[0x0][0x2d0], -R110 ;  /* 0x0000b400c46e7a23 */ /* 0x000fe2000001086e */
[----:B------:R2:W-:Y:S01]  /*a300*/  MUFU.EX2 R190, R2 ;  /* 0x0000000200be7308 */ /* 0x0005e20000000800 */
[----:B------:R-:W3:Y:S01]  /*a310*/  LDL.LU R196, [R1+0x14] ;  /* 0x0000140001c47983 */ /* 0x000ee20000300800 */
[C---:B------:R-:W-:Y:S08]  /*a320*/  HMMA.16816.F32 R64, R112.reuse, R118, R64 ;  /* 0x000000767040723c */ /* 0x040ff00000001840 */
[-C--:B-1----:R-:W-:Y:S01]  /*a330*/  HMMA.16816.F32 R68, R112, R124.reuse, R68 ;  /* 0x0000007c7044723c */ /* 0x082fe20000001844 */
[----:B------:R-:W1:Y:S07]  /*a340*/  MUFU.EX2 R189, R110 ;  /* 0x0000006e00bd7308 */ /* 0x000e6e0000000800 */
[C---:B------:R-:W-:Y:S01]  /*a350*/  HMMA.16816.F32 R72, R120.reuse, R124, R72 ;  /* 0x0000007c7848723c */ /* 0x040fe20000001848 */
[--C-:B--2---:R-:W-:Y:S03]  /*a360*/  FFMA.FTZ R2, R192, c[0x0][0x2d0], -R111.reuse ;  /* 0x0000b400c0027a23 */ /* 0x104fe6000001086f */
[----:B------:R-:W-:Y:S04]  /*a370*/  MOV R192, R103 ;  /* 0x0000006700c07202 */ /* 0x000fe80000000f00 */
[-C--:B------:R-:W-:Y:S01]  /*a380*/  HMMA.16816.F32 R76, R120, R126.reuse, R76 ;  /* 0x0000007e784c723c */ /* 0x080fe2000000184c */
[----:B------:R-:W-:Y:S01]  /*a390*/  FFMA.FTZ R111, R193, c[0x0][0x2d0], -R111 ;  /* 0x0000b400c16f7a23 */ /* 0x000fe2000001086f */
[----:B------:R2:W-:Y:S01]  /*a3a0*/  MUFU.EX2 R186, R2 ;  /* 0x0000000200ba7308 */ /* 0x0005e20000000800 */
[----:B------:R-:W5:Y:S05]  /*a3b0*/  LDL.LU R193, [R1+0x10] ;  /* 0x0000100001c17983 */ /* 0x000f6a0000300800 */
[C---:B------:R-:W-:Y:S01]  /*a3c0*/  HMMA.16816.F32 R80, R112.reuse, R126, R80 ;  /* 0x0000007e7050723c */ /* 0x040fe20000001850 */
[----:B-1----:R-:W-:Y:S03]  /*a3d0*/  F2FP.PACK_AB R110, R189, R190 ;  /* 0x000000bebd6e723e */ /* 0x002fe600000000ff */
[----:B------:R-:W1:Y:S04]  /*a3e0*/  MUFU.EX2 R185, R111 ;  /* 0x0000006f00b97308 */ /* 0x000e680000000800 */
[-C--:B----4-:R-:W-:Y:S08]  /*a3f0*/  HMMA.16816.F32 R84, R112, R128.reuse, R84 ;  /* 0x000000807054723c */ /* 0x090ff00000001854 */
[C---:B------:R-:W-:Y:S01]  /*a400*/  HMMA.16816.F32 R88, R120.reuse, R128, R88 ;  /* 0x000000807858723c */ /* 0x040fe20000001858 */
[--C-:B--2---:R-:W-:Y:S02]  /*a410*/  FFMA.FTZ R2, R187, c[0x0][0x2d0], -R164.reuse ;  /* 0x0000b400bb027a23 */ /* 0x104fe400000108a4 */
[----:B------:R-:W2:Y:S05]  /*a420*/  LDL.LU R187, [R1+0x8] ;  /* 0x0000080001bb7983 */ /* 0x000eaa0000300800 */
[-C--:B------:R-:W-:Y:S01]  /*a430*/  HMMA.16816.F32 R92, R120, R130.reuse, R92 ;  /* 0x00000082785c723c */ /* 0x080fe2000000185c */
[----:B------:R4:W-:Y:S03]  /*a440*/  MUFU.EX2 R183, R2 ;  /* 0x0000000200b77308 */ /* 0x0009e60000000800 */
[----:B-1----:R-:W-:Y:S04]  /*a450*/  F2FP.PACK_AB R111, R185, R186 ;  /* 0x000000bab96f723e */ /* 0x002fe800000000ff */
[----:B------:R-:W-:Y:S01]  /*a460*/  HMMA.16816.F32 R96, R112, R130, R96 ;  /* 0x000000827060723c */ /* 0x000fe20000001860 */
[--C-:B----4-:R-:W-:Y:S02]  /*a470*/  FFMA.FTZ R2, R191, c[0x0][0x2d0], -R164.reuse ;  /* 0x0000b400bf027a23 */ /* 0x110fe400000108a4 */
[----:B------:R-:W2:Y:S02]  /*a480*/  LDL.LU R191, [R1+0xc] ;  /* 0x00000c0001bf7983 */ /* 0x000ea40000300800 */
[----:B------:R1:W1:Y:S02]  /*a490*/  MUFU.EX2 R179, R2 ;  /* 0x0000000200b37308 */ /* 0x0002640000000800 */
[--C-:B-1----:R-:W-:Y:S01]  /*a4a0*/  FFMA.FTZ R2, R194, c[0x0][0x2d0], -R164.reuse ;  /* 0x0000b400c2027a23 */ /* 0x102fe200000108a4 */
[----:B------:R-:W-:Y:S01]  /*a4b0*/  F2FP.PACK_AB R160, R179, R183 ;  /* 0x000000b7b3a0723e */ /* 0x000fe200000000ff */
[----:B------:R-:W-:Y:S06]  /*a4c0*/  FFMA.FTZ R164, R188, c[0x0][0x2d0], -R164 ;  /* 0x0000b400bca47a23 */ /* 0x000fec00000108a4 */
[----:B------:R1:W-:Y:S10]  /*a4d0*/  MUFU.EX2 R181, R2 ;  /* 0x0000000200b57308 */ /* 0x0003f40000000800 */
[----:B------:R-:W1:Y:S02]  /*a4e0*/  MUFU.EX2 R178, R164 ;  /* 0x000000a400b27308 */ /* 0x000e640000000800 */
[--C-:B-1----:R-:W-:Y:S08]  /*a4f0*/  FFMA.FTZ R2, R180, c[0x0][0x2d0], -R165.reuse ;  /* 0x0000b400b4027a23 */ /* 0x102ff000000108a5 */
[----:B------:R1:W-:Y:S01]  /*a500*/  MUFU.EX2 R173, R2 ;  /* 0x0000000200ad7308 */ /* 0x0003e20000000800 */
[----:B------:R-:W-:Y:S01]  /*a510*/  F2FP.PACK_AB R162, R178, R181 ;  /* 0x000000b5b2a2723e */ /* 0x000fe200000000ff */
[--C-:B-1----:R-:W-:Y:S08]  /*a520*/  FFMA.FTZ R2, R182, c[0x0][0x2d0], -R165.reuse ;  /* 0x0000b400b6027a23 */ /* 0x102ff000000108a5 */
[----:B------:R1:W1:Y:S02]  /*a530*/  MUFU.EX2 R172, R2 ;  /* 0x0000000200ac7308 */ /* 0x0002640000000800 */
[--C-:B-1----:R-:W-:Y:S01]  /*a540*/  FFMA.FTZ R2, R184, c[0x0][0x2d0], -R165.reuse ;  /* 0x0000b400b8027a23 */ /* 0x102fe200000108a5 */
[----:B------:R-:W-:Y:S01]  /*a550*/  F2FP.PACK_AB R161, R172, R173 ;  /* 0x000000adaca1723e */ /* 0x000fe200000000ff */
        /* <DEDUP_REMOVED lines=8> */
[C---:B------:R-:W-:Y:S02]  /*a5e0*/  HMMA.16816.F32 R116, R160.reuse, R132, R8 ;  /* 0x00000084a074723c */ /* 0x040fe40000001808 */
[----:B------:R-:W4:Y:S06]  /*a5f0*/  LDL R11, [R1+0x24] ;  /* 0x00002400010b7983 */ /* 0x000f2c0000100800 */
        /* <DEDUP_REMOVED lines=11> */
[----:B-----5:R-:W-:Y:S04]  /*a6b0*/  FFMA.FTZ R3, R3, R193, R243 ;  /* 0x000000c103037223 */ /* 0x020fe800000100f3 */
[----:B------:R-:W-:Y:S03]  /*a6c0*/  FADD.FTZ R3, R244, R3 ;  /* 0x00000003f4037221 */ /* 0x000fe60000010000 */
[C---:B------:R-:W-:Y:S01]  /*a6d0*/  HMMA.16816.F32 R56, R160.reuse, R164, R56 ;  /* 0x000000a4a038723c */ /* 0x040fe20000001838 */
[----:B------:R-:W-:Y:S03]  /*a6e0*/  FADD.FTZ R8, R245, R3 ;  /* 0x00000003f5087221 */ /* 0x000fe60000010000 */
[----:B---3--:R-:W-:Y:S02]  /*a6f0*/  FFMA.FTZ R3, R0, R196, R239 ;  /* 0x000000c400037223 */ /* 0x008fe400000100ef */
[----:B------:R-:W-:Y:S02]  /*a700*/  FADD.FTZ R0, R246, R8 ;  /* 0x00000008f6007221 */ /* 0x000fe40000010000 */
[----:B------:R-:W-:Y:S01]  /*a710*/  FADD.FTZ R3, R240, R3 ;  /* 0x00000003f0037221 */ /* 0x000fe20000010000 */
[-C--:B------:R-:W-:Y:S03]  /*a720*/  HMMA.16816.F32 R60, R160, R166.reuse, R60 ;  /* 0x000000a6a03c723c */ /* 0x080fe6000000183c */
[----:B------:R-:W-:Y:S02]  /*a730*/  FADD.FTZ R3, R241, R3 ;  /* 0x00000003f1037221 */ /* 0x000fe40000010000 */
[----:B------:R-:W-:Y:S01]  /*a740*/  FADD.FTZ R8, R224, R0 ;  /* 0x00000000e0087221 */ /* 0x000fe20000010000 */
[----:B------:R-:W-:Y:S01]  /*a750*/  IADD3 R224, R204, -0x1, RZ ;  /* 0xffffffffcce07810 */ /* 0x000fe20007ffe0ff */
[----:B------:R-:W-:Y:S01]  /*a760*/  FADD.FTZ R3, R242, R3 ;  /* 0x00000003f2037221 */ /* 0x000fe20000010000 */
[C---:B------:R-:W-:Y:S01]  /*a770*/  HMMA.16816.F32 R64, R108.reuse, R166, R64 ;  /* 0x000000a66c40723c */ /* 0x040fe20000001840 */
[----:B--2---:R-:W-:Y:S03]  /*a780*/  FFMA.FTZ R100, R100, R187, R247 ;  /* 0x000000bb64647223 */ /* 0x004fe600000100f7 */
[----:B------:R-:W-:Y:S02]  /*a790*/  FADD.FTZ R3, R177, R3 ;  /* 0x00000003b1037221 */ /* 0x000fe40000010000 */
[----:B------:R-:W-:Y:S02]  /*a7a0*/  FADD.FTZ R100, R248, R100 ;  /* 0x00000064f8647221 */ /* 0x000fe40000010000 */
[-C--:B------:R-:W-:Y:S04]  /*a7b0*/  HMMA.16816.F32 R68, R108, R168.reuse, R68 ;  /* 0x000000a86c44723c */ /* 0x080fe80000001844 */
[----:B------:R-:W-:Y:S02]  /*a7c0*/  FADD.FTZ R100, R249, R100 ;  /* 0x00000064f9647221 */ /* 0x000fe40000010000 */
[----:B------:R-:W-:Y:S02]  /*a7d0*/  FADD.FTZ R3, R176, R3 ;  /* 0x00000003b0037221 */ /* 0x000fe40000010000 */
[C---:B------:R-:W-:Y:S04]  /*a7e0*/  HMMA.16816.F32 R72, R160.reuse, R168, R72 ;  /* 0x000000a8a048723c */ /* 0x040fe80000001848 */
[----:B------:R-:W-:Y:S04]  /*a7f0*/  FADD.FTZ R3, R174, R3 ;  /* 0x00000003ae037221 */ /* 0x000fe80000010000 */
[----:B------:R-:W-:Y:S01]  /*a800*/  FADD.FTZ R3, R175, R3 ;  /* 0x00000003af037221 */ /* 0x000fe20000010000 */
[-C--:B------:R-:W-:Y:S03]  /*a810*/  HMMA.16816.F32 R76, R160, R170.reuse, R76 ;  /* 0x000000aaa04c723c */ /* 0x080fe6000000184c */
[----:B------:R-:W-:Y:S05]  /*a820*/  FFMA.FTZ R101, R101, R191, R251 ;  /* 0x000000bf65657223 */ /* 0x000fea00000100fb */
[C---:B------:R-:W-:Y:S01]  /*a830*/  HMMA.16816.F32 R80, R108.reuse, R170, R80 ;  /* 0x000000aa6c50723c */ /* 0x040fe20000001850 */
[----:B------:R-:W-:Y:S03]  /*a840*/  FADD.FTZ R2, R252, R101 ;  /* 0x00000065fc027221 */ /* 0x000fe60000010000 */
[----:B------:R-:W-:Y:S01]  /*a850*/  MOV R101, R106 ;  /* 0x0000006a00657202 */ /* 0x000fe20000000f00 */
[----:B------:R-:W-:Y:S03]  /*a860*/  FADD.FTZ R2, R192, R2 ;  /* 0x00000002c0027221 */ /* 0x000fe60000010000 */
        /* <DEDUP_REMOVED lines=17> */
[----:B------:R-:W-:Y:S01]  /*a980*/  FADD.FTZ R8, R201, R2 ;  /* 0x00000002c9087221 */ /* 0x000fe20000010000 */
[----:B------:R-:W-:Y:S01]  /*a990*/  MOV R108, R102 ;  /* 0x00000066006c7202 */ /* 0x000fe20000000f00 */
        /* <DEDUP_REMOVED lines=21> */
[----:B------:R1:W-:Y:S01]  /*aaf0*/  STL [R1+0x14], R0 ;  /* 0x0000140001007387 */ /* 0x0003e20000100800 */
[----:B----4-:R-:W-:Y:S02]  /*ab00*/  ISETP.GT.AND P0, PT, R204, R11, PT ;  /* 0x0000000bcc00720c */ /* 0x010fe40003f04270 */
[----:B------:R-:W-:Y:S11]  /*ab10*/  MOV R204, R224 ;  /* 0x000000e000cc7202 */ /* 0x000ff60000000f00 */
[----:B-1----:R-:W-:-:S05]  /*ab20*/  @P0 BRA `(.L_x_335) ;  /* 0xffffb95000000947 */ /* 0x002fca000383ffff */
.L_x_314:
[----:B------:R-:W-:Y:S01]  /*ab30*/  IMAD.MOV.U32 R0, RZ, RZ, c[0x0][0x2c4] ;  /* 0x0000b100ff007624 */ /* 0x000fe200078e00ff */
[----:B------:R-:W-:Y:S01]  /*ab40*/  IADD3 R2, R229, 0x1, -R230 ;  /* 0x00000001e5027810 */ /* 0x000fe20007ffe8e6 */
[----:B------:R-:W-:-:S03]  /*ab50*/  IMAD.MOV.U32 R4, RZ, RZ, c[0x0][0x32c] ;  /* 0x0000cb00ff047624 */ /* 0x000fc600078e00ff */
[----:B------:R-:W-:Y:S02]  /*ab60*/  ISETP.NE.AND P1, PT, R0, 0x1, PT ;  /* 0x000000010000780c */ /* 0x000fe40003f25270 */
[----:B------:R-:W2:Y:S01]  /*ab70*/  S2R R0, SR_CTAID.X ;  /* 0x0000000000007919 */ /* 0x000ea20000002500 */
[----:B------:R-:W-:Y:S02]  /*ab80*/  ISETP.GE.AND P0, PT, R4, 0x1, PT ;  /* 0x000000010400780c */ /* 0x000fe40003f06270 */
[----:B--2---:R-:W-:-:S08]  /*ab90*/  LEA R0, R0, 0x7f, 0x7 ;  /* 0x0000007f00007811 */ /* 0x004fd000078e38ff */
[----:B-1----:R-:W-:-:S05]  /*aba0*/  @P1 IMAD.HI.U32 R3, R0, c[0x0][0x2c8], RZ ;  /* 0x0000b20000031a27 */ /* 0x002fca00078e00ff */
[----:B------:R-:W-:-:S05]  /*abb0*/  @P1 SHF.R.U32.HI R0, RZ, c[0x0][0x2cc], R3 ;  /* 0x0000b300ff001a19 */ /* 0x000fca0000011603 */
[----:B------:R-:W-:-:S05]  /*abc0*/  IMAD.IADD R0, R2, 0x1, R0 ;  /* 0x0000000102007824 */ /* 0x000fca00078e0200 */
[----:B------:R-:W-:Y:S01]  /*abd0*/  IADD3 R2, R0, -c[0x0][0x324], RZ ;  /* 0x8000c90000027a10 */ /* 0x000fe20007ffe0ff */
[----:B------:R-:W-:Y:S05]  /*abe0*/  @!P0 BRA `(.L_x_336) ;  /* 0x000000f000008947 */ /* 0x000fea0003800000 */
        /* <DEDUP_REMOVED lines=9> */
.L_x_337:
[----:B------:R-:W-:-:S04]  /*ac80*/  MOV R3, 0x1 ;  /* 0x0000000100037802 */ /* 0x000fc80000000f00 */
[----:B------:R-:W-:-:S13]  /*ac90*/  ISETP.NE.AND P0, PT, R3, c[0x0][0x32c], PT ;  /* 0x0000cb0003007a0c */ /* 0x000fda0003f05270 */
[----:B------:R-:W-:-:S05]  /*aca0*/  @P0 IMAD.HI.U32 R3, R0, c[0x0][0x330], RZ ;  /* 0x0000cc0000030a27 */ /* 0x000fca00078e00ff */
[----:B------:R-:W-:-:S05]  /*acb0*/  @P0 SHF.R.U32.HI R0, RZ, c[0x0][0x334], R3 ;  /* 0x0000cd00ff000a19 */ /* 0x000fca0000011603 */
.L_x_338:
[----:B------:R-:W-:-:S05]  /*acc0*/  IMAD R0, R0, c[0x0][0x32c], RZ ;  /* 0x0000cb0000007a24 */ /* 0x000fca00078e02ff */
[----:B------:R-:W-:-:S03]  /*acd0*/  IMNMX R2, R2, R0, !PT ;  /* 0x0000000002027217 */ /* 0x000fc60007800200 */
.L_x_336:
[----:B------:R-:W2:Y:S01]  /*ace0*/  LDL R3, [R1+0x18] ;  /* 0x0000180001037983 */ /* 0x000ea20000100800 */
[----:B------:R-:W-:-:S05]  /*acf0*/  IADD3 R2, R2, 0x2f, RZ ;  /* 0x0000002f02027810 */ /* 0x000fca0007ffe0ff */
[----:B------:R-:W-:-:S05]  /*ad00*/  IMAD.HI R2, R2, 0x2aaaaaab, RZ ;  /* 0x2aaaaaab02027827 */ /* 0x000fca00078e02ff */
[----:B------:R-:W-:-:S04]  /*ad10*/  SHF.R.U32.HI R0, RZ, 0x1f, R2 ;  /* 0x0000001fff007819 */ /* 0x000fc80000011602 */
[----:B------:R-:W-:-:S04]  /*ad20*/  LEA.HI.SX32 R0, R2, R0, 0x1d ;  /* 0x0000000002007211 */ /* 0x000fc800078feaff */
[----:B--2---:R-:W-:-:S04]  /*ad30*/  IMNMX R3, R3, R0, !PT ;  /* 0x0000000003037217 */ /* 0x004fc80007800200 */
[----:B------:R-:W-:Y:S01]  /*ad40*/  ISETP.GE.AND P0, PT, R224, R3, PT ;  /* 0x00000003e000720c */ /* 0x000fe20003f06270 */
[----:B------:R1:W-:-:S12]  /*ad50*/  STL [R1], R3 ;  /* 0x0000000301007387 */ /* 0x0003d80000100800 */
        /* <DEDUP_REMOVED lines=20> */
.L_x_344:
        /* <DEDUP_REMOVED lines=64> */
.L_x_386:
        /* <DEDUP_REMOVED lines=18> */
.L_x_341:
[----:B------:R-:W-:Y:S05]  /*b3c0*/  BSYNC B0 ;  /* 0x0000000000007941 */ /* 0x000fea0003800000 */
.L_x_340:
[----:B-1-34-:R-:W0:Y:S01]  /*b3d0*/  LDGDEPBAR ;  /* 0x00000000000079af */ /* 0x01ae220000000000 */
[----:B------:R-:W-:Y:S01]  /*b3e0*/  WARPSYNC 0xffffffff ;  /* 0xffffffff00007948 */ /* 0x000fe20003800000 */
[-C--:B------:R-:W-:Y:S06]  /*b3f0*/  HMMA.16816.F32 R4, R48, R16.reuse, RZ ;  /* 0x000000103004723c */ /* 0x080fec00000018ff */
[----:B------:R-:W2:Y:S02]  /*b400*/  LDL R2, [R1+0x18] ;  /* 0x0000180001027983 */ /* 0x000ea40000100800 */
[C---:B------:R-:W-:Y:S02]  /*b410*/  HMMA.16816.F32 R8, R44.reuse, R16, RZ ;  /* 0x000000102c08723c */ /* 0x040fe400000018ff */
[----:B------:R-:W-:Y:S06]  /*b420*/  LDSM.16.M88.4 R184, [R211+0x9080] ;  /* 0x00908000d3b8783b */ /* 0x000fec0000000200 */
[-C--:B------:R-:W-:Y:S02]  /*b430*/  HMMA.16816.F32 R12, R44, R18.reuse, RZ ;  /* 0x000000122c0c723c */ /* 0x080fe400000018ff */
[----:B------:R-:W-:Y:S06]  /*b440*/  LDSM.16.M88.4 R188, [R208+0x4c80] ;  /* 0x004c8000d0bc783b */ /* 0x000fec0000000200 */
[C---:B------:R-:W-:Y:S02]  /*b450*/  HMMA.16816.F32 R16, R48.reuse, R18, RZ ;  /* 0x000000123010723c */ /* 0x040fe400000018ff */
[----:B------:R-:W-:Y:S06]  /*b460*/  LDSM.16.M88.4 R192, [R208+0x5080] ;  /* 0x00508000d0c0783b */ /* 0x000fec0000000200 */
[-C--:B------:R-:W-:Y:S02]  /*b470*/  HMMA.16816.F32 R20, R48, R32.reuse, RZ ;  /* 0x000000203014723c */ /* 0x080fe400000018ff */
[----:B------:R-:W-:Y:S06]  /*b480*/  LDSM.16.M88.4 R196, [R212+0x9080] ;  /* 0x00908000d4c4783b */ /* 0x000fec0000000200 */
[C---:B------:R-:W-:Y:S08]  /*b490*/  HMMA.16816.F32 R24, R44.reuse, R32, RZ ;  /* 0x000000202c18723c */ /* 0x040ff000000018ff */
[-C--:B------:R-:W-:Y:S08]  /*b4a0*/  HMMA.16816.F32 R28, R44, R34.reuse, RZ ;  /* 0x000000222c1c723c */ /* 0x080ff000000018ff */
[C---:B------:R-:W-:Y:S08]  /*b4b0*/  HMMA.16816.F32 R32, R48.reuse, R34, RZ ;  /* 0x000000223020723c */ /* 0x040ff000000018ff */
[-C--:B------:R-:W-:Y:S08]  /*b4c0*/  HMMA.16816.F32 R36, R48, R160.reuse, RZ ;  /* 0x000000a03024723c */ /* 0x080ff000000018ff */
[C---:B------:R-:W-:Y:S08]  /*b4d0*/  HMMA.16816.F32 R40, R44.reuse, R160, RZ ;  /* 0x000000a02c28723c */ /* 0x040ff000000018ff */
[-C--:B------:R-:W-:Y:S08]  /*b4e0*/  HMMA.16816.F32 R44, R44, R162.reuse, RZ ;  /* 0x000000a22c2c723c */ /* 0x080ff000000018ff */
[----:B------:R-:W-:Y:S01]  /*b4f0*/  HMMA.16816.F32 R48, R48, R162, RZ ;  /* 0x000000a23030723c */ /* 0x000fe200000018ff */
[----:B------:R-:W-:Y:S07]  /*b500*/  LDSM.16.M88.4 R160, [R211+0x8080] ;  /* 0x00808000d3a0783b */ /* 0x000fee0000000200 */
        /* <DEDUP_REMOVED lines=9> */
[----:B------:R-:W-:Y:S07]  /*b5a0*/  LDSM.16.M88.4 R176, [R219] ;  /* 0x00000000dbb0783b */ /* 0x000fee0000000200 */
[-C--:B------:R-:W-:Y:S08]  /*b5b0*/  HMMA.16816.F32 R36, R164, R180.reuse, R36 ;  /* 0x000000b4a424723c */ /* 0x080ff00000001824 */
[C---:B------:R-:W-:Y:S08]  /*b5c0*/  HMMA.16816.F32 R40, R172.reuse, R180, R40 ;  /* 0x000000b4ac28723c */ /* 0x040ff00000001828 */
[-C--:B------:R-:W-:Y:S01]  /*b5d0*/  HMMA.16816.F32 R44, R172, R182.reuse, R44 ;  /* 0x000000b6ac2c723c */ /* 0x080fe2000000182c */
[----:B------:R-:W3:Y:S07]  /*b5e0*/  LDSM.16.M88.4 R172, [R212+0x8080] ;  /* 0x00808000d4ac783b */ /* 0x000eee0000000200 */
[----:B------:R-:W-:Y:S01]  /*b5f0*/  HMMA.16816.F32 R48, R164, R182, R48 ;  /* 0x000000b6a430723c */ /* 0x000fe20000001830 */
[----:B------:R-:W4:Y:S08]  /*b600*/  LDSM.16.M88.4 R164, [R218] ;  /* 0x00000000daa4783b */ /* 0x000f300000000200 */
[----:B------:R-:W-:Y:S01]  /*b610*/  LDSM.16.M88.4 R180, [R208+0x5480] ;  /* 0x00548000d0b4783b */ /* 0x000fe20000000200 */
[----:B--2---:R-:W-:Y:S01]  /*b620*/  ISETP.GT.AND P0, PT, R224, R2, PT ;  /* 0x00000002e000720c */ /* 0x004fe20003f04270 */
[-C--:B-1----:R-:W-:Y:S08]  /*b630*/  HMMA.16816.F32 R4, R160, R168.reuse, R4 ;  /* 0x000000a8a004723c */ /* 0x082ff00000001804 */
[C---:B------:R-:W-:Y:S08]  /*b640*/  HMMA.16816.F32 R8, R184.reuse, R168, R8 ;  /* 0x000000a8b808723c */ /* 0x040ff00000001808 */
[-C--:B------:R-:W-:Y:S08]  /*b650*/  HMMA.16816.F32 R12, R184, R170.reuse, R12 ;  /* 0x000000aab80c723c */ /* 0x080ff0000000180c */
[C---:B------:R-:W-:Y:S01]  /*b660*/  HMMA.16816.F32 R16, R160.reuse, R170, R16 ;  /* 0x000000aaa010723c */ /* 0x040fe20000001810 */
[----:B------:R-:W1:Y:S07]  /*b670*/  LDSM.16.M88.4 R168, [R217] ;  /* 0x00000000d9a8783b */ /* 0x000e6e0000000200 */
        /* <DEDUP_REMOVED lines=8> */
[----:B------:R-:W-:Y:S07]  /*b700*/  LDSM.16.M88.4 R184, [R208+0x5880] ;  /* 0x00588000d0b8783b */ /* 0x000fee0000000200 */
[----:B------:R-:W-:Y:S01]  /*b710*/  HMMA.16816.F32 R48, R160, R194, R48 ;  /* 0x000000c2a030723c */ /* 0x000fe20000001830 */
[----:B------:R-:W2:Y:S07]  /*b720*/  LDSM.16.M88.4 R160, [R211+0xa080] ;  /* 0x00a08000d3a0783b */ /* 0x000eae0000000200 */
[-C--:B---3--:R-:W-:Y:S01]  /*b730*/  HMMA.16816.F32 R4, R172, R176.reuse, R4 ;  /* 0x000000b0ac04723c */ /* 0x088fe20000001804 */
[----:B------:R-:W-:Y:S07]  /*b740*/  LDSM.16.M88.4 R192, [R216] ;  /* 0x00000000d8c0783b */ /* 0x000fee0000000200 */
[C---:B------:R-:W-:Y:S08]  /*b750*/  HMMA.16816.F32 R8, R196.reuse, R176, R8 ;  /* 0x000000b0c408723c */ /* 0x040ff00000001808 */
[-C--:B------:R-:W-:Y:S08]  /*b760*/  HMMA.16816.F32 R12, R196, R178.reuse, R12 ;  /* 0x000000b2c40c723c */ /* 0x080ff0000000180c */
[C---:B------:R-:W-:Y:S01]  /*b770*/  HMMA.16816.F32 R16, R172.reuse, R178, R16 ;  /* 0x000000b2ac10723c */ /* 0x040fe20000001810 */
[----:B------:R-:W3:Y:S07]  /*b780*/  LDSM.16.M88.4 R176, [R211+0xb080] ;  /* 0x00b08000d3b0783b */ /* 0x000eee0000000200 */
[-C--:B----4-:R-:W-:Y:S08]  /*b790*/  HMMA.16816.F32 R20, R172, R164.reuse, R20 ;  /* 0x000000a4ac14723c */ /* 0x090ff00000001814 */
[C---:B------:R-:W-:Y:S08]  /*b7a0*/  HMMA.16816.F32 R24, R196.reuse, R164, R24 ;  /* 0x000000a4c418723c */ /* 0x040ff00000001818 */
[-C--:B------:R-:W-:Y:S08]  /*b7b0*/  HMMA.16816.F32 R28, R196, R166.reuse, R28 ;  /* 0x000000a6c41c723c */ /* 0x080ff0000000181c */
[C---:B------:R-:W-:Y:S01]  /*b7c0*/  HMMA.16816.F32 R32, R172.reuse, R166, R32 ;  /* 0x000000a6ac20723c */ /* 0x040fe20000001820 */
[----:B------:R-:W4:Y:S07]  /*b7d0*/  LDSM.16.M88.4 R164, [R212+0xa080] ;  /* 0x00a08000d4a4783b */ /* 0x000f2e0000000200 */
[-C--:B-1----:R-:W-:Y:S08]  /*b7e0*/  HMMA.16816.F32 R36, R172, R168.reuse, R36 ;  /* 0x000000a8ac24723c */ /* 0x082ff00000001824 */
[C---:B------:R-:W-:Y:S08]  /*b7f0*/  HMMA.16816.F32 R40, R196.reuse, R168, R40 ;  /* 0x000000a8c428723c */ /* 0x040ff00000001828 */
[-C--:B------:R-:W-:Y:S08]  /*b800*/  HMMA.16816.F32 R44, R196, R170.reuse, R44 ;  /* 0x000000aac42c723c */ /* 0x080ff0000000182c */
[----:B------:R-:W-:Y:S01]  /*b810*/  HMMA.16816.F32 R48, R172, R170, R48 ;  /* 0x000000aaac30723c */ /* 0x000fe20000001830 */
[----:B------:R-:W1:Y:S07]  /*b820*/  LDSM.16.M88.4 R168, [R212+0xb080] ;  /* 0x00b08000d4a8783b */ /* 0x000e6e0000000200 */
[-C--:B--2---:R-:W-:Y:S08]  /*b830*/  HMMA.16816.F32 R4, R160, R180.reuse, R4 ;  /* 0x000000b4a004723c */ /* 0x084ff00000001804 */
[C---:B---3--:R-:W-:Y:S08]  /*b840*/  HMMA.16816.F32 R8, R176.reuse, R180, R8 ;  /* 0x000000b4b008723c */ /* 0x048ff00000001808 */
        /* <DEDUP_REMOVED lines=11> */
[C---:B-1----:R-:W-:Y:S08]  /*b900*/  HMMA.16816.F32 R8, R168.reuse, R192, R8 ;  /* 0x000000c0a808723c */ /* 0x042ff00000001808 */
        /* <DEDUP_REMOVED lines=111> */
[----:B--23--:R-:W2:Y:S01]  /*c000*/  LDL R2, [R1+0x28] ;  /* 0x0000280001027983 */ /* 0x00cea20000100800 */
[----:B------:R-:W-:Y:S01]  /*c010*/  IMAD.MOV.U32 R223, RZ, RZ, RZ ;  /* 0x000000ffffdf7224 */ /* 0x000fe200078e00ff */
[----:B------:R-:W-:Y:S01]  /*c020*/  ISETP.GE.AND P5, PT, R226, c[0x0][0x1d4], PT ;  /* 0x00007500e2007a0c */ /* 0x000fe20003fa6270 */
[----:B------:R-:W-:Y:S01]  /*c030*/  IMAD.MOV.U32 R227, RZ, RZ, c[0x0][0x2b8] ;  /* 0x0000ae00ffe37624 */ /* 0x000fe200078e00ff */
[----:B------:R-:W3:Y:S04]  /*c040*/  LDL R3, [R1+0x1c] ;  /* 0x00001c0001037983 */ /* 0x000ee80000100800 */
[----:B------:R-:W5:Y:S01]  /*c050*/  LDL.64 R206, [R1+0x30] ;  /* 0x0000300001ce7983 */ /* 0x000f620000100a00 */
[----:B------:R-:W-:Y:S03]  /*c060*/  ISETP.NE.AND P2, PT, R227, 0x1, PT ;  /* 0x00000001e300780c */ /* 0x000fe60003f45270 */
[----:B----4-:R-:W4:Y:S01]  /*c070*/  LDL R103, [R1+0x38] ;  /* 0x0000380001677983 */ /* 0x010f220000100800 */
[----:B---3--:R-:W-:Y:S01]  /*c080*/  ISETP.GT.AND P1, PT, R3, 0x2f, PT ;  /* 0x0000002f0300780c */ /* 0x008fe20003f24270 */
[----:B--2---:R-:W-:Y:S05]  /*c090*/  IMAD R2, R224, 0x30, R2 ;  /* 0x00000030e0027824 */ /* 0x004fea00078e0202 */
[----:B------:R-:W-:Y:S05]  /*c0a0*/  IADD3 R2, R2, -0x30, R3 ;  /* 0xffffffd002027810 */ /* 0x000fea0007ffe003 */
[----:B------:R-:W-:Y:S04]  /*c0b0*/  @P2 IMAD.HI.U32 R3, R2, c[0x0][0x2bc], RZ ;  /* 0x0000af0002032a27 */ /* 0x000fe800078e00ff */
[----:B------:R-:W-:Y:S01]  /*c0c0*/  IMAD.MOV.U32 R0, RZ, RZ, R2 ;  /* 0x000000ffff007224 */ /* 0x000fe200078e0002 */
[----:B------:R-:W-:Y:S04]  /*c0d0*/  @P2 SHF.R.U32.HI R0, RZ, c[0x0][0x2c0], R3 ;  /* 0x0000b000ff002a19 */ /* 0x000fe80000011603 */
[C---:B-----5:R-:W-:Y:S02]  /*c0e0*/  @!P1 IADD3 R3, P0, R0.reuse, R206, RZ ;  /* 0x000000ce00039210 */ /* 0x060fe40007f1e0ff */
[----:B------:R-:W2:Y:S02]  /*c0f0*/  S2R R206, SR_CTAID.Y ;  /* 0x0000000000ce7919 */ /* 0x000ea40000002600 */
[----:B----4-:R-:W-:Y:S01]  /*c100*/  @!P1 LEA.HI.X.SX32 R5, R0, R103, 0x1, P0 ;  /* 0x0000006700059211 */ /* 0x010fe200000f0eff */
[----:B------:R-:W-:Y:S01]  /*c110*/  IMAD.MOV R0, RZ, RZ, -R0 ;  /* 0x000000ffff007224 */ /* 0x000fe200078e0a00 */
[----:B------:R-:W3:Y:S01]  /*c120*/  S2R R103, SR_CTAID.Y ;  /* 0x0000000000677919 */ /* 0x000ee20000002600 */
[C---:B------:R-:W-:Y:S02]  /*c130*/  @!P1 LEA R4, P0, R3.reuse, c[0x0][0x2a0], 0x2 ;  /* 0x0000a80003049a11 */ /* 0x040fe400078010ff */
[----:B------:R-:W-:Y:S02]  /*c140*/  IMAD R225, R0, c[0x0][0x2b8], R2 ;  /* 0x0000ae0000e17a24 */ /* 0x000fe400078e0202 */
[----:B------:R-:W-:Y:S02]  /*c150*/  @!P1 LEA.HI.X R5, R3, c[0x0][0x2a4], R5, 0x2, P0 ;  /* 0x0000a90003059a11 */ /* 0x000fe400000f1405 */
[C---:B------:R-:W-:Y:S01]  /*c160*/  IMAD.WIDE.U32 R2, R225.reuse, c[0x0][0x1e0], RZ ;  /* 0x00007800e1027a25 */ /* 0x040fe200078e00ff */
[----:B------:R-:W-:Y:S02]  /*c170*/  SHF.R.S32.HI R0, RZ, 0x1f, R225 ;  /* 0x0000001fff007819 */ /* 0x000fe400000114e1 */
[----:B------:R4:W5:Y:S03]  /*c180*/  @!P1 LDG.E R223, [R4.64] ;  /* 0x0000000604df9981 */ /* 0x000966000c1e1900 */
[----:B------:R-:W-:Y:S04]  /*c190*/  IMAD R0, R0, c[0x0][0x1e0], RZ ;  /* 0x0000780000007a24 */ /* 0x000fe800078e02ff */
[----:B------:R-:W-:Y:S01]  /*c1a0*/  IMAD R0, R225, c[0x0][0x1e4], R0 ;  /* 0x00007900e1007a24 */ /* 0x000fe200078e0200 */
[----:B--2---:R-:W-:Y:S03]  /*c1b0*/  SHF.R.S32.HI R206, RZ, 0x1f, R206 ;  /* 0x0000001fffce7819 */ /* 0x004fe600000114ce */
[----:B------:R-:W-:Y:S02]  /*c1c0*/  IMAD.IADD R3, R3, 0x1, R0 ;  /* 0x0000000103037824 */ /* 0x000fe400078e0200 */
[C---:B---3--:R-:W-:Y:S04]  /*c1d0*/  IMAD.WIDE.U32 R232, R103.reuse, c[0x0][0x1e8], RZ ;  /* 0x00007a0067e87a25 */ /* 0x048fe800078e00ff */
[----:B------:R-:W-:Y:S04]  /*c1e0*/  IMAD R206, R206, c[0x0][0x1e8], RZ ;  /* 0x00007a00cece7a24 */ /* 0x000fe800078e02ff */
[----:B------:R-:W-:Y:S02]  /*c1f0*/  IMAD R206, R103, c[0x0][0x1ec], R206 ;  /* 0x00007b0067ce7a24 */ /* 0x000fe400078e02ce */
[----:B------:R-:W2:Y:S02]  /*c200*/  S2R R103, SR_TID.X ;  /* 0x0000000000677919 */ /* 0x000ea40000002100 */
[----:B------:R-:W-:Y:S01]  /*c210*/  IMAD.IADD R206, R233, 0x1, R206 ;  /* 0x00000001e9ce7824 */ /* 0x000fe200078e02ce */
[----:B--2---:R-:W-:Y:S04]  /*c220*/  SHF.R.S32.HI R6, RZ, 0x1f, R103 ;  /* 0x0000001fff067819 */ /* 0x004fe80000011467 */
[----:B------:R-:W-:Y:S01]  /*c230*/  LEA.HI R6, R6, R103, RZ, 0x2 ;  /* 0x0000006706067211 */ /* 0x000fe200078f10ff */
[----:B------:R-:W-:Y:S03]  /*c240*/  IMAD.SHL.U32 R103, R226, 0x2, RZ ;  /* 0x00000002e2677824 */ /* 0x000fe600078e00ff */
[----:B------:R-:W-:Y:S04]  /*c250*/  SHF.R.S32.HI R6, RZ, 0x2, R6 ;  /* 0x00000002ff067819 */ /* 0x000fe80000011406 */
[----:B----4-:R-:W-:Y:S04]  /*c260*/  IADD3 R5, -R6, 0x30, RZ ;  /* 0x0000003006057810 */ /* 0x010fe80007ffe1ff */
[----:B------:R-:W-:Y:S02]  /*c270*/  ISETP.GE.AND P1, PT, R5, 0x1, PT ;  /* 0x000000010500780c */ /* 0x000fe40003f26270 */
[----:B-----5:R-:W-:Y:S01]  /*c280*/  SHF.R.S32.HI R4, RZ, 0x1f, R223 ;  /* 0x0000001fff047819 */ /* 0x020fe200000114df */
        /* <DEDUP_REMOVED lines=8> */
[----:B------:R-:W2:Y:S01]  /*c310*/  SHFL.IDX PT, R0, R4, RZ, 0x1c1f ;  /* 0x001c1fff04007589 */ /* 0x000ea200000e0000 */
[----:B------:R-:W-:Y:S03]  /*c320*/  ISETP.GE.AND P4, PT, R206, c[0x0][0x1d4], PT ;  /* 0x00007500ce007a0c */ /* 0x000fe60003f86270 */
        /* <DEDUP_REMOVED lines=25> */
.L_x_343:
[----:B--234-:R-:W-:Y:S01]  /*c4c0*/  FMNMX.FTZ R0, R162, R106, !PT ;  /* 0x0000006aa2007209 */ /* 0x01cfe20007810000 */
[----:B------:R-:W-:Y:S03]  /*c4d0*/  LDSM.16.MT88.4 R20, [R209+0x1880] ;  /* 0x00188000d114783b */ /* 0x000fe60000004200 */
        /* <DEDUP_REMOVED lines=36> */
[----:B------:R-:W-:Y:S01]  /*c720*/  SHFL.BFLY PT, R4, R2, 0x2, 0x1f ;  /* 0x0c401f0002047f89 */ /* 0x000fe200000e0000 */
[----:B------:R-:W-:Y:S04]  /*c730*/  FMNMX.FTZ R0, R168, R0, !PT ;  /* 0x00000000a8007209 */ /* 0x000fe80007810000 */
[----:B------:R-:W-:Y:S05]  /*c740*/  FMNMX.FTZ R0, R170, R0, !PT ;  /* 0x00000000aa007209 */ /* 0x000fea0007810000 */
[----:B------:R-:W1:Y:S02]  /*c750*/  SHFL.BFLY PT, R104, R0, 0x2, 0x1f ;  /* 0x0c401f0000687f89 */ /* 0x000e6400000e0000 */
[----:B-1----:R-:W-:Y:S02]  /*c760*/  FMNMX.FTZ R104, R0, R104, !PT ;  /* 0x0000006800687209 */ /* 0x002fe40007810000 */
[----:B------:R-:W-:Y:S02]  /*c770*/  FMNMX.FTZ R106, R106, R3, !PT ;  /* 0x000000036a6a7209 */ /* 0x000fe40007810000 */
        /* <DEDUP_REMOVED lines=12> */
[----:B------:R-:W-:Y:S03]  /*c840*/  FMNMX.FTZ R3, R194, R0, !PT ;  /* 0x00000000c2037209 */ /* 0x000fe60007810000 */
[----:B------:R-:W-:Y:S01]  /*c850*/  FADD.FTZ R0, -R106, R101 ;  /* 0x000000656a007221 */ /* 0x000fe20000010100 */
[----:B------:R-:W-:Y:S02]  /*c860*/  FMNMX.FTZ R3, R171, R3, !PT ;  /* 0x00000003ab037209 */ /* 0x000fe40007810000 */
[----:B--2---:R-:W-:Y:S01]  /*c870*/  FMNMX.FTZ R105, R2, R105, !PT ;  /* 0x0000006902697209 */ /* 0x004fe20007810000 */
[----:B------:R-:W-:Y:S01]  /*c880*/  FMUL.FTZ R2, R0, c[0x0][0x2d0] ;  /* 0x0000b40000027a20 */ /* 0x000fe20000410000 */
[----:B------:R-:W-:Y:S03]  /*c890*/  FMNMX.FTZ R0, R200, R3, !PT ;  /* 0x00000003c8007209 */ /* 0x000fe60007810000 */
[----:B------:R1:W2:Y:S01]  /*c8a0*/  MUFU.EX2 R103, R2 ;  /* 0x0000000200677308 */ /* 0x0002a20000000800 */
[----:B------:R-:W-:Y:S02]  /*c8b0*/  FMNMX.FTZ R0, R107, R0, !PT ;  /* 0x000000006b007209 */ /* 0x000fe40007810000 */
[----:B---3--:R-:W-:Y:S02]  /*c8c0*/  FMNMX.FTZ R104, R104, R4, !PT ;  /* 0x0000000468687209 */ /* 0x008fe40007810000 */
[----:B------:R-:W-:Y:S05]  /*c8d0*/  FMNMX.FTZ R0, R108, R0, !PT ;  /* 0x000000006c007209 */ /* 0x000fea0007810000 */
[----:B------:R-:W3:Y:S01]  /*c8e0*/  SHFL.BFLY PT, R3, R0, 0x2, 0x1f ;  /* 0x0c401f0000037f89 */ /* 0x000ee200000e0000 */
[----:B-1----:R-:W-:Y:S02]  /*c8f0*/  FADD.FTZ R2, -R105, R102 ;  /* 0x0000006669027221 */ /* 0x002fe40000010100 */
[C---:B--2---:R-:W-:Y:S02]  /*c900*/  FMUL.FTZ R5, R103.reuse, R113 ;  /* 0x0000007167057220 */ /* 0x044fe40000410000 */
[----:B------:R-:W-:Y:S02]  /*c910*/  FMUL.FTZ R2, R2, c[0x0][0x2d0] ;  /* 0x0000b40002027a20 */ /* 0x000fe40000410000 */
[C---:B------:R-:W-:Y:S02]  /*c920*/  FMUL.FTZ R32, R103.reuse, R140 ;  /* 0x0000008c67207220 */ /* 0x040fe40000410000 */
[----:B------:R1:W2:Y:S01]  /*c930*/  MUFU.EX2 R102, R2 ;  /* 0x0000000200667308 */ /* 0x0002a20000000800 */
[C---:B------:R-:W-:Y:S01]  /*c940*/  FMUL.FTZ R33, R103.reuse, R141 ;  /* 0x0000008d67217220 */ /* 0x040fe20000410000 */
[----:B---3--:R-:W-:Y:S01]  /*c950*/  FMNMX.FTZ R0, R0, R3, !PT ;  /* 0x0000000300007209 */ /* 0x008fe20007810000 */
        /* <DEDUP_REMOVED lines=161> */
[--C-:B---3--:R-:W-:Y:S09]  /*d370*/  FFMA.FTZ R4, R174, c[0x0][0x2d0], -R3.reuse ;  /* 0x0000b400ae047a23 */ /* 0x108ff20000010803 */
[----:B------:R3:W4:Y:S01]  /*d380*/  MUFU.EX2 R241, R4 ;  /* 0x0000000400f17308 */ /* 0x0007220000000800 */
[--C-:B-1----:R-:W-:Y:S01]  /*d390*/  FFMA.FTZ R100, R191, c[0x0][0x2d0], -R110.reuse ;  /* 0x0000b400bf647a23 */ /* 0x102fe2000001086e */
[----:B------:R-:W-:Y:S08]  /*d3a0*/  MOV R191, R162 ;  /* 0x000000a200bf7202 */ /* 0x000ff00000000f00 */
[----:B------:R1:W-:Y:S01]  /*d3b0*/  MUFU.EX2 R189, R100 ;  /* 0x0000006400bd7308 */ /* 0x0003e20000000800 */
[----:B---3--:R-:W-:Y:S01]  /*d3c0*/  FMUL.FTZ R4, R103, R112 ;  /* 0x0000007067047220 */ /* 0x008fe20000410000 */
[----:B------:R-:W-:Y:S02]  /*d3d0*/  F2FP.PACK_AB R112, R162, R252 ;  /* 0x000000fca270723e */ /* 0x000fe400000000ff */
[----:B----4-:R-:W-:Y:S05]  /*d3e0*/  F2FP.PACK_AB R119, R241, R240 ;  /* 0x000000f0f177723e */ /* 0x010fea00000000ff */
[-C--:B------:R-:W-:Y:S05]  /*d3f0*/  HMMA.16816.F32 R4, R112, R20.reuse, R4 ;  /* 0x000000147004723c */ /* 0x080fea0000001804 */
[--C-:B-1----:R-:W-:Y:S02]  /*d400*/  FFMA.FTZ R100, R192, c[0x0][0x2d0], -R110.reuse ;  /* 0x0000b400c0647a23 */ /* 0x102fe4000001086e */
[----:B------:R-:W3:Y:S01]  /*d410*/  LDL.LU R192, [R1+0x14] ;  /* 0x0000140001c07983 */ /* 0x000ee20000300800 */
[C---:B------:R-:W-:Y:S01]  /*d420*/  HMMA.16816.F32 R8, R116.reuse, R20, R8 ;  /* 0x000000147408723c */ /* 0x040fe20000001808 */
[----:B------:R1:W4:Y:S06]  /*d430*/  MUFU.EX2 R188, R100 ;  /* 0x0000006400bc7308 */ /* 0x00032c0000000800 */
[C---:B------:R-:W-:Y:S01]  /*d440*/  FMUL.FTZ R20, R103.reuse, R128 ;  /* 0x0000008067147220 */ /* 0x040fe20000410000 */
[-C--:B------:R-:W-:Y:S04]  /*d450*/  HMMA.16816.F32 R12, R116, R22.reuse, R12 ;  /* 0x00000016740c723c */ /* 0x080fe8000000180c */
[----:B------:R-:W-:Y:S04]  /*d460*/  FMUL.FTZ R21, R103, R129 ;  /* 0x0000008167157220 */ /* 0x000fe80000410000 */
[C---:B------:R-:W-:Y:S07]  /*d470*/  HMMA.16816.F32 R16, R112.reuse, R22, R16 ;  /* 0x000000167010723c */ /* 0x040fee0000001810 */
[C---:B------:R-:W-:Y:S02]  /*d480*/  FMUL.FTZ R22, R102.reuse, R130 ;  /* 0x0000008266167220 */ /* 0x040fe40000410000 */
[----:B-1----:R-:W-:Y:S02]  /*d490*/  FFMA.FTZ R100, R193, c[0x0][0x2d0], -R3 ;  /* 0x0000b400c1647a23 */ /* 0x002fe40000010803 */
[----:B------:R-:W5:Y:S01]  /*d4a0*/  LDL.LU R193, [R1+0x10] ;  /* 0x0000100001c17983 */ /* 0x000f620000300800 */
[----:B------:R-:W-:Y:S01]  /*d4b0*/  FMUL.FTZ R23, R102, R131 ;  /* 0x0000008366177220 */ /* 0x000fe20000410000 */
[----:B------:R1:W-:Y:S02]  /*d4c0*/  MUFU.EX2 R187, R100 ;  /* 0x0000006400bb7308 */ /* 0x0003e40000000800 */
[----:B------:R-:W-:Y:S04]  /*d4d0*/  LDSM.16.MT88.4 R128, [R210+0x1c80] ;  /* 0x001c8000d280783b */ /* 0x000fe80000004200 */
        /* <DEDUP_REMOVED lines=12> */
[----:B--2---:R-:W-:Y:S07]  /*d5a0*/  FMUL.FTZ R36, R103, R144 ;  /* 0x0000009067247220 */ /* 0x004fee0000410000 */
[-C--:B------:R-:W-:Y:S03]  /*d5b0*/  HMMA.16816.F32 R36, R112, R120.reuse, R36 ;  /* 0x000000787024723c */ /* 0x080fe60000001824 */
        /* <DEDUP_REMOVED lines=9> */
[----:B------:R1:W-:Y:S07]  /*d650*/  MUFU.EX2 R184, R100 ;  /* 0x0000006400b87308 */ /* 0x0003ee0000000800 */
[C---:B------:R-:W-:Y:S08]  /*d660*/  HMMA.16816.F32 R56, R116.reuse, R124, R56 ;  /* 0x0000007c7438723c */ /* 0x040ff00000001838 */
[-C--:B------:R-:W-:Y:S08]  /*d670*/  HMMA.16816.F32 R60, R116, R126.reuse, R60 ;  /* 0x0000007e743c723c */ /* 0x080ff0000000183c */
[C---:B------:R-:W-:Y:S01]  /*d680*/  HMMA.16816.F32 R64, R112.reuse, R126, R64 ;  /* 0x0000007e7040723c */ /* 0x040fe20000001840 */
[----:B------:R-:W4:Y:S03]  /*d690*/  LDSM.16.MT88.4 R124, [R210+0x3080] ;  /* 0x00308000d27c783b */ /* 0x000f260000004200 */
[--C-:B-1----:R-:W-:Y:S04]  /*d6a0*/  FFMA.FTZ R100, R197, c[0x0][0x2d0], -R161.reuse ;  /* 0x0000b400c5647a23 */ /* 0x102fe800000108a1 */
[----:B------:R1:W-:Y:S01]  /*d6b0*/  MUFU.EX2 R183, R100 ;  /* 0x0000006400b77308 */ /* 0x0003e20000000800 */
[-C--:B----4-:R-:W-:Y:S08]  /*d6c0*/  HMMA.16816.F32 R68, R112, R120.reuse, R68 ;  /* 0x000000787044723c */ /* 0x090ff00000001844 */
[C---:B------:R-:W-:Y:S08]  /*d6d0*/  HMMA.16816.F32 R72, R116.reuse, R120, R72 ;  /* 0x000000787448723c */ /* 0x040ff00000001848 */
[-C--:B------:R-:W-:Y:S04]  /*d6e0*/  HMMA.16816.F32 R76, R116, R122.reuse, R76 ;  /* 0x0000007a744c723c */ /* 0x080fe8000000184c */
[----:B-1----:R-:W-:Y:S04]  /*d6f0*/  FFMA.FTZ R100, R198, c[0x0][0x2d0], -R161 ;  /* 0x0000b400c6647a23 */ /* 0x002fe800000108a1 */
[C---:B------:R-:W-:Y:S01]  /*d700*/  HMMA.16816.F32 R80, R112.reuse, R122, R80 ;  /* 0x0000007a7050723c */ /* 0x040fe20000001850 */
[----:B------:R-:W1:Y:S01]  /*d710*/  LDSM.16.MT88.4 R120, [R209+0x1c80] ;  /* 0x001c8000d178783b */ /* 0x000e620000004200 */
[----:B------:R4:W1:Y:S06]  /*d720*/  MUFU.EX2 R182, R100 ;  /* 0x0000006400b67308 */ /* 0x00086c0000000800 */
[-C--:B------:R-:W-:Y:S08]  /*d730*/  HMMA.16816.F32 R84, R112, R124.reuse, R84 ;  /* 0x0000007c7054723c */ /* 0x080ff00000001854 */
[C---:B------:R-:W-:Y:S08]  /*d740*/  HMMA.16816.F32 R88, R116.reuse, R124, R88 ;  /* 0x0000007c7458723c */ /* 0x040ff00000001858 */
[-C--:B------:R-:W-:Y:S04]  /*d750*/  HMMA.16816.F32 R92, R116, R126.reuse, R92 ;  /* 0x0000007e745c723c */ /* 0x080fe8000000185c */
[--C-:B----4-:R-:W-:Y:S02]  /*d760*/  FFMA.FTZ R100, R164, c[0x0][0x2d0], -R109.reuse ;  /* 0x0000b400a4647a23 */ /* 0x110fe4000001086d */
        /* <DEDUP_REMOVED lines=13> */
[-C--:B-1----:R-:W-:Y:S03]  /*d840*/  HMMA.16816.F32 R4, R112, R120.reuse, R4 ;  /* 0x000000787004723c */ /* 0x082fe60000001804 */
[--C-:B----4-:R-:W-:Y:S04]  /*d850*/  FFMA.FTZ R100, R166, c[0x0][0x2d0], -R161.reuse ;  /* 0x0000b400a6647a23 */ /* 0x110fe800000108a1 */
[----:B------:R1:W-:Y:S01]  /*d860*/  MUFU.EX2 R179, R100 ;  /* 0x0000006400b37308 */ /* 0x0003e20000000800 */
[C---:B------:R-:W-:Y:S04]  /*d870*/  HMMA.16816.F32 R8, R116.reuse, R120, R8 ;  /* 0x000000787408723c */ /* 0x040fe80000001808 */
[--C-:B------:R-:W-:Y:S04]  /*d880*/  FFMA.FTZ R109, R169, c[0x0][0x2d0], -R110.reuse ;  /* 0x0000b400a96d7a23 */ /* 0x100fe8000001086e */
        /* <DEDUP_REMOVED lines=9> */
[----:B----4-:R-:W-:Y:S04]  /*d920*/  F2FP.PACK_AB R109, R182, R183 ;  /* 0x000000b7b66d723e */ /* 0x010fe800000000ff */
[-C--:B------:R-:W-:Y:S08]  /*d930*/  HMMA.16816.F32 R28, R116, R130.reuse, R28 ;  /* 0x00000082741c723c */ /* 0x080ff0000000181c */
[C---:B------:R-:W-:Y:S01]  /*d940*/  HMMA.16816.F32 R32, R112.reuse, R130, R32 ;  /* 0x000000827020723c */ /* 0x040fe20000001820 */
[----:B------:R-:W4:Y:S03]  /*d950*/  LDSM.16.MT88.4 R128, [R209+0x3480] ;  /* 0x00348000d180783b */ /* 0x000f260000004200 */
[----:B-1----:R-:W-:Y:S01]  /*d960*/  FFMA.FTZ R100, R199, c[0x0][0x2d0], -R110 ;  /* 0x0000b400c7647a23 */ /* 0x002fe2000001086e */
[----:B------:R-:W-:Y:S03]  /*d970*/  F2FP.PACK_AB R111, R178, R179 ;  /* 0x000000b3b26f723e */ /* 0x000fe600000000ff */
[-C--:B---3--:R-:W-:Y:S01]  /*d980*/  HMMA.16816.F32 R36, R112, R124.reuse, R36 ;  /* 0x0000007c7024723c */ /* 0x088fe20000001824 */
[----:B------:R1:W3:Y:S03]  /*d990*/  MUFU.EX2 R177, R100 ;  /* 0x0000006400b17308 */ /* 0x0002e60000000800 */
[----:B------:R-:W-:Y:S04]  /*d9a0*/  FFMA.FTZ R0, R0, R192, R238 ;  /* 0x000000c000007223 */ /* 0x000fe800000100ee */
[C---:B------:R-:W-:Y:S04]  /*d9b0*/  HMMA.16816.F32 R40, R116.reuse, R124, R40 ;  /* 0x0000007c7428723c */ /* 0x040fe80000001828 */
[----:B------:R-:W-:Y:S04]  /*d9c0*/  FADD.FTZ R0, R239, R0 ;  /* 0x00000000ef007221 */ /* 0x000fe80000010000 */
[-C--:B------:R-:W-:Y:S04]  /*d9d0*/  HMMA.16816.F32 R44, R116, R126.reuse, R44 ;  /* 0x0000007e742c723c */ /* 0x080fe8000000182c */
[----:B------:R-:W-:Y:S04]  /*d9e0*/  FADD.FTZ R0, R240, R0 ;  /* 0x00000000f0007221 */ /* 0x000fe80000010000 */
[C---:B------:R-:W-:Y:S01]  /*d9f0*/  HMMA.16816.F32 R48, R112.reuse, R126, R48 ;  /* 0x0000007e7030723c */ /* 0x040fe20000001830 */
[----:B------:R-:W2:Y:S03]  /*da00*/  LDSM.16.MT88.4 R124, [R210+0x3480] ;  /* 0x00348000d27c783b */ /* 0x000ea60000004200 */
[--C-:B-1----:R-:W-:Y:S01]  /*da10*/  FFMA.FTZ R100, R171, c[0x0][0x2d0], -R3.reuse ;  /* 0x0000b400ab647a23 */ /* 0x102fe20000010803 */
[----:B---3--:R-:W-:Y:S01]  /*da20*/  F2FP.PACK_AB R160, R176, R177 ;  /* 0x000000b1b0a0723e */ /* 0x008fe200000000ff */
[----:B------:R-:W-:Y:S02]  /*da30*/  FADD.FTZ R0, R241, R0 ;  /* 0x00000000f1007221 */ /* 0x000fe40000010000 */
[-C--:B------:R-:W-:Y:S01]  /*da40*/  HMMA.16816.F32 R52, R112, R120.reuse, R52 ;  /* 0x000000787034723c */ /* 0x080fe20000001834 */
[----:B------:R1:W-:Y:S03]  /*da50*/  MUFU.EX2 R175, R100 ;  /* 0x0000006400af7308 */ /* 0x0003e60000000800 */
[----:B-----5:R-:W-:Y:S04]  /*da60*/  FFMA.FTZ R101, R101, R193, R242 ;  /* 0x000000c165657223 */ /* 0x020fe800000100f2 */
[C---:B------:R-:W-:Y:S08]  /*da70*/  HMMA.16816.F32 R56, R116.reuse, R120, R56 ;  /* 0x000000787438723c */ /* 0x040ff00000001838 */
[-C--:B------:R-:W-:Y:S08]  /*da80*/  HMMA.16816.F32 R60, R116, R122.reuse, R60 ;  /* 0x0000007a743c723c */ /* 0x080ff0000000183c */
[C---:B------:R-:W-:Y:S04]  /*da90*/  HMMA.16816.F32 R64, R112.reuse, R122, R64 ;  /* 0x0000007a7040723c */ /* 0x040fe80000001840 */
[--C-:B-1----:R-:W-:Y:S02]  /*daa0*/  FFMA.FTZ R100, R200, c[0x0][0x2d0], -R3.reuse ;  /* 0x0000b400c8647a23 */ /* 0x102fe40000010803 */
[----:B------:R-:W-:Y:S01]  /*dab0*/  FFMA.FTZ R3, R108, c[0x0][0x2d0], -R3 ;  /* 0x0000b4006c037a23 */ /* 0x000fe20000010803 */
[----:B------:R-:W-:Y:S01]  /*dac0*/  F2FP.PACK_AB R108, R184, R185 ;  /* 0x000000b9b86c723e */ /* 0x000fe200000000ff */
[-C--:B----4-:R-:W-:Y:S01]  /*dad0*/  HMMA.16816.F32 R68, R112, R128.reuse, R68 ;  /* 0x000000807044723c */ /* 0x090fe20000001844 */
[----:B------:R1:W3:Y:S03]  /*dae0*/  MUFU.EX2 R174, R100 ;  /* 0x0000006400ae7308 */ /* 0x0002e60000000800 */
[----:B------:R-:W-:Y:S04]  /*daf0*/  FFMA.FTZ R102, R102, R194, R248 ;  /* 0x000000c266667223 */ /* 0x000fe800000100f8 */
[C---:B------:R-:W-:Y:S08]  /*db00*/  HMMA.16816.F32 R72, R116.reuse, R128, R72 ;  /* 0x000000807448723c */ /* 0x040ff00000001848 */
[-C--:B------:R-:W-:Y:S08]  /*db10*/  HMMA.16816.F32 R76, R116, R130.reuse, R76 ;  /* 0x00000082744c723c */ /* 0x080ff0000000184c */
[C---:B------:R-:W-:Y:S04]  /*db20*/  HMMA.16816.F32 R80, R112.reuse, R130, R80 ;  /* 0x000000827050723c */ /* 0x040fe80000001850 */
[----:B-1----:R-:W-:Y:S01]  /*db30*/  FFMA.FTZ R100, R168, c[0x0][0x2d0], -R110 ;  /* 0x0000b400a8647a23 */ /* 0x002fe2000001086e */
[----:B---3--:R-:W-:Y:S03]  /*db40*/  F2FP.PACK_AB R161, R174, R175 ;  /* 0x000000afaea1723e */ /* 0x008fe600000000ff */
[-C--:B--2---:R-:W-:Y:S01]  /*db50*/  HMMA.16816.F32 R84, R112, R124.reuse, R84 ;  /* 0x0000007c7054723c */ /* 0x084fe20000001854 */
[----:B------:R1:W-:Y:S03]  /*db60*/  MUFU.EX2 R173, R100 ;  /* 0x0000006400ad7308 */ /* 0x0003e60000000800 */
[----:B------:R-:W-:Y:S04]  /*db70*/  FFMA.FTZ R103, R103, R195, R252 ;  /* 0x000000c367677223 */ /* 0x000fe800000100fc */
[C---:B------:R-:W-:Y:S08]  /*db80*/  HMMA.16816.F32 R88, R116.reuse, R124, R88 ;  /* 0x0000007c7458723c */ /* 0x040ff00000001858 */
[-C--:B------:R-:W-:Y:S08]  /*db90*/  HMMA.16816.F32 R92, R116, R126.reuse, R92 ;  /* 0x0000007e745c723c */ /* 0x080ff0000000185c */
[----:B------:R-:W-:Y:S04]  /*dba0*/  HMMA.16816.F32 R96, R112, R126, R96 ;  /* 0x0000007e7060723c */ /* 0x000fe80000001860 */
[----:B-1----:R-:W-:Y:S01]  /*dbb0*/  FFMA.FTZ R100, R170, c[0x0][0x2d0], -R110 ;  /* 0x0000b400aa647a23 */ /* 0x002fe2000001086e */
[----:B------:R-:W-:Y:S01]  /*dbc0*/  F2FP.PACK_AB R110, R180, R181 ;  /* 0x000000b5b46e723e */ /* 0x000fe200000000ff */
[----:B------:R-:W1:Y:S02]  /*dbd0*/  LDSM.16.MT88.4 R168, [R209+0x3880] ;  /* 0x00388000d1a8783b */ /* 0x000e640000004200 */
[----:B------:R-:W2:Y:S04]  /*dbe0*/  MUFU.EX2 R172, R100 ;  /* 0x0000006400ac7308 */ /* 0x000ea80000000800 */
[-C--:B------:R-:W-:Y:S02]  /*dbf0*/  HMMA.16816.F32 R112, R108, R132.reuse, R4 ;  /* 0x000000846c70723c */ /* 0x080fe40000001804 */
[----:B------:R-:W3:Y:S04]  /*dc00*/  LDSM.16.MT88.4 R4, [R210+0x3880] ;  /* 0x00388000d204783b */ /* 0x000ee80000004200 */
[----:B------:R-:W4:Y:S01]  /*dc10*/  MUFU.EX2 R100, R3 ;  /* 0x0000000300647308 */ /* 0x000f220000000800 */
[----:B--2---:R-:W-:Y:S02]  /*dc20*/  F2FP.PACK_AB R162, R172, R173 ;  /* 0x000000adaca2723e */ /* 0x004fe400000000ff */
[----:B----4-:R-:W-:Y:S03]  /*dc30*/  F2FP.PACK_AB R163, R100, R107 ;  /* 0x0000006b64a3723e */ /* 0x010fe600000000ff */
[----:B------:R-:W-:Y:S04]  /*dc40*/  FADD.FTZ R3, R206, R0 ;  /* 0x00000000ce037221 */ /* 0x000fe80000010000 */
[C---:B------:R-:W-:Y:S07]  /*dc50*/  HMMA.16816.F32 R116, R160.reuse, R132, R8 ;  /* 0x00000084a074723c */ /* 0x040fee0000001808 */
[----:B------:R-:W-:Y:S01]  /*dc60*/  FADD.FTZ R9, R191, R103 ;  /* 0x00000067bf097221 */ /* 0x000fe20000010000 */
[-C--:B------:R-:W-:Y:S01]  /*dc70*/  HMMA.16816.F32 R120, R160, R134.reuse, R12 ;  /* 0x00000086a078723c */ /* 0x080fe2000000180c */
[----:B------:R-:W2:Y:S03]  /*dc80*/  LDL R12, [R1] ;  /* 0x00000000010c7983 */ /* 0x000ea60000100800 */
        /* <DEDUP_REMOVED lines=34> */
[-C--:B-1----:R-:W-:Y:S08]  /*deb0*/  HMMA.16816.F32 R68, R108, R168.reuse, R68 ;  /* 0x000000a86c44723c */ /* 0x082ff00000001844 */
[C---:B------:R-:W-:Y:S08]  /*dec0*/  HMMA.16816.F32 R72, R160.reuse, R168, R72 ;  /* 0x000000a8a048723c */ /* 0x040ff00000001848 */
[-C--:B------:R-:W-:Y:S08]  /*ded0*/  HMMA.16816.F32 R76, R160, R170.reuse, R76 ;  /* 0x000000aaa04c723c */ /* 0x080ff0000000184c */
[C---:B------:R-:W-:Y:S08]  /*dee0*/  HMMA.16816.F32 R80, R108.reuse, R170, R80 ;  /* 0x000000aa6c50723c */ /* 0x040ff00000001850 */
[-C--:B---3--:R-:W-:Y:S08]  /*def0*/  HMMA.16816.F32 R84, R108, R4.reuse, R84 ;  /* 0x000000046c54723c */ /* 0x088ff00000001854 */
        /* <DEDUP_REMOVED lines=27> */
[----:B--2---:R-:W-:Y:S02]  /*e0b0*/  ISETP.GT.AND P0, PT, R224, R12, PT ;  /* 0x0000000ce000720c */ /* 0x004fe40003f04270 */
[----:B------:R-:W-:Y:S11]  /*e0c0*/  MOV R224, R0 ;  /* 0x0000000000e07202 */ /* 0x000ff60000000f00 */
[----:B-1----:R-:W-:-:S05]  /*e0d0*/  @P0 BRA `(.L_x_344) ;  /* 0xffffcdc000000947 */ /* 0x002fca000383ffff */
.L_x_339:
        /* <DEDUP_REMOVED lines=15> */
.L_x_366:
[----:B------:R-:W2:Y:S01]  /*e1d0*/  LDL R13, [R1+0x40] ;  /* 0x00004000010d7983 */ /* 0x000ea20000100800 */
[----:B------:R-:W-:Y:S04]  /*e1e0*/  DEPBAR.LE SB0, 0x0 ;  /* 0x000080000000791a */ /* 0x000fe80000000000 */
[----:B------:R-:W3:Y:S01]  /*e1f0*/  LDL R12, [R1+0x3c] ;  /* 0x00003c00010c7983 */ /* 0x000ee20000100800 */
[C---:B------:R-:W-:Y:S01]  /*e200*/  ISETP.GE.AND P1, PT, R226.reuse, c[0x0][0x1d4], PT ;  /* 0x00007500e2007a0c */ /* 0x040fe20003f26270 */
[----:B-1----:R-:W-:Y:S01]  /*e210*/  IMAD.WIDE.U32 R2, R225, c[0x0][0x208], RZ ;  /* 0x00008200e1027a25 */ /* 0x002fe200078e00ff */
[----:B------:R-:W-:Y:S01]  /*e220*/  SHF.R.S32.HI R4, RZ, 0x1f, R223 ;  /* 0x0000001fff047819 */ /* 0x000fe200000114df */
[----:B------:R-:W1:Y:S01]  /*e230*/  S2R R5, SR_CTAID.Y ;  /* 0x0000000000057919 */ /* 0x000e620000002600 */
[----:B------:R-:W-:Y:S01]  /*e240*/  IADD3 R11, R226, 0x40, RZ ;  /* 0x00000040e20b7810 */ /* 0x000fe20007ffe0ff */
[----:B------:R-:W-:Y:S01]  /*e250*/  BSSY B0, `(.L_x_346) ;  /* 0x0000051000007945 */ /* 0x000fe20003800000 */
[----:B------:R-:W-:Y:S01]  /*e260*/  SHF.R.S32.HI R0, RZ, 0x1f, R225 ;  /* 0x0000001fff007819 */ /* 0x000fe200000114e1 */
[----:B------:R-:W4:Y:S01]  /*e270*/  S2R R8, SR_CTAID.Y ;  /* 0x0000000000087919 */ /* 0x000f220000002600 */
[----:B------:R-:W-:Y:S03]  /*e280*/  IMAD R4, R4, c[0x0][0x218], RZ ;  /* 0x0000860004047a24 */ /* 0x000fe600078e02ff */
[----:B------:R-:W-:Y:S01]  /*e290*/  BAR.SYNC.DEFER_BLOCKING 0x0 ;  /* 0x0000000000007b1d */ /* 0x000fe20000010000 */
[----:B------:R-:W-:Y:S02]  /*e2a0*/  IMAD R0, R0, c[0x0][0x208], RZ ;  /* 0x0000820000007a24 */ /* 0x000fe400078e02ff */
[----:B------:R-:W-:Y:S02]  /*e2b0*/  IMAD R4, R223, c[0x0][0x21c], R4 ;  /* 0x00008700df047a24 */ /* 0x000fe400078e0204 */
[----:B------:R-:W-:Y:S04]  /*e2c0*/  IMAD R0, R225, c[0x0][0x20c], R0 ;  /* 0x00008300e1007a24 */ /* 0x000fe800078e0200 */
[----:B------:R-:W-:Y:S04]  /*e2d0*/  IMAD.IADD R3, R3, 0x1, R0 ;  /* 0x0000000103037824 */ /* 0x000fe800078e0200 */
[----:B------:R-:W-:Y:S01]  /*e2e0*/  IMAD.WIDE.U32 R2, R223, c[0x0][0x218], R2 ;  /* 0x00008600df027a25 */ /* 0x000fe200078e0002 */
[----:B------:R-:W-:Y:S04]  /*e2f0*/  LDSM.16.M88.4 R48, [R211+0x6080] ;  /* 0x00608000d330783b */ /* 0x000fe80000000200 */
[----:B------:R-:W-:Y:S04]  /*e300*/  LDSM.16.M88.4 R44, [R211+0x7080] ;  /* 0x00708000d32c783b */ /* 0x000fe80000000200 */
[----:B------:R-:W-:Y:S04]  /*e310*/  LDSM.16.M88.4 R16, [R208+0x3c80] ;  /* 0x003c8000d010783b */ /* 0x000fe80000000200 */
[----:B------:R-:W-:Y:S04]  /*e320*/  LDSM.16.M88.4 R32, [R208+0x4080] ;  /* 0x00408000d020783b */ /* 0x000fe80000000200 */
[----:B------:R-:W-:Y:S01]  /*e330*/  LDSM.16.M88.4 R160, [R208+0x4480] ;  /* 0x00448000d0a0783b */ /* 0x000fe20000000200 */
[----:B-1----:R-:W-:Y:S01]  /*e340*/  SHF.R.S32.HI R5, RZ, 0x1f, R5 ;  /* 0x0000001fff057819 */ /* 0x002fe20000011405 */
[----:B----4-:R-:W-:Y:S02]  /*e350*/  IMAD.WIDE.U32 R6, R8, c[0x0][0x210], RZ ;  /* 0x0000840008067a25 */ /* 0x010fe400078e00ff */
[----:B------:R-:W-:Y:S02]  /*e360*/  LDSM.16.M88.4 R164, [R212+0x6080] ;  /* 0x00608000d4a4783b */ /* 0x000fe40000000200 */
[----:B------:R-:W-:Y:S01]  /*e370*/  IMAD R5, R5, c[0x0][0x210], RZ ;  /* 0x0000840005057a24 */ /* 0x000fe200078e02ff */
[----:B------:R-:W-:Y:S01]  /*e380*/  IADD3 R0, P0, R6, R2, RZ ;  /* 0x0000000206007210 */ /* 0x000fe20007f1e0ff */
[----:B------:R-:W-:Y:S01]  /*e390*/  LDSM.16.M88.4 R172, [R212+0x7080] ;  /* 0x00708000d4ac783b */ /* 0x000fe20000000200 */
[----:B------:R-:W-:Y:S01]  /*e3a0*/  IADD3 R6, R226, 0x20, RZ ;  /* 0x00000020e2067810 */ /* 0x000fe20007ffe0ff */
[----:B------:R-:W-:Y:S02]  /*e3b0*/  IMAD R5, R8, c[0x0][0x214], R5 ;  /* 0x0000850008057a24 */ /* 0x000fe400078e0205 */
[----:B------:R-:W-:Y:S01]  /*e3c0*/  LDSM.16.M88.4 R168, [R213] ;  /* 0x00000000d5a8783b */ /* 0x000fe20000000200 */
[----:B------:R-:W-:Y:S01]  /*e3d0*/  SHF.R.S32.HI R6, RZ, 0x1f, R6 ;  /* 0x0000001fff067819 */ /* 0x000fe20000011406 */
[----:B------:R-:W-:Y:S01]  /*e3e0*/  IMAD.IADD R5, R7, 0x1, R5 ;  /* 0x0000000107057824 */ /* 0x000fe200078e0205 */
[----:B------:R-:W-:Y:S01]  /*e3f0*/  IADD3 R7, R226, 0x20, RZ ;  /* 0x00000020e2077810 */ /* 0x000fe20007ffe0ff */
[----:B------:R-:W-:Y:S03]  /*e400*/  LDSM.16.M88.4 R176, [R221] ;  /* 0x00000000ddb0783b */ /* 0x000fe60000000200 */
[----:B------:R-:W-:Y:S01]  /*e410*/  IADD3.X R3, R5, R3, R4, P0, !PT ;  /* 0x0000000305037210 */ /* 0x000fe200007fe404 */
[----:B------:R-:W-:Y:S01]  /*e420*/  LDSM.16.M88.4 R180, [R220] ;  /* 0x00000000dcb4783b */ /* 0x000fe20000000200 */
[----:B------:R-:W-:Y:S02]  /*e430*/  LEA R10, P0, R0, c[0x0][0x1f8], 0x1 ;  /* 0x00007e00000a7a11 */ /* 0x000fe400078008ff */
[----:B------:R-:W-:Y:S02]  /*e440*/  IADD3 R5, R226, 0x40, RZ ;  /* 0x00000040e2057810 */ /* 0x000fe40007ffe0ff */
[----:B------:R-:W-:Y:S02]  /*e450*/  LEA.HI.X R3, R0, c[0x0][0x1fc], R3, 0x1, P0 ;  /* 0x00007f0000037a11 */ /* 0x000fe400000f0c03 */
[----:B------:R-:W-:Y:S01]  /*e460*/  LEA.HI R6, R6, R7, RZ, 0x3 ;  /* 0x0000000706067211 */ /* 0x000fe200078f18ff */
[----:B------:R-:W1:Y:S01]  /*e470*/  SHFL.IDX PT, R0, R10, RZ, 0x1c1f ;  /* 0x001c1fff0a007589 */ /* 0x000e6200000e0000 */
[----:B------:R-:W-:Y:S02]  /*e480*/  SHF.R.S32.HI R5, RZ, 0x1f, R5 ;  /* 0x0000001fff057819 */ /* 0x000fe40000011405 */
[----:B------:R-:W-:Y:S01]  /*e490*/  LOP3.LUT R6, R6, 0xfffffff8, RZ, 0xc0, !PT ;  /* 0xfffffff806067812 */ /* 0x000fe200078ec0ff */
[----:B------:R-:W4:Y:S01]  /*e4a0*/  SHFL.IDX PT, R2, R3, RZ, 0x1c1f ;  /* 0x001c1fff03027589 */ /* 0x000f2200000e0000 */
[----:B------:R-:W-:Y:S03]  /*e4b0*/  LEA.HI R5, R5, R11, RZ, 0x3 ;  /* 0x0000000b05057211 */ /* 0x000fe600078f18ff */
[----:B------:R-:W-:Y:S01]  /*e4c0*/  IMAD.SHL.U32 R100, R6, 0x2, RZ ;  /* 0x0000000206647824 */ /* 0x000fe200078e00ff */
[----:B------:R-:W-:Y:S01]  /*e4d0*/  LOP3.LUT R5, R5, 0xfffffff8, RZ, 0xc0, !PT ;  /* 0xfffffff805057812 */ /* 0x000fe200078ec0ff */
[----:B------:R-:W5:Y:S04]  /*e4e0*/  S2R R11, SR_TID.X ;  /* 0x00000000000b7919 */ /* 0x000f680000002100 */
[----:B------:R-:W-:Y:S01]  /*e4f0*/  IMAD.SHL.U32 R102, R5, 0x2, RZ ;  /* 0x0000000205667824 */ /* 0x000fe200078e00ff */
[----:B-1----:R-:W-:Y:S05]  /*e500*/  IADD3 R8, P0, R0, R252, RZ ;  /* 0x000000fc00087210 */ /* 0x002fea0007f1e0ff */
[----:B----4-:R-:W-:Y:S05]  /*e510*/  IMAD.X R9, R2, 0x1, R228, P0 ;  /* 0x0000000102097824 */ /* 0x010fea00000e06e4 */
[----:B------:R-:W-:Y:S01]  /*e520*/  @!PT LDS RZ, [RZ] ;  /* 0x00000000fffff984 */ /* 0x000fe20000000800 */
[----:B------:R1:W-:Y:S01]  /*e530*/  LDGSTS.E.BYPASS.LTC128B.128 [R222+0x1880], [R8.64], !P1 ;  /* 0x0188000008de7fae */ /* 0x0003e2000c901d46 */
[----:B-----5:R-:W-:Y:S02]  /*e540*/  ISETP.GT.AND P1, PT, R11, 0x3f, PT ;  /* 0x0000003f0b00780c */ /* 0x020fe40003f24270 */
        /* <DEDUP_REMOVED lines=14> */
[----:B-1----:R1:W2:Y:S04]  /*e630*/  SHFL.IDX PT, R4, R3, 0x1, 0x1c1f ;  /* 0x003c1f0003047f89 */ /* 0x0022a800000e0000 */
[----:B------:R1:W3:Y:S02]  /*e640*/  SHFL.IDX PT, R0, R10, 0x1, 0x1c1f ;  /* 0x003c1f000a007f89 */ /* 0x0002e400000e0000 */
.L_x_387:
[C---:B-1----:R-:W-:Y:S02]  /*e650*/  IADD3 R10, R226.reuse, 0x20, RZ ;  /* 0x00000020e20a7810 */ /* 0x042fe40007ffe0ff */
[----:B------:R-:W-:Y:S02]  /*e660*/  ISETP.GE.AND P3, PT, R226, c[0x0][0x1d4], PT ;  /* 0x00007500e2007a0c */ /* 0x000fe40003f66270 */
        /* <DEDUP_REMOVED lines=15> */
.L_x_347:
[----:B------:R-:W-:Y:S05]  /*e760*/  BSYNC B0 ;  /* 0x0000000000007941 */ /* 0x000fea0003800000 */
.L_x_346:
[----:B------:R-:W0:Y:S01]  /*e770*/  LDGDEPBAR ;  /* 0x00000000000079af */ /* 0x000e220000000000 */
[----:B------:R-:W-:Y:S01]  /*e780*/  WARPSYNC 0xffffffff ;  /* 0xffffffff00007948 */ /* 0x000fe20003800000 */
[-C--:B-1----:R-:W-:Y:S06]  /*e790*/  HMMA.16816.F32 R4, R48, R16.reuse, RZ ;  /* 0x000000103004723c */ /* 0x082fec00000018ff */
        /* <DEDUP_REMOVED lines=155> */
[----:B---3--:R-:W-:Y:S02]  /*f150*/  FMUL.FTZ R26, R50, c[0x0][0x320] ;  /* 0x0000c800321a7a20 */ /* 0x008fe40000410000 */
[----:B------:R-:W-:Y:S02]  /*f160*/  FMUL.FTZ R18, R51, c[0x0][0x320] ;  /* 0x0000c80033127a20 */ /* 0x000fe40000410000 */
[----:B------:R-:W-:Y:S02]  /*f170*/  FMUL.FTZ R22, R22, c[0x0][0x320] ;  /* 0x0000c80016167a20 */ /* 0x000fe40000410000 */
[----:B------:R-:W-:Y:S02]  /*f180*/  FMUL.FTZ R23, R23, c[0x0][0x320] ;  /* 0x0000c80017177a20 */ /* 0x000fe40000410000 */
[----:B------:R-:W-:Y:S01]  /*f190*/  FMUL.FTZ R24, R24, c[0x0][0x320] ;  /* 0x0000c80018187a20 */ /* 0x000fe20000410000 */
[----:B------:R2:W3:Y:S01]  /*f1a0*/  MUFU.TANH R161, R22 ;  /* 0x0000001600a17308 */ /* 0x0004e20000002400 */
        /* <DEDUP_REMOVED lines=39> */
[----:B------:R-:W1:Y:S01]  /*f420*/  S2R R233, SR_CTAID.Y ;  /* 0x0000000000e97919 */ /* 0x000e620000002600 */
[----:B---3--:R-:W-:Y:S01]  /*f430*/  ISETP.GT.AND P1, PT, R0, 0x2f, PT ;  /* 0x0000002f0000780c */ /* 0x008fe20003f24270 */
[----:B--2---:R-:W-:Y:S05]  /*f440*/  IMAD R2, R224, 0x30, R2 ;  /* 0x00000030e0027824 */ /* 0x004fea00078e0202 */
[----:B------:R-:W-:Y:S05]  /*f450*/  IADD3 R2, R2, -0x30, R0 ;  /* 0xffffffd002027810 */ /* 0x000fea0007ffe000 */
[----:B------:R-:W-:Y:S04]  /*f460*/  @P2 IMAD.HI.U32 R3, R2, c[0x0][0x2bc], RZ ;  /* 0x0000af0002032a27 */ /* 0x000fe800078e00ff */
[----:B------:R-:W-:Y:S01]  /*f470*/  IMAD.MOV.U32 R0, RZ, RZ, R2 ;  /* 0x000000ffff007224 */ /* 0x000fe200078e0002 */
[----:B------:R-:W-:Y:S04]  /*f480*/  @P2 SHF.R.U32.HI R0, RZ, c[0x0][0x2c0], R3 ;  /* 0x0000b000ff002a19 */ /* 0x000fe80000011603 */
[C---:B----4-:R-:W-:Y:S01]  /*f490*/  @!P1 IADD3 R3, P0, R0.reuse, R234, RZ ;  /* 0x000000ea00039210 */ /* 0x050fe20007f1e0ff */
[----:B-1----:R-:W-:Y:S03]  /*f4a0*/  IMAD.WIDE.U32 R234, R233, c[0x0][0x1e8], RZ ;  /* 0x00007a00e9ea7a25 */ /* 0x002fe600078e00ff */
[----:B-----5:R-:W-:Y:S01]  /*f4b0*/  @!P1 LEA.HI.X.SX32 R5, R0, R232, 0x1, P0 ;  /* 0x000000e800059211 */ /* 0x020fe200000f0eff */
[----:B------:R-:W-:Y:S01]  /*f4c0*/  IMAD.MOV R0, RZ, RZ, -R0 ;  /* 0x000000ffff007224 */ /* 0x000fe200078e0a00 */
[----:B------:R-:W1:Y:S01]  /*f4d0*/  S2R R232, SR_CTAID.Y ;  /* 0x0000000000e87919 */ /* 0x000e620000002600 */
[C---:B------:R-:W-:Y:S02]  /*f4e0*/  @!P1 LEA R4, P0, R3.reuse, c[0x0][0x2a0], 0x2 ;  /* 0x0000a80003049a11 */ /* 0x040fe400078010ff */
[----:B------:R-:W-:Y:S02]  /*f4f0*/  IMAD R225, R0, c[0x0][0x2b8], R2 ;  /* 0x0000ae0000e17a24 */ /* 0x000fe400078e0202 */
[----:B------:R-:W-:Y:S02]  /*f500*/  @!P1 LEA.HI.X R5, R3, c[0x0][0x2a4], R5, 0x2, P0 ;  /* 0x0000a90003059a11 */ /* 0x000fe400000f1405 */
[----:B------:R-:W-:Y:S01]  /*f510*/  IMAD.WIDE.U32 R2, R225, c[0x0][0x1e0], RZ ;  /* 0x00007800e1027a25 */ /* 0x000fe200078e00ff */
[----:B------:R-:W-:Y:S02]  /*f520*/  SHF.R.S32.HI R0, RZ, 0x1f, R225 ;  /* 0x0000001fff007819 */ /* 0x000fe400000114e1 */
[----:B------:R-:W2:Y:S01]  /*f530*/  @!P1 LDG.E R223, [R4.64] ;  /* 0x0000000604df9981 */ /* 0x000ea2000c1e1900 */
[----:B------:R-:W-:Y:S02]  /*f540*/  ISETP.GE.AND P1, PT, R227, 0x1, PT ;  /* 0x00000001e300780c */ /* 0x000fe40003f26270 */
[----:B------:R-:W-:Y:S04]  /*f550*/  IMAD R0, R0, c[0x0][0x1e0], RZ ;  /* 0x0000780000007a24 */ /* 0x000fe800078e02ff */
[----:B------:R-:W-:Y:S04]  /*f560*/  IMAD R0, R225, c[0x0][0x1e4], R0 ;  /* 0x00007900e1007a24 */ /* 0x000fe800078e0200 */
[----:B------:R-:W-:Y:S01]  /*f570*/  IMAD.IADD R3, R3, 0x1, R0 ;  /* 0x0000000103037824 */ /* 0x000fe200078e0200 */
[----:B-1----:R-:W-:Y:S05]  /*f580*/  SHF.R.S32.HI R232, RZ, 0x1f, R232 ;  /* 0x0000001fffe87819 */ /* 0x002fea00000114e8 */
[----:B------:R-:W-:Y:S04]  /*f590*/  IMAD R232, R232, c[0x0][0x1e8], RZ ;  /* 0x00007a00e8e87a24 */ /* 0x000fe800078e02ff */
[----:B------:R-:W-:Y:S01]  /*f5a0*/  IMAD R232, R233, c[0x0][0x1ec], R232 ;  /* 0x00007b00e9e87a24 */ /* 0x000fe200078e02e8 */
[----:B------:R-:W-:Y:S03]  /*f5b0*/  IADD3 R233, R226, 0x20, RZ ;  /* 0x00000020e2e97810 */ /* 0x000fe60007ffe0ff */
[----:B------:R-:W-:Y:S01]  /*f5c0*/  IMAD.IADD R232, R235, 0x1, R232 ;  /* 0x00000001ebe87824 */ /* 0x000fe200078e02e8 */
[----:B------:R-:W-:Y:S02]  /*f5d0*/  ISETP.GE.AND P4, PT, R233, c[0x0][0x1d4], PT ;  /* 0x00007500e9007a0c */ /* 0x000fe40003f86270 */
[----:B--2---:R-:W-:Y:S01]  /*f5e0*/  SHF.R.S32.HI R4, RZ, 0x1f, R223 ;  /* 0x0000001fff047819 */ /* 0x004fe200000114df */
        /* <DEDUP_REMOVED lines=33> */
.L_x_349:
        /* <DEDUP_REMOVED lines=12> */
[C---:B---3--:R-:W-:Y:S02]  /*f8c0*/  IADD3 R7, -R3.reuse, 0x1, R2 ;  /* 0x0000000103077810 */ /* 0x048fe40007ffe102 */
[----:B------:R-:W-:Y:S02]  /*f8d0*/  IADD3 R8, -R3, R2, RZ ;  /* 0x0000000203087210 */ /* 0x000fe40007ffe1ff */
[----:B------:R-:W-:Y:S04]  /*f8e0*/  IADD3 R7, -R230, R7, R229 ;  /* 0x00000007e6077210 */ /* 0x000fe80007ffe1e5 */
[C---:B------:R-:W-:Y:S02]  /*f8f0*/  IADD3 R6, R7.reuse, c[0x0][0x328], RZ ;  /* 0x0000ca0007067a10 */ /* 0x040fe40007ffe0ff */
[----:B------:R-:W-:Y:S04]  /*f900*/  IADD3 R7, R7, UR4, RZ ;  /* 0x0000000407077c10 */ /* 0x000fe8000fffe0ff */
[----:B-1----:R-:W-:Y:S01]  /*f910*/  IADD3 R0, R7, R4, RZ ;  /* 0x0000000407007210 */ /* 0x002fe20007ffe0ff */
        /* <DEDUP_REMOVED lines=15> */
.L_x_352:
[----:B------:R-:W-:Y:S04]  /*fa10*/  MOV R9, 0x1 ;  /* 0x0000000100097802 */ /* 0x000fe80000000f00 */
[----:B------:R-:W-:Y:S11]  /*fa20*/  ISETP.NE.AND P0, PT, R9, c[0x0][0x32c], PT ;  /* 0x0000cb0009007a0c */ /* 0x000ff60003f05270 */
[----:B------:R-:W-:Y:S02]  /*fa30*/  @!UPT UIADD3 URZ, URZ, URZ, URZ ;  /* 0x0000003f3f3ff290 */ /* 0x000fe4000fffe03f */
[----:B------:R-:W-:Y:S05]  /*fa40*/  @P0 IMAD.HI.U32 R9, R4, c[0x0][0x330], RZ ;  /* 0x0000cc0004090a27 */ /* 0x000fea00078e00ff */
[----:B------:R-:W-:Y:S02]  /*fa50*/  @P0 SHF.R.U32.HI R4, RZ, c[0x0][0x334], R9 ;  /* 0x0000cd00ff040a19 */ /* 0x000fe40000011609 */
.L_x_353:
[----:B------:R-:W-:Y:S05]  /*fa60*/  BSYNC B0 ;  /* 0x0000000000007941 */ /* 0x000fea0003800000 */
.L_x_351:
[----:B------:R-:W-:Y:S05]  /*fa70*/  IMAD R4, R4, c[0x0][0x32c], R8 ;  /* 0x0000cb0004047a24 */ /* 0x000fea00078e0208 */
[----:B------:R-:W-:Y:S02]  /*fa80*/  IADD3 R9, R4, c[0x0][0x32c], RZ ;  /* 0x0000cb0004097a10 */ /* 0x000fe40007ffe0ff */
[----:B------:R-:W-:Y:S02]  /*fa90*/  IMNMX R0, R0, R4, !PT ;  /* 0x0000000400007217 */ /* 0x000fe40007800200 */
[----:B------:R-:W-:Y:S02]  /*faa0*/  IMNMX R3, R3, R9, PT ;  /* 0x0000000903037217 */ /* 0x000fe40003800200 */
.L_x_350:
        /* <DEDUP_REMOVED lines=55> */
[----:B------:R-:W-:Y:S01]  /*fe20*/  ISETP.GE.AND P0, PT, R33, 0x1, PT ;  /* 0x000000012100780c */ /* 0x000fe20003f06270 */
[--C-:B-1----:R-:W-:Y:S02]  /*fe30*/  IMAD.IADD R2, R6, 0x1, R3.reuse ;  /* 0x0000000106027824 */ /* 0x102fe400078e0203 */
[----:B------:R-:W-:Y:S10]  /*fe40*/  IMAD.IADD R0, R7, 0x1, R3 ;  /* 0x0000000107007824 */ /* 0x000ff400078e0203 */
        /* <DEDUP_REMOVED lines=14> */
.L_x_356:
[----:B------:R-:W-:Y:S04]  /*ff30*/  MOV R14, 0x1 ;  /* 0x00000001000e7802 */ /* 0x000fe80000000f00 */
[----:B------:R-:W-:Y:S11]  /*ff40*/  ISETP.NE.AND P0, PT, R14, c[0x0][0x32c], PT ;  /* 0x0000cb000e007a0c */ /* 0x000ff60003f05270 */
[----:B------:R-:W-:Y:S02]  /*ff50*/  @!UPT UIADD3 URZ, URZ, URZ, URZ ;  /* 0x0000003f3f3ff290 */ /* 0x000fe4000fffe03f */
[----:B------:R-:W-:Y:S05]  /*ff60*/  @P0 IMAD.HI.U32 R14, R3, c[0x0][0x330], RZ ;  /* 0x0000cc00030e0a27 */ /* 0x000fea00078e00ff */
[----:B------:R-:W-:Y:S02]  /*ff70*/  @P0 SHF.R.U32.HI R3, RZ, c[0x0][0x334], R14 ;  /* 0x0000cd00ff030a19 */ /* 0x000fe4000001160e */
.L_x_357:
[----:B------:R-:W-:Y:S05]  /*ff80*/  BSYNC B0 ;  /* 0x0000000000007941 */ /* 0x000fea0003800000 */
.L_x_355:
[----:B------:R-:W-:Y:S05]  /*ff90*/  IMAD R3, R3, c[0x0][0x32c], R8 ;  /* 0x0000cb0003037a24 */ /* 0x000fea00078e0208 */
[----:B------:R-:W-:Y:S02]  /*ffa0*/  IADD3 R14, R3, c[0x0][0x32c], RZ ;  /* 0x0000cb00030e7a10 */ /* 0x000fe40007ffe0ff */
[----:B------:R-:W-:Y:S02]  /*ffb0*/  IMNMX R0, R0, R3, !PT ;  /* 0x0000000300007217 */ /* 0x000fe40007800200 */
[----:B------:R-:W-:Y:S02]  /*ffc0*/  IMNMX R2, R2, R14, PT ;  /* 0x0000000e02027217 */ /* 0x000fe40003800200 */
.L_x_354:
        /* <DEDUP_REMOVED lines=61> */
.L_x_360:
[----:B------:R-:W-:Y:S04]  /*103a0*/  MOV R14, 0x1 ;  /* 0x00000001000e7802 */ /* 0x000fe80000000f00 */
[----:B------:R-:W-:Y:S11]  /*103b0*/  ISETP.NE.AND P0, PT, R14, c[0x0][0x32c], PT ;  /* 0x0000cb000e007a0c */ /* 0x000ff60003f05270 */
[----:B------:R-:W-:Y:S02]  /*103c0*/  @!UPT UIADD3 URZ, URZ, URZ, URZ ;  /* 0x0000003f3f3ff290 */ /* 0x000fe4000fffe03f */
[----:B------:R-:W-:Y:S05]  /*103d0*/  @P0 IMAD.HI.U32 R14, R3, c[0x0][0x330], RZ ;  /* 0x0000cc00030e0a27 */ /* 0x000fea00078e00ff */
[----:B------:R-:W-:Y:S02]  /*103e0*/  @P0 SHF.R.U32.HI R3, RZ, c[0x0][0x334], R14 ;  /* 0x0000cd00ff030a19 */ /* 0x000fe4000001160e */
.L_x_361:
[----:B------:R-:W-:Y:S05]  /*103f0*/  BSYNC B0 ;  /* 0x0000000000007941 */ /* 0x000fea0003800000 */
.L_x_359:
[----:B------:R-:W-:Y:S05]  /*10400*/  IMAD R3, R3, c[0x0][0x32c], R8 ;  /* 0x0000cb0003037a24 */ /* 0x000fea00078e0208 */
[----:B------:R-:W-:Y:S02]  /*10410*/  IADD3 R14, R3, c[0x0][0x32c], RZ ;  /* 0x0000cb00030e7a10 */ /* 0x000fe40007ffe0ff */
[----:B------:R-:W-:Y:S02]  /*10420*/  IMNMX R0, R0, R3, !PT ;  /* 0x0000000300007217 */ /* 0x000fe40007800200 */
[----:B------:R-:W-:Y:S02]  /*10430*/  IMNMX R2, R2, R14, PT ;  /* 0x0000000e02027217 */ /* 0x000fe40003800200 */
.L_x_358:
        /* <DEDUP_REMOVED lines=61> */
.L_x_364:
[----:B------:R-:W-:Y:S04]  /*10810*/  MOV R5, 0x1 ;  /* 0x0000000100057802 */ /* 0x000fe80000000f00 */
[----:B------:R-:W-:Y:S11]  /*10820*/  ISETP.NE.AND P0, PT, R5, c[0x0][0x32c], PT ;  /* 0x0000cb0005007a0c */ /* 0x000ff60003f05270 */
[----:B------:R-:W-:Y:S02]  /*10830*/  @!UPT UIADD3 URZ, URZ, URZ, URZ ;  /* 0x0000003f3f3ff290 */ /* 0x000fe4000fffe03f */
[----:B------:R-:W-:Y:S05]  /*10840*/  @P0 IMAD.HI.U32 R5, R3, c[0x0][0x330], RZ ;  /* 0x0000cc0003050a27 */ /* 0x000fea00078e00ff */
[----:B------:R-:W-:Y:S02]  /*10850*/  @P0 SHF.R.U32.HI R3, RZ, c[0x0][0x334], R5 ;  /* 0x0000cd00ff030a19 */ /* 0x000fe40000011605 */
.L_x_365:
[----:B------:R-:W-:Y:S05]  /*10860*/  BSYNC B0 ;  /* 0x0000000000007941 */ /* 0x000fea0003800000 */
.L_x_363:
[----:B------:R-:W-:Y:S05]  /*10870*/  IMAD R8, R3, c[0x0][0x32c], R8 ;  /* 0x0000cb0003087a24 */ /* 0x000fea00078e0208 */
[----:B------:R-:W-:Y:S02]  /*10880*/  IADD3 R3, R8, c[0x0][0x32c], RZ ;  /* 0x0000cb0008037a10 */ /* 0x000fe40007ffe0ff */
[----:B------:R-:W-:Y:S02]  /*10890*/  IMNMX R0, R0, R8, !PT ;  /* 0x0000000800007217 */ /* 0x000fe40007800200 */
[----:B------:R-:W-:Y:S02]  /*108a0*/  IMNMX R2, R2, R3, PT ;  /* 0x0000000302027217 */ /* 0x000fe40003800200 */
.L_x_362:
[----:B------:R-:W-:Y:S01]  /*108b0*/  ISETP.GT.AND P0, PT, R0, RZ, !P1 ;  /* 0x000000ff0000720c */ /* 0x000fe20004f04270 */
[----:B------:R-:W-:Y:S01]  /*108c0*/  LDSM.16.MT88.4 R36, [R210+0x1880] ;  /* 0x00188000d224783b */ /* 0x000fe20000004200 */
        /* <DEDUP_REMOVED lines=30> */
[----:B------:R-:W-:Y:S02]  /*10ab0*/  MOV R191, R231 ;  /* 0x000000e700bf7202 */ /* 0x000fe40000000f00 */
        /* <DEDUP_REMOVED lines=20> */
[----:B------:R-:W-:Y:S02]  /*10c00*/  ISETP.GT.AND P0, PT, R0, 0x29, !P1 ;  /* 0x000000290000780c */ /* 0x000fe40004f04270 */
[----:B------:R-:W1:Y:S02]  /*10c10*/  SHFL.BFLY PT, R0, R106, 0x2, 0x1f ;  /* 0x0c401f006a007f89 */ /* 0x000e6400000e0000 */
[----:B------:R-:W-:Y:S04]  /*10c20*/  ISETP.LT.OR P0, PT, R2, 0x2a, P0 ;  /* 0x0000002a0200780c */ /* 0x000fe80000701670 */
[----:B------:R-:W-:Y:S02]  /*10c30*/  FSEL R109, R47, -INF , !P0 ;  /* 0xff8000002f6d7808 */ /* 0x000fe40004000000 */
[----:B-1----:R-:W-:Y:S05]  /*10c40*/  FMNMX.FTZ R106, R106, R0, !PT ;  /* 0x000000006a6a7209 */ /* 0x002fea0007810000 */
        /* <DEDUP_REMOVED lines=10> */
[--C-:B------:R-:W-:Y:S01]  /*10cf0*/  FFMA.FTZ R6, R24, c[0x0][0x2d0], -R110.reuse ;  /* 0x0000b40018067a23 */ /* 0x100fe2000001086e */
[----:B------:R-:W-:Y:S01]  /*10d00*/  FMNMX.FTZ R0, R48, R0, !PT ;  /* 0x0000000030007209 */ /* 0x000fe20007810000 */
[----:B------:R-:W-:Y:S02]  /*10d10*/  FFMA.FTZ R7, R23, c[0x0][0x2d0], -R110 ;  /* 0x0000b40017077a23 */ /* 0x000fe4000001086e */
[----:B------:R1:W-:Y:S01]  /*10d20*/  MUFU.EX2 R250, R6 ;  /* 0x0000000600fa7308 */ /* 0x0003e20000000800 */
[----:B------:R-:W-:Y:S04]  /*10d30*/  FMNMX.FTZ R0, R49, R0, !PT ;  /* 0x0000000031007209 */ /* 0x000fe80007810000 */
[----:B------:R-:W-:Y:S04]  /*10d40*/  FMNMX.FTZ R0, R168, R0, !PT ;  /* 0x00000000a8007209 */ /* 0x000fe80007810000 */
[----:B------:R-:W-:Y:S01]  /*10d50*/  FMNMX.FTZ R0, R170, R0, !PT ;  /* 0x00000000aa007209 */ /* 0x000fe20007810000 */
[----:B------:R-:W-:Y:S03]  /*10d60*/  MUFU.EX2 R249, R7 ;  /* 0x0000000700f97308 */ /* 0x000fe60000000800 */
[----:B------:R-:W-:Y:S04]  /*10d70*/  FMNMX.FTZ R0, R180, R0, !PT ;  /* 0x00000000b4007209 */ /* 0x000fe80007810000 */
[----:B------:R-:W-:Y:S04]  /*10d80*/  FMNMX.FTZ R0, R181, R0, !PT ;  /* 0x00000000b5007209 */ /* 0x000fe80007810000 */
[----:B------:R-:W-:Y:S04]  /*10d90*/  FMNMX.FTZ R0, R190, R0, !PT ;  /* 0x00000000be007209 */ /* 0x000fe80007810000 */
[----:B------:R-:W-:Y:S05]  /*10da0*/  FMNMX.FTZ R0, R192, R0, !PT ;  /* 0x00000000c0007209 */ /* 0x000fea0007810000 */
[----:B------:R-:W2:Y:S02]  /*10db0*/  SHFL.BFLY PT, R2, R0, 0x2, 0x1f ;  /* 0x0c401f0000027f89 */ /* 0x000ea400000e0000 */
[----:B--2---:R-:W-:Y:S06]  /*10dc0*/  FMNMX.FTZ R0, R0, R2, !PT ;  /* 0x0000000200007209 */ /* 0x004fec0007810000 */
[----:B------:R-:W2:Y:S02]  /*10dd0*/  SHFL.BFLY PT, R105, R0, 0x1, 0x1f ;  /* 0x0c201f0000697f89 */ /* 0x000ea400000e0000 */
[----:B--2---:R-:W-:Y:S02]  /*10de0*/  FMNMX.FTZ R105, R0, R105, !PT ;  /* 0x0000006900697209 */ /* 0x004fe40007810000 */
[----:B------:R-:W-:Y:S02]  /*10df0*/  FMNMX.FTZ R0, R14, R107, !PT ;  /* 0x0000006b0e007209 */ /* 0x000fe40007810000 */
[C---:B------:R-:W-:Y:S01]  /*10e00*/  FSETP.NEU.FTZ.AND P0, PT, R105.reuse, -INF , PT ;  /* 0xff8000006900780b */ /* 0x040fe20003f1d000 */
[C---:B------:R-:W-:Y:S01]  /*10e10*/  FMUL.FTZ R111, R105.reuse, c[0x0][0x2d0] ;  /* 0x0000b400696f7a20 */ /* 0x040fe20000410000 */
        /* <DEDUP_REMOVED lines=25> */
[----:B-1----:R-:W-:Y:S01]  /*10fb0*/  FFMA.FTZ R6, R17, c[0x0][0x2d0], -R164 ;  /* 0x0000b40011067a23 */ /* 0x002fe200000108a4 */
        /* <DEDUP_REMOVED lines=124> */
[C---:B------:R-:W-:Y:S02]  /*11780*/  FMUL.FTZ R86, R100.reuse, R86 ;  /* 0x0000005664567220 */ /* 0x040fe40000410000 */
[--C-:B-1----:R-:W-:Y:S02]  /*11790*/  FFMA.FTZ R2, R41, c[0x0][0x2d0], -R110.reuse ;  /* 0x0000b40029027a23 */ /* 0x102fe4000001086e */
[C---:B------:R-:W-:Y:S02]  /*117a0*/  FMUL.FTZ R41, R3.reuse, R149 ;  /* 0x0000009503297220 */ /* 0x040fe40000410000 */
[----:B------:R1:W3:Y:S01]  /*117b0*/  MUFU.EX2 R235, R2 ;  /* 0x0000000200eb7308 */ /* 0x0002e20000000800 */
[----:B------:R-:W-:Y:S02]  /*117c0*/  FMUL.FTZ R87, R100, R87 ;  /* 0x0000005764577220 */ /* 0x000fe40000410000 */
        /* <DEDUP_REMOVED lines=138> */
[C---:B------:R-:W-:Y:S01]  /*12070*/  HMMA.16816.F32 R64, R112.reuse, R118, R64 ;  /* 0x000000767040723c */ /* 0x040fe20000001840 */
[----:B------:R-:W-:Y:S07]  /*12080*/  ISETP.GT.AND P0, PT, R224, R196, PT ;  /* 0x000000c4e000720c */ /* 0x000fee0003f04270 */
[-C--:B-1----:R-:W-:Y:S01]  /*12090*/  HMMA.16816.F32 R68, R112, R124.reuse, R68 ;  /* 0x0000007c7044723c */ /* 0x082fe20000001844 */
[----:B------:R-:W1:Y:S07]  /*120a0*/  MUFU.EX2 R188, R110 ;  /* 0x0000006e00bc7308 */ /* 0x000e6e0000000800 */
[C---:B------:R-:W-:Y:S01]  /*120b0*/  HMMA.16816.F32 R72, R120.reuse, R124, R72 ;  /* 0x0000007c7848723c */ /* 0x040fe20000001848 */
[--C-:B--2---:R-:W-:Y:S07]  /*120c0*/  FFMA.FTZ R2, R190, c[0x0][0x2d0], -R111.reuse ;  /* 0x0000b400be027a23 */ /* 0x104fee000001086f */
[-C--:B------:R-:W-:Y:S01]  /*120d0*/  HMMA.16816.F32 R76, R120, R126.reuse, R76 ;  /* 0x0000007e784c723c */ /* 0x080fe2000000184c */
[----:B------:R-:W2:Y:S01]  /*120e0*/  LDL.LU R190, [R1+0x10] ;  /* 0x0000100001be7983 */ /* 0x000ea20000300800 */
[----:B------:R5:W-:Y:S02]  /*120f0*/  MUFU.EX2 R185, R2 ;  /* 0x0000000200b97308 */ /* 0x000be40000000800 */
[----:B------:R-:W-:Y:S02]  /*12100*/  FFMA.FTZ R111, R192, c[0x0][0x2d0], -R111 ;  /* 0x0000b400c06f7a23 */ /* 0x000fe4000001086f */
[----:B------:R-:W3:Y:S02]  /*12110*/  LDL.LU R192, [R1+0x8] ;  /* 0x0000080001c07983 */ /* 0x000ee40000300800 */
[C---:B------:R-:W-:Y:S01]  /*12120*/  HMMA.16816.F32 R80, R112.reuse, R126, R80 ;  /* 0x0000007e7050723c */ /* 0x040fe20000001850 */
[----:B-1----:R-:W-:Y:S03]  /*12130*/  F2FP.PACK_AB R110, R188, R191 ;  /* 0x000000bfbc6e723e */ /* 0x002fe600000000ff */
[----:B------:R-:W1:Y:S04]  /*12140*/  MUFU.EX2 R184, R111 ;  /* 0x0000006f00b87308 */ /* 0x000e680000000800 */
[-C--:B----4-:R-:W-:Y:S08]  /*12150*/  HMMA.16816.F32 R84, R112, R128.reuse, R84 ;  /* 0x000000807054723c */ /* 0x090ff00000001854 */
[C---:B------:R-:W-:Y:S01]  /*12160*/  HMMA.16816.F32 R88, R120.reuse, R128, R88 ;  /* 0x000000807858723c */ /* 0x040fe20000001858 */
[--C-:B-----5:R-:W-:Y:S02]  /*12170*/  FFMA.FTZ R2, R186, c[0x0][0x2d0], -R164.reuse ;  /* 0x0000b400ba027a23 */ /* 0x120fe400000108a4 */
[----:B------:R-:W4:Y:S05]  /*12180*/  LDL.LU R186, [R1+0xc] ;  /* 0x00000c0001ba7983 */ /* 0x000f2a0000300800 */
[-C--:B------:R-:W-:Y:S01]  /*12190*/  HMMA.16816.F32 R92, R120, R130.reuse, R92 ;  /* 0x00000082785c723c */ /* 0x080fe2000000185c */
[----:B------:R5:W-:Y:S03]  /*121a0*/  MUFU.EX2 R181, R2 ;  /* 0x0000000200b57308 */ /* 0x000be60000000800 */
[----:B-1----:R-:W-:Y:S04]  /*121b0*/  F2FP.PACK_AB R111, R184, R185 ;  /* 0x000000b9b86f723e */ /* 0x002fe800000000ff */
[----:B------:R-:W-:Y:S01]  /*121c0*/  HMMA.16816.F32 R96, R112, R130, R96 ;  /* 0x000000827060723c */ /* 0x000fe20000001860 */
[--C-:B-----5:R-:W-:Y:S04]  /*121d0*/  FFMA.FTZ R2, R189, c[0x0][0x2d0], -R164.reuse ;  /* 0x0000b400bd027a23 */ /* 0x120fe800000108a4 */
        /* <DEDUP_REMOVED lines=32> */
[----:B--2---:R-:W-:Y:S07]  /*123e0*/  FFMA.FTZ R3, R3, R190, R240 ;  /* 0x000000be03037223 */ /* 0x004fee00000100f0 */
[-C--:B-1----:R-:W-:Y:S01]  /*123f0*/  HMMA.16816.F32 R52, R108, R164.reuse, R52 ;  /* 0x000000a46c34723c */ /* 0x082fe20000001834 */
[----:B---3--:R-:W-:Y:S03]  /*12400*/  FFMA.FTZ R100, R100, R192, R244 ;  /* 0x000000c064647223 */ /* 0x008fe600000100f4 */
[----:B------:R-:W-:Y:S02]  /*12410*/  FADD.FTZ R3, R241, R3 ;  /* 0x00000003f1037221 */ /* 0x000fe40000010000 */
[----:B------:R-:W-:Y:S02]  /*12420*/  FADD.FTZ R100, R245, R100 ;  /* 0x00000064f5647221 */ /* 0x000fe40000010000 */
        /* <DEDUP_REMOVED lines=21> */
[-C--:B------:R-:W-:Y:S01]  /*12580*/  MOV R100, R102.reuse ;  /* 0x0000006600647202 */ /* 0x080fe20000000f00 */
[----:B------:R-:W-:Y:S02]  /*12590*/  FADD.FTZ R9, R236, R9 ;  /* 0x00000009ec097221 */ /* 0x000fe40000010000 */
[----:B------:R-:W-:Y:S01]  /*125a0*/  FADD.FTZ R10, R234, R2 ;  /* 0x00000002ea0a7221 */ /* 0x000fe20000010000 */
[-C--:B------:R-:W-:Y:S01]  /*125b0*/  HMMA.16816.F32 R76, R160, R170.reuse, R76 ;  /* 0x000000aaa04c723c */ /* 0x080fe2000000184c */
[----:B------:R-:W-:Y:S03]  /*125c0*/  FADD.FTZ R2, R235, R9 ;  /* 0x00000009eb027221 */ /* 0x000fe60000010000 */
[----:B------:R-:W-:Y:S02]  /*125d0*/  FADD.FTZ R0, R233, R10 ;  /* 0x0000000ae9007221 */ /* 0x000fe40000010000 */
[----:B------:R-:W-:Y:S02]  /*125e0*/  FADD.FTZ R9, R204, R8 ;  /* 0x00000008cc097221 */ /* 0x000fe40000010000 */
[----:B------:R-:W-:Y:S01]  /*125f0*/  FADD.FTZ R10, R232, R2 ;  /* 0x00000002e80a7221 */ /* 0x000fe20000010000 */
[C---:B------:R-:W-:Y:S03]  /*12600*/  HMMA.16816.F32 R80, R108.reuse, R170, R80 ;  /* 0x000000aa6c50723c */ /* 0x040fe60000001850 */
[----:B------:R-:W-:Y:S02]  /*12610*/  FADD.FTZ R8, R207, R0 ;  /* 0x00000000cf087221 */ /* 0x000fe40000010000 */
[----:B------:R-:W-:Y:S02]  /*12620*/  FADD.FTZ R2, R203, R9 ;  /* 0x00000009cb027221 */ /* 0x000fe40000010000 */
[----:B------:R-:W-:Y:S01]  /*12630*/  FADD.FTZ R0, R231, R10 ;  /* 0x0000000ae7007221 */ /* 0x000fe20000010000 */
[-C--:B------:R-:W-:Y:S01]  /*12640*/  HMMA.16816.F32 R84, R108, R4.reuse, R84 ;  /* 0x000000046c54723c */ /* 0x080fe20000001854 */
[----:B------:R-:W-:Y:S04]  /*12650*/  FADD.FTZ R3, R174, R3 ;  /* 0x00000003ae037221 */ /* 0x000fe80000010000 */
[----:B------:R-:W-:Y:S03]  /*12660*/  FADD.FTZ R3, R175, R3 ;  /* 0x00000003af037221 */ /* 0x000fe60000010000 */
        /* <DEDUP_REMOVED lines=31> */
.L_x_345:
[----:B------:R-:W2:Y:S04]  /*12860*/  LDL.LU R0, [R1+0xc] ;  /* 0x00000c0001007983 */ /* 0x000ea80000300800 */
[----:B-1----:R-:W3:Y:S04]  /*12870*/  LDL.LU R3, [R1+0x8] ;  /* 0x0000080001037983 */ /* 0x002ee80000300800 */
[----:B------:R-:W4:Y:S04]  /*12880*/  LDL.LU R4, [R1+0x10] ;  /* 0x0000100001047983 */ /* 0x000f280000300800 */
[----:B------:R-:W5:Y:S01]  /*12890*/  LDL.LU R2, [R1+0x14] ;  /* 0x0000140001027983 */ /* 0x000f620000300800 */
[----:B------:R-:W-:-:S02]  /*128a0*/  MOV R50, 0xff800000 ;  /* 0xff80000000327802 */ /* 0x000fc40000000f00 */
        /* <DEDUP_REMOVED lines=23> */
[----:B------:R-:W-:-:S05]  /*12a20*/  FSETP.NE.FTZ.AND P1, PT, R6, RZ, PT ;  /* 0x000000ff0600720b */ /* 0x000fca0003f35000 */
[----:B------:R-:W1:Y:S01]  /*12a30*/  @P3 MUFU.RCP R0, R10 ;  /* 0x0000000a00003308 */ /* 0x000e620000001000 */
[----:B------:R-:W-:-:S07]  /*12a40*/  FSETP.NE.FTZ.AND P0, PT, R5, RZ, PT ;  /* 0x000000ff0500720b */ /* 0x000fce0003f15000 */
[----:B------:R-:W-:Y:S06]  /*12a50*/  @P2 MUFU.RCP R3, R8 ;  /* 0x0000000800032308 */ /* 0x000fec0000001000 */
[----:B------:R-:W-:Y:S01]  /*12a60*/  @P0 MOV R7, 0x3f317218 ;  /* 0x3f31721800070802 */ /* 0x000fe20000000f00 */
[C---:B-1----:R-:W-:Y:S01]  /*12a70*/  FMUL.FTZ R112, R0.reuse, R112 ;  /* 0x0000007000707220 */ /* 0x042fe20000410000 */
[----:B------:R-:W1:Y:S01]  /*12a80*/  @P1 MUFU.RCP R2, R6 ;  /* 0x0000000600021308 */ /* 0x000e620000001000 */
        /* <DEDUP_REMOVED lines=15> */
[C---:B------:R-:W-:Y:S01]  /*12b80*/  FMUL.FTZ R28, R0.reuse, R53 ;  /* 0x00000035001c7220 */ /* 0x040fe20000410000 */
[----:B------:R-:W-:Y:S01]  /*12b90*/  MOV R53, 0xff800000 ;  /* 0xff80000000357802 */ /* 0x000fe20000000f00 */
        /* <DEDUP_REMOVED lines=10> */
[----:B------:R-:W-:Y:S01]  /*12c40*/  MOV R0, RZ ;  /* 0x000000ff00007202 */ /* 0x000fe20000000f00 */
[C---:B-1----:R-:W-:Y:S02]  /*12c50*/  FMUL.FTZ R47, R2.reuse, R116 ;  /* 0x00000074022f7220 */ /* 0x042fe40000410000 */
[C---:B------:R-:W-:Y:S02]  /*12c60*/  FMUL.FTZ R117, R2.reuse, R117 ;  /* 0x0000007502757220 */ /* 0x040fe40000410000 */
[C---:B------:R-:W-:Y:S01]  /*12c70*/  FMUL.FTZ R120, R2.reuse, R120 ;  /* 0x0000007802787220 */ /* 0x040fe20000410000 */
[----:B------:R-:W1:Y:S01]  /*12c80*/  @P0 MUFU.RCP R0, R5 ;  /* 0x0000000500000308 */ /* 0x000e620000001000 */
[----:B------:R-:W-:-:S02]  /*12c90*/  FMUL.FTZ R46, R2, R121 ;  /* 0x00000079022e7220 */ /* 0x000fc40000410000 */
[C---:B------:R-:W-:Y:S02]  /*12ca0*/  FMUL.FTZ R132, R2.reuse, R132 ;  /* 0x0000008402847220 */ /* 0x040fe40000410000 */
[C---:B------:R-:W-:Y:S02]  /*12cb0*/  FMUL.FTZ R39, R2.reuse, R133 ;  /* 0x0000008502277220 */ /* 0x040fe40000410000 */
[C---:B------:R-:W-:Y:S01]  /*12cc0*/  FMUL.FTZ R136, R2.reuse, R136 ;  /* 0x0000008802887220 */ /* 0x040fe20000410000 */
[----:B------:R-:W2:Y:S01]  /*12cd0*/  @P0 MUFU.LG2 R5, R5 ;  /* 0x0000000500050308 */ /* 0x000ea20000000c00 */
        /* <DEDUP_REMOVED lines=44> */
[C---:B-1----:R-:W-:Y:S02]  /*12fa0*/  FMUL.FTZ R118, R0.reuse, R118 ;  /* 0x0000007600767220 */ /* 0x042fe40000410000 */
        /* <DEDUP_REMOVED lines=24> */
[----:B------:R-:W-:Y:S02]  /*13130*/  @P2 FMUL.FTZ R4, R2, c[0x0][0x2d0] ;  /* 0x0000b40002042a20 */ /* 0x000fe40000410000 */
[----:B------:R-:W-:Y:S02]  /*13140*/  @P3 FMUL.FTZ R9, R3, c[0x0][0x2d0] ;  /* 0x0000b40003093a20 */ /* 0x000fe40000410000 */
[----:B------:R-:W-:Y:S02]  /*13150*/  @P1 FMUL.FTZ R2, R0, c[0x0][0x2d0] ;  /* 0x0000b40000021a20 */ /* 0x000fe40000410000 */
[----:B------:R-:W-:-:S02]  /*13160*/  @P3 FMUL.FTZ R10, R10, 0.69314718246459960938 ;  /* 0x3f3172180a0a3820 */ /* 0x000fc40000410000 */
[----:B------:R-:W-:Y:S02]  /*13170*/  @P2 FMUL.FTZ R8, R8, 0.69314718246459960938 ;  /* 0x3f31721808082820 */ /* 0x000fe40000410000 */
[----:B------:R-:W-:Y:S02]  /*13180*/  @P1 FMUL.FTZ R6, R6, 0.69314718246459960938 ;  /* 0x3f31721806061820 */ /* 0x000fe40000410000 */
[----:B--2---:R-:W-:Y:S02]  /*13190*/  @P0 FMUL.FTZ R3, R5, 0.69314718246459960938 ;  /* 0x3f31721805030820 */ /* 0x004fe40000410000 */
[----:B------:R-:W-:Y:S02]  /*131a0*/  @P0 FMUL.FTZ R0, R7, c[0x0][0x2d0] ;  /* 0x0000b40007000a20 */ /* 0x000fe40000410000 */
[----:B------:R-:W-:Y:S02]  /*131b0*/  @P3 FFMA.FTZ R50, R9, R106, R10 ;  /* 0x0000006a09323223 */ /* 0x000fe4000001000a */
[----:B------:R-:W-:-:S02]  /*131c0*/  @P2 FFMA.FTZ R51, R4, R105, R8 ;  /* 0x0000006904332223 */ /* 0x000fc40000010008 */
[----:B------:R-:W-:Y:S02]  /*131d0*/  @P1 FFMA.FTZ R53, R2, R104, R6 ;  /* 0x0000006802351223 */ /* 0x000fe40000010006 */
[----:B------:R-:W-:Y:S02]  /*131e0*/  @P0 FFMA.FTZ R55, R0, R100, R3 ;  /* 0x0000006400370223 */ /* 0x000fe40000010003 */
.L_x_281:
[----:B-1----:R-:W-:Y:S05]  /*131f0*/  @P4 BRA `(.L_x_367) ;  /* 0x0000176000004947 */ /* 0x002fea0003800000 */
[----:B------:R-:W2:Y:S01]  /*13200*/  LDL R65, [R1+0x44] ;  /* 0x0000440001417983 */ /* 0x000ea20000100800 */
[----:B------:R-:W-:Y:S02]  /*13210*/  F2FP.PACK_AB R28, R28, R13 ;  /* 0x0000000d1c1c723e */ /* 0x000fe400000000ff */
[----:B------:R-:W-:Y:S01]  /*13220*/  F2FP.PACK_AB R45, R45, R112 ;  /* 0x000000702d2d723e */ /* 0x000fe200000000ff */
[----:B------:R-:W1:Y:S01]  /*13230*/  S2R R61, SR_TID.X ;  /* 0x00000000003d7919 */ /* 0x000e620000002100 */
        /* <DEDUP_REMOVED lines=12> */
[----:B-1----:R-:W-:Y:S02]  /*13300*/  SHF.R.S32.HI R63, RZ, 0x1f, R61 ;  /* 0x0000001fff3f7819 */ /* 0x002fe4000001143d */
[----:B------:R-:W-:Y:S02]  /*13310*/  F2FP.PACK_AB R134, R135, R134 ;  /* 0x000000868786723e */ /* 0x000fe400000000ff */
[----:B------:R-:W-:-:S02]  /*13320*/  LEA.HI R3, R63, R61, RZ, 0x2 ;  /* 0x0000003d3f037211 */ /* 0x000fc400078f10ff */
[----:B------:R-:W-:Y:S02]  /*13330*/  LEA.HI R48, R63, R61, RZ, 0x5 ;  /* 0x0000003d3f307211 */ /* 0x000fe400078f28ff */
[--C-:B------:R-:W-:Y:S02]  /*13340*/  SHF.R.S32.HI R52, RZ, 0x2, R3.reuse ;  /* 0x00000002ff347819 */ /* 0x100fe40000011403 */
[----:B------:R-:W-:Y:S02]  /*13350*/  SHF.R.S32.HI R0, RZ, 0x1f, R3 ;  /* 0x0000001fff007819 */ /* 0x000fe40000011403 */
[----:B------:R-:W-:Y:S02]  /*13360*/  LOP3.LUT R3, R3, 0xfffffffc, RZ, 0xc0, !PT ;  /* 0xfffffffc03037812 */ /* 0x000fe400078ec0ff */
[----:B------:R-:W-:Y:S02]  /*13370*/  LEA.HI R0, R0, R52, RZ, 0x3 ;  /* 0x0000003400007211 */ /* 0x000fe400078f18ff */
[----:B------:R-:W-:Y:S01]  /*13380*/  SHF.R.S32.HI R49, RZ, 0x5, R48 ;  /* 0x00000005ff317819 */ /* 0x000fe20000011430 */
[----:B------:R-:W-:Y:S01]  /*13390*/  IMAD.IADD R29, R61, 0x1, -R3 ;  /* 0x000000013d1d7824 */ /* 0x000fe200078e0a03 */
[----:B------:R-:W-:-:S02]  /*133a0*/  LOP3.LUT R0, R0, 0xfffffff8, RZ, 0xc0, !PT ;  /* 0xfffffff800007812 */ /* 0x000fc400078ec0ff */
[----:B------:R-:W-:Y:S02]  /*133b0*/  F2FP.PACK_AB R36, R36, R136 ;  /* 0x000000882424723e */ /* 0x000fe400000000ff */
[----:B------:R-:W-:Y:S01]  /*133c0*/  F2FP.PACK_AB R138, R139, R138 ;  /* 0x0000008a8b8a723e */ /* 0x000fe200000000ff */
[----:B------:R-:W-:Y:S01]  /*133d0*/  IMAD.IADD R2, R52, 0x1, -R0 ;  /* 0x0000000134027824 */ /* 0x000fe200078e0a00 */
[----:B------:R-:W-:Y:S02]  /*133e0*/  F2FP.PACK_AB R35, R35, R144 ;  /* 0x000000902323723e */ /* 0x000fe400000000ff */
[----:B------:R-:W-:Y:S02]  /*133f0*/  F2FP.PACK_AB R34, R34, R146 ;  /* 0x000000922222723e */ /* 0x000fe400000000ff */
[----:B------:R-:W-:Y:S02]  /*13400*/  LEA.HI R0, R2, R2, RZ, 0x1 ;  /* 0x0000000202007211 */ /* 0x000fe400078f08ff */
[----:B------:R-:W-:-:S02]  /*13410*/  F2FP.PACK_AB R32, R32, R156 ;  /* 0x0000009c2020723e */ /* 0x000fc400000000ff */
        /* <DEDUP_REMOVED lines=116> */
.L_x_368:
        /* <DEDUP_REMOVED lines=8> */
[----:B------:R-:W-:Y:S01]  /*13be0*/  IMAD R12, R29, 0x20, R52 ;  /* 0x000000201d0c7824 */ /* 0x000fe200078e0234 */
        /* <DEDUP_REMOVED lines=8> */
[----:B------:R-:W-:-:S02]  /*13c70*/  IADD3 R6, R29, -R5, RZ ;  /* 0x800000051d067210 */ /* 0x000fc40007ffe0ff */
[----:B------:R-:W-:Y:S01]  /*13c80*/  LOP3.LUT R5, R0, 0xffffffc0, RZ, 0xc0, !PT ;  /* 0xffffffc000057812 */ /* 0x000fe200078ec0ff */
[----:B------:R-:W-:Y:S01]  /*13c90*/  IMAD.IADD R0, R49, 0x1, -R4 ;  /* 0x0000000131007824 */ /* 0x000fe200078e0a04 */
        /* <DEDUP_REMOVED lines=15> */
[----:B------:R-:W-:Y:S02]  /*13d90*/  IMAD R9, R11, c[0x0][0x490], RZ ;  /* 0x000124000b097a24 */ /* 0x000fe400078e02ff */
[----:B------:R-:W-:Y:S01]  /*13da0*/  IMAD.IADD R3, R3, 0x1, R7 ;  /* 0x0000000103037824 */ /* 0x000fe200078e0207 */
        /* <DEDUP_REMOVED lines=114> */
.L_x_370:
[----:B---3--:R-:W-:Y:S05]  /*144d0*/  BSYNC B0 ;  /* 0x0000000000007941 */ /* 0x008fea0003800000 */
.L_x_369:
        /* <DEDUP_REMOVED lines=23> */
.L_x_372:
[----:B------:R-:W-:Y:S05]  /*14650*/  BSYNC B0 ;  /* 0x0000000000007941 */ /* 0x000fea0003800000 */
.L_x_371:
        /* <DEDUP_REMOVED lines=23> */
.L_x_374:
[----:B------:R-:W-:Y:S05]  /*147d0*/  BSYNC B0 ;  /* 0x0000000000007941 */ /* 0x000fea0003800000 */
.L_x_373:
        /* <DEDUP_REMOVED lines=24> */
.L_x_367:
        /* <DEDUP_REMOVED lines=19> */
.L_x_375:
[----:B-1----:R-:W1:Y:S01]  /*14a90*/  S2R R11, SR_TID.X ;  /* 0x00000000000b7919 */ /* 0x002e620000002100 */
[----:B------:R-:W-:Y:S01]  /*14aa0*/  SHF.R.S32.HI R0, RZ, 0x1f, R8 ;  /* 0x0000001fff007819 */ /* 0x000fe20000011408 */
[----:B------:R-:W-:Y:S01]  /*14ab0*/  BSSY B0, `(.L_x_376) ;  /* 0x0000029000007945 */ /* 0x000fe20003800000 */
[----:B------:R-:W-:Y:S01]  /*14ac0*/  SEL R9, R8, RZ, !P0 ;  /* 0x000000ff08097207 */ /* 0x000fe20004000000 */
[----:B------:R-:W2:Y:S01]  /*14ad0*/  S2R R2, SR_CTAID.Y ;  /* 0x0000000000027919 */ /* 0x000ea20000002600 */
[----:B------:R-:W-:-:S03]  /*14ae0*/  SEL R10, R0, RZ, !P0 ;  /* 0x000000ff000a7207 */ /* 0x000fc60004000000 */
[----:B------:R-:W3:Y:S01]  /*14af0*/  S2R R12, SR_CTAID.Y ;  /* 0x00000000000c7919 */ /* 0x000ee20000002600 */
[----:B-1----:R-:W-:Y:S02]  /*14b00*/  ISETP.GT.AND P1, PT, R11, 0x7f, PT ;  /* 0x0000007f0b00780c */ /* 0x002fe40003f24270 */
        /* <DEDUP_REMOVED lines=35> */
.L_x_377:
[----:B---3--:R-:W-:Y:S05]  /*14d40*/  BSYNC B0 ;  /* 0x0000000000007941 */ /* 0x008fea0003800000 */
.L_x_376:
        /* <DEDUP_REMOVED lines=64> */
.L_x_379:
[----:B------:R-:W-:Y:S05]  /*15150*/  BSYNC B0 ;  /* 0x0000000000007941 */ /* 0x000fea0003800000 */
.L_x_378:
        /* <DEDUP_REMOVED lines=21> */
.L_x_381:
[----:B------:R-:W-:Y:S05]  /*152b0*/  BSYNC B0 ;  /* 0x0000000000007941 */ /* 0x000fea0003800000 */
.L_x_380:
        /* <DEDUP_REMOVED lines=21> */
.L_x_383:
[----:B------:R-:W-:Y:S05]  /*15410*/  BSYNC B0 ;  /* 0x0000000000007941 */ /* 0x000fea0003800000 */
.L_x_382:
        /* <DEDUP_REMOVED lines=22> */
.L_x_290:
[----:B------:R-:W-:Y:S01]  /*15580*/  IMAD.MOV.U32 R3, RZ, RZ, R28 ;  /* 0x000000ffff037224 */ /* 0x000fe200078e001c */
[----:B------:R-:W-:Y:S02]  /*15590*/  MOV R7, 0x1 ;  /* 0x0000000100077802 */ /* 0x000fe40000000f00 */
[----:B------:R-:W-:Y:S02]  /*155a0*/  MOV R2, 0x155c0 ;  /* 0x000155c000027802 */ /* 0x000fe40000000f00 */
[----:B------:R-:W-:Y:S05]  /*155b0*/  CALL.REL.NOINC `($__internal_1_$__cuda_sm70_shflsync_idx_p) ;  /* 0x0000025000007944 */ /* 0x000fea0003c00000 */
[----:B------:R-:W-:Y:S01]  /*155c0*/  IMAD.MOV.U32 R6, RZ, RZ, R7 ;  /* 0x000000ffff067224 */ /* 0x000fe200078e0007 */
[----:B------:R-:W-:Y:S01]  /*155d0*/  MOV R3, R30 ;  /* 0x0000001e00037202 */ /* 0x000fe20000000f00 */
[----:B------:R-:W-:Y:S01]  /*155e0*/  IMAD.MOV.U32 R7, RZ, RZ, 0x1 ;  /* 0x00000001ff077424 */ /* 0x000fe200078e00ff */
[----:B------:R-:W-:Y:S02]  /*155f0*/  MOV R2, 0x15610 ;  /* 0x0001561000027802 */ /* 0x000fe40000000f00 */
[----:B------:R-:W-:Y:S05]  /*15600*/  CALL.REL.NOINC `($__internal_1_$__cuda_sm70_shflsync_idx_p) ;  /* 0x0000020000007944 */ /* 0x000fea0003c00000 */
[----:B------:R-:W-:Y:S01]  /*15610*/  MOV R2, R7 ;  /* 0x0000000700027202 */ /* 0x000fe20000000f00 */
[----:B------:R-:W-:Y:S05]  /*15620*/  BRA `(.L_x_384) ;  /* 0xfffecd4000007947 */ /* 0x000fea000383ffff */
.L_x_317:
[----:B-1----:R-:W-:Y:S02]  /*15630*/  MOV R7, 0x1 ;  /* 0x0000000100077802 */ /* 0x002fe40000000f00 */
[----:B------:R-:W-:Y:S02]  /*15640*/  MOV R2, 0x15660 ;  /* 0x0001566000027802 */ /* 0x000fe40000000f00 */
[----:B------:R-:W-:Y:S05]  /*15650*/  CALL.REL.NOINC `($__internal_1_$__cuda_sm70_shflsync_idx_p) ;  /* 0x000001b000007944 */ /* 0x000fea0003c00000 */
[----:B------:R-:W-:Y:S01]  /*15660*/  MOV R3, R10 ;  /* 0x0000000a00037202 */ /* 0x000fe20000000f00 */
[----:B------:R-:W-:Y:S01]  /*15670*/  IMAD.MOV.U32 R4, RZ, RZ, R7 ;  /* 0x000000ffff047224 */ /* 0x000fe200078e0007 */
[----:B------:R-:W-:Y:S01]  /*15680*/  MOV R2, 0x156b0 ;  /* 0x000156b000027802 */ /* 0x000fe20000000f00 */
[----:B------:R-:W-:Y:S02]  /*15690*/  IMAD.MOV.U32 R7, RZ, RZ, 0x1 ;  /* 0x00000001ff077424 */ /* 0x000fe400078e00ff */
[----:B------:R-:W-:Y:S05]  /*156a0*/  CALL.REL.NOINC `($__internal_1_$__cuda_sm70_shflsync_idx_p) ;  /* 0x0000016000007944 */ /* 0x000fea0003c00000 */
[----:B------:R-:W-:Y:S01]  /*156b0*/  MOV R0, R7 ;  /* 0x0000000700007202 */ /* 0x000fe20000000f00 */
[----:B------:R-:W-:-:S05]  /*156c0*/  BRA `(.L_x_385) ;  /* 0xffff118000007947 */ /* 0x000fca000383ffff */
.L_x_342:
        /* <DEDUP_REMOVED lines=10> */
.L_x_348:
        /* <DEDUP_REMOVED lines=10> */
        .weak           $__internal_1_$__cuda_sm70_shflsync_idx_p
        .type           $__internal_1_$__cuda_sm70_shflsync_idx_p,@function
        .size           $__internal_1_$__cuda_sm70_shflsync_idx_p,(.L_x_1715 - $__internal_1_$__cuda_sm70_shflsync_idx_p)
$__internal_1_$__cuda_sm70_shflsync_idx_p:
[----:B------:R-:W-:Y:S02]  /*15810*/  MOV R25, 0xffffffff ;  /* 0xffffffff00197802 */ /* 0x000fe40000000f00 */
[----:B------:R-:W-:-:S02]  /*15820*/  MOV R24, 0x1c1f ;  /* 0x00001c1f00187802 */ /* 0x000fc40000000f00 */
[----:B------:R-:W-:Y:S04]  /*15830*/  WARPSYNC R25 ;  /* 0x0000001900007348 */ /* 0x000fe80003800000 */
[----:B------:R1:W2:Y:S02]  /*15840*/  SHFL.IDX PT, R7, R3, R7, R24 ;  /* 0x0000000703077389 */ /* 0x0002a400000e0018 */
[----:B-1----:R-:W-:-:S04]  /*15850*/  MOV R3, 0x0 ;  /* 0x0000000000037802 */ /* 0x002fc80000000f00 */
[----:B--2---:R-:W-:Y:S05]  /*15860*/  RET.REL.NODEC R2 `(_ZN7cutlass13device_kernelIN5flash19enable_sm80_to_sm89INS1_16FlashAttnFwdSm80INS1_25CollectiveMainloopFwdSm80ILi4ELi1ELb0EN4cute5tupleIJNS5_1CILi128EEENS7_ILi48EEENS7_ILi96EEEEEELi96ENS_6half_tEfNS_4arch4Sm80ELb0ELb1ELb1ELb1ELb1ELb0ELb1ELb0EEENS1_21CollectiveEpilogueFwdINS6_IJS8_SA_S9_EEENS6_IJNS7_ILi1EEESI_SI_EEESC_SE_Li128ELb1ELb1ELb0ELb0EEENS1_19SingleTileSchedulerILb1ELb0ELb1ELi128EEEEEEEEEvNT_6ParamsE) ;  /* 0xfffea79002007950 */ /* 0x004fea0003c3ffff */
.L_x_388:
        /* <DEDUP_REMOVED lines=9> */
.L_x_1715:


//--------------------- .text._ZN7cutlass13device_kernelIN5flash19enable_sm80_to_sm89INS1_16FlashAttnFwdSm80INS1_25CollectiveMainloopFwdSm80ILi4ELi1ELb0EN4cute5tupleIJNS5_1CILi128EEENS7_ILi48EEENS7_ILi96EEEEEELi96ENS_6half_tEfNS_4arch4Sm80ELb0ELb1ELb1ELb1ELb1ELb1ELb1ELb0EEENS1_21CollectiveEpilogueFwdINS6_IJS8_SA_S9_EEENS6_IJNS7_ILi1EEESI_SI_EEESC_SE_Li128ELb1ELb1ELb0ELb0EEENS1_19SingleTileSchedulerILb1ELb0ELb1ELi128EEEEEEEEEvNT_6ParamsE --------------------------
	.section	.text._ZN7cutlass13device_kernelIN5flash19enable_sm80_to_sm89INS1_16FlashAttnFwdSm80INS1_25CollectiveMainloopFwdSm80ILi4ELi1ELb0EN4cute5tupleIJNS5_1CILi128EEENS7_ILi48EEENS7_ILi96EEEEEELi96ENS_6half_tEfNS_4arch4Sm80ELb0ELb1ELb1ELb1ELb1ELb1ELb1ELb0EEENS1_21CollectiveEpilogueFwdINS6_IJS8_SA_S9_EEENS6_IJNS7_ILi1EEESI_SI_EEESC_SE_Li128ELb1ELb1ELb0ELb0EEENS1_19SingleTileSchedulerILb1ELb0ELb1ELi128EEEEEEEEEvNT_6ParamsE,"ax",@progbits
	.sectioninfo	@"SHI_REGISTERS=255"
	.align	128
.text._ZN7cutlass13device_kernelIN5flash19enable_sm80_to_sm89INS1_16FlashAttnFwdSm80INS1_25CollectiveMainloopFwdSm80ILi4ELi1ELb0EN4cute5tupleIJNS5_1CILi128EEENS7_ILi48EEENS7_ILi96EEEEEELi96ENS_6half_tEfNS_4arch4Sm80ELb0ELb1ELb1ELb1ELb1ELb1ELb1ELb0EEENS1_21CollectiveEpilogueFwdINS6_IJS8_SA_S9_EEENS6_IJNS7_ILi1EEESI_SI_EEESC_SE_Li128ELb1ELb1ELb0ELb0EEENS1_19SingleTileSchedulerILb1ELb0ELb1ELi128EEEEEEEEEvNT_6ParamsE:
        .type           _ZN7cutlass13device_kernelIN5flash19enable_sm80_to_sm89INS1_16FlashAttnFwdSm80INS1_25CollectiveMainloopFwdSm80ILi4ELi1ELb0EN4cute5tupleIJNS5_1CILi128EEENS7_ILi48EEENS7_ILi96EEEEEELi96ENS_6half_tEfNS_4arch4Sm80ELb0ELb1ELb1ELb1ELb1ELb1ELb1ELb0EEENS1_21CollectiveEpilogueFwdINS6_IJS8_SA_S9_EEENS6_IJNS7_ILi1EEESI_SI_EEESC_SE_Li128ELb1ELb1ELb0ELb0EEENS1_19SingleTileSchedulerILb1ELb0ELb1ELi128EEEEEEEEEvNT_6ParamsE,@function
        .size           _ZN7cutlass13device_kernelIN5flash19enable_sm80_to_sm89INS1_16FlashAttnFwdSm80INS1_25CollectiveMainloopFwdSm80ILi4ELi1ELb0EN4cute5tupleIJNS5_1CILi128EEENS7_ILi48EEENS7_ILi96EEEEEELi96ENS_6half_tEfNS_4arch4Sm80ELb0ELb1ELb1ELb1ELb1ELb1ELb1ELb0EEENS1_21CollectiveEpilogueFwdINS6_IJS8_SA_S9_EEENS6_IJNS7_ILi1EEESI_SI_EEESC_SE_Li128ELb1ELb1ELb0ELb0EEENS1_19SingleTileSchedulerILb1ELb0ELb1ELi128EEEEEEEEEvNT_6ParamsE,(.L_x_1717 - _ZN7cutlass13device_kernelIN5flash19enable_sm80_to_sm89INS1_16FlashAttnFwdSm80INS1_25CollectiveMainloopFwdSm80ILi4ELi1ELb0EN4cute5tupleIJNS5_1CILi128EEENS7_ILi48EEENS7_ILi96EEEEEELi96ENS_6half_tEfNS_4arch4Sm80ELb0ELb1ELb1ELb1ELb1ELb1ELb1ELb0EEENS1_21CollectiveEpilogueFwdINS6_IJS8_SA_S9_EEENS6_IJNS7_ILi1EEESI_SI_EEESC_SE_Li128ELb1ELb1ELb0ELb0EEENS1_19SingleTileSchedulerILb1ELb0ELb1ELi128EEEEEEEEEvNT_6ParamsE)
        .other          _ZN7cutlass13device_kernelIN5flash19enable_sm80_to_sm89INS1_16FlashAttnFwdSm80INS1_25CollectiveMainloopFwdSm80ILi4ELi1ELb0EN4cute5tupleIJNS5_1CILi128EEENS7_ILi48EEENS7_ILi96EEEEEELi96ENS_6half_tEfNS_4arch4Sm80ELb0ELb1ELb1ELb1ELb1ELb1ELb1ELb0EEENS1_21CollectiveEpilogueFwdINS6_IJS8_SA_S9_EEENS6_IJNS7_ILi1EEESI_SI_EEESC_SE_Li128ELb1ELb1ELb0ELb0EEENS1_19SingleTileSchedulerILb1ELb0ELb1ELi128EEEEEEEEEvNT_6ParamsE,@"STO_CUDA_ENTRY STV_DEFAULT"
_ZN7cutlass13device_kernelIN5flash19enable_sm80_to_sm89INS1_16FlashAttnFwdSm80INS1_25CollectiveMainloopFwdSm80ILi4ELi1ELb0EN4cute5tupleIJNS5_1CILi128EEENS7_ILi48EEENS7_ILi96EEEEEELi96ENS_6half_tEfNS_4arch4Sm80ELb0ELb1ELb1ELb1ELb1ELb1ELb1ELb0EEENS1_21CollectiveEpilogueFwdINS6_IJS8_SA_S9_EEENS6_IJNS7_ILi1EEESI_SI_EEESC_SE_Li128ELb1ELb1ELb0ELb0EEENS1_19SingleTileSchedulerILb1ELb0ELb1ELi128EEEEEEEEEvNT_6ParamsE:
        /* <DEDUP_REMOVED lines=17> */
.L_x_390:
        /* <DEDUP_REMOVED lines=8> */
.L_x_392:
[----:B------:R-:W-:-:S04]  /*0190*/  MOV R0, c[0x0][0x54c] ;  /* 0x0001530000007a02 */ /* 0x000fc80000000f00 */
.L_x_391:
[----:B------:R-:W-:Y:S01]  /*01a0*/  USHF.L.U32 UR4, UR4, 0x7, URZ ;  /* 0x0000000704047899 */ /* 0x000fe2000800063f */
[----:B-----5:R-:W-:-:S05]  /*01b0*/  IMAD R0, R0, c[0x0][0x548], RZ ;  /* 0x0001520000007a24 */ /* 0x020fca00078e02ff */
[----:B------:R-:W-:-:S04]  /*01c0*/  MOV R12, UR4 ;  /* 0x00000004000c7c02 */ /* 0x000fc80008000f00 */
[----:B------:R-:W-:-:S04]  /*01d0*/  ISETP.GE.AND P0, PT, R12, R0, PT ;  /* 0x000000000c00720c */ /* 0x000fc80003f06270 */
[----:B------:R-:W-:-:S05]  /*01e0*/  SEL R0, R5, 0xffffffff, !P0 ;  /* 0xffffffff05007807 */ /* 0x000fca0004000000 */
[----:B------:R2:W-:Y:S01]  /*01f0*/  STL [R1+0x48], R0 ;  /* 0x0000480001007387 */ /* 0x0005e20000100800 */
[----:B------:R-:W-:Y:S05]  /*0200*/  BRA `(.L_x_393) ;  /* 0x0000014000007947 */ /* 0x000fea0003800000 */
.L_x_389:
[----:B------:R-:W-:-:S04]  /*0210*/  ISETP.NE.U32.AND P0, PT, RZ, c[0x0][0x568], PT ;  /* 0x00015a00ff007a0c */ /* 0x000fc80003f05070 */
[----:B------:R-:W-:-:S13]  /*0220*/  ISETP.NE.AND.EX P0, PT, RZ, c[0x0][0x56c], PT, P0 ;  /* 0x00015b00ff007a0c */ /* 0x000fda0003f05300 */
[----:B------:R-:W-:Y:S05]  /*0230*/  @!P0 BRA `(.L_x_394) ;  /* 0x0000002000008947 */ /* 0x000fea0003800000 */
[----:B------:R1:W5:Y:S01]  /*0240*/  LDG.E R0, [R2.64] ;  /* 0x0000000c02007981 */ /* 0x000362000c1e1900 */
[----:B------:R-:W-:Y:S05]  /*0250*/  BRA `(.L_x_395) ;  /* 0x0000009000007947 */ /* 0x000fea0003800000 */
.L_x_394:
        /* <DEDUP_REMOVED lines=8> */
.L_x_396:
[----:B------:R-:W-:-:S04]  /*02e0*/  MOV R0, c[0x0][0x54c] ;  /* 0x0001530000007a02 */ /* 0x000fc80000000f00 */
.L_x_395:
[----:B------:R-:W-:Y:S01]  /*02f0*/  USHF.L.U32 UR4, UR4, 0x7, URZ ;  /* 0x0000000704047899 */ /* 0x000fe2000800063f */
[----:B-----5:R-:W-:-:S05]  /*0300*/  IMAD R0, R0, c[0x0][0x548], RZ ;  /* 0x0001520000007a24 */ /* 0x020fca00078e02ff */
[----:B------:R-:W-:-:S04]  /*0310*/  MOV R12, UR4 ;  /* 0x00000004000c7c02 */ /* 0x000fc80008000f00 */
[----:B------:R-:W-:-:S04]  /*0320*/  ISETP.GE.AND P0, PT, R12, R0, PT ;  /* 0x000000000c00720c */ /* 0x000fc80003f06270 */
[----:B------:R-:W-:-:S05]  /*0330*/  SEL R0, R5, 0xffffffff, !P0 ;  /* 0xffffffff05007807 */ /* 0x000fca0004000000 */
[----:B------:R2:W-:Y:S04]  /*0340*/  STL [R1+0x48], R0 ;  /* 0x0000480001007387 */ /* 0x0005e80000100800 */
.L_x_393:
[----:B------:R-:W3:Y:S02]  /*0350*/  LDL R22, [R1+0x48] ;  /* 0x0000480001167983 */ /* 0x000ee40000100800 */
[----:B---3--:R-:W-:-:S13]  /*0360*/  ISETP.GE.AND P0, PT, R22, RZ, PT ;  /* 0x000000ff1600720c */ /* 0x008fda0003f06270 */
[----:B------:R-:W-:Y:S05]  /*0370*/  @!P0 EXIT ;  /* 0x000000000000894d */ /* 0x000fea0003800000 */
[----:B------:R-:W-:Y:S01]  /*0380*/  ISETP.NE.U32.AND P0, PT, RZ, c[0x0][0x370], PT ;  /* 0x0000dc00ff007a0c */ /* 0x000fe20003f05070 */
[----:B--2---:R-:W-:Y:S01]  /*0390*/  IMAD.MOV.U32 R0, RZ, RZ, c[0x0][0x168] ;  /* 0x00005a00ff007624 */ /* 0x004fe200078e00ff */
[----:B------:R-:W-:Y:S01]  /*03a0*/  ISETP.NE.U32.AND P1, PT, RZ, c[0x0][0x360], PT ;  /* 0x0000d800ff007a0c */ /* 0x000fe20003f25070 */
[----:B------:R-:W-:Y:S01]  /*03b0*/  CS2R R16, SRZ ;  /* 0x0000000000107805 */ /* 0x000fe2000001ff00 */
[----:B------:R-:W-:Y:S01]  /*03c0*/  ISETP.NE.AND.EX P2, PT, RZ, c[0x0][0x374], PT, P0 ;  /* 0x0000dd00ff007a0c */ /* 0x000fe20003f45300 */
[----:B------:R-:W-:Y:S01]  /*03d0*/  IMAD.MOV.U32 R159, RZ, RZ, RZ ;  /* 0x000000ffff9f7224 */ /* 0x000fe200078e00ff */
[----:B------:R-:W-:Y:S01]  /*03e0*/  ISETP.NE.AND.EX P0, PT, RZ, c[0x0][0x364], PT, P1 ;  /* 0x0000d900ff007a0c */ /* 0x000fe20003f05310 */
[----:B------:R-:W-:Y:S01]  /*03f0*/  IMAD.MOV.U32 R13, RZ, RZ, RZ ;  /* 0x000000ffff0d7224 */ /* 0x000fe200078e00ff */
[----:B------:R-:W-:Y:S01]  /*0400*/  ISETP.NE.U32.AND P1, PT, RZ, c[0x0][0x348], PT ;  /* 0x0000d200ff007a0c */ /* 0x000fe20003f25070 */
[----:B------:R-:W-:Y:S01]  /*0410*/  IMAD.WIDE R8, R22, R14, c[0x0][0x348] ;  /* 0x0000d20016087625 */ /* 0x000fe200078e020e */
[----:B------:R-:W-:-:S02]  /*0420*/  ISETP.NE.U32.AND P3, PT, RZ, c[0x0][0x350], PT ;  /* 0x0000d400ff007a0c */ /* 0x000fc40003f65070 */
[----:B------:R-:W-:Y:S01]  /*0430*/  ISETP.NE.U32.AND P4, PT, RZ, c[0x0][0x358], PT ;  /* 0x0000d600ff007a0c */ /* 0x000fe20003f85070 */
[CC--:B------:R-:W-:Y:S01]  /*0440*/  IMAD.WIDE R6, R22.reuse, R14.reuse, c[0x0][0x350] ;  /* 0x0000d40016067625 */ /* 0x0c0fe200078e020e */
[----:B------:R-:W-:Y:S02]  /*0450*/  ISETP.NE.AND.EX P1, PT, RZ, c[0x0][0x34c], PT, P1 ;  /* 0x0000d300ff007a0c */ /* 0x000fe40003f25310 */
[----:B------:R-:W-:Y:S01]  /*0460*/  ISETP.NE.AND.EX P3, PT, RZ, c[0x0][0x354], PT, P3 ;  /* 0x0000d500ff007a0c */ /* 0x000fe20003f65330 */
[----:B------:R-:W-:Y:S01]  /*0470*/  @P2 IMAD.WIDE R10, R22, R14, c[0x0][0x370] ;  /* 0x0000dc00160a2625 */ /* 0x000fe200078e020e */
[----:B------:R-:W-:-:S03]  /*0480*/  ISETP.NE.AND.EX P4, PT, RZ, c[0x0][0x35c], PT, P4 ;  /* 0x0000d700ff007a0c */ /* 0x000fc60003f85340 */
[CC--:B-1----:R-:W-:Y:S01]  /*0490*/  @P0 IMAD.WIDE R2, R22.reuse, R14.reuse, c[0x0][0x360] ;  /* 0x0000d80016020625 */ /* 0x0c2fe200078e020e */
[----:B------:R-:W2:Y:S03]  /*04a0*/  @P2 LDG.E R16, [R10.64] ;  /* 0x0000000c0a102981 */ /* 0x000ea6000c1e1900 */
[----:B------:R-:W-:Y:S01]  /*04b0*/  IMAD.WIDE R4, R22, R14, c[0x0][0x358] ;  /* 0x0000d60016047625 */ /* 0x000fe200078e020e */
[----:B------:R1:W3:Y:S04]  /*04c0*/  @P0 LDG.E R0, [R2.64] ;  /* 0x0000000c02000981 */ /* 0x0002e8000c1e1900 */
[----:B------:R4:W5:Y:S04]  /*04d0*/  @P1 LDG.E R159, [R8.64] ;  /* 0x0000000c089f1981 */ /* 0x000968000c1e1900 */
[----:B------:R4:W5:Y:S04]  /*04e0*/  @P3 LDG.E R17, [R6.64] ;  /* 0x0000000c06113981 */ /* 0x000968000c1e1900 */
[----:B------:R4:W5:Y:S04]  /*04f0*/  @P4 LDG.E R13, [R4.64] ;  /* 0x0000000c040d4981 */ /* 0x000968000c1e1900 */
[----:B------:R-:W4:Y:S01]  /*0500*/  S2R R28, SR_CTAID.Y ;  /* 0x00000000001c7919 */ /* 0x000f220000002600 */
[----:B------:R-:W-:-:S04]  /*0510*/  IMAD.MOV.U32 R15, RZ, RZ, c[0x0][0x2ac] ;  /* 0x0000ab00ff0f7624 */ /* 0x000fc800078e00ff */
[----:B------:R-:W-:Y:S01]  /*0520*/  IMAD R15, R15, c[0x0][0x1d0], RZ ;  /* 0x000074000f0f7a24 */ /* 0x000fe200078e02ff */
[----:B-1----:R-:W-:Y:S02]  /*0530*/  MOV R2, c[0x0][0x228] ;  /* 0x00008a0000027a02 */ /* 0x002fe40000000f00 */
[----:B----4-:R-:W-:Y:S01]  /*0540*/  SHF.R.S32.HI R29, RZ, 0x1f, R28 ;  /* 0x0000001fff1d7819 */ /* 0x010fe2000001141c */
[----:B---3--:R1:W-:Y:S04]  /*0550*/  STL [R1+0x18], R0 ;  /* 0x0000180001007387 */ /* 0x0083e80000100800 */
[----:B--2---:R1:W-:Y:S01]  /*0560*/  STL [R1+0x3c], R16 ;  /* 0x00003c1001007387 */ /* 0x0043e20000100800 */
[----:B------:R-:W-:Y:S01]  /*0570*/  MOV R10, R0 ;  /* 0x00000000000a7202 */ /* 0x000fe20000000f00 */
[----:B------:R-:W-:Y:S05]  /*0580*/  @P0 BRA `(.L_x_397) ;  /* 0x0000005000000947 */ /* 0x000fea0003800000 */
[----:B------:R-:W-:Y:S05]  /*0590*/  @!P1 BRA `(.L_x_397) ;  /* 0x0000004000009947 */ /* 0x000fea0003800000 */
[----:B-1----:R1:W2:Y:S04]  /*05a0*/  LDG.E R0, [R8.64] ;  /* 0x0000000c08007981 */ /* 0x0022a8000c1e1900 */
[----:B-1----:R-:W2:Y:S02]  /*05b0*/  LDG.E R8, [R8.64+0x4] ;  /* 0x0000040c08087981 */ /* 0x002ea4000c1e1900 */
[----:B--2---:R-:W-:-:S05]  /*05c0*/  IADD3 R10, -R0, R8, RZ ;  /* 0x00000008000a7210 */ /* 0x004fca0007ffe1ff */
[----:B------:R1:W-:Y:S02]  /*05d0*/  STL [R1+0x18], R10 ;  /* 0x0000180a01007387 */ /* 0x0003e40000100800 */
.L_x_397:
[----:B------:R-:W-:-:S04]  /*05e0*/  ISETP.NE.U32.AND P0, PT, RZ, c[0x0][0x368], PT ;  /* 0x0000da00ff007a0c */ /* 0x000fc80003f05070 */
[----:B------:R-:W-:-:S13]  /*05f0*/  ISETP.NE.AND.EX P0, PT, RZ, c[0x0][0x36c], PT, P0 ;  /* 0x0000db00ff007a0c */ /* 0x000fda0003f05300 */
[----:B------:R-:W-:Y:S05]  /*0600*/  @!P0 BRA `(.L_x_398) ;  /* 0x0000003000008947 */ /* 0x000fea0003800000 */
[----:B------:R-:W-:-:S05]  /*0610*/  IMAD.WIDE R6, R22, R14, c[0x0][0x368] ;  /* 0x0000da0016067625 */ /* 0x000fca00078e020e */
[----:B------:R2:W5:Y:S01]  /*0620*/  LDG.E R15, [R6.64] ;  /* 0x0000000c060f7981 */ /* 0x000562000c1e1900 */
[----:B------:R-:W-:Y:S05]  /*0630*/  BRA `(.L_x_399) ;  /* 0x0000004000007947 */ /* 0x000fea0003800000 */
.L_x_398:
[----:B------:R-:W-:Y:S05]  /*0640*/  @!P3 BRA `(.L_x_399) ;  /* 0x000000300000b947 */ /* 0x000fea0003800000 */
[----:B-1----:R1:W2:Y:S04]  /*0650*/  LDG.E R0, [R6.64] ;  /* 0x0000000c06007981 */ /* 0x0022a8000c1e1900 */
[----:B-1----:R-:W2:Y:S02]  /*0660*/  LDG.E R6, [R6.64+0x4] ;  /* 0x0000040c06067981 */ /* 0x002ea4000c1e1900 */
[----:B--2---:R-:W-:Y:S02]  /*0670*/  IADD3 R15, -R0, R6, RZ ;  /* 0x00000006000f7210 */ /* 0x004fe40007ffe1ff */
.L_x_399:
[----:B--2---:R2:W3:Y:S04]  /*0680*/  @P4 LDG.E R6, [R4.64] ;  /* 0x0000000c04064981 */ /* 0x0044e8000c1e1900 */
[----:B------:R2:W3:Y:S01]  /*0690*/  @P4 LDG.E R3, [R4.64+0x4] ;  /* 0x0000040c04034981 */ /* 0x0004e2000c1e1900 */
[----:B-1----:R-:W-:Y:S01]  /*06a0*/  IMAD.MOV.U32 R0, RZ, RZ, c[0x0][0x2c4] ;  /* 0x0000b100ff007624 */ /* 0x002fe200078e00ff */
[----:B------:R-:W-:Y:S01]  /*06b0*/  ISETP.NE.U32.AND P0, PT, RZ, c[0x0][0x378], PT ;  /* 0x0000de00ff007a0c */ /* 0x000fe20003f05070 */
[----:B-----5:R-:W-:-:S03]  /*06c0*/  IMAD.MOV.U32 R157, RZ, RZ, R15 ;  /* 0x000000ffff9d7224 */ /* 0x020fc600078e000f */
[----:B------:R-:W-:Y:S01]  /*06d0*/  ISETP.NE.AND P2, PT, R0, 0x1, PT ;  /* 0x000000010000780c */ /* 0x000fe20003f45270 */
[----:B------:R-:W-:Y:S01]  /*06e0*/  IMAD.MOV.U32 R196, RZ, RZ, R12 ;  /* 0x000000ffffc47224 */ /* 0x000fe200078e000c */
[----:B------:R-:W-:Y:S01]  /*06f0*/  ISETP.NE.AND.EX P0, PT, RZ, c[0x0][0x37c], PT, P0 ;  /* 0x0000df00ff007a0c */ /* 0x000fe20003f05300 */
[----:B------:R-:W-:Y:S01]  /*0700*/  IMAD.MOV.U32 R7, RZ, RZ, c[0x0][0x32c] ;  /* 0x0000cb00ff077624 */ /* 0x000fe200078e00ff */
[----:B------:R-:W-:-:S04]  /*0710*/  LOP3.LUT R153, R153, 0xffffefff, RZ, 0xc0, !PT ;  /* 0xffffefff99997812 */ /* 0x000fc800078ec0ff */
[----:B------:R-:W-:-:S05]  /*0720*/  ISETP.GE.AND P1, PT, R7, 0x1, PT ;  /* 0x000000010700780c */ /* 0x000fca0003f26270 */
[----:B------:R-:W-:Y:S02]  /*0730*/  @P2 IADD3 R0, R196, 0x7f, RZ ;  /* 0x0000007fc4002810 */ /* 0x000fe40007ffe0ff */
[----:B------:R-:W-:Y:S01]  /*0740*/  @P2 LOP3.LUT R153, R153, 0x1000, RZ, 0xfc, !PT ;  /* 0x0000100099992812 */ /* 0x000fe200078efcff */
[----:B--2---:R-:W-:-:S03]  /*0750*/  @P0 IMAD.WIDE R4, R22, R14, c[0x0][0x378] ;  /* 0x0000de0016040625 */ /* 0x004fc600078e020e */
[----:B------:R-:W-:Y:S02]  /*0760*/  LOP3.LUT R153, R153, 0xfffffbff, RZ, 0xc0, !PT ;  /* 0xfffffbff99997812 */ /* 0x000fe400078ec0ff */
[----:B------:R1:W5:Y:S02]  /*0770*/  @P0 LDG.E R157, [R4.64] ;  /* 0x0000000c049d0981 */ /* 0x000364000c1e1900 */
[----:B------:R-:W-:Y:S01]  /*0780*/  @P1 LOP3.LUT R153, R153, 0x400, RZ, 0xfc, !PT ;  /* 0x0000040099991812 */ /* 0x000fe200078efcff */
[----:B---3--:R-:W-:Y:S02]  /*0790*/  @P4 IMAD.IADD R2, R3, 0x1, -R6 ;  /* 0x0000000103024824 */ /* 0x008fe400078e0a06 */
[----:B------:R-:W-:Y:S02]  /*07a0*/  IMAD.IADD R6, R15, 0x1, -R16 ;  /* 0x000000010f067824 */ /* 0x000fe400078e0a10 */
[----:B------:R-:W-:Y:S01]  /*07b0*/  @P2 IMAD.HI.U32 R3, R0, c[0x0][0x2c8], RZ ;  /* 0x0000b20000032a27 */ /* 0x000fe200078e00ff */
[----:B------:R-:W-:-:S03]  /*07c0*/  IADD3 R0, R12, 0x7f, RZ ;  /* 0x0000007f0c007810 */ /* 0x000fc60007ffe0ff */
[----:B------:R-:W-:Y:S01]  /*07d0*/  IMAD.IADD R8, R6, 0x1, R2 ;  /* 0x0000000106087824 */ /* 0x000fe200078e0202 */
[----:B------:R-:W-:-:S04]  /*07e0*/  @P2 SHF.R.U32.HI R0, RZ, c[0x0][0x2cc], R3 ;  /* 0x0000b300ff002a19 */ /* 0x000fc80000011603 */
[----:B------:R2:W-:Y:S01]  /*07f0*/  STL [R1+0x14], R8 ;  /* 0x0000140801007387 */ /* 0x0005e20000100800 */
[----:B------:R-:W-:-:S05]  /*0800*/  IADD3 R154, R8, 0x1, -R10 ;  /* 0x00000001089a7810 */ /* 0x000fca0007ffe80a */
[----:B------:R-:W-:-:S05]  /*0810*/  IMAD.IADD R0, R154, 0x1, R0 ;  /* 0x000000019a007824 */ /* 0x000fca00078e0200 */
[----:B-1----:R-:W-:Y:S01]  /*0820*/  IADD3 R5, R0, c[0x0][0x328], RZ ;  /* 0x0000ca0000057a10 */ /* 0x002fe20007ffe0ff */
        /* <DEDUP_REMOVED lines=10> */
.L_x_401:
[----:B------:R-:W-:-:S13]  /*08d0*/  ISETP.NE.AND P0, PT, R7, 0x1, PT ;  /* 0x000000010700780c */ /* 0x000fda0003f05270 */
[----:B------:R-:W-:-:S05]  /*08e0*/  @P0 IMAD.HI.U32 R0, R3, c[0x0][0x330], RZ ;  /* 0x0000cc0003000a27 */ /* 0x000fca00078e00ff */
[----:B------:R-:W-:-:S05]  /*08f0*/  @P0 SHF.R.U32.HI R3, RZ, c[0x0][0x334], R0 ;  /* 0x0000cd00ff030a19 */ /* 0x000fca0000011600 */
.L_x_402:
[----:B------:R-:W-:-:S05]  /*0900*/  IMAD R3, R3, R7, c[0x0][0x32c] ;  /* 0x0000cb0003037624 */ /* 0x000fca00078e0207 */
[----:B------:R-:W-:Y:S02]  /*0910*/  IMNMX R5, R5, R3, PT ;  /* 0x0000000305057217 */ /* 0x000fe40003800200 */
.L_x_400:
[----:B------:R-:W-:Y:S01]  /*0920*/  IADD3 R3, R8, 0x2f, RZ ;  /* 0x0000002f08037810 */ /* 0x000fe20007ffe0ff */
[----:B------:R-:W-:-:S04]  /*0930*/  @P2 IMAD.HI.U32 R4, R196, c[0x0][0x2c8], RZ ;  /* 0x0000b200c4042a27 */ /* 0x000fc800078e00ff */
[----:B------:R-:W-:Y:S01]  /*0940*/  IMAD.MOV.U32 R0, RZ, RZ, R196 ;  /* 0x000000ffff007224 */ /* 0x000fe200078e00c4 */
[----:B------:R-:W-:Y:S01]  /*0950*/  @P2 SHF.R.U32.HI R0, RZ, c[0x0][0x2cc], R4 ;  /* 0x0000b300ff002a19 */ /* 0x000fe20000011604 */
[----:B------:R-:W-:-:S04]  /*0960*/  IMAD.HI R3, R3, 0x2aaaaaab, RZ ;  /* 0x2aaaaaab03037827 */ /* 0x000fc800078e02ff */
[----:B------:R-:W-:Y:S01]  /*0970*/  IMAD.IADD R248, R8, 0x1, -R10 ;  /* 0x0000000108f87824 */ /* 0x000fe200078e0a0a */
[----:B------:R-:W-:-:S03]  /*0980*/  SHF.R.U32.HI R4, RZ, 0x1f, R3 ;  /* 0x0000001fff047819 */ /* 0x000fc60000011603 */
[----:B------:R-:W-:Y:S01]  /*0990*/  IMAD.IADD R0, R248, 0x1, R0 ;  /* 0x00000001f8007824 */ /* 0x000fe200078e0200 */
[----:B------:R-:W-:-:S04]  /*09a0*/  LEA.HI.SX32 R155, R3, R4, 0x1d ;  /* 0x00000004039b7211 */ /* 0x000fc800078feaff */
[----:B------:R-:W-:Y:S01]  /*09b0*/  IADD3 R4, R0, -c[0x0][0x324], RZ ;  /* 0x8000c90000047a10 */ /* 0x000fe20007ffe0ff */
        /* <DEDUP_REMOVED lines=9> */
.L_x_404:
[----:B------:R-:W-:-:S13]  /*0a50*/  ISETP.NE.AND P0, PT, R7, 0x1, PT ;  /* 0x000000010700780c */ /* 0x000fda0003f05270 */
[----:B------:R-:W-:-:S05]  /*0a60*/  @P0 IMAD.HI.U32 R3, R0, c[0x0][0x330], RZ ;  /* 0x0000cc0000030a27 */ /* 0x000fca00078e00ff */
[----:B------:R-:W-:-:S05]  /*0a70*/  @P0 SHF.R.U32.HI R0, RZ, c[0x0][0x334], R3 ;  /* 0x0000cd00ff000a19 */ /* 0x000fca0000011603 */
.L_x_405:
[----:B------:R-:W-:-:S05]  /*0a80*/  IMAD R0, R0, c[0x0][0x32c], RZ ;  /* 0x0000cb0000007a24 */ /* 0x000fca00078e02ff */
[----:B------:R-:W-:-:S04]  /*0a90*/  IMNMX R4, R4, R0, !PT ;  /* 0x0000000004047217 */ /* 0x000fc80007800200 */
.L_x_403:
[----:B------:R-:W-:Y:S01]  /*0aa0*/  IADD3 R3, R5, 0x2f, RZ ;  /* 0x0000002f05037810 */ /* 0x000fe20007ffe0ff */
[----:B------:R-:W-:-:S04]  /*0ab0*/  IMAD.HI R0, R4, 0x2aaaaaab, RZ ;  /* 0x2aaaaaab04007827 */ /* 0x000fc800078e02ff */
[----:B------:R-:W-:Y:S01]  /*0ac0*/  IMAD.HI R4, R3, 0x2aaaaaab, RZ ;  /* 0x2aaaaaab03047827 */ /* 0x000fe200078e02ff */
[----:B------:R-:W-:-:S04]  /*0ad0*/  SHF.R.U32.HI R3, RZ, 0x1f, R0 ;  /* 0x0000001fff037819 */ /* 0x000fc80000011600 */
[----:B------:R-:W-:Y:S02]  /*0ae0*/  SHF.R.U32.HI R5, RZ, 0x1f, R4 ;  /* 0x0000001fff057819 */ /* 0x000fe40000011604 */
[----:B------:R-:W-:Y:S02]  /*0af0*/  LEA.HI.SX32 R0, R0, R3, 0x1d ;  /* 0x0000000300007211 */ /* 0x000fe400078feaff */
[----:B------:R-:W-:Y:S02]  /*0b00*/  LEA.HI.SX32 R4, R4, R5, 0x1d ;  /* 0x0000000504047211 */ /* 0x000fe400078feaff */
[----:B------:R-:W-:Y:S02]  /*0b10*/  IMNMX R3, RZ, R0, !PT ;  /* 0x00000000ff037217 */ /* 0x000fe40007800200 */
[----:B------:R-:W-:-:S03]  /*0b20*/  IMNMX R0, R4, R155, PT ;  /* 0x0000009b04007217 */ /* 0x000fc60003800200 */
[--C-:B------:R-:W-:Y:S02]  /*0b30*/  IMAD R3, R3, 0x30, -R6.reuse ;  /* 0x0000003003037824 */ /* 0x100fe400078e0a06 */
[----:B------:R-:W-:-:S03]  /*0b40*/  IMAD R0, R0, 0x30, -R6 ;  /* 0x0000003000007824 */ /* 0x000fc600078e0a06 */
[----:B------:R-:W-:Y:S02]  /*0b50*/  IMNMX R3, RZ, R3, !PT ;  /* 0x00000003ff037217 */ /* 0x000fe40007800200 */
[----:B------:R-:W-:-:S03]  /*0b60*/  IMNMX R0, R0, R2, PT ;  /* 0x0000000200007217 */ /* 0x000fc60003800200 */
[----:B------:R-:W-:Y:S01]  /*0b70*/  IMAD.WIDE.U32 R4, R3, -0x55555555, RZ ;  /* 0xaaaaaaab03047825 */ /* 0x000fe200078e00ff */
[----:B------:R-:W-:-:S04]  /*0b80*/  ISETP.GT.AND P0, PT, R0, R3, PT ;  /* 0x000000030000720c */ /* 0x000fc80003f04270 */
[----:B------:R-:W-:-:S05]  /*0b90*/  SHF.R.U32.HI R149, RZ, 0x5, R5 ;  /* 0x00000005ff957819 */ /* 0x000fca0000011605 */
[----:B------:R-:W-:-:S04]  /*0ba0*/  IMAD.MOV.U32 R6, RZ, RZ, R149 ;  /* 0x000000ffff067224 */ /* 0x000fc800078e0095 */
[----:B------:R-:W-:-:S05]  /*0bb0*/  @P0 IADD3 R0, R0, 0x2f, RZ ;  /* 0x0000002f00000810 */ /* 0x000fca0007ffe0ff */
[----:B------:R-:W-:-:S05]  /*0bc0*/  @P0 IMAD.HI R0, R0, 0x2aaaaaab, RZ ;  /* 0x2aaaaaab00000827 */ /* 0x000fca00078e02ff */
[----:B------:R-:W-:-:S04]  /*0bd0*/  @P0 SHF.R.U32.HI R3, RZ, 0x1f, R0 ;  /* 0x0000001fff030819 */ /* 0x000fc80000011600 */
[----:B------:R-:W-:-:S04]  /*0be0*/  @P0 LEA.HI.SX32 R6, R0, R3, 0x1d ;  /* 0x0000000300060211 */ /* 0x000fc800078feaff */
[----:B------:R-:W-:-:S13]  /*0bf0*/  ISETP.GT.AND P0, PT, R6, R149, PT ;  /* 0x000000950600720c */ /* 0x000fda0003f04270 */
[----:B------:R-:W-:Y:S05]  /*0c00*/  @!P0 BRA `(.L_x_406) ;  /* 0x0000572000008947 */ /* 0x000fea0003800000 */
[----:B------:R-:W-:Y:S02]  /*0c10*/  ISETP.NE.U32.AND P0, PT, RZ, c[0x0][0x340], PT ;  /* 0x0000d000ff007a0c */ /* 0x000fe40003f05070 */
[----:B------:R-:W-:Y:S02]  /*0c20*/  SHF.R.S32.HI R20, RZ, 0x1f, R21 ;  /* 0x0000001fff147819 */ /* 0x000fe40000011415 */
[----:B------:R-:W-:Y:S01]  /*0c30*/  SHF.R.S32.HI R3, RZ, 0x1f, R13 ;  /* 0x0000001fff037819 */ /* 0x000fe2000001140d */
[----:B------:R-:W-:Y:S01]  /*0c40*/  UMOV UR6, 0x30 ;  /* 0x0000003000067882 */ /* 0x000fe20000000000 */
[----:B------:R-:W-:Y:S01]  /*0c50*/  ISETP.NE.AND.EX P2, PT, RZ, c[0x0][0x344], PT, P0 ;  /* 0x0000d100ff007a0c */ /* 0x000fe20003f45300 */
[----:B------:R-:W-:-:S12]  /*0c60*/  ULDC.64 UR4, c[0x0][0x238] ;  /* 0x00008e0000047ab9 */ /* 0x000fd80000000a00 */
[----:B------:R-:W-:-:S05]  /*0c70*/  @P2 IMAD.WIDE R4, R22, R14, c[0x0][0x340] ;  /* 0x0000d00016042625 */ /* 0x000fca00078e020e */
[----:B------:R1:W3:Y:S01]  /*0c80*/  @P2 LDG.E R18, [R4.64] ;  /* 0x0000000c04122981 */ /* 0x0002e2000c1e1900 */
[----:B------:R-:W-:Y:S01]  /*0c90*/  LEA.HI R16, R20, R21, RZ, 0x2 ;  /* 0x0000001514107211 */ /* 0x000fe200078f10ff */
[----:B------:R-:W-:Y:S01]  /*0ca0*/  UIMAD.WIDE.U32 UR10, UR6, UR4, URZ ;  /* 0x00000004060a72a5 */ /* 0x000fe2000f8e003f */
[----:B------:R-:W-:Y:S01]  /*0cb0*/  IADD3 R45, R6, -0x1, RZ ;  /* 0xffffffff062d7810 */ /* 0x000fe20007ffe0ff */
[----:B------:R-:W-:Y:S01]  /*0cc0*/  UIMAD UR7, UR6, UR5, URZ ;  /* 0x00000005060772a4 */ /* 0x000fe2000f8e023f */
[----:B------:R-:W-:Y:S01]  /*0cd0*/  LOP3.LUT R0, R16, 0x1ffffffc, RZ, 0xc0, !PT ;  /* 0x1ffffffc10007812 */ /* 0x000fe200078ec0ff */
[----:B------:R-:W-:Y:S01]  /*0ce0*/  USHF.L.U32 UR8, UR4, 0x5, URZ ;  /* 0x0000000504087899 */ /* 0x000fe2000800063f */
[----:B------:R-:W-:Y:S01]  /*0cf0*/  SHF.R.S32.HI R120, RZ, 0x2, R16 ;  /* 0x00000002ff787819 */ /* 0x000fe20000011410 */
[----:B------:R-:W-:Y:S01]  /*0d00*/  UIADD3 UR7, UR11, UR7, URZ ;  /* 0x000000070b077290 */ /* 0x000fe2000fffe03f */
[----:B------:R-:W-:Y:S01]  /*0d10*/  SHF.R.S32.HI R6, RZ, 0x1f, R45 ;  /* 0x0000001fff067819 */ /* 0x000fe2000001142d */
[----:B------:R-:W-:Y:S01]  /*0d20*/  IMAD.IADD R0, R21, 0x1, -R0 ;  /* 0x0000000115007824 */ /* 0x000fe200078e0a00 */
[----:B------:R-:W-:Y:S01]  /*0d30*/  IADD3 R118, P0, R120, R13, RZ ;  /* 0x0000000d78767210 */ /* 0x000fe20007f1e0ff */
[----:B------:R-:W-:Y:S01]  /*0d40*/  UMOV UR9, 0x5 ;  /* 0x0000000500097882 */ /* 0x000fe20000000000 */
[----:B------:R-:W-:Y:S01]  /*0d50*/  SHF.R.S32.HI R12, RZ, 0x1f, R22 ;  /* 0x0000001fff0c7819 */ /* 0x000fe20000011416 */
[----:B--2---:R-:W-:Y:S01]  /*0d60*/  IMAD.SHL.U32 R8, R0, 0x8, RZ ;  /* 0x0000000800087824 */ /* 0x004fe200078e00ff */
[----:B------:R-:W-:Y:S01]  /*0d70*/  LEA.HI.X.SX32 R119, R120, R3, 0x1, P0 ;  /* 0x0000000378777211 */ /* 0x000fe200000f0eff */
[----:B------:R-:W-:Y:S01]  /*0d80*/  IMAD R3, R29, c[0x0][0x240], RZ ;  /* 0x000090001d037a24 */ /* 0x000fe200078e02ff */
[-C--:B------:R-:W-:Y:S01]  /*0d90*/  LEA.HI R7, R20, R21.reuse, RZ, 0x3 ;  /* 0x0000001514077211 */ /* 0x080fe200078f18ff */
[----:B------:R-:W-:Y:S01]  /*0da0*/  USHF.L.U64.HI UR9, UR4, UR9, UR5 ;  /* 0x0000000904097299 */ /* 0x000fe20008010205 */
[----:B------:R-:W-:Y:S01]  /*0db0*/  SHF.R.S32.HI R9, RZ, 0x1f, R8 ;  /* 0x0000001fff097819 */ /* 0x000fe20000011408 */
[----:B------:R-:W-:Y:S01]  /*0dc0*/  IMAD R0, R119, c[0x0][0x238], RZ ;  /* 0x00008e0077007a24 */ /* 0x000fe200078e02ff */
[----:B------:R-:W-:Y:S01]  /*0dd0*/  SEL R26, R12, RZ, !P4 ;  /* 0x000000ff0c1a7207 */ /* 0x000fe20006000000 */
[----:B------:R-:W-:Y:S01]  /*0de0*/  IMAD R3, R28, c[0x0][0x244], R3 ;  /* 0x000091001c037a24 */ /* 0x000fe200078e0203 */
[----:B------:R-:W-:Y:S01]  /*0df0*/  SHF.R.S32.HI R7, RZ, 0x3, R7 ;  /* 0x00000003ff077819 */ /* 0x000fe20000011407 */
[----:B------:R-:W-:Y:S01]  /*0e00*/  IMAD R0, R118, c[0x0][0x23c], R0 ;  /* 0x00008f0076007a24 */ /* 0x000fe200078e0200 */
[----:B------:R-:W-:Y:S01]  /*0e10*/  SEL R114, R22, RZ, !P4 ;  /* 0x000000ff16727207 */ /* 0x000fe20006000000 */
[----:B-1----:R-:W-:Y:S01]  /*0e20*/  IMAD.WIDE.U32 R4, R118, c[0x0][0x238], R8 ;  /* 0x00008e0076047a25 */ /* 0x002fe200078e0008 */
[----:B------:R-:W-:Y:S01]  /*0e30*/  LEA.HI R13, R16, R120, RZ, 0x1 ;  /* 0x00000078100d7211 */ /* 0x000fe200078f08ff */
[----:B------:R-:W-:Y:S01]  /*0e40*/  ULDC.64 UR4, c[0x0][0x280] ;  /* 0x0000a00000047ab9 */ /* 0x000fe20000000a00 */
[----:B------:R-:W-:Y:S01]  /*0e50*/  ISETP.GE.AND P6, PT, R8, c[0x0][0x1d4], PT ;  /* 0x0000750008007a0c */ /* 0x000fe20003fc6270 */
[----:B------:R-:W-:Y:S01]  /*0e60*/  IMAD.IADD R5, R5, 0x1, R0 ;  /* 0x0000000105057824 */ /* 0x000fe200078e0200 */
[----:B------:R-:W-:Y:S01]  /*0e70*/  UIMAD.WIDE.U32 UR16, UR6, UR4, URZ ;  /* 0x00000004061072a5 */ /* 0x000fe2000f8e003f */
[C---:B------:R-:W-:Y:S01]  /*0e80*/  IMAD R0, R45.reuse, UR7, RZ ;  /* 0x000000072d007c24 */ /* 0x040fe2000f8e02ff */
[----:B------:R-:W-:Y:S01]  /*0e90*/  UIMAD UR14, UR6, UR5, URZ ;  /* 0x00000005060e72a4 */ /* 0x000fe2000f8e023f */
[----:B------:R-:W-:Y:S01]  /*0ea0*/  IMAD.WIDE.U32 R4, R28, c[0x0][0x240], R4 ;  /* 0x000090001c047a25 */ /* 0x000fe200078e0004 */
[----:B------:R-:W-:Y:S01]  /*0eb0*/  P2R R99, PR, RZ, 0x40 ;  /* 0x00000040ff637803 */ /* 0x000fe20000000000 */
[----:B------:R-:W-:Y:S01]  /*0ec0*/  ULDC.64 UR4, c[0x0][0x290] ;  /* 0x0000a40000047ab9 */ /* 0x000fe20000000a00 */
[----:B------:R-:W-:Y:S01]  /*0ed0*/  IADD3 R112, -R120, 0x30, RZ ;  /* 0x0000003078707810 */ /* 0x000fe20007ffe1ff */
[----:B------:R-:W-:Y:S01]  /*0ee0*/  IMAD R14, R6, UR10, R0 ;  /* 0x0000000a060e7c24 */ /* 0x000fe2000f8e0200 */
[----:B------:R-:W-:Y:S01]  /*0ef0*/  LEA.HI R6, R20, R21, RZ, 0x5 ;  /* 0x0000001514067211 */ /* 0x000fe200078f28ff */
[----:B------:R-:W-:Y:S01]  /*0f00*/  IMAD R0, R45, -0x30, R2 ;  /* 0xffffffd02d007824 */ /* 0x000fe200078e0202 */
[----:B------:R-:W-:Y:S01]  /*0f10*/  UIMAD.WIDE.U32 UR18, UR6, UR4, URZ ;  /* 0x00000004061272a5 */ /* 0x000fe2000f8e003f */
[----:B------:R-:W-:Y:S01]  /*0f20*/  IMAD.IADD R5, R5, 0x1, R3 ;  /* 0x0000000105057824 */ /* 0x000fe200078e0203 */
[----:B------:R-:W-:Y:S01]  /*0f30*/  UIMAD UR5, UR6, UR5, URZ ;  /* 0x00000005060572a4 */ /* 0x000fe2000f8e023f */
[----:B------:R-:W-:Y:S01]  /*0f40*/  IMAD.SHL.U32 R6, R6, 0x8, RZ ;  /* 0x0000000806067824 */ /* 0x000fe200078e00ff */
[----:B------:R-:W-:Y:S01]  /*0f50*/  IMNMX R3, R0, 0x30, PT ;  /* 0x0000003000037817 */ /* 0x000fe20003800200 */
[----:B------:R-:W-:Y:S01]  /*0f60*/  IMAD R0, R26, c[0x0][0x248], RZ ;  /* 0x000092001a007a24 */ /* 0x000fe200078e02ff */
[----:B------:R-:W-:Y:S01]  /*0f70*/  UIADD3 UR14, UR17, UR14, URZ ;  /* 0x0000000e110e7290 */ /* 0x000fe2000fffe03f */
[----:B------:R-:W-:Y:S01]  /*0f80*/  IMAD.WIDE.U32 R126, R114, c[0x0][0x248], R4 ;  /* 0x00009200727e7a25 */ /* 0x000fe200078e0004 */
[----:B------:R-:W-:Y:S01]  /*0f90*/  LOP3.LUT R11, R6, 0xffffff00, RZ, 0xc0, !PT ;  /* 0xffffff00060b7812 */ /* 0x000fe200078ec0ff */
[----:B------:R-:W-:-:S02]  /*0fa0*/  UIADD3 UR5, UR19, UR5, URZ ;  /* 0x0000000513057290 */ /* 0x000fc4000fffe03f */
[----:B------:R-:W-:Y:S01]  /*0fb0*/  IMAD.IADD R10, R3, 0x1, -R120 ;  /* 0x00000001030a7824 */ /* 0x000fe200078e0a78 */
[----:B------:R-:W-:Y:S01]  /*0fc0*/  LOP3.LUT R3, R13, 0x7fffffe, RZ, 0xc0, !PT ;  /* 0x07fffffe0d037812 */ /* 0x000fe200078ec0ff */
[----:B------:R-:W-:Y:S01]  /*0fd0*/  IMAD.SHL.U32 R6, R7, 0x40, RZ ;  /* 0x0000004007067824 */ /* 0x000fe200078e00ff */
[----:B------:R-:W-:Y:S01]  /*0fe0*/  ULDC.U8 UR4, c[0x0][0x298] ;  /* 0x0000a60000047ab9 */ /* 0x000fe20000000000 */
[----:B------:R-:W-:Y:S01]  /*0ff0*/  IMAD R7, R114, c[0x0][0x24c], R0 ;  /* 0x0000930072077a24 */ /* 0x000fe200078e0200 */
[----:B------:R-:W-:Y:S01]  /*1000*/  ISETP.GE.AND P1, PT, R10, 0x1, PT ;  /* 0x000000010a00780c */ /* 0x000fe20003f26270 */
[----:B------:R-:W-:Y:S01]  /*1010*/  IMAD.IADD R4, R120, 0x1, -R3 ;  /* 0x0000000178047824 */ /* 0x000fe200078e0a03 */
[----:B------:R-:W-:Y:S01]  /*1020*/  LOP3.LUT R0, R6, 0xc0, RZ, 0xc0, !PT ;  /* 0x000000c006007812 */ /* 0x000fe200078ec0ff */
[----:B------:R-:W-:Y:S02]  /*1030*/  IMAD.IADD R123, R127, 0x1, R7 ;  /* 0x000000017f7b7824 */ /* 0x000fe400078e0207 */
[----:B------:R-:W-:Y:S01]  /*1040*/  IMAD.MOV.U32 R122, RZ, RZ, R126 ;  /* 0x000000ffff7a7224 */ /* 0x000fe200078e007e */
[----:B------:R-:W-:Y:S01]  /*1050*/  LOP3.LUT R5, R0, 0x18, R8, 0xf8, !PT ;  /* 0x0000001800057812 */ /* 0x000fe200078ef808 */
[----:B------:R-:W-:Y:S01]  /*1060*/  IMAD R11, R4, 0x20, R11 ;  /* 0x00000020040b7824 */ /* 0x000fe200078e020b */
[----:B------:R-:W-:Y:S01]  /*1070*/  SHF.R.U32.HI R3, RZ, 0x3, R0 ;  /* 0x00000003ff037819 */ /* 0x000fe20000011600 */
[----:B------:R-:W-:Y:S01]  /*1080*/  IMAD.WIDE.U32 R6, R45, UR10, R122 ;  /* 0x0000000a2d067c25 */ /* 0x000fe2000f8e007a */
[----:B------:R-:W-:-:S02]  /*1090*/  IADD3 R0, R8, 0x20, RZ ;  /* 0x0000002008007810 */ /* 0x000fc40007ffe0ff */
[----:B------:R-:W-:Y:S01]  /*10a0*/  LOP3.LUT R5, R5, R3, RZ, 0x3c, !PT ;  /* 0x0000000305057212 */ /* 0x000fe200078e3cff */
[----:B------:R-:W-:Y:S01]  /*10b0*/  IMAD.IADD R3, R7, 0x1, R14 ;  /* 0x0000000107037824 */ /* 0x000fe200078e020e */
[----:B------:R-:W-:Y:S01]  /*10c0*/  ISETP.GE.AND P5, PT, R0, c[0x0][0x1d4], PT ;  /* 0x0000750000007a0c */ /* 0x000fe20003fa6270 */
[----:B------:R-:W-:Y:S01]  /*10d0*/  IMAD.IADD R152, R17, 0x1, R15 ;  /* 0x0000000111987824 */ /* 0x000fe200078e020f */
[----:B------:R-:W-:Y:S01]  /*10e0*/  IADD3 R0, R8, 0x40, RZ ;  /* 0x0000004008007810 */ /* 0x000fe20007ffe0ff */
[----:B------:R-:W-:Y:S01]  /*10f0*/  IMAD.WIDE.U32 R160, R28, c[0x0][0x210], RZ ;  /* 0x000084001ca07a25 */ /* 0x000fe200078e00ff */
[----:B------:R-:W-:Y:S02]  /*1100*/  @P1 LEA R4, P0, R6, c[0x0][0x220], 0x1 ;  /* 0x0000880006041a11 */ /* 0x000fe400078008ff */
[----:B------:R-:W-:Y:S01]  /*1110*/  ISETP.GE.AND P3, PT, R0, c[0x0][0x1d4], PT ;  /* 0x0000750000007a0c */ /* 0x000fe20003f66270 */
[----:B------:R-:W-:Y:S01]  /*1120*/  IMAD.IADD R0, R11, 0x1, R5 ;  /* 0x000000010b007824 */ /* 0x000fe200078e0205 */
[----:B------:R-:W-:Y:S01]  /*1130*/  @P1 LEA.HI.X R5, R6, c[0x0][0x224], R3, 0x1, P0 ;  /* 0x0000890006051a11 */ /* 0x000fe200000f0c03 */
[----:B------:R-:W-:Y:S01]  /*1140*/  IMAD.WIDE.U32 R162, R28, c[0x0][0x1e8], RZ ;  /* 0x00007a001ca27a25 */ /* 0x000fe200078e00ff */
[----:B------:R-:W-:-:S02]  /*1150*/  ISETP.GT.AND P0, PT, R10, 0x20, PT ;  /* 0x000000200a00780c */ /* 0x000fc40003f04270 */
[-C--:B------:R-:W-:Y:S01]  /*1160*/  LEA.HI R10, R21, R21.reuse, RZ, 0x1 ;  /* 0x00000015150a7211 */ /* 0x080fe200078f08ff */
[----:B------:R-:W-:Y:S01]  /*1170*/  IMAD.SHL.U32 R88, R0, 0x2, RZ ;  /* 0x0000000200587824 */ /* 0x000fe200078e00ff */
[----:B------:R-:W-:Y:S01]  /*1180*/  SHF.R.S32.HI R11, RZ, 0x1f, R16 ;  /* 0x0000001fff0b7819 */ /* 0x000fe20000011410 */
[----:B------:R-:W-:Y:S01]  /*1190*/  IMAD.MOV.U32 R158, RZ, RZ, c[0x0][0x2b8] ;  /* 0x0000ae00ff9e7624 */ /* 0x000fe200078e00ff */
[----:B------:R-:W-:Y:S01]  /*11a0*/  SHF.R.S32.HI R39, RZ, 0x1, R10 ;  /* 0x00000001ff277819 */ /* 0x000fe2000001140a */
[----:B------:R-:W-:Y:S01]  /*11b0*/  IMAD.MOV.U32 R156, RZ, RZ, c[0x0][0x27c] ;  /* 0x00009f00ff9c7624 */ /* 0x000fe200078e00ff */
[----:B------:R-:W-:Y:S01]  /*11c0*/  @!PT LDS RZ, [RZ] ;  /* 0x00000000fffff984 */ /* 0x000fe20000000800 */
[----:B------:R-:W-:Y:S01]  /*11d0*/  @!PT LDS RZ, [RZ] ;  /* 0x00000000fffff984 */ /* 0x000fe20000000800 */
[----:B------:R-:W-:Y:S01]  /*11e0*/  @!PT LDS RZ, [RZ] ;  /* 0x00000000fffff984 */ /* 0x000fe20000000800 */
[----:B------:R1:W-:Y:S01]  /*11f0*/  @P1 LDGSTS.E.BYPASS.LTC128B.128 [R88+0x3c80], [R4.64], !P6 ;  /* 0x03c8000004581fae */ /* 0x0003e2000f101d4c */
[----:B------:R-:W-:Y:S01]  /*1200*/  LEA.HI R7, R20, R21, RZ, 0x4 ;  /* 0x0000001514077211 */ /* 0x000fe200078f20ff */
[----:B------:R-:W-:Y:S01]  /*1210*/  IMAD.MOV.U32 R77, RZ, RZ, c[0x0][0x27c] ;  /* 0x00009f00ff4d7624 */ /* 0x000fe200078e00ff */
[C---:B------:R-:W-:Y:S01]  /*1220*/  LEA.HI R0, R10.reuse, R39, RZ, 0x1 ;  /* 0x000000270a007211 */ /* 0x040fe200078f08ff */
[----:B------:R1:W-:Y:S01]  /*1230*/  @P1 LDGSTS.E.BYPASS.LTC128B.128 [R88+0x4880], [R4.64+0x40], !P5 ;  /* 0x0488004004581fae */ /* 0x0003e2000e901d4c */
[----:B------:R-:W-:Y:S01]  /*1240*/  LOP3.LUT R10, R10, 0xfffffffe, RZ, 0xc0, !PT ;  /* 0xfffffffe0a0a7812 */ /* 0x000fe200078ec0ff */
[----:B------:R-:W-:Y:S01]  /*1250*/  IMAD.SHL.U32 R7, R7, 0x10, RZ ;  /* 0x0000001007077824 */ /* 0x000fe200078e00ff */
[----:B------:R-:W-:Y:S01]  /*1260*/  LOP3.LUT R0, R0, 0x7fffffe, RZ, 0xc0, !PT ;  /* 0x07fffffe00007812 */ /* 0x000fe200078ec0ff */
[----:B------:R1:W-:Y:S01]  /*1270*/  @P1 LDGSTS.E.BYPASS.LTC128B.128 [R88+0x5480], [R4.64+0x80], !P3 ;  /* 0x0548008004581fae */ /* 0x0003e2000d901d4c */
[----:B------:R-:W-:Y:S01]  /*1280*/  @P0 IADD3 R6, P1, R6, UR8, RZ ;  /* 0x0000000806060c10 */ /* 0x000fe2000ff3e0ff */
[----:B------:R-:W-:Y:S01]  /*1290*/  IMAD.SHL.U32 R77, R77, 0x2, RZ ;  /* 0x000000024d4d7824 */ /* 0x000fe200078e00ff */
[----:B------:R-:W-:Y:S01]  /*12a0*/  LOP3.LUT R7, R7, 0xffffff00, RZ, 0xc0, !PT ;  /* 0xffffff0007077812 */ /* 0x000fe200078ec0ff */
[----:B------:R-:W-:Y:S01]  /*12b0*/  IMAD.IADD R0, R39, 0x1, -R0 ;  /* 0x0000000127007824 */ /* 0x000fe200078e0a00 */
[----:B------:R-:W-:-:S02]  /*12c0*/  SHF.R.S32.HI R20, RZ, 0x1f, R39 ;  /* 0x0000001fff147819 */ /* 0x000fc40000011427 */
[----:B------:R-:W-:Y:S01]  /*12d0*/  P2R R116, PR, RZ, 0x8 ;  /* 0x00000008ff747803 */ /* 0x000fe20000000000 */
[----:B------:R-:W-:Y:S01]  /*12e0*/  IMAD R7, R0, 0x20, R7 ;  /* 0x0000002000077824 */ /* 0x000fe200078e0207 */
[----:B------:R-:W-:Y:S01]  /*12f0*/  P2R R117, PR, RZ, 0x20 ;  /* 0x00000020ff757803 */ /* 0x000fe20000000000 */
[----:B------:R-:W-:Y:S01]  /*1300*/  IMAD R0, R20, c[0x0][0x280], RZ ;  /* 0x0000a00014007a24 */ /* 0x000fe200078e02ff */
[----:B------:R-:W-:Y:S01]  /*1310*/  ISETP.NE.AND P4, PT, R158, 0x1, PT ;  /* 0x000000019e00780c */ /* 0x000fe20003f85270 */
[----:B------:R-:W-:Y:S02]  /*1320*/  IMAD R20, R20, c[0x0][0x290], RZ ;  /* 0x0000a40014147a24 */ /* 0x000fe400078e02ff */
[C---:B------:R-:W-:Y:S02]  /*1330*/  IMAD R0, R39.reuse, c[0x0][0x284], R0 ;  /* 0x0000a10027007a24 */ /* 0x040fe400078e0200 */
[----:B------:R-:W-:Y:S01]  /*1340*/  IMAD R20, R39, c[0x0][0x294], R20 ;  /* 0x0000a50027147a24 */ /* 0x000fe200078e0214 */
[----:B-1----:R-:W-:Y:S01]  /*1350*/  @P0 IADD3.X R5, R3, UR9, RZ, P1, !PT ;  /* 0x0000000903050c10 */ /* 0x002fe20008ffe4ff */
[----:B------:R-:W-:Y:S01]  /*1360*/  IMAD.IADD R3, R21, 0x1, -R10 ;  /* 0x0000000115037824 */ /* 0x000fe200078e0a0a */
[----:B------:R-:W-:-:S03]  /*1370*/  @P0 LEA R4, P1, R6, c[0x0][0x220], 0x1 ;  /* 0x0000880006040a11 */ /* 0x000fc600078208ff */
[----:B------:R-:W-:Y:S01]  /*1380*/  IMAD.SHL.U32 R36, R3, 0x4, RZ ;  /* 0x0000000403247824 */ /* 0x000fe200078e00ff */
[----:B------:R-:W-:Y:S02]  /*1390*/  @P0 LEA.HI.X R5, R6, c[0x0][0x224], R5, 0x1, P1 ;  /* 0x0000890006050a11 */ /* 0x000fe400008f0c05 */
[----:B------:R-:W-:Y:S02]  /*13a0*/  LEA.HI R6, R11, R120, RZ, 0x2 ;  /* 0x000000780b067211 */ /* 0x000fe400078f10ff */
[--C-:B------:R-:W-:Y:S01]  /*13b0*/  SHF.R.S32.HI R37, RZ, 0x1f, R36.reuse ;  /* 0x0000001fff257819 */ /* 0x100fe20000011424 */
[----:B------:R1:W-:Y:S01]  /*13c0*/  @P0 LDGSTS.E.BYPASS.LTC128B.128 [R88+0x4480], [R4.64], !P6 ;  /* 0x0448000004580fae */ /* 0x0003e2000f101d4c */
[----:B------:R-:W-:Y:S02]  /*13d0*/  LOP3.LUT R6, R6, 0xfffffffc, RZ, 0xc0, !PT ;  /* 0xfffffffc06067812 */ /* 0x000fe400078ec0ff */
[C---:B------:R-:W-:Y:S01]  /*13e0*/  IADD3 R41, R36.reuse, 0x10, RZ ;  /* 0x0000001024297810 */ /* 0x040fe20007ffe0ff */
[----:B------:R-:W-:Y:S01]  /*13f0*/  IMAD.WIDE.U32 R16, R39, c[0x0][0x280], R36 ;  /* 0x0000a00027107a25 */ /* 0x000fe200078e0024 */
[----:B------:R1:W-:Y:S01]  /*1400*/  @P0 LDGSTS.E.BYPASS.LTC128B.128 [R88+0x5080], [R4.64+0x40], !P5 ;  /* 0x0508004004580fae */ /* 0x0003e2000e901d4c */
[----:B------:R-:W-:-:S02]  /*1410*/  IADD3 R40, R36, 0x20, RZ ;  /* 0x0000002024287810 */ /* 0x000fc40007ffe0ff */
[----:B------:R-:W-:Y:S01]  /*1420*/  IMAD.IADD R6, R120, 0x1, -R6 ;  /* 0x0000000178067824 */ /* 0x000fe200078e0a06 */
[----:B------:R1:W-:Y:S01]  /*1430*/  @P0 LDGSTS.E.BYPASS.LTC128B.128 [R88+0x5c80], [R4.64+0x80], !P3 ;  /* 0x05c8008004580fae */ /* 0x0003e2000d901d4c */
[----:B------:R-:W-:Y:S01]  /*1440*/  IMAD.WIDE.U32 R14, R39, c[0x0][0x290], R36 ;  /* 0x0000a400270e7a25 */ /* 0x000fe200078e0024 */
[----:B------:R-:W-:Y:S02]  /*1450*/  IADD3 R44, R36, 0x28, RZ ;  /* 0x00000028242c7810 */ /* 0x000fe40007ffe0ff */
[C---:B------:R-:W-:Y:S01]  /*1460*/  LOP3.LUT P1, RZ, R6.reuse, 0x2, RZ, 0xc0, !PT ;  /* 0x0000000206ff7812 */ /* 0x040fe2000782c0ff */
[----:B------:R-:W-:Y:S01]  /*1470*/  IMAD.SHL.U32 R6, R6, 0x40, RZ ;  /* 0x0000004006067824 */ /* 0x000fe200078e00ff */
[----:B------:R-:W0:Y:S01]  /*1480*/  LDGDEPBAR ;  /* 0x00000000000079af */ /* 0x000e220000000000 */
[----:B------:R-:W-:Y:S01]  /*1490*/  IMAD.IADD R25, R17, 0x1, R0 ;  /* 0x0000000111197824 */ /* 0x000fe200078e0200 */
[----:B------:R-:W-:Y:S01]  /*14a0*/  IADD3 R43, R36, 0x8, RZ ;  /* 0x00000008242b7810 */ /* 0x000fe20007ffe0ff */
[----:B------:R-:W-:Y:S01]  /*14b0*/  IMAD.IADD R17, R15, 0x1, R20 ;  /* 0x000000010f117824 */ /* 0x000fe200078e0214 */
[----:B------:R-:W-:Y:S01]  /*14c0*/  LOP3.LUT R105, R6, 0xc0, RZ, 0xc0, !PT ;  /* 0x000000c006697812 */ /* 0x000fe200078ec0ff */
[----:B------:R-:W-:Y:S01]  /*14d0*/  IMAD R6, R29, c[0x0][0x260], RZ ;  /* 0x000098001d067a24 */ /* 0x000fe200078e02ff */
[C---:B------:R-:W-:Y:S01]  /*14e0*/  IADD3 R42, R36.reuse, 0x18, RZ ;  /* 0x00000018242a7810 */ /* 0x040fe20007ffe0ff */
[C---:B------:R-:W-:Y:S01]  /*14f0*/  IMAD.IADD R31, R36.reuse, 0x1, R41 ;  /* 0x00000001241f7824 */ /* 0x040fe200078e0229 */
[----:B------:R-:W-:Y:S01]  /*1500*/  SHF.R.U32.HI R106, RZ, 0x3, R105 ;  /* 0x00000003ff6a7819 */ /* 0x000fe20000011669 */
[----:B------:R-:W-:Y:S01]  /*1510*/  IMAD.IADD R32, R36, 0x1, R40 ;  /* 0x0000000124207824 */ /* 0x000fe200078e0228 */
[----:B------:R-:W-:Y:S01]  /*1520*/  BAR.SYNC.DEFER_BLOCKING 0x0 ;  /* 0x0000000000007b1d */ /* 0x000fe20000010000 */
[----:B------:R-:W-:Y:S01]  /*1530*/  IMAD R6, R28, c[0x0][0x264], R6 ;  /* 0x000099001c067a24 */ /* 0x000fe200078e0206 */
[----:B------:R-:W-:Y:S01]  /*1540*/  ISETP.GE.AND P0, PT, R156, 0x1, PT ;  /* 0x000000019c00780c */ /* 0x000fe20003f06270 */
[----:B------:R-:W-:Y:S01]  /*1550*/  IMAD.MOV.U32 R24, RZ, RZ, R16 ;  /* 0x000000ffff187224 */ /* 0x000fe200078e0010 */
[----:B------:R-:W-:Y:S01]  /*1560*/  ISETP.GE.AND P3, PT, R32, c[0x0][0x27c], PT ;  /* 0x00009f0020007a0c */ /* 0x000fe20003f66270 */
[----:B------:R-:W-:-:S02]  /*1570*/  IMAD.MOV.U32 R16, RZ, RZ, R14 ;  /* 0x000000ffff107224 */ /* 0x000fc400078e000e */
[----:B-----5:R-:W-:-:S04]  /*1580*/  IMAD.WIDE.U32 R132, R157, c[0x0][0x280], R24 ;  /* 0x0000a0009d847a25 */ /* 0x020fc800078e0018 */
[----:B------:R-:W-:Y:S01]  /*1590*/  IMAD.WIDE.U32 R130, R157, c[0x0][0x290], R16 ;  /* 0x0000a4009d827a25 */ /* 0x000fe200078e0010 */
[----:B---3--:R-:W-:-:S03]  /*15a0*/  @P2 SHF.R.S32.HI R19, RZ, 0x1f, R18 ;  /* 0x0000001fff132819 */ /* 0x008fc60000011412 */
[----:B------:R-:W-:Y:S02]  /*15b0*/  @!P2 IMAD.MOV.U32 R18, RZ, RZ, R22 ;  /* 0x000000ffff12a224 */ /* 0x000fe400078e0016 */
[----:B------:R-:W-:Y:S02]  /*15c0*/  IMAD.SHL.U32 R22, R3, 0x8, RZ ;  /* 0x0000000803167824 */ /* 0x000fe400078e00ff */
[----:B------:R-:W-:Y:S02]  /*15d0*/  @!P2 IMAD.MOV.U32 R19, RZ, RZ, R12 ;  /* 0x000000ffff13a224 */ /* 0x000fe400078e000c */
[----:B------:R-:W-:Y:S01]  /*15e0*/  IMAD.WIDE.U32 R134, R18, c[0x0][0x2b0], RZ ;  /* 0x0000ac0012867a25 */ /* 0x000fe200078e00ff */
[--C-:B------:R-:W-:Y:S02]  /*15f0*/  SHF.R.S32.HI R23, RZ, 0x1f, R22.reuse ;  /* 0x0000001fff177819 */ /* 0x100fe40000011416 */
[C---:B------:R-:W-:Y:S02]  /*1600*/  ISETP.GE.AND P2, PT, R22.reuse, c[0x0][0x27c], PT ;  /* 0x00009f0016007a0c */ /* 0x040fe40003f46270 */
[C---:B------:R-:W-:Y:S01]  /*1610*/  IADD3 R102, R22.reuse, 0x30, RZ ;  /* 0x0000003016667810 */ /* 0x040fe20007ffe0ff */
[----:B------:R-:W-:Y:S01]  /*1620*/  IMAD.WIDE.U32 R12, R39, c[0x0][0x280], R22 ;  /* 0x0000a000270c7a25 */ /* 0x000fe200078e0016 */
[----:B------:R-:W-:-:S02]  /*1630*/  IADD3 R101, R22, 0x40, RZ ;  /* 0x0000004016657810 */ /* 0x000fc40007ffe0ff */
[----:B------:R-:W-:Y:S01]  /*1640*/  IADD3 R100, R22, 0x50, RZ ;  /* 0x0000005016647810 */ /* 0x000fe20007ffe0ff */
[----:B------:R-:W-:Y:S01]  /*1650*/  IMAD.IADD R15, R0, 0x1, R13 ;  /* 0x00000001000f7824 */ /* 0x000fe200078e020d */
[--C-:B------:R-:W-:Y:S01]  /*1660*/  LOP3.LUT R0, R105, 0x8, R22.reuse, 0xf8, !PT ;  /* 0x0000000869007812 */ /* 0x100fe200078ef816 */
[----:B------:R-:W-:-:S03]  /*1670*/  IMAD.WIDE.U32 R10, R39, c[0x0][0x290], R22 ;  /* 0x0000a400270a7a25 */ /* 0x000fc600078e0016 */
[----:B-1----:R-:W-:Y:S01]  /*1680*/  LOP3.LUT R4, R0, R106, RZ, 0x3c, !PT ;  /* 0x0000006a00047212 */ /* 0x002fe200078e3cff */
[----:B------:R-:W-:Y:S01]  /*1690*/  IMAD.IADD R21, R20, 0x1, R11 ;  /* 0x0000000114157824 */ /* 0x000fe200078e020b */
[----:B------:R-:W-:Y:S01]  /*16a0*/  SEL R0, RZ, c[0x0][0x27c], !P2 ;  /* 0x00009f00ff007a07 */ /* 0x000fe20005000000 */
[----:B------:R-:W-:Y:S02]  /*16b0*/  IMAD.MOV.U32 R20, RZ, RZ, R10 ;  /* 0x000000ffff147224 */ /* 0x000fe400078e000a */
[----:B------:R-:W-:Y:S02]  /*16c0*/  IMAD.IADD R89, R7, 0x1, R4 ;  /* 0x0000000107597824 */ /* 0x000fe400078e0204 */
[----:B------:R-:W-:Y:S02]  /*16d0*/  IMAD.IADD R0, R22, 0x1, R0 ;  /* 0x0000000116007824 */ /* 0x000fe400078e0200 */
[----:B------:R-:W-:Y:S01]  /*16e0*/  IMAD.WIDE.U32 R4, R28, c[0x0][0x260], R8 ;  /* 0x000098001c047a25 */ /* 0x000fe200078e0008 */
[----:B------:R-:W-:-:S02]  /*16f0*/  LEA R89, R89, 0x1880, 0x1 ;  /* 0x0000188059597811 */ /* 0x000fc400078e08ff */
[----:B------:R-:W-:Y:S01]  /*1700*/  SHF.R.S32.HI R8, RZ, 0x1f, R0 ;  /* 0x0000001fff087819 */ /* 0x000fe20000011400 */
[----:B------:R-:W-:Y:S01]  /*1710*/  IMAD.IADD R5, R5, 0x1, R6 ;  /* 0x0000000105057824 */ /* 0x000fe200078e0206 */
[C---:B------:R-:W-:Y:S01]  /*1720*/  IADD3 R90, R89.reuse, 0x20, RZ ;  /* 0x00000020595a7810 */ /* 0x040fe20007ffe0ff */
[----:B------:R-:W-:Y:S01]  /*1730*/  IMAD.MOV.U32 R14, RZ, RZ, R12 ;  /* 0x000000ffff0e7224 */ /* 0x000fe200078e000c */
[----:B------:R-:W-:Y:S01]  /*1740*/  @P1 IADD3 R90, R89, -0x20, RZ ;  /* 0xffffffe0595a1810 */ /* 0x000fe20007ffe0ff */
[----:B------:R-:W-:Y:S01]  /*1750*/  IMAD.WIDE.U32 R124, R157, c[0x0][0x290], R20 ;  /* 0x0000a4009d7c7a25 */ /* 0x000fe200078e0014 */
[----:B------:R-:W-:Y:S02]  /*1760*/  ISETP.GE.AND P1, PT, R31, c[0x0][0x27c], PT ;  /* 0x00009f001f007a0c */ /* 0x000fe40003f26270 */
[CC--:B------:R-:W-:Y:S01]  /*1770*/  LEA.HI R6, R8.reuse, R0.reuse, RZ, 0x3 ;  /* 0x0000000008067211 */ /* 0x0c0fe200078f18ff */
[----:B------:R-:W-:Y:S01]  /*1780*/  IMAD.WIDE.U32 R128, R157, c[0x0][0x280], R14 ;  /* 0x0000a0009d807a25 */ /* 0x000fe200078e000e */
[----:B------:R-:W-:-:S02]  /*1790*/  LEA.HI R10, R8, R0, RZ, 0x5 ;  /* 0x00000000080a7211 */ /* 0x000fc400078f28ff */
[----:B------:R-:W-:Y:S01]  /*17a0*/  SEL R8, RZ, c[0x0][0x27c], !P1 ;  /* 0x00009f00ff087a07 */ /* 0x000fe20004800000 */
[----:B------:R-:W-:Y:S01]  /*17b0*/  IMAD R0, R26, c[0x0][0x268], RZ ;  /* 0x00009a001a007a24 */ /* 0x000fe200078e02ff */
[----:B------:R-:W-:Y:S02]  /*17c0*/  SEL R9, RZ, c[0x0][0x27c], !P3 ;  /* 0x00009f00ff097a07 */ /* 0x000fe40005800000 */
[----:B------:R-:W-:Y:S01]  /*17d0*/  SHF.R.S32.HI R10, RZ, 0x5, R10 ;  /* 0x00000005ff0a7819 */ /* 0x000fe2000001140a */
[----:B------:R-:W-:Y:S01]  /*17e0*/  IMAD.IADD R8, R8, 0x1, R31 ;  /* 0x0000000108087824 */ /* 0x000fe200078e021f */
[----:B------:R-:W-:Y:S01]  /*17f0*/  LOP3.LUT R11, R105, 0x18, R6, 0xf8, !PT ;  /* 0x00000018690b7812 */ /* 0x000fe200078ef806 */
[----:B------:R-:W-:Y:S01]  /*1800*/  IMAD R113, R114, c[0x0][0x26c], R0 ;  /* 0x00009b0072717a24 */ /* 0x000fe200078e0200 */
[----:B------:R-:W-:Y:S01]  /*1810*/  SHF.R.S32.HI R75, RZ, 0x3, R6 ;  /* 0x00000003ff4b7819 */ /* 0x000fe20000011406 */
[----:B------:R-:W-:Y:S01]  /*1820*/  IMAD.IADD R0, R9, 0x1, R32 ;  /* 0x0000000109007824 */ /* 0x000fe200078e0220 */
[----:B------:R-:W-:Y:S01]  /*1830*/  LOP3.LUT R6, R6, 0xfffffff8, RZ, 0xc0, !PT ;  /* 0xfffffff806067812 */ /* 0x000fe200078ec0ff */
[----:B------:R-:W-:Y:S01]  /*1840*/  IMAD.WIDE.U32 R114, R114, c[0x0][0x268], R4 ;  /* 0x00009a0072727a25 */ /* 0x000fe200078e0004 */
[----:B------:R-:W-:-:S02]  /*1850*/  SHF.R.S32.HI R4, RZ, 0x1f, R8 ;  /* 0x0000001fff047819 */ /* 0x000fc40000011408 */
[----:B------:R-:W-:Y:S01]  /*1860*/  SHF.R.S32.HI R9, RZ, 0x1f, R0 ;  /* 0x0000001fff097819 */ /* 0x000fe20000011400 */
[----:B------:R-:W-:Y:S01]  /*1870*/  IMAD R10, R10, 0x600, R7 ;  /* 0x000006000a0a7824 */ /* 0x000fe200078e0207 */
[-C--:B------:R-:W-:Y:S01]  /*1880*/  LEA.HI R5, R4, R8.reuse, RZ, 0x3 ;  /* 0x0000000804057211 */ /* 0x080fe200078f18ff */
[----:B------:R-:W-:Y:S01]  /*1890*/  IMAD.SHL.U32 R142, R6, 0x2, RZ ;  /* 0x00000002068e7824 */ /* 0x000fe200078e00ff */
[----:B------:R-:W-:Y:S01]  /*18a0*/  LEA.HI R12, R4, R8, RZ, 0x5 ;  /* 0x00000008040c7211 */ /* 0x000fe200078f28ff */
[----:B------:R-:W-:Y:S01]  /*18b0*/  IMAD.IADD R113, R115, 0x1, R113 ;  /* 0x0000000173717824 */ /* 0x000fe200078e0271 */
[----:B------:R-:W-:Y:S02]  /*18c0*/  LOP3.LUT R8, R11, R106, RZ, 0x3c, !PT ;  /* 0x0000006a0b087212 */ /* 0x000fe400078e3cff */
[CC--:B------:R-:W-:Y:S02]  /*18d0*/  LEA.HI R4, R9.reuse, R0.reuse, RZ, 0x3 ;  /* 0x0000000009047211 */ /* 0x0c0fe400078f18ff */
[----:B------:R-:W-:Y:S01]  /*18e0*/  LEA.HI R0, R9, R0, RZ, 0x5 ;  /* 0x0000000009007211 */ /* 0x000fe200078f28ff */
[----:B------:R-:W-:Y:S01]  /*18f0*/  IMAD.IADD R27, R10, 0x1, R8 ;  /* 0x000000010a1b7824 */ /* 0x000fe200078e0208 */
[----:B------:R-:W-:-:S02]  /*1900*/  SHF.R.S32.HI R9, RZ, 0x5, R12 ;  /* 0x00000005ff097819 */ /* 0x000fc4000001140c */
[----:B------:R-:W-:Y:S01]  /*1910*/  SHF.R.S32.HI R0, RZ, 0x5, R0 ;  /* 0x00000005ff007819 */ /* 0x000fe20000011400 */
[----:B------:R-:W-:Y:S01]  /*1920*/  IMAD.SHL.U32 R141, R27, 0x2, RZ ;  /* 0x000000021b8d7824 */ /* 0x000fe200078e00ff */
[----:B------:R-:W-:Y:S01]  /*1930*/  LOP3.LUT R8, R105, 0x18, R5, 0xf8, !PT ;  /* 0x0000001869087812 */ /* 0x000fe200078ef805 */
[--C-:B------:R-:W-:Y:S01]  /*1940*/  IMAD R11, R9, 0x600, R7.reuse ;  /* 0x00000600090b7824 */ /* 0x100fe200078e0207 */
[----:B------:R-:W-:Y:S02]  /*1950*/  LOP3.LUT R10, R105, 0x18, R4, 0xf8, !PT ;  /* 0x00000018690a7812 */ /* 0x000fe400078ef804 */
[-C--:B------:R-:W-:Y:S01]  /*1960*/  LOP3.LUT R9, R8, R106.reuse, RZ, 0x3c, !PT ;  /* 0x0000006a08097212 */ /* 0x080fe200078e3cff */
[----:B------:R-:W-:Y:S01]  /*1970*/  IMAD R8, R0, 0x600, R7 ;  /* 0x0000060000087824 */ /* 0x000fe200078e0207 */
[----:B------:R-:W-:Y:S01]  /*1980*/  LOP3.LUT R0, R10, R106, RZ, 0x3c, !PT ;  /* 0x0000006a0a007212 */ /* 0x000fe200078e3cff */
[----:B------:R-:W-:Y:S01]  /*1990*/  IMAD R10, R29, c[0x0][0x1e8], RZ ;  /* 0x00007a001d0a7a24 */ /* 0x000fe200078e02ff */
[----:B------:R-:W-:Y:S01]  /*19a0*/  SHF.R.S32.HI R12, RZ, 0x1f, R101 ;  /* 0x0000001fff0c7819 */ /* 0x000fe20000011465 */
[----:B------:R-:W-:Y:S01]  /*19b0*/  IMAD.IADD R26, R11, 0x1, R9 ;  /* 0x000000010b1a7824 */ /* 0x000fe200078e0209 */
[----:B------:R-:W-:Y:S01]  /*19c0*/  SHF.R.S32.HI R74, RZ, 0x3, R5 ;  /* 0x00000003ff4a7819 */ /* 0x000fe20000011405 */
[----:B------:R-:W-:Y:S01]  /*19d0*/  IMAD.IADD R13, R8, 0x1, R0 ;  /* 0x00000001080d7824 */ /* 0x000fe200078e0200 */
[----:B------:R-:W-:Y:S01]  /*19e0*/  SHF.R.S32.HI R0, RZ, 0x1f, R157 ;  /* 0x0000001fff007819 */ /* 0x000fe2000001149d */
[----:B------:R-:W-:Y:S01]  /*19f0*/  IMAD R11, R29, c[0x0][0x210], RZ ;  /* 0x000084001d0b7a24 */ /* 0x000fe200078e02ff */
[----:B------:R-:W-:Y:S01]  /*1a00*/  LEA.HI R12, R12, R101, RZ, 0x3 ;  /* 0x000000650c0c7211 */ /* 0x000fe200078f18ff */
[----:B------:R-:W-:Y:S01]  /*1a10*/  IMAD R10, R28, c[0x0][0x1ec], R10 ;  /* 0x00007b001c0a7a24 */ /* 0x000fe200078e020a */
[----:B------:R-:W-:Y:S01]  /*1a20*/  SHF.R.S32.HI R73, RZ, 0x3, R4 ;  /* 0x00000003ff497819 */ /* 0x000fe20000011404 */
[----:B------:R-:W-:Y:S01]  /*1a30*/  IMAD R9, R0, c[0x0][0x280], RZ ;  /* 0x0000a00000097a24 */ /* 0x000fe200078e02ff */
[----:B------:R-:W-:Y:S01]  /*1a40*/  LOP3.LUT R97, R12, 0xfffffff8, RZ, 0xc0, !PT ;  /* 0xfffffff80c617812 */ /* 0x000fe200078ec0ff */
[----:B------:R-:W-:-:S02]  /*1a50*/  IMAD R8, R0, c[0x0][0x290], RZ ;  /* 0x0000a40000087a24 */ /* 0x000fc400078e02ff */
[----:B------:R-:W-:Y:S01]  /*1a60*/  IMAD R0, R28, c[0x0][0x214], R11 ;  /* 0x000085001c007a24 */ /* 0x000fe200078e020b */
[----:B------:R-:W-:Y:S01]  /*1a70*/  SHF.R.S32.HI R11, RZ, 0x1f, R100 ;  /* 0x0000001fff0b7819 */ /* 0x000fe20000011464 */
[----:B------:R-:W-:Y:S01]  /*1a80*/  IMAD.IADD R151, R163, 0x1, R10 ;  /* 0x00000001a3977824 */ /* 0x000fe200078e020a */
[----:B------:R-:W-:Y:S01]  /*1a90*/  SHF.R.S32.HI R10, RZ, 0x1f, R31 ;  /* 0x0000001fff0a7819 */ /* 0x000fe2000001141f */
[----:B------:R-:W-:Y:S01]  /*1aa0*/  IMAD.IADD R150, R161, 0x1, R0 ;  /* 0x00000001a1967824 */ /* 0x000fe200078e0200 */
[----:B------:R-:W-:Y:S01]  /*1ab0*/  LEA.HI R11, R11, R100, RZ, 0x3 ;  /* 0x000000640b0b7211 */ /* 0x000fe200078f18ff */
[----:B------:R-:W-:Y:S01]  /*1ac0*/  IMAD R0, R3, 0x40, R39 ;  /* 0x0000004003007824 */ /* 0x000fe200078e0227 */
[----:B------:R-:W-:Y:S01]  /*1ad0*/  SHF.R.S32.HI R3, RZ, 0x1f, R102 ;  /* 0x0000001fff037819 */ /* 0x000fe20000011466 */
[C---:B------:R-:W-:Y:S01]  /*1ae0*/  IMAD R9, R157.reuse, c[0x0][0x284], R9 ;  /* 0x0000a1009d097a24 */ /* 0x040fe200078e0209 */
[----:B------:R-:W-:Y:S01]  /*1af0*/  LEA.HI R10, R10, R31, RZ, 0x3 ;  /* 0x0000001f0a0a7211 */ /* 0x000fe200078f18ff */
[----:B------:R-:W-:Y:S01]  /*1b00*/  IMAD R8, R157, c[0x0][0x294], R8 ;  /* 0x0000a5009d087a24 */ /* 0x000fe200078e0208 */
[----:B------:R-:W-:Y:S01]  /*1b10*/  LEA.HI R98, R3, R102, RZ, 0x3 ;  /* 0x0000006603627211 */ /* 0x000fe200078f18ff */
[----:B------:R-:W-:Y:S01]  /*1b20*/  IMAD.IADD R148, R133, 0x1, R9 ;  /* 0x0000000185947824 */ /* 0x000fe200078e0209 */
[----:B------:R-:W-:Y:S01]  /*1b30*/  SHF.R.S32.HI R3, RZ, 0x1f, R32 ;  /* 0x0000001fff037819 */ /* 0x000fe20000011420 */
[----:B------:R-:W-:Y:S01]  /*1b40*/  IMAD.IADD R145, R9, 0x1, R129 ;  /* 0x0000000109917824 */ /* 0x000fe200078e0281 */
[----:B------:R-:W-:Y:S01]  /*1b50*/  LOP3.LUT R98, R98, 0xfffffff8, RZ, 0xc0, !PT ;  /* 0xfffffff862627812 */ /* 0x000fe200078ec0ff */
[----:B------:R-:W-:Y:S01]  /*1b60*/  IMAD.IADD R146, R131, 0x1, R8 ;  /* 0x0000000183927824 */ /* 0x000fe200078e0208 */
[----:B------:R-:W-:Y:S01]  /*1b70*/  LEA.HI R94, R3, R32, RZ, 0x3 ;  /* 0x00000020035e7211 */ /* 0x000fe200078f18ff */
[----:B------:R-:W-:Y:S01]  /*1b80*/  IMAD R3, R19, c[0x0][0x2b0], RZ ;  /* 0x0000ac0013037a24 */ /* 0x000fe200078e02ff */
[----:B------:R-:W-:Y:S01]  /*1b90*/  LOP3.LUT R96, R11, 0xfffffff8, RZ, 0xc0, !PT ;  /* 0xfffffff80b607812 */ /* 0x000fe200078ec0ff */
[----:B------:R-:W-:Y:S01]  /*1ba0*/  IMAD.IADD R144, R8, 0x1, R125 ;  /* 0x0000000108907824 */ /* 0x000fe200078e027d */
[----:B------:R-:W-:Y:S01]  /*1bb0*/  LOP3.LUT R95, R10, 0xfffffff8, RZ, 0xc0, !PT ;  /* 0xfffffff80a5f7812 */ /* 0x000fe200078ec0ff */
[----:B------:R-:W-:Y:S01]  /*1bc0*/  IMAD R3, R18, c[0x0][0x2b4], R3 ;  /* 0x0000ad0012037a24 */ /* 0x000fe200078e0203 */
        /* <DEDUP_REMOVED lines=9> */
[----:B------:R-:W-:Y:S02]  /*1c60*/  LOP3.LUT R3, R4, 0xfffffff8, RZ, 0xc0, !PT ;  /* 0xfffffff804037812 */ /* 0x000fe400078ec0ff */
[----:B------:R-:W-:Y:S01]  /*1c70*/  SHF.R.S32.HI R5, RZ, 0x1f, R6 ;  /* 0x0000001fff057819 */ /* 0x000fe20000011406 */
[----:B------:R-:W-:Y:S01]  /*1c80*/  IMAD.SHL.U32 R139, R6, 0x2, RZ ;  /* 0x00000002068b7824 */ /* 0x000fe200078e00ff */
[----:B------:R-:W-:Y:S01]  /*1c90*/  SHF.R.S32.HI R4, RZ, 0x1f, R3 ;  /* 0x0000001fff047819 */ /* 0x000fe20000011403 */
[----:B------:R-:W-:Y:S01]  /*1ca0*/  IMAD.SHL.U32 R137, R3, 0x2, RZ ;  /* 0x0000000203897824 */ /* 0x000fe200078e00ff */
[----:B------:R-:W-:-:S02]  /*1cb0*/  SHF.R.S32.HI R109, RZ, 0x1f, R96 ;  /* 0x0000001fff6d7819 */ /* 0x000fc40000011460 */
[----:B------:R-:W-:Y:S02]  /*1cc0*/  SHF.R.S32.HI R108, RZ, 0x1f, R95 ;  /* 0x0000001fff6c7819 */ /* 0x000fe4000001145f */
[----:B------:R-:W-:Y:S02]  /*1cd0*/  SHF.R.S32.HI R107, RZ, 0x1f, R94 ;  /* 0x0000001fff6b7819 */ /* 0x000fe4000001145e */
[----:B------:R-:W-:Y:S02]  /*1ce0*/  SHF.L.U64.HI R140, R6, 0x1, R5 ;  /* 0x00000001068c7819 */ /* 0x000fe40000010205 */
[----:B------:R-:W-:Y:S02]  /*1cf0*/  SHF.L.U64.HI R138, R3, 0x1, R4 ;  /* 0x00000001038a7819 */ /* 0x000fe40000010204 */
.L_x_432:
[----:B------:R-:W-:Y:S01]  /*1d00*/  IMAD R3, R45, 0x30, R0 ;  /* 0x000000302d037824 */ /* 0x000fe200078e0200 */
[----:B------:R-:W-:Y:S01]  /*1d10*/  ISETP.NE.AND P4, PT, R158, 0x1, PT ;  /* 0x000000019e00780c */ /* 0x000fe20003f85270 */
[----:B------:R-:W-:Y:S01]  /*1d20*/  IMAD.MOV.U32 R92, RZ, RZ, RZ ;  /* 0x000000ffff5c7224 */ /* 0x000fe200078e00ff */
[----:B------:R-:W-:Y:S04]  /*1d30*/  DEPBAR.LE SB0, 0x0 ;  /* 0x000080000000791a */ /* 0x000fe80000000000 */
[----:B-1-3--:R-:W-:Y:S01]  /*1d40*/  IMAD.IADD R4, R152, 0x1, R3 ;  /* 0x0000000198047824 */ /* 0x00afe200078e0203 */
[----:B------:R-:W-:Y:S01]  /*1d50*/  ISETP.GE.AND P0, PT, R3, R2, PT ;  /* 0x000000020300720c */ /* 0x000fe20003f06270 */
[----:B------:R-:W-:Y:S01]  /*1d60*/  BSSY B1, `(.L_x_407) ;  /* 0x00003d5000017945 */ /* 0x000fe20003800000 */
[----:B------:R-:W-:Y:S01]  /*1d70*/  ISETP.GE.AND P5, PT, R156, 0x1, PT ;  /* 0x000000019c00780c */ /* 0x000fe20003fa6270 */
[--C-:B------:R-:W-:Y:S01]  /*1d80*/  IMAD.MOV.U32 R3, RZ, RZ, R4.reuse ;  /* 0x000000ffff037224 */ /* 0x100fe200078e0004 */
[----:B------:R-:W-:Y:S02]  /*1d90*/  ISETP.GT.OR P0, PT, R0, 0x2f, P0 ;  /* 0x0000002f0000780c */ /* 0x000fe40000704670 */
[----:B------:R-:W-:Y:S05]  /*1da0*/  @P4 IMAD.HI.U32 R5, R4, c[0x0][0x2bc], RZ ;  /* 0x0000af0004054a27 */ /* 0x000fea00078e00ff */
[----:B------:R-:W-:Y:S06]  /*1db0*/  @P4 SHF.R.U32.HI R3, RZ, c[0x0][0x2c0], R5 ;  /* 0x0000b000ff034a19 */ /* 0x000fec0000011605 */
[C---:B------:R-:W-:Y:S04]  /*1dc0*/  @!P0 IADD3 R5, P4, R3.reuse, R134, RZ ;  /* 0x0000008603058210 */ /* 0x040fe80007f9e0ff */
[----:B------:R-:W-:Y:S01]  /*1dd0*/  @!P0 LEA.HI.X.SX32 R6, R3, R147, 0x1, P4 ;  /* 0x0000009303068211 */ /* 0x000fe200020f0eff */
[----:B------:R-:W-:Y:S01]  /*1de0*/  IMAD.MOV R3, RZ, RZ, -R3 ;  /* 0x000000ffff037224 */ /* 0x000fe200078e0a03 */
[----:B------:R-:W-:Y:S03]  /*1df0*/  @!P0 LEA R8, P4, R5, c[0x0][0x2a0], 0x2 ;  /* 0x0000a80005088a11 */ /* 0x000fe600078810ff */
        /* <DEDUP_REMOVED lines=18> */
[C---:B------:R-:W-:Y:S01]  /*1f20*/  IMAD R6, R45.reuse, UR14, RZ ;  /* 0x0000000e2d067c24 */ /* 0x040fe2000f8e02ff */
[----:B------:R-:W-:Y:S01]  /*1f30*/  ISETP.NE.AND P0, PT, RZ, UR4, PT ;  /* 0x00000004ff007c0c */ /* 0x000fe2000bf05270 */
[C---:B------:R-:W-:Y:S01]  /*1f40*/  IMAD R5, R45.reuse, UR5, RZ ;  /* 0x000000052d057c24 */ /* 0x040fe2000f8e02ff */
[----:B------:R-:W-:Y:S01]  /*1f50*/  SHF.R.S32.HI R4, RZ, 0x1f, R45 ;  /* 0x0000001fff047819 */ /* 0x000fe2000001142d */
[C---:B------:R-:W-:Y:S02]  /*1f60*/  IMAD R3, R45.reuse, -0x30, R2 ;  /* 0xffffffd02d037824 */ /* 0x040fe400078e0202 */
[----:B------:R-:W-:Y:S03]  /*1f70*/  IMAD.WIDE.U32 R28, R45, UR16, RZ ;  /* 0x000000102d1c7c25 */ /* 0x000fe6000f8e00ff */
[----:B------:R-:W-:Y:S01]  /*1f80*/  IMNMX R91, R3, 0x30, PT ;  /* 0x00000030035b7817 */ /* 0x000fe20003800200 */
[C---:B------:R-:W-:Y:S02]  /*1f90*/  IMAD R6, R4.reuse, UR16, R6 ;  /* 0x0000001004067c24 */ /* 0x040fe4000f8e0206 */
[----:B------:R-:W-:Y:S02]  /*1fa0*/  IMAD R5, R4, UR18, R5 ;  /* 0x0000001204057c24 */ /* 0x000fe4000f8e0205 */
[----:B------:R-:W-:Y:S01]  /*1fb0*/  IMAD.WIDE.U32 R46, R45, UR18, RZ ;  /* 0x000000122d2e7c25 */ /* 0x000fe2000f8e00ff */
        /* <DEDUP_REMOVED lines=62> */
.L_x_411:
[----:B------:R-:W-:Y:S05]  /*23a0*/  BSYNC B0 ;  /* 0x0000000000007941 */ /* 0x000fea0003800000 */
.L_x_410:
        /* <DEDUP_REMOVED lines=23> */
[----:B--2---:R-:W-:Y:S01]  /*2520*/  PRMT R33, R6, 0x5410, R3 ;  /* 0x0000541006217816 */ /* 0x004fe20000000003 */
[----:B------:R-:W-:Y:S01]  /*2530*/  IMAD.MOV.U32 R6, RZ, RZ, R18 ;  /* 0x000000ffff067224 */ /* 0x000fe200078e0012 */
[----:B------:R-:W-:Y:S02]  /*2540*/  MOV R11, R20 ;  /* 0x00000014000b7202 */ /* 0x000fe40000000f00 */
        /* <DEDUP_REMOVED lines=37> */
[----:B------:R-:W-:Y:S02]  /*27a0*/  @!P0 FFMA.FTZ R71, R4, R35, -R66 ;  /* 0x0000002304478223 */ /* 0x000fe40000010842 */
[-C--:B------:R-:W-:Y:S02]  /*27b0*/  @!P0 FMUL.FTZ R66, R38, R10.reuse ;  /* 0x0000000a26428220 */ /* 0x080fe40000410000 */
[----:B------:R-:W-:Y:S02]  /*27c0*/  @!P0 IMAD.MOV.U32 R6, RZ, RZ, R14 ;  /* 0x000000ffff068224 */ /* 0x000fe400078e000e */
[C---:B------:R-:W-:Y:S02]  /*27d0*/  @!P0 FMUL.FTZ R4, R5.reuse, R10 ;  /* 0x0000000a05048220 */ /* 0x040fe40000410000 */
[-C--:B------:R-:W-:Y:S01]  /*27e0*/  @!P0 FFMA.FTZ R68, R5, R46.reuse, -R66 ;  /* 0x0000002e05448223 */ /* 0x080fe20000010842 */
[----:B------:R-:W-:Y:S01]  /*27f0*/  @!P0 MOV R5, R15 ;  /* 0x0000000f00058202 */ /* 0x000fe20000000f00 */
[----:B------:R-:W-:Y:S01]  /*2800*/  @!P0 FFMA.FTZ R3, R34, R35, R3 ;  /* 0x0000002322038223 */ /* 0x000fe20000010003 */
[--C-:B------:R-:W-:Y:S01]  /*2810*/  @!P0 HADD2.F32 R34, -RZ, R6.reuse.H1_H1 ;  /* 0x30000006ff228230 */ /* 0x100fe20000004100 */
[----:B------:R-:W-:Y:S01]  /*2820*/  @!P0 FFMA.FTZ R4, R38, R46, R4 ;  /* 0x0000002e26048223 */ /* 0x000fe20000010004 */
[----:B------:R-:W-:Y:S02]  /*2830*/  @!P0 HADD2.F32 R6, -RZ, R6.H0_H0 ;  /* 0x20000006ff068230 */ /* 0x000fe40000004100 */
[----:B------:R-:W-:Y:S01]  /*2840*/  @!P0 HADD2.F32 R35, -RZ, R47.H0_H0 ;  /* 0x2000002fff238230 */ /* 0x000fe20000004100 */
[----:B------:R-:W-:Y:S01]  /*2850*/  @!P0 FMUL.FTZ R67, R34, R24 ;  /* 0x0000001822438220 */ /* 0x000fe20000410000 */
[--C-:B------:R-:W-:Y:S01]  /*2860*/  @!P0 HADD2.F32 R47, -RZ, R5.reuse.H1_H1 ;  /* 0x30000005ff2f8230 */ /* 0x100fe20000004100 */
[----:B------:R-:W-:Y:S01]  /*2870*/  @!P0 F2FP.PACK_AB R4, R4, R68 ;  /* 0x000000440404823e */ /* 0x000fe200000000ff */
[----:B------:R-:W-:Y:S01]  /*2880*/  @!P0 HADD2.F32 R10, -RZ, R5.H0_H0 ;  /* 0x20000005ff0a8230 */ /* 0x000fe20000004100 */
[C---:B------:R-:W-:Y:S01]  /*2890*/  @!P0 FMUL.FTZ R5, R6.reuse, R24 ;  /* 0x0000001806058220 */ /* 0x040fe20000410000 */
[----:B------:R-:W-:Y:S01]  /*28a0*/  @!P0 F2FP.PACK_AB R3, R3, R71 ;  /* 0x000000470303823e */ /* 0x000fe200000000ff */
[C---:B------:R-:W-:Y:S02]  /*28b0*/  @!P0 FMUL.FTZ R66, R47.reuse, R11 ;  /* 0x0000000b2f428220 */ /* 0x040fe40000410000 */
[----:B------:R-:W-:Y:S01]  /*28c0*/  @!P0 FFMA.FTZ R67, R6, R35, -R67 ;  /* 0x0000002306438223 */ /* 0x000fe20000010843 */
[----:B------:R-:W-:Y:S01]  /*28d0*/  @!P0 MOV R12, R3 ;  /* 0x00000003000c8202 */ /* 0x000fe20000000f00 */
[----:B------:R-:W-:Y:S02]  /*28e0*/  @!P0 FMUL.FTZ R6, R10, R11 ;  /* 0x0000000b0a068220 */ /* 0x000fe40000410000 */
        /* <DEDUP_REMOVED lines=9> */
.L_x_414:
[----:B------:R-:W-:Y:S05]  /*2980*/  BSYNC B0 ;  /* 0x0000000000007941 */ /* 0x000fea0003800000 */
.L_x_413:
        /* <DEDUP_REMOVED lines=12> */
[--C-:B------:R-:W-:Y:S02]  /*2a50*/  @!P0 SHF.R.U64 R24, R50, 0x10, R51.reuse ;  /* 0x0000001032188819 */ /* 0x100fe40000001233 */
[----:B------:R-:W-:Y:S01]  /*2a60*/  @!P0 SHF.R.U32.HI R38, RZ, 0x10, R51 ;  /* 0x00000010ff268819 */ /* 0x000fe20000011633 */
        /* <DEDUP_REMOVED lines=12> */
[-C--:B------:R-:W-:Y:S02]  /*2b30*/  @!P0 FFMA.FTZ R51, R4, R10.reuse, -R34 ;  /* 0x0000000a04338223 */ /* 0x080fe40000010822 */
[----:B------:R-:W-:Y:S01]  /*2b40*/  @!P0 FFMA.FTZ R3, R8, R10, R3 ;  /* 0x0000000a08038223 */ /* 0x000fe20000010003 */
[----:B------:R-:W-:Y:S01]  /*2b50*/  @!P0 MOV R8, R14 ;  /* 0x0000000e00088202 */ /* 0x000fe20000000f00 */
[-C--:B------:R-:W-:Y:S01]  /*2b60*/  @!P0 FMUL.FTZ R34, R11, R6.reuse ;  /* 0x000000060b228220 */ /* 0x080fe20000410000 */
[----:B------:R-:W-:Y:S01]  /*2b70*/  @!P0 HADD2.F32 R10, -RZ, R9.H0_H0 ;  /* 0x20000009ff0a8230 */ /* 0x000fe20000004100 */
        /* <DEDUP_REMOVED lines=27> */
.L_x_416:
[----:B------:R-:W-:Y:S05]  /*2d30*/  BSYNC B0 ;  /* 0x0000000000007941 */ /* 0x000fea0003800000 */
.L_x_415:
[----:B------:R-:W-:Y:S01]  /*2d40*/  ISETP.GE.AND P0, PT, R32, c[0x0][0x1d4], PT ;  /* 0x0000750020007a0c */ /* 0x000fe20003f06270 */
[----:B------:R-:W-:Y:S01]  /*2d50*/  @!UPT UIADD3 URZ, URZ, URZ, URZ ;  /* 0x0000003f3f3ff290 */ /* 0x000fe2000fffe03f */
[----:B------:R-:W-:Y:S11]  /*2d60*/  BSSY B0, `(.L_x_417) ;  /* 0x0000038000007945 */ /* 0x000ff60003800000 */
[----:B------:R-:W-:-:S05]  /*2d70*/  @P0 BRA `(.L_x_418) ;  /* 0x0000036000000947 */ /* 0x000fca0003800000 */
[C---:B----4-:R-:W-:Y:S01]  /*2d80*/  LEA R34, P0, R94.reuse, R69, 0x1 ;  /* 0x000000455e227211 */ /* 0x050fe200078008ff */
[----:B------:R-:W2:Y:S03]  /*2d90*/  LDS.128 R8, [R89+0x3000] ;  /* 0x0030000059087984 */ /* 0x000ea60000000c00 */
[----:B---3--:R-:W-:Y:S02]  /*2da0*/  LEA.HI.X R35, R94, R70, R107, 0x1, P0 ;  /* 0x000000465e237211 */ /* 0x008fe400000f0c6b */
[----:B------:R-:W-:Y:S11]  /*2db0*/  ISETP.GE.AND P0, PT, R41, c[0x0][0x27c], PT ;  /* 0x00009f0029007a0c */ /* 0x000ff60003f06270 */
[----:B------:R-:W-:Y:S02]  /*2dc0*/  @!UPT UIADD3 URZ, URZ, URZ, URZ ;  /* 0x0000003f3f3ff290 */ /* 0x000fe4000fffe03f */
[----:B------:R-:W-:Y:S01]  /*2dd0*/  @!P0 HADD2.F32 R3, -RZ, R28.H0_H0 ;  /* 0x2000001cff038230 */ /* 0x000fe20000004100 */
[----:B------:R-:W-:Y:S01]  /*2de0*/  @!P0 SHF.R.U64 R6, R16, 0x10, R17 ;  /* 0x0000001010068819 */ /* 0x000fe20000001211 */
[--C-:B-1----:R-:W-:Y:S01]  /*2df0*/  @!P0 HADD2.F32 R13, -RZ, R60.reuse.H0_H0 ;  /* 0x2000003cff0d8230 */ /* 0x102fe20000004100 */
[----:B------:R-:W-:Y:S01]  /*2e00*/  @!P0 SHF.R.U64 R15, R52, 0x10, R53 ;  /* 0x00000010340f8819 */ /* 0x000fe20000001235 */
[----:B------:R-:W-:Y:S01]  /*2e10*/  @!P0 HADD2.F32 R24, -RZ, R60.H1_H1 ;  /* 0x3000003cff188230 */ /* 0x000fe20000004100 */
[----:B------:R-:W-:Y:S01]  /*2e20*/  @!P0 SHF.R.U32.HI R16, RZ, 0x10, R17 ;  /* 0x00000010ff108819 */ /* 0x000fe20000011611 */
[----:B------:R-:W-:Y:S01]  /*2e30*/  @!P0 HADD2.F32 R6, -RZ, R6.H0_H0 ;  /* 0x20000006ff068230 */ /* 0x000fe20000004100 */
[----:B------:R-:W-:Y:S01]  /*2e40*/  @!P0 SHF.R.U32.HI R52, RZ, 0x10, R53 ;  /* 0x00000010ff348819 */ /* 0x000fe20000011635 */
[----:B------:R-:W-:Y:S02]  /*2e50*/  @!P0 HADD2.F32 R15, -RZ, R15.H0_H0 ;  /* 0x2000000fff0f8230 */ /* 0x000fe40000004100 */
[----:B------:R-:W-:Y:S01]  /*2e60*/  @!P0 HADD2.F32 R16, -RZ, R16.H0_H0 ;  /* 0x20000010ff108230 */ /* 0x000fe20000004100 */
[----:B--2---:R-:W-:Y:S02]  /*2e70*/  @!P0 MOV R4, R8 ;  /* 0x0000000800048202 */ /* 0x004fe40000000f00 */
        /* <DEDUP_REMOVED lines=38> */
.L_x_418:
[----:B------:R-:W-:Y:S05]  /*30e0*/  BSYNC B0 ;  /* 0x0000000000007941 */ /* 0x000fea0003800000 */
.L_x_417:
        /* <DEDUP_REMOVED lines=31> */
[-C--:B------:R-:W-:Y:S02]  /*32e0*/  @!P0 FMUL.FTZ R17, R15, R6.reuse ;  /* 0x000000060f118220 */ /* 0x080fe40000410000 */
        /* <DEDUP_REMOVED lines=26> */
.L_x_420:
[----:B------:R-:W-:Y:S05]  /*3490*/  BSYNC B0 ;  /* 0x0000000000007941 */ /* 0x000fea0003800000 */
.L_x_419:
        /* <DEDUP_REMOVED lines=58> */
.L_x_422:
[----:B------:R-:W-:Y:S05]  /*3840*/  BSYNC B0 ;  /* 0x0000000000007941 */ /* 0x000fea0003800000 */
.L_x_421:
        /* <DEDUP_REMOVED lines=58> */
.L_x_409:
        /* <DEDUP_REMOVED lines=31> */
[----:B------:R-:W-:Y:S01]  /*3de0*/  LEA.HI.X R17, R3, c[0x0][0x274], R4, 0x1, P0 ;  /* 0x00009d0003117a11 */ /* 0x000fe200000f0c04 */
[----:B------:R-:W-:Y:S01]  /*3df0*/  CS2R R24, SRZ ;  /* 0x0000000000187805 */ /* 0x000fe2000001ff00 */
[C---:B------:R-:W-:Y:S04]  /*3e00*/  LEA R4, P0, R5.reuse, c[0x0][0x288], 0x1 ;  /* 0x0000a20005047a11 */ /* 0x040fe800078008ff */
[----:B------:R-:W-:Y:S02]  /*3e10*/  LEA.HI.X R5, R5, c[0x0][0x28c], R6, 0x1, P0 ;  /* 0x0000a30005057a11 */ /* 0x000fe400000f0c06 */
[----:B------:R-:W-:Y:S11]  /*3e20*/  ISETP.GE.AND P0, PT, R22, c[0x0][0x27c], PT ;  /* 0x00009f0016007a0c */ /* 0x000ff60003f06270 */
[----:B------:R-:W-:Y:S02]  /*3e30*/  @!UPT UIADD3 URZ, URZ, URZ, URZ ;  /* 0x0000003f3f3ff290 */ /* 0x000fe4000fffe03f */
        /* <DEDUP_REMOVED lines=10> */
.L_x_424:
[----:B------:R-:W-:Y:S05]  /*3ee0*/  BSYNC B0 ;  /* 0x0000000000007941 */ /* 0x000fea0003800000 */
.L_x_423:
[----:B------:R2:W3:Y:S04]  /*3ef0*/  SHFL.IDX PT, R79, R30, RZ, 0x1e1f ;  /* 0x001e1fff1e4f7589 */ /* 0x0004e800000e0000 */
[----:B------:R2:W4:Y:S01]  /*3f00*/  SHFL.IDX PT, R78, R33, RZ, 0x1e1f ;  /* 0x001e1fff214e7589 */ /* 0x00052200000e0000 */
[----:B------:R-:W-:-:S05]  /*3f10*/  @P4 BRA `(.L_x_412) ;  /* 0x00001b9000004947 */ /* 0x000fca0003800000 */
[----:B------:R-:W-:Y:S01]  /*3f20*/  ISETP.GE.AND P0, PT, R22, c[0x0][0x1d4], PT ;  /* 0x0000750016007a0c */ /* 0x000fe20003f06270 */
[----:B-----5:R-:W-:Y:S01]  /*3f30*/  IMAD.MOV.U32 R6, RZ, RZ, R66 ;  /* 0x000000ffff067224 */ /* 0x020fe200078e0042 */
[----:B------:R-:W-:Y:S01]  /*3f40*/  IADD3 R76, -R77, c[0x0][0x1d4], RZ ;  /* 0x000075004d4c7a10 */ /* 0x000fe20007ffe1ff */
[----:B-1----:R-:W-:Y:S01]  /*3f50*/  IMAD.MOV.U32 R5, RZ, RZ, R67 ;  /* 0x000000ffff057224 */ /* 0x002fe200078e0043 */
        /* <DEDUP_REMOVED lines=25> */
[----:B------:R-:W-:Y:S01]  /*40f0*/  SEL R3, R77, R76, !P2 ;  /* 0x0000004c4d037207 */ /* 0x000fe20005000000 */
[----:B------:R-:W-:Y:S01]  /*4100*/  IMAD.MOV.U32 R21, RZ, RZ, R10 ;  /* 0x000000ffff157224 */ /* 0x000fe200078e000a */
[----:B------:R-:W-:Y:S01]  /*4110*/  ISETP.GE.AND P0, PT, R22, c[0x0][0x27c], PT ;  /* 0x00009f0016007a0c */ /* 0x000fe20003f06270 */
[----:B------:R-:W-:Y:S01]  /*4120*/  IMAD.MOV.U32 R53, RZ, RZ, R50 ;  /* 0x000000ffff357224 */ /* 0x000fe200078e0032 */
[----:B------:R-:W-:Y:S01]  /*4130*/  SHF.R.S32.HI R4, RZ, 0x1f, R3 ;  /* 0x0000001fff047819 */ /* 0x000fe20000011403 */
[----:B------:R-:W1:Y:S01]  /*4140*/  LDS.128 R16, [R141+0x3c80] ;  /* 0x003c80008d107984 */ /* 0x000e620000000c00 */
[----:B------:R-:W-:Y:S02]  /*4150*/  MOV R20, R9 ;  /* 0x0000000900147202 */ /* 0x000fe40000000f00 */
[----:B------:R-:W-:Y:S02]  /*4160*/  LEA.HI R3, R4, R3, RZ, 0x4 ;  /* 0x0000000304037211 */ /* 0x000fe400078f20ff */
[----:B------:R-:W-:Y:S02]  /*4170*/  MOV R29, R11 ;  /* 0x0000000b001d7202 */ /* 0x000fe40000000f00 */
[----:B------:R-:W-:Y:S02]  /*4180*/  LEA.HI.SX32 R3, R3, R75, 0x1c ;  /* 0x0000004b03037211 */ /* 0x000fe400078fe2ff */
[----:B------:R-:W-:Y:S02]  /*4190*/  MOV R52, R49 ;  /* 0x0000003100347202 */ /* 0x000fe40000000f00 */
[----:B------:R-:W-:Y:S02]  /*41a0*/  SHF.R.S32.HI R4, RZ, 0x1f, R3 ;  /* 0x0000001fff047819 */ /* 0x000fe40000011403 */
[----:B------:R-:W-:Y:S02]  /*41b0*/  SHF.L.U32 R80, R3, 0x3, RZ ;  /* 0x0000000303507819 */ /* 0x000fe400000006ff */
[----:B------:R-:W-:Y:S02]  /*41c0*/  LEA.HI R4, R4, R3, RZ, 0x2 ;  /* 0x0000000304047211 */ /* 0x000fe400078f10ff */
[----:B------:R-:W-:Y:S02]  /*41d0*/  @!P0 SHF.R.U64 R5, R8, 0x10, R9 ;  /* 0x0000001008058819 */ /* 0x000fe40000001209 */
[----:B------:R-:W-:Y:S02]  /*41e0*/  SHF.R.S32.HI R3, RZ, 0x2, R4 ;  /* 0x00000002ff037819 */ /* 0x000fe40000011404 */
[----:B------:R-:W-:Y:S02]  /*41f0*/  LOP3.LUT R4, R105, 0x18, R80, 0xf8, !PT ;  /* 0x0000001869047812 */ /* 0x000fe400078ef850 */
[----:B------:R-:W-:Y:S01]  /*4200*/  @!P0 SHF.R.U64 R28, R10, 0x10, R11 ;  /* 0x000000100a1c8819 */ /* 0x000fe2000000120b */
[----:B------:R-:W-:Y:S01]  /*4210*/  IMAD R3, R3, 0x600, R7 ;  /* 0x0000060003037824 */ /* 0x000fe200078e0207 */
[----:B------:R-:W-:Y:S02]  /*4220*/  LOP3.LUT R4, R4, R106, RZ, 0x3c, !PT ;  /* 0x0000006a04047212 */ /* 0x000fe400078e3cff */
[----:B------:R-:W-:Y:S01]  /*4230*/  @!P0 SHF.R.U32.HI R30, RZ, 0x10, R11 ;  /* 0x00000010ff1e8819 */ /* 0x000fe2000001160b */
[----:B------:R-:W-:Y:S01]  /*4240*/  @!P0 HADD2.F32 R11, -RZ, R6.H0_H0 ;  /* 0x20000006ff0b8230 */ /* 0x000fe20000004100 */
[--C-:B------:R-:W-:Y:S01]  /*4250*/  @!P0 SHF.R.U64 R47, R48, 0x10, R49.reuse ;  /* 0x00000010302f8819 */ /* 0x100fe20000001231 */
[----:B------:R-:W-:Y:S01]  /*4260*/  IMAD.IADD R3, R3, 0x1, R4 ;  /* 0x0000000103037824 */ /* 0x000fe200078e0204 */
[----:B------:R-:W-:Y:S01]  /*4270*/  @!P0 SHF.R.U32.HI R49, RZ, 0x10, R49 ;  /* 0x00000010ff318819 */ /* 0x000fe20000011631 */
[----:B------:R-:W-:Y:S01]  /*4280*/  IMAD.MOV.U32 R4, RZ, RZ, R8 ;  /* 0x000000ffff047224 */ /* 0x000fe200078e0008 */
[----:B------:R-:W-:Y:S01]  /*4290*/  @!P0 SHF.R.U32.HI R8, RZ, 0x10, R9 ;  /* 0x00000010ff088819 */ /* 0x000fe20000011609 */
[----:B------:R-:W-:Y:S01]  /*42a0*/  @!P0 HADD2.F32 R47, -RZ, R47.H0_H0 ;  /* 0x2000002fff2f8230 */ /* 0x000fe20000004100 */
[----:B------:R-:W-:Y:S01]  /*42b0*/  SHF.L.U32 R3, R3, 0x1, RZ ;  /* 0x0000000103037819 */ /* 0x000fe200000006ff */
[----:B------:R-:W-:Y:S01]  /*42c0*/  @!P0 HADD2.F32 R49, -RZ, R49.H0_H0 ;  /* 0x20000031ff318230 */ /* 0x000fe20000004100 */
[--C-:B------:R-:W-:Y:S01]  /*42d0*/  @!P0 SHF.R.U64 R54, R50, 0x10, R51.reuse ;  /* 0x0000001032368819 */ /* 0x100fe20000001233 */
[----:B------:R-:W-:Y:S01]  /*42e0*/  @!P0 HADD2.F32 R9, -RZ, R4.H0_H0 ;  /* 0x20000004ff098230 */ /* 0x000fe20000004100 */
[----:B------:R-:W-:Y:S01]  /*42f0*/  @!P0 SHF.R.U32.HI R68, RZ, 0x10, R51 ;  /* 0x00000010ff448819 */ /* 0x000fe20000011633 */
[----:B------:R1:W2:Y:S01]  /*4300*/  LDS.128 R60, [R3+0x3c80] ;  /* 0x003c8000033c7984 */ /* 0x0002a20000000c00 */
[----:B------:R-:W-:Y:S01]  /*4310*/  @!P0 HADD2.F32 R4, -RZ, R5.H0_H0 ;  /* 0x20000005ff048230 */ /* 0x000fe20000004100 */
[----:B------:R-:W-:Y:S01]  /*4320*/  MOV R55, R51 ;  /* 0x0000003300377202 */ /* 0x000fe20000000f00 */
[----:B------:R-:W-:Y:S02]  /*4330*/  @!P0 HADD2.F32 R51, -RZ, R53.H0_H0 ;  /* 0x20000035ff338230 */ /* 0x000fe40000004100 */
[----:B------:R-:W-:Y:S02]  /*4340*/  @!P0 HADD2.F32 R53, -RZ, R54.H0_H0 ;  /* 0x20000036ff358230 */ /* 0x000fe40000004100 */
[----:B------:R-:W-:Y:S02]  /*4350*/  @!P0 HADD2.F32 R54, -RZ, R55.H0_H0 ;  /* 0x20000037ff368230 */ /* 0x000fe40000004100 */
[----:B------:R-:W-:Y:S01]  /*4360*/  @!P0 HADD2.F32 R55, -RZ, R68.H0_H0 ;  /* 0x20000044ff378230 */ /* 0x000fe20000004100 */
[----:B-1----:R-:W-:Y:S05]  /*4370*/  @!P0 IMAD.MOV.U32 R3, RZ, RZ, R16 ;  /* 0x000000ffff038224 */ /* 0x002fea00078e0010 */
[--C-:B------:R-:W-:Y:S02]  /*4380*/  @!P0 HADD2.F32 R6, -RZ, R3.reuse.H0_H0 ;  /* 0x20000003ff068230 */ /* 0x100fe40000004100 */
[----:B------:R-:W-:Y:S03]  /*4390*/  @!P0 HADD2.F32 R5, -RZ, R3.H1_H1 ;  /* 0x30000003ff058230 */ /* 0x000fe60000004100 */
[-C--:B------:R-:W-:Y:S01]  /*43a0*/  @!P0 FMUL.FTZ R3, R6, R9.reuse ;  /* 0x0000000906038220 */ /* 0x080fe20000410000 */
[----:B--2---:R-:W-:Y:S05]  /*43b0*/  @!P0 MOV R46, R60 ;  /* 0x0000003c002e8202 */ /* 0x004fea0000000f00 */
[--C-:B------:R-:W-:Y:S02]  /*43c0*/  @!P0 HADD2.F32 R10, -RZ, R46.reuse.H0_H0 ;  /* 0x2000002eff0a8230 */ /* 0x100fe40000004100 */
[----:B------:R-:W-:Y:S03]  /*43d0*/  @!P0 HADD2.F32 R46, -RZ, R46.H1_H1 ;  /* 0x3000002eff2e8230 */ /* 0x000fe60000004100 */
[----:B------:R-:W-:Y:S02]  /*43e0*/  @!P0 FMUL.FTZ R48, R10, R9 ;  /* 0x000000090a308220 */ /* 0x000fe40000410000 */
[-C--:B------:R-:W-:Y:S02]  /*43f0*/  @!P0 FMUL.FTZ R9, R46, R4.reuse ;  /* 0x000000042e098220 */ /* 0x080fe40000410000 */
[-C--:B------:R-:W-:Y:S01]  /*4400*/  @!P0 FFMA.FTZ R3, R10, R11.reuse, R3 ;  /* 0x0000000b0a038223 */ /* 0x080fe20000010003 */
[----:B------:R-:W-:Y:S01]  /*4410*/  @!P0 HADD2.F32 R10, -RZ, R20.H0_H0 ;  /* 0x20000014ff0a8230 */ /* 0x000fe20000004100 */
[----:B------:R-:W-:Y:S02]  /*4420*/  @!P0 FFMA.FTZ R87, R6, R11, -R48 ;  /* 0x0000000b06578223 */ /* 0x000fe40000010830 */
[----:B------:R-:W-:Y:S02]  /*4430*/  @!P0 IMAD.MOV.U32 R11, RZ, RZ, R61 ;  /* 0x000000ffff0b8224 */ /* 0x000fe400078e003d */
[C---:B------:R-:W-:Y:S02]  /*4440*/  @!P0 FMUL.FTZ R4, R5.reuse, R4 ;  /* 0x0000000405048220 */ /* 0x040fe40000410000 */
[----:B------:R-:W-:Y:S01]  /*4450*/  @!P0 FFMA.FTZ R86, R5, R47, -R9 ;  /* 0x0000002f05568223 */ /* 0x000fe20000010809 */
[----:B------:R-:W-:Y:S01]  /*4460*/  @!P0 MOV R5, R17 ;  /* 0x0000001100058202 */ /* 0x000fe20000000f00 */
[----:B------:R-:W-:Y:S01]  /*4470*/  @!P0 FFMA.FTZ R4, R46, R47, R4 ;  /* 0x0000002f2e048223 */ /* 0x000fe20000010004 */
[--C-:B------:R-:W-:Y:S02]  /*4480*/  @!P0 HADD2.F32 R46, -RZ, R11.reuse.H0_H0 ;  /* 0x2000000bff2e8230 */ /* 0x100fe40000004100 */
[----:B------:R-:W-:Y:S02]  /*4490*/  @!P0 HADD2.F32 R9, -RZ, R8.H0_H0 ;  /* 0x20000008ff098230 */ /* 0x000fe40000004100 */
[----:B------:R-:W-:Y:S01]  /*44a0*/  @!P0 HADD2.F32 R48, -RZ, R11.H1_H1 ;  /* 0x3000000bff308230 */ /* 0x000fe20000004100 */
[-C--:B------:R-:W-:Y:S01]  /*44b0*/  @!P0 FMUL.FTZ R20, R46, R10.reuse ;  /* 0x0000000a2e148220 */ /* 0x080fe20000410000 */
[--C-:B------:R-:W-:Y:S01]  /*44c0*/  @!P0 HADD2.F32 R6, -RZ, R5.reuse.H0_H0 ;  /* 0x20000005ff068230 */ /* 0x100fe20000004100 */
[----:B------:R-:W-:Y:S01]  /*44d0*/  @!P0 F2FP.PACK_AB R3, R4, R3 ;  /* 0x000000030403823e */ /* 0x000fe200000000ff */
[----:B------:R-:W-:Y:S01]  /*44e0*/  @!P0 HADD2.F32 R47, -RZ, R52.H0_H0 ;  /* 0x20000034ff2f8230 */ /* 0x000fe20000004100 */
[----:B------:R-:W-:Y:S01]  /*44f0*/  @!P0 FMUL.FTZ R11, R48, R9 ;  /* 0x00000009300b8220 */ /* 0x000fe20000410000 */
[----:B------:R-:W-:Y:S01]  /*4500*/  @!P0 HADD2.F32 R8, -RZ, R5.H1_H1 ;  /* 0x30000005ff088230 */ /* 0x000fe20000004100 */
[C---:B------:R-:W-:Y:S01]  /*4510*/  @!P0 FMUL.FTZ R5, R6.reuse, R10 ;  /* 0x0000000a06058220 */ /* 0x040fe20000410000 */
[----:B------:R-:W-:Y:S01]  /*4520*/  @!P0 MOV R10, R62 ;  /* 0x0000003e000a8202 */ /* 0x000fe20000000f00 */
[----:B------:R-:W-:Y:S01]  /*4530*/  @!P0 FFMA.FTZ R85, R6, R47, -R20 ;  /* 0x0000002f06558223 */ /* 0x000fe20000010814 */
[----:B------:R-:W-:Y:S01]  /*4540*/  @!P0 MOV R60, R3 ;  /* 0x00000003003c8202 */ /* 0x000fe20000000f00 */
[C---:B------:R-:W-:Y:S01]  /*4550*/  @!P0 FMUL.FTZ R6, R8.reuse, R9 ;  /* 0x0000000908068220 */ /* 0x040fe20000410000 */
[----:B------:R-:W-:Y:S01]  /*4560*/  @!P0 HADD2.F32 R20, -RZ, R28.H0_H0 ;  /* 0x2000001cff148230 */ /* 0x000fe20000004100 */
[----:B------:R-:W-:Y:S01]  /*4570*/  @!P0 FFMA.FTZ R84, R8, R49, -R11 ;  /* 0x0000003108548223 */ /* 0x000fe2000001080b */
[----:B------:R-:W-:Y:S01]  /*4580*/  @!P0 HADD2.F32 R11, -RZ, R21.H0_H0 ;  /* 0x20000015ff0b8230 */ /* 0x000fe20000004100 */
[----:B------:R-:W-:Y:S01]  /*4590*/  @!P0 IMAD.MOV.U32 R8, RZ, RZ, R18 ;  /* 0x000000ffff088224 */ /* 0x000fe200078e0012 */
[--C-:B------:R-:W-:Y:S01]  /*45a0*/  @!P0 HADD2.F32 R50, -RZ, R10.reuse.H0_H0 ;  /* 0x2000000aff328230 */ /* 0x100fe20000004100 */
[----:B------:R-:W-:Y:S01]  /*45b0*/  @!P0 FFMA.FTZ R5, R46, R47, R5 ;  /* 0x0000002f2e058223 */ /* 0x000fe20000010005 */
[----:B------:R-:W-:Y:S01]  /*45c0*/  @!P0 HADD2.F32 R52, -RZ, R10.H1_H1 ;  /* 0x3000000aff348230 */ /* 0x000fe20000004100 */
[----:B------:R-:W-:Y:S01]  /*45d0*/  @!P0 FFMA.FTZ R6, R48, R49, R6 ;  /* 0x0000003130068223 */ /* 0x000fe20000010006 */
[--C-:B------:R-:W-:Y:S01]  /*45e0*/  @!P0 HADD2.F32 R9, -RZ, R8.reuse.H0_H0 ;  /* 0x20000008ff098230 */ /* 0x100fe20000004100 */
[----:B------:R-:W-:Y:S01]  /*45f0*/  @!P0 FMUL.FTZ R28, R50, R11 ;  /* 0x0000000b321c8220 */ /* 0x000fe20000410000 */
[----:B------:R-:W-:Y:S01]  /*4600*/  @!P0 HADD2.F32 R10, -RZ, R8.H1_H1 ;  /* 0x30000008ff0a8230 */ /* 0x000fe20000004100 */
[----:B------:R-:W-:Y:S01]  /*4610*/  @!P0 FMUL.FTZ R21, R52, R20 ;  /* 0x0000001434158220 */ /* 0x000fe20000410000 */
[----:B------:R-:W-:Y:S01]  /*4620*/  @!P0 F2FP.PACK_AB R46, R84, R85 ;  /* 0x00000055542e823e */ /* 0x000fe200000000ff */
[C---:B------:R-:W-:Y:S01]  /*4630*/  @!P0 FMUL.FTZ R8, R9.reuse, R11 ;  /* 0x0000000b09088220 */ /* 0x040fe20000410000 */
[----:B------:R-:W-:Y:S01]  /*4640*/  @!P0 MOV R11, R63 ;  /* 0x0000003f000b8202 */ /* 0x000fe20000000f00 */
[----:B------:R-:W-:Y:S01]  /*4650*/  @!P0 FFMA.FTZ R83, R9, R51, -R28 ;  /* 0x0000003309538223 */ /* 0x000fe2000001081c */
[----:B------:R-:W-:Y:S01]  /*4660*/  @!P0 MOV R17, R46 ;  /* 0x0000002e00118202 */ /* 0x000fe20000000f00 */
[C---:B------:R-:W-:Y:S01]  /*4670*/  @!P0 FMUL.FTZ R9, R10.reuse, R20 ;  /* 0x000000140a098220 */ /* 0x040fe20000410000 */
[----:B------:R-:W-:Y:S01]  /*4680*/  @!P0 HADD2.F32 R28, -RZ, R30.H0_H0 ;  /* 0x2000001eff1c8230 */ /* 0x000fe20000004100 */
[----:B------:R-:W-:Y:S01]  /*4690*/  @!P0 FFMA.FTZ R82, R10, R53, -R21 ;  /* 0x000000350a528223 */ /* 0x000fe20000010815 */
[----:B------:R-:W-:Y:S01]  /*46a0*/  @!P0 MOV R10, R19 ;  /* 0x00000013000a8202 */ /* 0x000fe20000000f00 */
[----:B------:R-:W-:Y:S01]  /*46b0*/  @!P0 FFMA.FTZ R8, R50, R51, R8 ;  /* 0x0000003332088223 */ /* 0x000fe20000010008 */
[----:B------:R-:W-:Y:S01]  /*46c0*/  @!P0 HADD2.F32 R21, -RZ, R29.H0_H0 ;  /* 0x2000001dff158230 */ /* 0x000fe20000004100 */
[----:B------:R-:W-:Y:S01]  /*46d0*/  @!P0 FFMA.FTZ R9, R52, R53, R9 ;  /* 0x0000003534098223 */ /* 0x000fe20000010009 */
[--C-:B------:R-:W-:Y:S01]  /*46e0*/  @!P0 HADD2.F32 R29, -RZ, R11.reuse.H0_H0 ;  /* 0x2000000bff1d8230 */ /* 0x100fe20000004100 */
[----:B------:R-:W-:Y:S01]  /*46f0*/  @!P0 F2FP.PACK_AB R5, R6, R5 ;  /* 0x000000050605823e */ /* 0x000fe200000000ff */
[----:B------:R-:W-:Y:S02]  /*4700*/  @!P0 HADD2.F32 R30, -RZ, R11.H1_H1 ;  /* 0x3000000bff1e8230 */ /* 0x000fe40000004100 */
[--C-:B------:R-:W-:Y:S01]  /*4710*/  @!P0 HADD2.F32 R11, -RZ, R10.reuse.H0_H0 ;  /* 0x2000000aff0b8230 */ /* 0x100fe20000004100 */
[-C--:B------:R-:W-:Y:S01]  /*4720*/  @!P0 FMUL.FTZ R81, R29, R21.reuse ;  /* 0x000000151d518220 */ /* 0x080fe20000410000 */
[----:B------:R-:W-:Y:S01]  /*4730*/  @!P0 HADD2.F32 R20, -RZ, R10.H1_H1 ;  /* 0x3000000aff148230 */ /* 0x000fe20000004100 */
[----:B------:R-:W-:Y:S01]  /*4740*/  @!P0 FMUL.FTZ R68, R30, R28 ;  /* 0x0000001c1e448220 */ /* 0x000fe20000410000 */
[----:B------:R-:W-:Y:S01]  /*4750*/  @!P0 F2FP.PACK_AB R8, R9, R8 ;  /* 0x000000080908823e */ /* 0x000fe200000000ff */
[C---:B------:R-:W-:Y:S01]  /*4760*/  @!P0 FMUL.FTZ R10, R11.reuse, R21 ;  /* 0x000000150b0a8220 */ /* 0x040fe20000410000 */
[----:B------:R-:W-:Y:S01]  /*4770*/  @!P0 F2FP.PACK_AB R21, R82, R83 ;  /* 0x000000535215823e */ /* 0x000fe200000000ff */
[----:B------:R-:W-:Y:S01]  /*4780*/  @!P0 FFMA.FTZ R81, R11, R54, -R81 ;  /* 0x000000360b518223 */ /* 0x000fe20000010851 */
[----:B------:R-:W-:Y:S01]  /*4790*/  @!P0 MOV R61, R5 ;  /* 0x00000005003d8202 */ /* 0x000fe20000000f00 */
[----:B------:R-:W-:Y:S01]  /*47a0*/  @!P0 FMUL.FTZ R11, R20, R28 ;  /* 0x0000001c140b8220 */ /* 0x000fe20000410000 */
        /* <DEDUP_REMOVED lines=17> */
.L_x_426:
[----:B------:R-:W-:Y:S05]  /*48c0*/  BSYNC B0 ;  /* 0x0000000000007941 */ /* 0x000fea0003800000 */
.L_x_425:
[----:B------:R-:W-:Y:S01]  /*48d0*/  ISETP.GE.AND P0, PT, R31, c[0x0][0x1d4], PT ;  /* 0x000075001f007a0c */ /* 0x000fe20003f06270 */
[----:B------:R-:W-:Y:S01]  /*48e0*/  @!UPT UIADD3 URZ, URZ, URZ, URZ ;  /* 0x0000003f3f3ff290 */ /* 0x000fe2000fffe03f */
[----:B------:R-:W-:Y:S11]  /*48f0*/  BSSY B0, `(.L_x_427) ;  /* 0x0000078000007945 */ /* 0x000ff60003800000 */
[----:B------:R-:W-:-:S05]  /*4900*/  @P0 BRA `(.L_x_428) ;  /* 0x0000076000000947 */ /* 0x000fca0003800000 */
[----:B------:R-:W-:Y:S01]  /*4910*/  SEL R3, R77, R76, !P1 ;  /* 0x0000004c4d037207 */ /* 0x000fe20004800000 */
[----:B-1----:R-:W1:Y:S01]  /*4920*/  LDS.128 R16, [R136+0x3c80] ;  /* 0x003c800088107984 */ /* 0x002e620000000c00 */
[----:B------:R-:W-:Y:S02]  /*4930*/  ISETP.GE.AND P0, PT, R31, c[0x0][0x27c], PT ;  /* 0x00009f001f007a0c */ /* 0x000fe40003f06270 */
[----:B------:R-:W-:Y:S04]  /*4940*/  SHF.R.S32.HI R4, RZ, 0x1f, R3 ;  /* 0x0000001fff047819 */ /* 0x000fe80000011403 */
[----:B------:R-:W-:Y:S04]  /*4950*/  LEA.HI R3, R4, R3, RZ, 0x4 ;  /* 0x0000000304037211 */ /* 0x000fe800078f20ff */
[----:B------:R-:W-:Y:S03]  /*4960*/  LEA.HI.SX32 R3, R3, R74, 0x1c ;  /* 0x0000004a03037211 */ /* 0x000fe600078fe2ff */
[----:B------:R-:W-:Y:S01]  /*4970*/  @!P0 SHF.R.U64 R5, R12, 0x10, R13 ;  /* 0x000000100c058819 */ /* 0x000fe2000000120d */
[----:B------:R-:W-:Y:S01]  /*4980*/  @!P0 HADD2.F32 R12, -RZ, R69.H0_H0 ;  /* 0x20000045ff0c8230 */ /* 0x000fe20000004100 */
[----:B------:R-:W-:Y:S01]  /*4990*/  SHF.R.S32.HI R4, RZ, 0x1f, R3 ;  /* 0x0000001fff047819 */ /* 0x000fe20000011403 */
[--C-:B------:R-:W-:Y:S01]  /*49a0*/  @!P0 HADD2.F32 R47, -RZ, R70.reuse.H0_H0 ;  /* 0x20000046ff2f8230 */ /* 0x100fe20000004100 */
[----:B------:R-:W-:Y:S01]  /*49b0*/  SHF.L.U32 R51, R3, 0x3, RZ ;  /* 0x0000000303337819 */ /* 0x000fe200000006ff */
[----:B------:R-:W-:Y:S01]  /*49c0*/  @!P0 HADD2.F32 R8, -RZ, R5.H0_H0 ;  /* 0x20000005ff088230 */ /* 0x000fe20000004100 */
[----:B------:R-:W-:Y:S01]  /*49d0*/  LEA.HI R4, R4, R3, RZ, 0x2 ;  /* 0x0000000304047211 */ /* 0x000fe200078f10ff */
[----:B------:R-:W-:Y:S01]  /*49e0*/  @!P0 HADD2.F32 R30, -RZ, R70.H1_H1 ;  /* 0x30000046ff1e8230 */ /* 0x000fe20000004100 */
[----:B------:R-:W-:Y:S02]  /*49f0*/  @!P0 SHF.R.U32.HI R10, RZ, 0x10, R13 ;  /* 0x00000010ff0a8819 */ /* 0x000fe4000001160d */
[----:B------:R-:W-:Y:S02]  /*4a00*/  SHF.R.S32.HI R3, RZ, 0x2, R4 ;  /* 0x00000002ff037819 */ /* 0x000fe40000011404 */
[----:B------:R-:W-:Y:S01]  /*4a10*/  LOP3.LUT R4, R105, 0x18, R51, 0xf8, !PT ;  /* 0x0000001869047812 */ /* 0x000fe200078ef833 */
[----:B------:R-:W-:Y:S01]  /*4a20*/  @!P0 HADD2.F32 R10, -RZ, R10.H0_H0 ;  /* 0x2000000aff0a8230 */ /* 0x000fe20000004100 */
[----:B------:R-:W-:Y:S01]  /*4a30*/  @!P0 SHF.R.U64 R20, R56, 0x10, R57 ;  /* 0x0000001038148819 */ /* 0x000fe20000001239 */
[----:B------:R-:W-:Y:S01]  /*4a40*/  IMAD R3, R3, 0x600, R7 ;  /* 0x0000060003037824 */ /* 0x000fe200078e0207 */
[----:B------:R-:W-:Y:S02]  /*4a50*/  LOP3.LUT R4, R4, R106, RZ, 0x3c, !PT ;  /* 0x0000006a04047212 */ /* 0x000fe400078e3cff */
[--C-:B------:R-:W-:Y:S02]  /*4a60*/  @!P0 SHF.R.U32.HI R11, RZ, 0x10, R15.reuse ;  /* 0x00000010ff0b8819 */ /* 0x100fe4000001160f */
[----:B------:R-:W-:Y:S01]  /*4a70*/  @!P0 SHF.R.U64 R14, R14, 0x10, R15 ;  /* 0x000000100e0e8819 */ /* 0x000fe2000000120f */
[----:B------:R-:W-:Y:S01]  /*4a80*/  IMAD.IADD R3, R3, 0x1, R4 ;  /* 0x0000000103037824 */ /* 0x000fe200078e0204 */
[----:B------:R-:W-:Y:S01]  /*4a90*/  @!P0 HADD2.F32 R4, -RZ, R33.H0_H0 ;  /* 0x20000021ff048230 */ /* 0x000fe20000004100 */
[----:B------:R-:W-:Y:S01]  /*4aa0*/  @!P0 SHF.R.U32.HI R28, RZ, 0x10, R57 ;  /* 0x00000010ff1c8819 */ /* 0x000fe20000011639 */
[----:B------:R-:W-:Y:S01]  /*4ab0*/  @!P0 HADD2.F32 R15, -RZ, R20.H0_H0 ;  /* 0x20000014ff0f8230 */ /* 0x000fe20000004100 */
[--C-:B------:R-:W-:Y:S01]  /*4ac0*/  @!P0 SHF.R.U32.HI R49, RZ, 0x10, R59.reuse ;  /* 0x00000010ff318819 */ /* 0x100fe2000001163b */
[----:B------:R-:W-:Y:S01]  /*4ad0*/  @!P0 HADD2.F32 R11, -RZ, R11.H0_H0 ;  /* 0x2000000bff0b8230 */ /* 0x000fe20000004100 */
[----:B------:R-:W-:Y:S01]  /*4ae0*/  SHF.L.U32 R3, R3, 0x1, RZ ;  /* 0x0000000103037819 */ /* 0x000fe200000006ff */
[----:B------:R-:W-:Y:S01]  /*4af0*/  @!P0 HADD2.F32 R28, -RZ, R28.H0_H0 ;  /* 0x2000001cff1c8230 */ /* 0x000fe20000004100 */
[----:B------:R-:W-:Y:S01]  /*4b00*/  @!P0 SHF.R.U64 R58, R58, 0x10, R59 ;  /* 0x000000103a3a8819 */ /* 0x000fe2000000123b */
[----:B------:R-:W-:Y:S02]  /*4b10*/  @!P0 HADD2.F32 R49, -RZ, R49.H0_H0 ;  /* 0x20000031ff318230 */ /* 0x000fe40000004100 */
[----:B------:R1:W2:Y:S01]  /*4b20*/  LDS.128 R52, [R3+0x3c80] ;  /* 0x003c800003347984 */ /* 0x0002a20000000c00 */
        /* <DEDUP_REMOVED lines=9> */
[-C--:B------:R-:W-:Y:S02]  /*4bc0*/  @!P0 FMUL.FTZ R20, R13, R8.reuse ;  /* 0x000000080d148220 */ /* 0x080fe40000410000 */
[----:B------:R-:W-:Y:S02]  /*4bd0*/  @!P0 FMUL.FTZ R4, R5, R8 ;  /* 0x0000000805048220 */ /* 0x000fe40000410000 */
        /* <DEDUP_REMOVED lines=8> */
[----:B------:R-:W-:Y:S01]  /*4c60*/  @!P0 MOV R12, R55 ;  /* 0x00000037000c8202 */ /* 0x000fe20000000f00 */
[----:B------:R-:W-:Y:S02]  /*4c70*/  @!P0 HADD2.F32 R21, -RZ, R8.H1_H1 ;  /* 0x30000008ff158230 */ /* 0x000fe40000004100 */
[----:B------:R-:W-:Y:S01]  /*4c80*/  @!P0 HADD2.F32 R20, -RZ, R69.H1_H1 ;  /* 0x30000045ff148230 */ /* 0x000fe20000004100 */
[----:B------:R-:W-:Y:S01]  /*4c90*/  @!P0 F2FP.PACK_AB R3, R4, R3 ;  /* 0x000000030403823e */ /* 0x000fe200000000ff */
[--C-:B------:R-:W-:Y:S01]  /*4ca0*/  @!P0 HADD2.F32 R9, -RZ, R6.reuse.H0_H0 ;  /* 0x20000006ff098230 */ /* 0x100fe20000004100 */
[----:B------:R-:W-:Y:S01]  /*4cb0*/  @!P0 FMUL.FTZ R13, R21, R10 ;  /* 0x0000000a150d8220 */ /* 0x000fe20000410000 */
[----:B------:R-:W-:Y:S01]  /*4cc0*/  @!P0 HADD2.F32 R8, -RZ, R6.H1_H1 ;  /* 0x30000006ff088230 */ /* 0x000fe20000004100 */
[----:B------:R-:W-:Y:S01]  /*4cd0*/  @!P0 FMUL.FTZ R6, R15, R5 ;  /* 0x000000050f068220 */ /* 0x000fe20000410000 */
[----:B------:R-:W-:Y:S01]  /*4ce0*/  @!P0 MOV R52, R3 ;  /* 0x0000000300348202 */ /* 0x000fe20000000f00 */
[C---:B------:R-:W-:Y:S01]  /*4cf0*/  @!P0 FMUL.FTZ R5, R9.reuse, R5 ;  /* 0x0000000509058220 */ /* 0x040fe20000410000 */
[--C-:B------:R-:W-:Y:S01]  /*4d00*/  @!P0 HADD2.F32 R46, -RZ, R12.reuse.H0_H0 ;  /* 0x2000000cff2e8230 */ /* 0x100fe20000004100 */
[----:B------:R-:W-:Y:S01]  /*4d10*/  @!P0 FFMA.FTZ R61, R9, R20, -R6 ;  /* 0x00000014093d8223 */ /* 0x000fe20000010806 */
[----:B------:R-:W-:Y:S01]  /*4d20*/  @!P0 HADD2.F32 R48, -RZ, R12.H1_H1 ;  /* 0x3000000cff308230 */ /* 0x000fe20000004100 */
[C---:B------:R-:W-:Y:S01]  /*4d30*/  @!P0 FMUL.FTZ R6, R8.reuse, R10 ;  /* 0x0000000a08068220 */ /* 0x040fe20000410000 */
[----:B------:R-:W-:Y:S01]  /*4d40*/  @!P0 HADD2.F32 R10, -RZ, R34.H0_H0 ;  /* 0x20000022ff0a8230 */ /* 0x000fe20000004100 */
[----:B------:R-:W-:Y:S02]  /*4d50*/  @!P0 FFMA.FTZ R60, R8, R28, -R13 ;  /* 0x0000001c083c8223 */ /* 0x000fe4000001080d */
[----:B------:R-:W-:Y:S02]  /*4d60*/  @!P0 IMAD.MOV.U32 R8, RZ, RZ, R19 ;  /* 0x000000ffff088224 */ /* 0x000fe400078e0013 */
[----:B------:R-:W-:Y:S02]  /*4d70*/  @!P0 FMUL.FTZ R12, R46, R10 ;  /* 0x0000000a2e0c8220 */ /* 0x000fe40000410000 */
[----:B------:R-:W-:Y:S01]  /*4d80*/  @!P0 FMUL.FTZ R13, R48, R11 ;  /* 0x0000000b300d8220 */ /* 0x000fe20000410000 */
[--C-:B------:R-:W-:Y:S01]  /*4d90*/  @!P0 HADD2.F32 R9, -RZ, R8.reuse.H0_H0 ;  /* 0x20000008ff098230 */ /* 0x100fe20000004100 */
[----:B------:R-:W-:Y:S01]  /*4da0*/  @!P0 FFMA.FTZ R5, R15, R20, R5 ;  /* 0x000000140f058223 */ /* 0x000fe20000010005 */
[----:B------:R-:W-:Y:S01]  /*4db0*/  @!P0 HADD2.F32 R8, -RZ, R8.H1_H1 ;  /* 0x30000008ff088230 */ /* 0x000fe20000004100 */
[----:B------:R-:W-:Y:S01]  /*4dc0*/  @!P0 FFMA.FTZ R6, R21, R28, R6 ;  /* 0x0000001c15068223 */ /* 0x000fe20000010006 */
[----:B------:R-:W-:Y:S01]  /*4dd0*/  @!P0 F2FP.PACK_AB R15, R60, R61 ;  /* 0x0000003d3c0f823e */ /* 0x000fe200000000ff */
[C---:B------:R-:W-:Y:S01]  /*4de0*/  @!P0 FFMA.FTZ R59, R9.reuse, R47, -R12 ;  /* 0x0000002f093b8223 */ /* 0x040fe2000001080c */
[----:B------:R-:W-:Y:S01]  /*4df0*/  @!P0 MOV R12, R54 ;  /* 0x00000036000c8202 */ /* 0x000fe20000000f00 */
[----:B------:R-:W-:Y:S01]  /*4e00*/  @!P0 FMUL.FTZ R10, R9, R10 ;  /* 0x0000000a090a8220 */ /* 0x000fe20000410000 */
[----:B------:R-:W-:Y:S01]  /*4e10*/  @!P0 MOV R9, R18 ;  /* 0x0000001200098202 */ /* 0x000fe20000000f00 */
[C---:B------:R-:W-:Y:S01]  /*4e20*/  @!P0 FMUL.FTZ R11, R8.reuse, R11 ;  /* 0x0000000b080b8220 */ /* 0x040fe20000410000 */
[----:B------:R-:W-:Y:S01]  /*4e30*/  @!P0 MOV R17, R15 ;  /* 0x0000000f00118202 */ /* 0x000fe20000000f00 */
[----:B------:R-:W-:Y:S01]  /*4e40*/  @!P0 FFMA.FTZ R57, R8, R49, -R13 ;  /* 0x0000003108398223 */ /* 0x000fe2000001080d */
[----:B------:R-:W-:Y:S01]  /*4e50*/  @!P0 HADD2.F32 R8, -RZ, R34.H1_H1 ;  /* 0x30000022ff088230 */ /* 0x000fe20000004100 */
[----:B------:R-:W-:Y:S01]  /*4e60*/  @!P0 F2FP.PACK_AB R5, R6, R5 ;  /* 0x000000050605823e */ /* 0x000fe200000000ff */
[--C-:B------:R-:W-:Y:S02]  /*4e70*/  @!P0 HADD2.F32 R29, -RZ, R12.reuse.H0_H0 ;  /* 0x2000000cff1d8230 */ /* 0x100fe40000004100 */
[--C-:B------:R-:W-:Y:S01]  /*4e80*/  @!P0 HADD2.F32 R13, -RZ, R9.reuse.H0_H0 ;  /* 0x20000009ff0d8230 */ /* 0x100fe20000004100 */
[----:B------:R-:W-:Y:S01]  /*4e90*/  @!P0 MOV R53, R5 ;  /* 0x0000000500358202 */ /* 0x000fe20000000f00 */
[----:B------:R-:W-:Y:S02]  /*4ea0*/  @!P0 HADD2.F32 R33, -RZ, R12.H1_H1 ;  /* 0x3000000cff218230 */ /* 0x000fe40000004100 */
[----:B------:R-:W-:Y:S01]  /*4eb0*/  @!P0 HADD2.F32 R12, -RZ, R9.H1_H1 ;  /* 0x30000009ff0c8230 */ /* 0x000fe20000004100 */
[-C--:B------:R-:W-:Y:S01]  /*4ec0*/  @!P0 FMUL.FTZ R9, R29, R8.reuse ;  /* 0x000000081d098220 */ /* 0x080fe20000410000 */
[----:B------:R-:W-:Y:S01]  /*4ed0*/  @!P0 HADD2.F32 R34, -RZ, R58.H0_H0 ;  /* 0x2000003aff228230 */ /* 0x000fe20000004100 */
[C---:B------:R-:W-:Y:S02]  /*4ee0*/  @!P0 FMUL.FTZ R8, R13.reuse, R8 ;  /* 0x000000080d088220 */ /* 0x040fe40000410000 */
[----:B------:R-:W-:Y:S01]  /*4ef0*/  @!P0 FFMA.FTZ R56, R13, R30, -R9 ;  /* 0x0000001e0d388223 */ /* 0x000fe20000010809 */
[----:B------:R-:W-:Y:S01]  /*4f00*/  @!P0 F2FP.PACK_AB R13, R57, R59 ;  /* 0x0000003b390d823e */ /* 0x000fe200000000ff */
[----:B------:R-:W-:Y:S02]  /*4f10*/  @!P0 FMUL.FTZ R9, R12, R14 ;  /* 0x0000000e0c098220 */ /* 0x000fe40000410000 */
[----:B------:R-:W-:Y:S02]  /*4f20*/  @!P0 FFMA.FTZ R8, R29, R30, R8 ;  /* 0x0000001e1d088223 */ /* 0x000fe40000010008 */
[C---:B------:R-:W-:Y:S01]  /*4f30*/  @!P0 FMUL.FTZ R50, R33.reuse, R14 ;  /* 0x0000000e21328220 */ /* 0x040fe20000410000 */
[----:B------:R-:W-:Y:S01]  /*4f40*/  @!P0 F2FP.PACK_AB R14, R62, R63 ;  /* 0x0000003f3e0e823e */ /* 0x000fe200000000ff */
[-C--:B------:R-:W-:Y:S02]  /*4f50*/  @!P0 FFMA.FTZ R9, R33, R34.reuse, R9 ;  /* 0x0000002221098223 */ /* 0x080fe40000010009 */
        /* <DEDUP_REMOVED lines=17> */
.L_x_428:
[----:B------:R-:W-:Y:S05]  /*5070*/  BSYNC B0 ;  /* 0x0000000000007941 */ /* 0x000fea0003800000 */
.L_x_427:
[----:B------:R-:W-:Y:S11]  /*5080*/  ISETP.GE.AND P0, PT, R32, c[0x0][0x1d4], PT ;  /* 0x0000750020007a0c */ /* 0x000ff60003f06270 */
[----:B------:R-:W-:Y:S02]  /*5090*/  @!UPT UIADD3 URZ, URZ, URZ, URZ ;  /* 0x0000003f3f3ff290 */ /* 0x000fe4000fffe03f */
[----:B------:R-:W-:-:S05]  /*50a0*/  @P0 BRA `(.L_x_412) ;  /* 0x00000a0000000947 */ /* 0x000fca0003800000 */
[----:B------:R-:W-:Y:S01]  /*50b0*/  SEL R3, R77, R76, !P3 ;  /* 0x0000004c4d037207 */ /* 0x000fe20005800000 */
[----:B-1----:R-:W-:Y:S01]  /*50c0*/  LDS.128 R16, [R121+0x3c80] ;  /* 0x003c800079107984 */ /* 0x002fe20000000c00 */
[----:B----4-:R-:W-:Y:S02]  /*50d0*/  IADD3 R56, P0, R78, R137, RZ ;  /* 0x000000894e387210 */ /* 0x010fe40007f1e0ff */
[----:B------:R-:W-:Y:S02]  /*50e0*/  SHF.R.S32.HI R4, RZ, 0x1f, R3 ;  /* 0x0000001fff047819 */ /* 0x000fe40000011403 */
[----:B---3--:R-:W-:Y:S02]  /*50f0*/  IADD3.X R57, R79, R138, RZ, P0, !PT ;  /* 0x0000008a4f397210 */ /* 0x008fe400007fe4ff */
[----:B------:R-:W-:Y:S02]  /*5100*/  LEA.HI R3, R4, R3, RZ, 0x4 ;  /* 0x0000000304037211 */ /* 0x000fe400078f20ff */
[----:B------:R-:W-:Y:S02]  /*5110*/  ISETP.GE.AND P0, PT, R32, c[0x0][0x27c], PT ;  /* 0x00009f0020007a0c */ /* 0x000fe40003f06270 */
[----:B------:R-:W-:Y:S04]  /*5120*/  LEA.HI.SX32 R3, R3, R73, 0x1c ;  /* 0x0000004903037211 */ /* 0x000fe800078fe2ff */
[----:B------:R-:W-:Y:S01]  /*5130*/  SHF.R.S32.HI R4, RZ, 0x1f, R3 ;  /* 0x0000001fff047819 */ /* 0x000fe20000011403 */
[----:B------:R-:W-:Y:S03]  /*5140*/  IMAD.SHL.U32 R46, R3, 0x8, RZ ;  /* 0x00000008032e7824 */ /* 0x000fe600078e00ff */
[----:B------:R-:W-:Y:S03]  /*5150*/  LEA.HI R4, R4, R3, RZ, 0x2 ;  /* 0x0000000304047211 */ /* 0x000fe600078f10ff */
[----:B------:R-:W-:Y:S01]  /*5160*/  @!P0 SHF.R.U64 R5, R24, 0x10, R25 ;  /* 0x0000001018058819 */ /* 0x000fe20000001219 */
[----:B------:R-:W-:Y:S01]  /*5170*/  @!P0 HADD2.F32 R12, -RZ, R71.H0_H0 ;  /* 0x20000047ff0c8230 */ /* 0x000fe20000004100 */
[----:B------:R-:W-:Y:S01]  /*5180*/  SHF.R.S32.HI R3, RZ, 0x2, R4 ;  /* 0x00000002ff037819 */ /* 0x000fe20000011404 */
[--C-:B------:R-:W-:Y:S01]  /*5190*/  @!P0 HADD2.F32 R30, -RZ, R72.reuse.H0_H0 ;  /* 0x20000048ff1e8230 */ /* 0x100fe20000004100 */
[----:B------:R-:W-:Y:S01]  /*51a0*/  LOP3.LUT R4, R105, 0x18, R46, 0xf8, !PT ;  /* 0x0000001869047812 */ /* 0x000fe200078ef82e */
[----:B------:R-:W-:Y:S01]  /*51b0*/  @!P0 HADD2.F32 R8, -RZ, R5.H0_H0 ;  /* 0x20000005ff088230 */ /* 0x000fe20000004100 */
[----:B------:R-:W-:Y:S01]  /*51c0*/  @!P0 SHF.R.U64 R14, R26, 0x10, R27 ;  /* 0x000000101a0e8819 */ /* 0x000fe2000000121b */
[----:B------:R-:W-:Y:S01]  /*51d0*/  IMAD R3, R3, 0x600, R7 ;  /* 0x0000060003037824 */ /* 0x000fe200078e0207 */
[----:B------:R-:W-:Y:S01]  /*51e0*/  LOP3.LUT R4, R4, R106, RZ, 0x3c, !PT ;  /* 0x0000006a04047212 */ /* 0x000fe200078e3cff */
[----:B------:R-:W-:Y:S01]  /*51f0*/  @!P0 HADD2.F32 R26, -RZ, R72.H1_H1 ;  /* 0x30000048ff1a8230 */ /* 0x000fe20000004100 */
[----:B------:R-:W-:Y:S01]  /*5200*/  @!P0 SHF.R.U64 R15, R64, 0x10, R65 ;  /* 0x00000010400f8819 */ /* 0x000fe20000001241 */
[----:B------:R-:W-:Y:S01]  /*5210*/  @!P0 HADD2.F32 R14, -RZ, R14.H0_H0 ;  /* 0x2000000eff0e8230 */ /* 0x000fe20000004100 */
[----:B------:R-:W-:Y:S01]  /*5220*/  IADD3 R3, R3, R4, RZ ;  /* 0x0000000403037210 */ /* 0x000fe20007ffe0ff */
[----:B------:R-:W-:Y:S01]  /*5230*/  @!P0 HADD2.F32 R4, -RZ, R35.H0_H0 ;  /* 0x20000023ff048230 */ /* 0x000fe20000004100 */
[----:B------:R-:W-:Y:S01]  /*5240*/  @!P0 SHF.R.U32.HI R10, RZ, 0x10, R25 ;  /* 0x00000010ff0a8819 */ /* 0x000fe20000011619 */
[----:B------:R-:W-:Y:S01]  /*5250*/  @!P0 HADD2.F32 R15, -RZ, R15.H0_H0 ;  /* 0x2000000fff0f8230 */ /* 0x000fe20000004100 */
[----:B------:R-:W-:Y:S01]  /*5260*/  @!P0 SHF.R.U32.HI R24, RZ, 0x10, R65 ;  /* 0x00000010ff188819 */ /* 0x000fe20000011641 */
[----:B------:R-:W-:Y:S01]  /*5270*/  IMAD.SHL.U32 R3, R3, 0x2, RZ ;  /* 0x0000000203037824 */ /* 0x000fe200078e00ff */
[----:B------:R-:W-:Y:S01]  /*5280*/  @!P0 SHF.R.U32.HI R11, RZ, 0x10, R27 ;  /* 0x00000010ff0b8819 */ /* 0x000fe2000001161b */
[----:B------:R-:W-:Y:S01]  /*5290*/  @!P0 HADD2.F32 R10, -RZ, R10.H0_H0 ;  /* 0x2000000aff0a8230 */ /* 0x000fe20000004100 */
[--C-:B------:R-:W-:Y:S01]  /*52a0*/  @!P0 SHF.R.U32.HI R34, RZ, 0x10, R67.reuse ;  /* 0x00000010ff228819 */ /* 0x100fe20000011643 */
[----:B------:R-:W-:Y:S01]  /*52b0*/  @!P0 HADD2.F32 R24, -RZ, R24.H0_H0 ;  /* 0x20000018ff188230 */ /* 0x000fe20000004100 */
[----:B------:R-:W1:Y:S01]  /*52c0*/  LDS.128 R48, [R3+0x3c80] ;  /* 0x003c800003307984 */ /* 0x000e620000000c00 */
[----:B------:R-:W-:Y:S01]  /*52d0*/  @!P0 HADD2.F32 R11, -RZ, R11.H0_H0 ;  /* 0x2000000bff0b8230 */ /* 0x000fe20000004100 */
[----:B------:R-:W-:Y:S01]  /*52e0*/  @!P0 SHF.R.U64 R28, R66, 0x10, R67 ;  /* 0x00000010421c8819 */ /* 0x000fe20000001243 */
[----:B------:R-:W-:Y:S04]  /*52f0*/  @!P0 HADD2.F32 R34, -RZ, R34.H0_H0 ;  /* 0x20000022ff228230 */ /* 0x000fe80000004100 */
[----:B------:R-:W-:Y:S01]  /*5300*/  @!P0 HADD2.F32 R28, -RZ, R28.H0_H0 ;  /* 0x2000001cff1c8230 */ /* 0x000fe20000004100 */
[----:B-1----:R-:W-:Y:S01]  /*5310*/  @!P0 IMAD.MOV.U32 R13, RZ, RZ, R48 ;  /* 0x000000ffff0d8224 */ /* 0x002fe200078e0030 */
[----:B------:R-:W-:Y:S04]  /*5320*/  @!P0 MOV R3, R16 ;  /* 0x0000001000038202 */ /* 0x000fe80000000f00 */
[----:B------:R-:W-:Y:S02]  /*5330*/  @!P0 HADD2.F32 R9, -RZ, R13.H0_H0 ;  /* 0x2000000dff098230 */ /* 0x000fe40000004100 */
[--C-:B------:R-:W-:Y:S02]  /*5340*/  @!P0 HADD2.F32 R6, -RZ, R3.reuse.H0_H0 ;  /* 0x20000003ff068230 */ /* 0x100fe40000004100 */
[----:B------:R-:W-:Y:S01]  /*5350*/  @!P0 HADD2.F32 R5, -RZ, R3.H1_H1 ;  /* 0x30000003ff058230 */ /* 0x000fe20000004100 */
[-C--:B------:R-:W-:Y:S01]  /*5360*/  @!P0 FMUL.FTZ R21, R9, R4.reuse ;  /* 0x0000000409158220 */ /* 0x080fe20000410000 */
[----:B------:R-:W-:Y:S01]  /*5370*/  @!P0 HADD2.F32 R13, -RZ, R13.H1_H1 ;  /* 0x3000000dff0d8230 */ /* 0x000fe20000004100 */
[C---:B------:R-:W-:Y:S02]  /*5380*/  @!P0 FMUL.FTZ R3, R6.reuse, R4 ;  /* 0x0000000406038220 */ /* 0x040fe40000410000 */
[-C--:B------:R-:W-:Y:S02]  /*5390*/  @!P0 FMUL.FTZ R4, R5, R8.reuse ;  /* 0x0000000805048220 */ /* 0x080fe40000410000 */
[----:B------:R-:W-:Y:S01]  /*53a0*/  @!P0 FMUL.FTZ R20, R13, R8 ;  /* 0x000000080d148220 */ /* 0x000fe20000410000 */
[----:B------:R-:W-:Y:S01]  /*53b0*/  @!P0 MOV R8, R49 ;  /* 0x0000003100088202 */ /* 0x000fe20000000f00 */
        /* <DEDUP_REMOVED lines=9> */
[--C-:B------:R-:W-:Y:S01]  /*5450*/  @!P0 HADD2.F32 R8, -RZ, R6.reuse.H1_H1 ;  /* 0x30000006ff088230 */ /* 0x100fe20000004100 */
[----:B------:R-:W-:Y:S01]  /*5460*/  @!P0 F2FP.PACK_AB R3, R4, R3 ;  /* 0x000000030403823e */ /* 0x000fe200000000ff */
[----:B------:R-:W-:Y:S01]  /*5470*/  @!P0 HADD2.F32 R20, -RZ, R71.H1_H1 ;  /* 0x30000047ff148230 */ /* 0x000fe20000004100 */
[----:B------:R-:W-:Y:S01]  /*5480*/  @!P0 FMUL.FTZ R13, R21, R10 ;  /* 0x0000000a150d8220 */ /* 0x000fe20000410000 */
[----:B------:R-:W-:Y:S01]  /*5490*/  @!P0 HADD2.F32 R9, -RZ, R6.H0_H0 ;  /* 0x20000006ff098230 */ /* 0x000fe20000004100 */
[----:B------:R-:W-:Y:S01]  /*54a0*/  @!P0 FMUL.FTZ R6, R15, R5 ;  /* 0x000000050f068220 */ /* 0x000fe20000410000 */
[--C-:B------:R-:W-:Y:S01]  /*54b0*/  @!P0 HADD2.F32 R29, -RZ, R12.reuse.H0_H0 ;  /* 0x2000000cff1d8230 */ /* 0x100fe20000004100 */
[C---:B------:R-:W-:Y:S01]  /*54c0*/  @!P0 FFMA.FTZ R53, R8.reuse, R24, -R13 ;  /* 0x0000001808358223 */ /* 0x040fe2000001080d */
[----:B------:R-:W-:Y:S01]  /*54d0*/  @!P0 HADD2.F32 R33, -RZ, R12.H1_H1 ;  /* 0x3000000cff218230 */ /* 0x000fe20000004100 */
[C---:B------:R-:W-:Y:S01]  /*54e0*/  @!P0 FFMA.FTZ R54, R9.reuse, R20, -R6 ;  /* 0x0000001409368223 */ /* 0x040fe20000010806 */
[----:B------:R-:W-:Y:S01]  /*54f0*/  @!P0 MOV R48, R3 ;  /* 0x0000000300308202 */ /* 0x000fe20000000f00 */
[----:B------:R-:W-:Y:S01]  /*5500*/  @!P0 FMUL.FTZ R6, R8, R10 ;  /* 0x0000000a08068220 */ /* 0x000fe20000410000 */
[----:B------:R-:W-:Y:S01]  /*5510*/  @!P0 MOV R8, R19 ;  /* 0x0000001300088202 */ /* 0x000fe20000000f00 */
[----:B------:R-:W-:Y:S01]  /*5520*/  @!P0 FMUL.FTZ R5, R9, R5 ;  /* 0x0000000509058220 */ /* 0x000fe20000410000 */
[----:B------:R-:W-:Y:S01]  /*5530*/  @!P0 HADD2.F32 R10, -RZ, R38.H0_H0 ;  /* 0x20000026ff0a8230 */ /* 0x000fe20000004100 */
[----:B------:R-:W-:Y:S02]  /*5540*/  @!P0 FMUL.FTZ R13, R33, R11 ;  /* 0x0000000b210d8220 */ /* 0x000fe40000410000 */
[----:B------:R-:W-:Y:S01]  /*5550*/  @!P0 FFMA.FTZ R5, R15, R20, R5 ;  /* 0x000000140f058223 */ /* 0x000fe20000010005 */
[--C-:B------:R-:W-:Y:S01]  /*5560*/  @!P0 HADD2.F32 R9, -RZ, R8.reuse.H0_H0 ;  /* 0x20000008ff098230 */ /* 0x100fe20000004100 */
[----:B------:R-:W-:Y:S01]  /*5570*/  @!P0 FMUL.FTZ R12, R29, R10 ;  /* 0x0000000a1d0c8220 */ /* 0x000fe20000410000 */
[----:B------:R-:W-:Y:S01]  /*5580*/  @!P0 F2FP.PACK_AB R15, R53, R54 ;  /* 0x00000036350f823e */ /* 0x000fe200000000ff */
[----:B------:R-:W-:Y:S01]  /*5590*/  @!P0 FFMA.FTZ R6, R21, R24, R6 ;  /* 0x0000001815068223 */ /* 0x000fe20000010006 */
[----:B------:R-:W-:Y:S01]  /*55a0*/  @!P0 HADD2.F32 R8, -RZ, R8.H1_H1 ;  /* 0x30000008ff088230 */ /* 0x000fe20000004100 */
[C---:B------:R-:W-:Y:S01]  /*55b0*/  @!P0 FFMA.FTZ R52, R9.reuse, R30, -R12 ;  /* 0x0000001e09348223 */ /* 0x040fe2000001080c */
[----:B------:R-:W-:Y:S01]  /*55c0*/  @!P0 MOV R12, R50 ;  /* 0x00000032000c8202 */ /* 0x000fe20000000f00 */
[----:B------:R-:W-:Y:S01]  /*55d0*/  @!P0 FMUL.FTZ R10, R9, R10 ;  /* 0x0000000a090a8220 */ /* 0x000fe20000410000 */
[----:B------:R-:W-:Y:S01]  /*55e0*/  @!P0 MOV R17, R15 ;  /* 0x0000000f00118202 */ /* 0x000fe20000000f00 */
[----:B------:R-:W-:Y:S01]  /*55f0*/  @!P0 IMAD.MOV.U32 R9, RZ, RZ, R18 ;  /* 0x000000ffff098224 */ /* 0x000fe200078e0012 */
[----:B------:R-:W-:Y:S01]  /*5600*/  @!P0 F2FP.PACK_AB R5, R6, R5 ;  /* 0x000000050605823e */ /* 0x000fe200000000ff */
[C---:B------:R-:W-:Y:S01]  /*5610*/  @!P0 FMUL.FTZ R11, R8.reuse, R11 ;  /* 0x0000000b080b8220 */ /* 0x040fe20000410000 */
[----:B------:R-:W-:Y:S01]  /*5620*/  @!P0 HADD2.F32 R25, -RZ, R12.H0_H0 ;  /* 0x2000000cff198230 */ /* 0x000fe20000004100 */
[----:B------:R-:W-:Y:S01]  /*5630*/  @!P0 FFMA.FTZ R47, R8, R34, -R13 ;  /* 0x00000022082f8223 */ /* 0x000fe2000001080d */
[----:B------:R-:W-:Y:S01]  /*5640*/  @!P0 HADD2.F32 R8, -RZ, R38.H1_H1 ;  /* 0x30000026ff088230 */ /* 0x000fe20000004100 */
[----:B------:R-:W-:Y:S01]  /*5650*/  @!P0 IMAD.MOV.U32 R49, RZ, RZ, R5 ;  /* 0x000000ffff318224 */ /* 0x000fe200078e0005 */
[----:B------:R-:W-:Y:S02]  /*5660*/  @!P0 HADD2.F32 R27, -RZ, R12.H1_H1 ;  /* 0x3000000cff1b8230 */ /* 0x000fe40000004100 */
[--C-:B------:R-:W-:Y:S02]  /*5670*/  @!P0 HADD2.F32 R13, -RZ, R9.reuse.H0_H0 ;  /* 0x20000009ff0d8230 */ /* 0x100fe40000004100 */
[----:B------:R-:W-:Y:S01]  /*5680*/  @!P0 HADD2.F32 R12, -RZ, R9.H1_H1 ;  /* 0x30000009ff0c8230 */ /* 0x000fe20000004100 */
[----:B------:R-:W-:Y:S02]  /*5690*/  @!P0 FMUL.FTZ R9, R25, R8 ;  /* 0x0000000819098220 */ /* 0x000fe40000410000 */
[----:B------:R-:W-:Y:S02]  /*56a0*/  @!P0 FMUL.FTZ R35, R27, R14 ;  /* 0x0000000e1b238220 */ /* 0x000fe40000410000 */
[C---:B------:R-:W-:Y:S02]  /*56b0*/  @!P0 FFMA.FTZ R38, R13.reuse, R26, -R9 ;  /* 0x0000001a0d268223 */ /* 0x040fe40000010809 */
[C---:B------:R-:W-:Y:S02]  /*56c0*/  @!P0 FFMA.FTZ R35, R12.reuse, R28, -R35 ;  /* 0x0000001c0c238223 */ /* 0x040fe40000010823 */
[----:B------:R-:W-:Y:S01]  /*56d0*/  @!P0 FMUL.FTZ R8, R13, R8 ;  /* 0x000000080d088220 */ /* 0x000fe20000410000 */
[----:B------:R-:W-:Y:S01]  /*56e0*/  @!P0 F2FP.PACK_AB R13, R47, R52 ;  /* 0x000000342f0d823e */ /* 0x000fe200000000ff */
        /* <DEDUP_REMOVED lines=10> */
[----:B------:R-:W-:Y:S03]  /*5790*/  @!P0 FFMA.FTZ R11, R33, R34, R11 ;  /* 0x00000022210b8223 */ /* 0x000fe6000001000b */
        /* <DEDUP_REMOVED lines=11> */
.L_x_408:
[----:B------:R1:W2:Y:S01]  /*5850*/  SHFL.IDX PT, R5, R30, RZ, 0x1e1f ;  /* 0x001e1fff1e057589 */ /* 0x0002a200000e0000 */
[----:B------:R-:W-:Y:S03]  /*5860*/  IMAD R3, R45, -0x30, R2 ;  /* 0xffffffd02d037824 */ /* 0x000fe600078e0202 */
[----:B------:R1:W3:Y:S02]  /*5870*/  SHFL.IDX PT, R4, R33, RZ, 0x1e1f ;  /* 0x001e1fff21047589 */ /* 0x0002e400000e0000 */
[----:B------:R-:W-:Y:S04]  /*5880*/  IMNMX R91, R3, 0x30, PT ;  /* 0x00000030035b7817 */ /* 0x000fe80003800200 */
[----:B------:R-:W-:Y:S11]  /*5890*/  ISETP.GT.AND P0, PT, R91, R39, PT ;  /* 0x000000275b00720c */ /* 0x000ff60003f04270 */
[----:B------:R-:W-:Y:S02]  /*58a0*/  @!UPT UIADD3 URZ, URZ, URZ, URZ ;  /* 0x0000003f3f3ff290 */ /* 0x000fe4000fffe03f */
[----:B------:R-:W-:-:S05]  /*58b0*/  @!P0 BRA `(.L_x_412) ;  /* 0x000001f000008947 */ /* 0x000fca0003800000 */
[----:B------:R-:W-:Y:S02]  /*58c0*/  ISETP.GE.AND P4, PT, R22, c[0x0][0x1d4], PT ;  /* 0x0000750016007a0c */ /* 0x000fe40003f86270 */
[----:B------:R-:W-:Y:S11]  /*58d0*/  ISETP.GE.AND P6, PT, R32, c[0x0][0x1d4], PT ;  /* 0x0000750020007a0c */ /* 0x000ff60003fc6270 */
[----:B------:R-:W4:Y:S01]  /*58e0*/  @!P4 LDS.128 R16, [R89+0x2400] ;  /* 0x002400005910c984 */ /* 0x000f220000000c00 */
[CC--:B---3--:R-:W-:Y:S04]  /*58f0*/  @!P4 LEA R10, P0, R22.reuse, R4.reuse, 0x1 ;  /* 0x00000004160ac211 */ /* 0x0c8fe800078008ff */
[-C--:B--2---:R-:W-:Y:S02]  /*5900*/  @!P4 LEA.HI.X R11, R22, R5.reuse, R23, 0x1, P0 ;  /* 0x00000005160bc211 */ /* 0x084fe400000f0c17 */
[----:B------:R-:W-:Y:S11]  /*5910*/  ISETP.GE.AND P0, PT, R31, c[0x0][0x1d4], PT ;  /* 0x000075001f007a0c */ /* 0x000ff60003f06270 */
[----:B------:R-:W-:Y:S02]  /*5920*/  @!UPT UIADD3 URZ, URZ, URZ, URZ ;  /* 0x0000003f3f3ff290 */ /* 0x000fe4000fffe03f */
[CC--:B------:R-:W-:Y:S04]  /*5930*/  @!P0 LEA R8, P5, R95.reuse, R4.reuse, 0x1 ;  /* 0x000000045f088211 */ /* 0x0c0fe800078a08ff */
[-C--:B------:R-:W-:Y:S02]  /*5940*/  @!P0 LEA.HI.X R9, R95, R5.reuse, R108, 0x1, P5 ;  /* 0x000000055f098211 */ /* 0x080fe400028f0c6c */
[CC--:B------:R-:W-:Y:S04]  /*5950*/  @!P6 LEA R12, P5, R94.reuse, R4.reuse, 0x1 ;  /* 0x000000045e0ce211 */ /* 0x0c0fe800078a08ff */
[-C--:B------:R-:W-:Y:S02]  /*5960*/  @!P6 LEA.HI.X R13, R94, R5.reuse, R107, 0x1, P5 ;  /* 0x000000055e0de211 */ /* 0x080fe400028f0c6b */
[----:B------:R-:W-:Y:S01]  /*5970*/  ISETP.GE.AND P5, PT, R102, c[0x0][0x1d4], PT ;  /* 0x0000750066007a0c */ /* 0x000fe20003fa6270 */
[----:B----4-:R2:W-:Y:S04]  /*5980*/  @!P4 ST.E.128 [R10.64], R16 ;  /* 0x000000100a00c985 */ /* 0x0105e8000c101d0c */
[----:B------:R-:W3:Y:S08]  /*5990*/  @!P0 LDS.128 R16, [R90+0x2400] ;  /* 0x002400005a108984 */ /* 0x000ef00000000c00 */
[CC--:B--2---:R-:W-:Y:S04]  /*59a0*/  @!P5 LEA R10, P4, R98.reuse, R4.reuse, 0x1 ;  /* 0x00000004620ad211 */ /* 0x0c4fe800078808ff */
[-C--:B------:R-:W-:Y:S02]  /*59b0*/  @!P5 LEA.HI.X R11, R98, R5.reuse, R111, 0x1, P4 ;  /* 0x00000005620bd211 */ /* 0x080fe400020f0c6f */
[----:B------:R-:W-:Y:S01]  /*59c0*/  ISETP.GE.AND P4, PT, R101, c[0x0][0x1d4], PT ;  /* 0x0000750065007a0c */ /* 0x000fe20003f86270 */
[----:B---3--:R2:W-:Y:S04]  /*59d0*/  @!P0 ST.E.128 [R8.64], R16 ;  /* 0x0000001008008985 */ /* 0x0085e8000c101d0c */
[----:B------:R-:W3:Y:S08]  /*59e0*/  @!P6 LDS.128 R16, [R89+0x3000] ;  /* 0x003000005910e984 */ /* 0x000ef00000000c00 */
[CC--:B--2---:R-:W-:Y:S04]  /*59f0*/  @!P4 LEA R8, P0, R97.reuse, R4.reuse, 0x1 ;  /* 0x000000046108c211 */ /* 0x0c4fe800078008ff */
[-C--:B------:R-:W-:Y:S02]  /*5a00*/  @!P4 LEA.HI.X R9, R97, R5.reuse, R110, 0x1, P0 ;  /* 0x000000056109c211 */ /* 0x080fe400000f0c6e */
[----:B------:R-:W-:Y:S01]  /*5a10*/  ISETP.GE.AND P0, PT, R100, c[0x0][0x1d4], PT ;  /* 0x0000750064007a0c */ /* 0x000fe20003f06270 */
[----:B---3--:R-:W-:Y:S04]  /*5a20*/  @!P6 ST.E.128 [R12.64], R16 ;  /* 0x000000100c00e985 */ /* 0x008fe8000c101d0c */
[----:B------:R-:W2:Y:S08]  /*5a30*/  @!P5 LDS.128 R12, [R90+0x3000] ;  /* 0x003000005a0cd984 */ /* 0x000eb00000000c00 */
[C---:B------:R-:W-:Y:S04]  /*5a40*/  @!P0 LEA R4, P6, R96.reuse, R4, 0x1 ;  /* 0x0000000460048211 */ /* 0x040fe800078c08ff */
[----:B------:R-:W-:Y:S01]  /*5a50*/  @!P0 LEA.HI.X R5, R96, R5, R109, 0x1, P6 ;  /* 0x0000000560058211 */ /* 0x000fe200030f0c6d */
[----:B--2---:R-:W-:Y:S04]  /*5a60*/  @!P5 ST.E.128 [R10.64], R12 ;  /* 0x0000000c0a00d985 */ /* 0x004fe8000c101d0c */
[----:B------:R-:W2:Y:S04]  /*5a70*/  @!P4 LDS.128 R12, [R89+0x3c00] ;  /* 0x003c0000590cc984 */ /* 0x000ea80000000c00 */
[----:B--2---:R-:W-:Y:S04]  /*5a80*/  @!P4 ST.E.128 [R8.64], R12 ;  /* 0x0000000c0800c985 */ /* 0x004fe8000c101d0c */
[----:B------:R-:W2:Y:S04]  /*5a90*/  @!P0 LDS.128 R8, [R90+0x3c00] ;  /* 0x003c00005a088984 */ /* 0x000ea80000000c00 */
[----:B--2---:R2:W-:Y:S02]  /*5aa0*/  @!P0 ST.E.128 [R4.64], R8 ;  /* 0x0000000804008985 */ /* 0x0045e4000c101d0c */
.L_x_412:
[----:B------:R-:W-:Y:S05]  /*5ab0*/  BSYNC B1 ;  /* 0x0000000000017941 */ /* 0x000fea0003800000 */
.L_x_407:
[----:B------:R-:W-:Y:S01]  /*5ac0*/  IMAD.IADD R3, R91, 0x1, -R120 ;  /* 0x000000015b037824 */ /* 0x000fe200078e0a78 */
[----:B------:R-:W-:Y:S01]  /*5ad0*/  ISETP.NE.AND P6, PT, R116, RZ, PT ;  /* 0x000000ff7400720c */ /* 0x000fe20003fc5270 */
[----:B-12--5:R-:W-:Y:S01]  /*5ae0*/  IMAD.WIDE R8, R45, 0x30, R118 ;  /* 0x000000302d087825 */ /* 0x026fe200078e0276 */
[----:B------:R-:W-:Y:S01]  /*5af0*/  P2R R13, PR, RZ, 0x2 ;  /* 0x00000002ff0d7803 */ /* 0x000fe20000000000 */
[----:B------:R-:W-:Y:S01]  /*5b00*/  BSSY B0, `(.L_x_429) ;  /* 0x0000058000007945 */ /* 0x000fe20003800000 */
[----:B------:R-:W-:Y:S01]  /*5b10*/  ISETP.GE.AND P0, PT, R3, 0x21, PT ;  /* 0x000000210300780c */ /* 0x000fe20003f06270 */
[----:B------:R-:W-:Y:S01]  /*5b20*/  IMAD R6, R104, c[0x0][0x218], RZ ;  /* 0x0000860068067a24 */ /* 0x000fe200078e02ff */
[----:B------:R-:W-:Y:S03]  /*5b30*/  ISETP.NE.AND P1, PT, R99, RZ, PT ;  /* 0x000000ff6300720c */ /* 0x000fe60003f25270 */
[----:B------:R-:W-:Y:S08]  /*5b40*/  IMAD R6, R92, c[0x0][0x21c], R6 ;  /* 0x000087005c067a24 */ /* 0x000ff000078e0206 */
[C---:B------:R-:W-:Y:S01]  /*5b50*/  @P0 IADD3 R12, P4, R8.reuse, 0x20, RZ ;  /* 0x00000020080c0810 */ /* 0x040fe20007f9e0ff */
[----:B------:R-:W-:Y:S04]  /*5b60*/  @P0 IMAD.MOV.U32 R11, RZ, RZ, R113 ;  /* 0x000000ffff0b0224 */ /* 0x000fe800078e0071 */
[----:B------:R-:W-:Y:S01]  /*5b70*/  @P0 IMAD.X R10, RZ, RZ, R9, P4 ;  /* 0x000000ffff0a0224 */ /* 0x000fe200020e0609 */
[----:B------:R-:W-:Y:S11]  /*5b80*/  ISETP.GE.AND P4, PT, R3, 0x1, PT ;  /* 0x000000010300780c */ /* 0x000ff60003f86270 */
[----:B------:R-:W-:Y:S02]  /*5b90*/  @!UPT UIADD3 URZ, URZ, URZ, URZ ;  /* 0x0000003f3f3ff290 */ /* 0x000fe4000fffe03f */
[----:B------:R-:W-:Y:S01]  /*5ba0*/  @P4 MOV R5, R113 ;  /* 0x0000007100054202 */ /* 0x000fe20000000f00 */
[----:B------:R-:W-:Y:S02]  /*5bb0*/  @P4 IMAD R3, R9, c[0x0][0x258], RZ ;  /* 0x0000960009034a24 */ /* 0x000fe400078e02ff */
[----:B---3--:R-:W-:Y:S04]  /*5bc0*/  @P4 IMAD.MOV.U32 R4, RZ, RZ, R114 ;  /* 0x000000ffff044224 */ /* 0x008fe800078e0072 */
[C---:B------:R-:W-:Y:S04]  /*5bd0*/  @P4 IMAD.WIDE.U32 R4, R8.reuse, c[0x0][0x258], R4 ;  /* 0x0000960008044a25 */ /* 0x040fe800078e0004 */
[----:B------:R-:W-:Y:S04]  /*5be0*/  @P4 IMAD R8, R8, c[0x0][0x25c], R3 ;  /* 0x0000970008084a24 */ /* 0x000fe800078e0203 */
[----:B------:R-:W-:Y:S01]  /*5bf0*/  @P4 IMAD.IADD R3, R5, 0x1, R8 ;  /* 0x0000000105034824 */ /* 0x000fe200078e0208 */
[C---:B------:R-:W-:Y:S04]  /*5c00*/  @P4 LEA R8, P5, R4.reuse, c[0x0][0x250], 0x1 ;  /* 0x0000940004084a11 */ /* 0x040fe800078a08ff */
[----:B------:R-:W-:Y:S01]  /*5c10*/  @P4 LEA.HI.X R9, R4, c[0x0][0x254], R3, 0x1, P5 ;  /* 0x0000950004094a11 */ /* 0x000fe200028f0c03 */
[----:B------:R-:W-:Y:S02]  /*5c20*/  IMAD R3, R103, c[0x0][0x208], RZ ;  /* 0x0000820067037a24 */ /* 0x000fe400078e02ff */
[----:B------:R-:W-:Y:S02]  /*5c30*/  IMAD.WIDE.U32 R4, R93, c[0x0][0x208], RZ ;  /* 0x000082005d047a25 */ /* 0x000fe400078e00ff */
[----:B------:R-:W-:Y:S01]  /*5c40*/  @!PT LDS RZ, [RZ] ;  /* 0x00000000fffff984 */ /* 0x000fe20000000800 */
[----:B------:R-:W-:Y:S01]  /*5c50*/  @!PT LDS RZ, [RZ] ;  /* 0x00000000fffff984 */ /* 0x000fe20000000800 */
[----:B------:R-:W-:Y:S01]  /*5c60*/  @!PT LDS RZ, [RZ] ;  /* 0x00000000fffff984 */ /* 0x000fe20000000800 */
[----:B------:R1:W-:Y:S01]  /*5c70*/  @P4 LDGSTS.E.BYPASS.LTC128B.128 [R88+0x1880], [R8.64], !P1 ;  /* 0x0188000008584fae */ /* 0x0003e2000c901d4c */
[----:B------:R-:W-:Y:S01]  /*5c80*/  ISETP.NE.AND P1, PT, R13, RZ, PT ;  /* 0x000000ff0d00720c */ /* 0x000fe20003f25270 */
[----:B------:R-:W-:Y:S04]  /*5c90*/  IMAD R3, R93, c[0x0][0x20c], R3 ;  /* 0x000083005d037a24 */ /* 0x000fe800078e0203 */
[----:B------:R-:W-:Y:S04]  /*5ca0*/  IMAD.IADD R5, R5, 0x1, R3 ;  /* 0x0000000105057824 */ /* 0x000fe800078e0203 */
[----:B------:R-:W-:Y:S05]  /*5cb0*/  IMAD.WIDE.U32 R4, R92, c[0x0][0x218], R4 ;  /* 0x000086005c047a25 */ /* 0x000fea00078e0004 */
[----:B------:R-:W-:Y:S01]  /*5cc0*/  IADD3 R3, P5, R160, R4, RZ ;  /* 0x00000004a0037210 */ /* 0x000fe20007fbe0ff */
[----:B------:R-:W-:Y:S01]  /*5cd0*/  @P0 IMAD R4, R10, c[0x0][0x258], RZ ;  /* 0x000096000a040a24 */ /* 0x000fe200078e02ff */
[----:B------:R-:W-:Y:S02]  /*5ce0*/  @P0 MOV R10, R114 ;  /* 0x00000072000a0202 */ /* 0x000fe40000000f00 */
[----:B------:R-:W-:Y:S01]  /*5cf0*/  IADD3.X R6, R150, R5, R6, P5, !PT ;  /* 0x0000000596067210 */ /* 0x000fe20002ffe406 */
[C---:B------:R-:W-:Y:S02]  /*5d00*/  @P0 IMAD R4, R12.reuse, c[0x0][0x25c], R4 ;  /* 0x000097000c040a24 */ /* 0x040fe400078e0204 */
[----:B------:R-:W-:Y:S05]  /*5d10*/  @P0 IMAD.WIDE.U32 R10, R12, c[0x0][0x258], R10 ;  /* 0x000096000c0a0a25 */ /* 0x000fea00078e000a */
[----:B------:R-:W-:Y:S02]  /*5d20*/  @P0 IADD3 R5, R11, R4, RZ ;  /* 0x000000040b050210 */ /* 0x000fe40007ffe0ff */
[C---:B------:R-:W-:Y:S04]  /*5d30*/  @P0 LEA R4, P5, R10.reuse, c[0x0][0x250], 0x1 ;  /* 0x000094000a040a11 */ /* 0x040fe800078a08ff */
[----:B------:R-:W-:Y:S02]  /*5d40*/  @P0 LEA.HI.X R5, R10, c[0x0][0x254], R5, 0x1, P5 ;  /* 0x000095000a050a11 */ /* 0x000fe400028f0c05 */
[C---:B------:R-:W-:Y:S04]  /*5d50*/  LEA R10, P5, R3.reuse, c[0x0][0x1f8], 0x1 ;  /* 0x00007e00030a7a11 */ /* 0x040fe800078a08ff */
[----:B------:R-:W-:Y:S02]  /*5d60*/  LEA.HI.X R6, R3, c[0x0][0x1fc], R6, 0x1, P5 ;  /* 0x00007f0003067a11 */ /* 0x000fe400028f0c06 */
[----:B------:R1:W2:Y:S01]  /*5d70*/  SHFL.IDX PT, R3, R10, RZ, 0x1e1f ;  /* 0x001e1fff0a037589 */ /* 0x0002a200000e0000 */
[----:B------:R-:W-:Y:S11]  /*5d80*/  ISETP.NE.AND P5, PT, R117, RZ, PT ;  /* 0x000000ff7500720c */ /* 0x000ff60003fa5270 */
[----:B------:R-:W-:Y:S02]  /*5d90*/  @!UPT UIADD3 URZ, URZ, URZ, URZ ;  /* 0x0000003f3f3ff290 */ /* 0x000fe4000fffe03f */
[----:B------:R1:W-:Y:S04]  /*5da0*/  @P4 LDGSTS.E.BYPASS.LTC128B.128 [R88+0x2480], [R8.64+0x40], !P5 ;  /* 0x0248004008584fae */ /* 0x0003e8000e901d4c */
[----:B------:R1:W-:Y:S01]  /*5db0*/  @P4 LDGSTS.E.BYPASS.LTC128B.128 [R88+0x3080], [R8.64+0x80], !P6 ;  /* 0x0308008008584fae */ /* 0x0003e2000f101d4c */
[----:B------:R-:W-:Y:S11]  /*5dc0*/  ISETP.NE.AND P4, PT, R99, RZ, PT ;  /* 0x000000ff6300720c */ /* 0x000ff60003f85270 */
[----:B------:R-:W-:Y:S02]  /*5dd0*/  @!UPT UIADD3 URZ, URZ, URZ, URZ ;  /* 0x0000003f3f3ff290 */ /* 0x000fe4000fffe03f */
[----:B------:R3:W-:Y:S04]  /*5de0*/  @P0 LDGSTS.E.BYPASS.LTC128B.128 [R88+0x2080], [R4.64], !P4 ;  /* 0x0208000004580fae */ /* 0x0007e8000e101d4c */
[----:B------:R3:W-:Y:S04]  /*5df0*/  @P0 LDGSTS.E.BYPASS.LTC128B.128 [R88+0x2c80], [R4.64+0x40], !P5 ;  /* 0x02c8004004580fae */ /* 0x0007e8000e901d4c */
[----:B------:R3:W-:Y:S01]  /*5e00*/  @P0 LDGSTS.E.BYPASS.LTC128B.128 [R88+0x3880], [R4.64+0x80], !P6 ;  /* 0x0388008004580fae */ /* 0x0007e2000f101d4c */
[----:B------:R-:W-:Y:S03]  /*5e10*/  ISETP.GT.AND P0, PT, R91, R39, PT ;  /* 0x000000275b00720c */ /* 0x000fe60003f04270 */
[----:B------:R-:W0:Y:S04]  /*5e20*/  LDGDEPBAR ;  /* 0x00000000000079af */ /* 0x000e280000000000 */
[----:B---3--:R1:W3:Y:S01]  /*5e30*/  SHFL.IDX PT, R4, R6, RZ, 0x1e1f ;  /* 0x001e1fff06047589 */ /* 0x0082e200000e0000 */
[----:B------:R-:W-:Y:S04]  /*5e40*/  DEPBAR.LE SB0, 0x0 ;  /* 0x000080000000791a */ /* 0x000fe80000000000 */
[----:B------:R-:W-:Y:S06]  /*5e50*/  BAR.SYNC.DEFER_BLOCKING 0x0 ;  /* 0x0000000000007b1d */ /* 0x000fec0000010000 */
[----:B------:R-:W-:-:S05]  /*5e60*/  @!P0 BRA `(.L_x_430) ;  /* 0x0000021000008947 */ /* 0x000fca0003800000 */
[----:B--2---:R-:W-:Y:S02]  /*5e70*/  ISETP.GE.AND P4, PT, R22, c[0x0][0x1d4], PT ;  /* 0x0000750016007a0c */ /* 0x004fe40003f86270 */
[----:B------:R-:W-:Y:S11]  /*5e80*/  ISETP.GE.AND P6, PT, R32, c[0x0][0x1d4], PT ;  /* 0x0000750020007a0c */ /* 0x000ff60003fc6270 */
[----:B------:R-:W2:Y:S01]  /*5e90*/  @!P4 LDS.128 R16, [R89] ;  /* 0x000000005910c984 */ /* 0x000ea20000000c00 */
[CC--:B-1----:R-:W-:Y:S04]  /*5ea0*/  @!P4 LEA R10, P0, R22.reuse, R3.reuse, 0x1 ;  /* 0x00000003160ac211 */ /* 0x0c2fe800078008ff */
[-C--:B---3--:R-:W-:Y:S02]  /*5eb0*/  @!P4 LEA.HI.X R11, R22, R4.reuse, R23, 0x1, P0 ;  /* 0x00000004160bc211 */ /* 0x088fe400000f0c17 */
[----:B------:R-:W-:Y:S11]  /*5ec0*/  ISETP.GE.AND P0, PT, R31, c[0x0][0x1d4], PT ;  /* 0x000075001f007a0c */ /* 0x000ff60003f06270 */
[----:B------:R-:W-:Y:S02]  /*5ed0*/  @!UPT UIADD3 URZ, URZ, URZ, URZ ;  /* 0x0000003f3f3ff290 */ /* 0x000fe4000fffe03f */
[CC--:B------:R-:W-:Y:S04]  /*5ee0*/  @!P0 LEA R8, P5, R95.reuse, R3.reuse, 0x1 ;  /* 0x000000035f088211 */ /* 0x0c0fe800078a08ff */
[-C--:B------:R-:W-:Y:S02]  /*5ef0*/  @!P0 LEA.HI.X R9, R95, R4.reuse, R108, 0x1, P5 ;  /* 0x000000045f098211 */ /* 0x080fe400028f0c6c */
[CC--:B------:R-:W-:Y:S04]  /*5f00*/  @!P6 LEA R14, P5, R94.reuse, R3.reuse, 0x1 ;  /* 0x000000035e0ee211 */ /* 0x0c0fe800078a08ff */
[-C--:B------:R-:W-:Y:S02]  /*5f10*/  @!P6 LEA.HI.X R15, R94, R4.reuse, R107, 0x1, P5 ;  /* 0x000000045e0fe211 */ /* 0x080fe400028f0c6b */
[----:B------:R-:W-:Y:S01]  /*5f20*/  ISETP.GE.AND P5, PT, R102, c[0x0][0x1d4], PT ;  /* 0x0000750066007a0c */ /* 0x000fe20003fa6270 */
[----:B--2---:R-:W-:Y:S04]  /*5f30*/  @!P4 ST.E.128 [R10.64], R16 ;  /* 0x000000100a00c985 */ /* 0x004fe8000c101d0c */
[----:B------:R-:W1:Y:S08]  /*5f40*/  @!P0 LDS.128 R16, [R90] ;  /* 0x000000005a108984 */ /* 0x000e700000000c00 */
[CC--:B------:R-:W-:Y:S04]  /*5f50*/  @!P5 LEA R12, P4, R98.reuse, R3.reuse, 0x1 ;  /* 0x00000003620cd211 */ /* 0x0c0fe800078808ff */
[-C--:B------:R-:W-:Y:S02]  /*5f60*/  @!P5 LEA.HI.X R13, R98, R4.reuse, R111, 0x1, P4 ;  /* 0x00000004620dd211 */ /* 0x080fe400020f0c6f */
[----:B------:R-:W-:Y:S01]  /*5f70*/  ISETP.GE.AND P4, PT, R101, c[0x0][0x1d4], PT ;  /* 0x0000750065007a0c */ /* 0x000fe20003f86270 */
[----:B-1----:R-:W-:Y:S11]  /*5f80*/  @!P0 ST.E.128 [R8.64], R16 ;  /* 0x0000001008008985 */ /* 0x002ff6000c101d0c */
[----:B------:R-:W-:Y:S01]  /*5f90*/  @!UPT UIADD3 URZ, URZ, URZ, URZ ;  /* 0x0000003f3f3ff290 */ /* 0x000fe2000fffe03f */
[CC--:B------:R-:W-:Y:S01]  /*5fa0*/  @!P4 LEA R10, P0, R97.reuse, R3.reuse, 0x1 ;  /* 0x00000003610ac211 */ /* 0x0c0fe200078008ff */
[----:B------:R-:W1:Y:S03]  /*5fb0*/  @!P6 LDS.128 R16, [R89+0xc00] ;  /* 0x000c00005910e984 */ /* 0x000e660000000c00 */
[-C--:B------:R-:W-:Y:S02]  /*5fc0*/  @!P4 LEA.HI.X R11, R97, R4.reuse, R110, 0x1, P0 ;  /* 0x00000004610bc211 */ /* 0x080fe400000f0c6e */
[----:B------:R-:W-:Y:S01]  /*5fd0*/  ISETP.GE.AND P0, PT, R100, c[0x0][0x1d4], PT ;  /* 0x0000750064007a0c */ /* 0x000fe20003f06270 */
[----:B-1----:R-:W-:Y:S11]  /*5fe0*/  @!P6 ST.E.128 [R14.64], R16 ;  /* 0x000000100e00e985 */ /* 0x002ff6000c101d0c */
[----:B------:R-:W-:Y:S01]  /*5ff0*/  @!UPT UIADD3 URZ, URZ, URZ, URZ ;  /* 0x0000003f3f3ff290 */ /* 0x000fe2000fffe03f */
[C---:B------:R-:W-:Y:S01]  /*6000*/  @!P0 LEA R8, P6, R96.reuse, R3, 0x1 ;  /* 0x0000000360088211 */ /* 0x040fe200078c08ff */
[----:B------:R-:W1:Y:S03]  /*6010*/  @!P5 LDS.128 R16, [R90+0xc00] ;  /* 0x000c00005a10d984 */ /* 0x000e660000000c00 */
[----:B------:R-:W-:Y:S01]  /*6020*/  @!P0 LEA.HI.X R9, R96, R4, R109, 0x1, P6 ;  /* 0x0000000460098211 */ /* 0x000fe200030f0c6d */
[----:B-1----:R-:W-:Y:S04]  /*6030*/  @!P5 ST.E.128 [R12.64], R16 ;  /* 0x000000100c00d985 */ /* 0x002fe8000c101d0c */
[----:B------:R-:W1:Y:S04]  /*6040*/  @!P4 LDS.128 R12, [R89+0x1800] ;  /* 0x00180000590cc984 */ /* 0x000e680000000c00 */
[----:B-1----:R-:W-:Y:S04]  /*6050*/  @!P4 ST.E.128 [R10.64], R12 ;  /* 0x0000000c0a00c985 */ /* 0x002fe8000c101d0c */
[----:B------:R-:W1:Y:S04]  /*6060*/  @!P0 LDS.128 R12, [R90+0x1800] ;  /* 0x001800005a0c8984 */ /* 0x000e680000000c00 */
[----:B-1----:R1:W-:Y:S02]  /*6070*/  @!P0 ST.E.128 [R8.64], R12 ;  /* 0x0000000c08008985 */ /* 0x0023e4000c101d0c */
.L_x_430:
[----:B--2---:R-:W-:Y:S05]  /*6080*/  BSYNC B0 ;  /* 0x0000000000007941 */ /* 0x004fea0003800000 */
.L_x_429:
[----:B------:R-:W-:Y:S11]  /*6090*/  ISETP.GT.AND P5, PT, R45, R149, PT ;  /* 0x000000952d00720c */ /* 0x000ff60003fa4270 */
[----:B------:R-:W-:Y:S02]  /*60a0*/  @!UPT UIADD3 URZ, URZ, URZ, URZ ;  /* 0x0000003f3f3ff290 */ /* 0x000fe4000fffe03f */
[----:B------:R-:W-:-:S05]  /*60b0*/  @!P5 BRA `(.L_x_431) ;  /* 0x000002300000d947 */ /* 0x000fca0003800000 */
[----:B------:R-:W-:Y:S01]  /*60c0*/  IADD3 R3, R45, -0x1, RZ ;  /* 0xffffffff2d037810 */ /* 0x000fe20007ffe0ff */
[----:B---3--:R-:W-:Y:S01]  /*60d0*/  IMAD.MOV.U32 R4, RZ, RZ, R126 ;  /* 0x000000ffff047224 */ /* 0x008fe200078e007e */
[----:B------:R-:W-:Y:S01]  /*60e0*/  ISETP.GE.AND P4, PT, R112, 0x1, PT ;  /* 0x000000017000780c */ /* 0x000fe20003f86270 */
[----:B------:R-:W-:Y:S01]  /*60f0*/  IMAD.MOV.U32 R5, RZ, RZ, R123 ;  /* 0x000000ffff057224 */ /* 0x000fe200078e007b */
[----:B-1----:R-:W-:Y:S01]  /*6100*/  SHF.R.S32.HI R8, RZ, 0x1f, R3 ;  /* 0x0000001fff087819 */ /* 0x002fe20000011403 */
[C---:B------:R-:W-:Y:S01]  /*6110*/  IMAD R6, R3.reuse, UR7, RZ ;  /* 0x0000000703067c24 */ /* 0x040fe2000f8e02ff */
[----:B------:R-:W-:Y:S01]  /*6120*/  P2R R11, PR, RZ, 0x4 ;  /* 0x00000004ff0b7803 */ /* 0x000fe20000000000 */
[----:B------:R-:W-:Y:S01]  /*6130*/  IMAD.WIDE.U32 R4, R3, UR10, R4 ;  /* 0x0000000a03047c25 */ /* 0x000fe2000f8e0004 */
[----:B------:R-:W-:Y:S02]  /*6140*/  ISETP.NE.AND P2, PT, R99, RZ, PT ;  /* 0x000000ff6300720c */ /* 0x000fe40003f45270 */
[----:B------:R-:W-:Y:S01]  /*6150*/  P2R R10, PR, RZ, 0x2 ;  /* 0x00000002ff0a7803 */ /* 0x000fe20000000000 */
[----:B------:R-:W-:Y:S01]  /*6160*/  IMAD R3, R8, UR10, R6 ;  /* 0x0000000a08037c24 */ /* 0x000fe2000f8e0206 */
[----:B------:R-:W-:Y:S03]  /*6170*/  ISETP.NE.AND P1, PT, R117, RZ, PT ;  /* 0x000000ff7500720c */ /* 0x000fe60003f25270 */
[----:B------:R-:W-:Y:S01]  /*6180*/  IMAD.IADD R3, R5, 0x1, R3 ;  /* 0x0000000105037824 */ /* 0x000fe200078e0203 */
[C---:B------:R-:W-:Y:S04]  /*6190*/  @P4 LEA R8, P0, R4.reuse, c[0x0][0x220], 0x1 ;  /* 0x0000880004084a11 */ /* 0x040fe800078008ff */
[----:B------:R-:W-:Y:S02]  /*61a0*/  @P4 LEA.HI.X R9, R4, c[0x0][0x224], R3, 0x1, P0 ;  /* 0x0000890004094a11 */ /* 0x000fe400000f0c03 */
[----:B------:R-:W-:Y:S03]  /*61b0*/  ISETP.GE.AND P0, PT, R112, 0x21, PT ;  /* 0x000000217000780c */ /* 0x000fe60003f06270 */
[----:B------:R-:W-:Y:S01]  /*61c0*/  @!PT LDS RZ, [RZ] ;  /* 0x00000000fffff984 */ /* 0x000fe20000000800 */
[----:B------:R-:W-:Y:S01]  /*61d0*/  @!PT LDS RZ, [RZ] ;  /* 0x00000000fffff984 */ /* 0x000fe20000000800 */
[----:B------:R-:W-:Y:S01]  /*61e0*/  @!PT LDS RZ, [RZ] ;  /* 0x00000000fffff984 */ /* 0x000fe20000000800 */
[----:B------:R1:W-:Y:S01]  /*61f0*/  @P4 LDGSTS.E.BYPASS.LTC128B.128 [R88+0x3c80], [R8.64], !P2 ;  /* 0x03c8000008584fae */ /* 0x0003e2000d101d4c */
[----:B------:R-:W-:Y:S03]  /*6200*/  ISETP.NE.AND P2, PT, R11, RZ, PT ;  /* 0x000000ff0b00720c */ /* 0x000fe60003f45270 */
[----:B------:R1:W-:Y:S06]  /*6210*/  @P4 LDGSTS.E.BYPASS.LTC128B.128 [R88+0x4880], [R8.64+0x40], !P1 ;  /* 0x0488004008584fae */ /* 0x0003ec000c901d4c */
[----:B------:R-:W-:Y:S04]  /*6220*/  @P0 IADD3 R5, P6, R4, UR8, RZ ;  /* 0x0000000804050c10 */ /* 0x000fe8000ffde0ff */
[----:B------:R-:W-:Y:S02]  /*6230*/  @P0 IADD3.X R3, R3, UR9, RZ, P6, !PT ;  /* 0x0000000903030c10 */ /* 0x000fe4000b7fe4ff */
[C---:B------:R-:W-:Y:S04]  /*6240*/  @P0 LEA R4, P6, R5.reuse, c[0x0][0x220], 0x1 ;  /* 0x0000880005040a11 */ /* 0x040fe800078c08ff */
[----:B------:R-:W-:Y:S02]  /*6250*/  @P0 LEA.HI.X R5, R5, c[0x0][0x224], R3, 0x1, P6 ;  /* 0x0000890005050a11 */ /* 0x000fe400030f0c03 */
[----:B------:R-:W-:Y:S11]  /*6260*/  ISETP.NE.AND P6, PT, R116, RZ, PT ;  /* 0x000000ff7400720c */ /* 0x000ff60003fc5270 */
[----:B------:R-:W-:Y:S02]  /*6270*/  @!UPT UIADD3 URZ, URZ, URZ, URZ ;  /* 0x0000003f3f3ff290 */ /* 0x000fe4000fffe03f */
[----:B------:R1:W-:Y:S01]  /*6280*/  @P4 LDGSTS.E.BYPASS.LTC128B.128 [R88+0x5480], [R8.64+0x80], !P6 ;  /* 0x0548008008584fae */ /* 0x0003e2000f101d4c */
[----:B------:R-:W-:Y:S11]  /*6290*/  ISETP.NE.AND P4, PT, R99, RZ, PT ;  /* 0x000000ff6300720c */ /* 0x000ff60003f85270 */
[----:B------:R-:W-:Y:S02]  /*62a0*/  @!UPT UIADD3 URZ, URZ, URZ, URZ ;  /* 0x0000003f3f3ff290 */ /* 0x000fe4000fffe03f */
[----:B------:R1:W-:Y:S04]  /*62b0*/  @P0 LDGSTS.E.BYPASS.LTC128B.128 [R88+0x4480], [R4.64], !P4 ;  /* 0x0448000004580fae */ /* 0x0003e8000e101d4c */
[----:B------:R1:W-:Y:S01]  /*62c0*/  @P0 LDGSTS.E.BYPASS.LTC128B.128 [R88+0x5080], [R4.64+0x40], !P1 ;  /* 0x0508004004580fae */ /* 0x0003e2000c901d4c */
[----:B------:R-:W-:Y:S03]  /*62d0*/  ISETP.NE.AND P1, PT, R10, RZ, PT ;  /* 0x000000ff0a00720c */ /* 0x000fe60003f25270 */
[----:B------:R1:W-:Y:S04]  /*62e0*/  @P0 LDGSTS.E.BYPASS.LTC128B.128 [R88+0x5c80], [R4.64+0x80], !P6 ;  /* 0x05c8008004580fae */ /* 0x0003e8000f101d4c */
.L_x_431:
[----:B------:R-:W0:Y:S01]  /*62f0*/  LDGDEPBAR ;  /* 0x00000000000079af */ /* 0x000e220000000000 */
[----:B------:R-:W-:Y:S01]  /*6300*/  IADD3 R45, R45, -0x1, RZ ;  /* 0xffffffff2d2d7810 */ /* 0x000fe20007ffe0ff */
[----:B------:R-:W-:-:S05]  /*6310*/  @P5 BRA `(.L_x_432) ;  /* 0xffffb9e000005947 */ /* 0x000fca000383ffff */
[----:B------:R-:W-:Y:S06]  /*6320*/  BAR.SYNC.DEFER_BLOCKING 0x0 ;  /* 0x0000000000007b1d */ /* 0x000fec0000010000 */
.L_x_406:
[----:B------:R-:W-:Y:S01]  /*6330*/  IMAD.MOV.U32 R7, RZ, RZ, c[0x0][0x2c4] ;  /* 0x0000b100ff077624 */ /* 0x000fe200078e00ff */
[----:B------:R-:W-:Y:S01]  /*6340*/  IADD3 R0, R196, 0x7f, RZ ;  /* 0x0000007fc4007810 */ /* 0x000fe20007ffe0ff */
[----:B------:R-:W-:-:S03]  /*6350*/  IMAD.MOV.U32 R3, RZ, RZ, c[0x0][0x32c] ;  /* 0x0000cb00ff037624 */ /* 0x000fc600078e00ff */
[----:B------:R-:W-:Y:S02]  /*6360*/  ISETP.NE.AND P2, PT, R7, 0x1, PT ;  /* 0x000000010700780c */ /* 0x000fe40003f45270 */
[----:B------:R-:W-:-:S11]  /*6370*/  ISETP.GE.AND P1, PT, R3, 0x1, PT ;  /* 0x000000010300780c */ /* 0x000fd60003f26270 */
[----:B------:R-:W-:-:S05]  /*6380*/  @P2 IMAD.HI.U32 R2, R0, c[0x0][0x2c8], RZ ;  /* 0x0000b20000022a27 */ /* 0x000fca00078e00ff */
[----:B------:R-:W-:-:S05]  /*6390*/  @P2 SHF.R.U32.HI R0, RZ, c[0x0][0x2cc], R2 ;  /* 0x0000b300ff002a19 */ /* 0x000fca0000011602 */
[----:B------:R-:W-:-:S05]  /*63a0*/  IMAD.IADD R0, R154, 0x1, R0 ;  /* 0x000000019a007824 */ /* 0x000fca00078e0200 */
[----:B------:R-:W-:Y:S01]  /*63b0*/  IADD3 R3, R0, c[0x0][0x328], RZ ;  /* 0x0000ca0000037a10 */ /* 0x000fe20007ffe0ff */
[----:B------:R-:W-:Y:S05]  /*63c0*/  @!P1 BRA `(.L_x_433) ;  /* 0x000000f000009947 */ /* 0x000fea0003800000 */
[C---:B------:R-:W-:Y:S01]  /*63d0*/  ISETP.GT.AND P0, PT, R0.reuse, RZ, PT ;  /* 0x000000ff0000720c */ /* 0x040fe20003f04270 */
[----:B-1-3--:R-:W-:Y:S01]  /*63e0*/  IMAD.MOV.U32 R4, RZ, RZ, c[0x0][0x32c] ;  /* 0x0000cb00ff047624 */ /* 0x00afe200078e00ff */
        /* <DEDUP_REMOVED lines=8> */
.L_x_434:
[----:B------:R-:W-:-:S13]  /*6470*/  ISETP.NE.AND P0, PT, R4, 0x1, PT ;  /* 0x000000010400780c */ /* 0x000fda0003f05270 */
[----:B------:R-:W-:-:S05]  /*6480*/  @P0 IMAD.HI.U32 R0, R2, c[0x0][0x330], RZ ;  /* 0x0000cc0002000a27 */ /* 0x000fca00078e00ff */
[----:B------:R-:W-:-:S05]  /*6490*/  @P0 SHF.R.U32.HI R2, RZ, c[0x0][0x334], R0 ;  /* 0x0000cd00ff020a19 */ /* 0x000fca0000011600 */
.L_x_435:
[----:B------:R-:W-:-:S05]  /*64a0*/  IMAD R2, R2, R4, c[0x0][0x32c] ;  /* 0x0000cb0002027624 */ /* 0x000fca00078e0204 */
[----:B------:R-:W-:-:S04]  /*64b0*/  IMNMX R3, R3, R2, PT ;  /* 0x0000000203037217 */ /* 0x000fc80003800200 */
.L_x_433:
[----:B------:R-:W-:Y:S01]  /*64c0*/  IADD3 R3, R3, 0x2f, RZ ;  /* 0x0000002f03037810 */ /* 0x000fe20007ffe0ff */
[----:B------:R-:W-:-:S04]  /*64d0*/  @P2 IMAD.HI.U32 R2, R196, c[0x0][0x2c8], RZ ;  /* 0x0000b200c4022a27 */ /* 0x000fc800078e00ff */
[----:B------:R-:W-:-:S04]  /*64e0*/  IMAD.HI R3, R3, 0x2aaaaaab, RZ ;  /* 0x2aaaaaab03037827 */ /* 0x000fc800078e02ff */
[----:B------:R-:W-:Y:S01]  /*64f0*/  IMAD.MOV.U32 R0, RZ, RZ, R196 ;  /* 0x000000ffff007224 */ /* 0x000fe200078e00c4 */
[----:B------:R-:W-:Y:S02]  /*6500*/  @P2 SHF.R.U32.HI R0, RZ, c[0x0][0x2cc], R2 ;  /* 0x0000b300ff002a19 */ /* 0x000fe40000011602 */
[----:B------:R-:W-:-:S03]  /*6510*/  SHF.R.U32.HI R2, RZ, 0x1f, R3 ;  /* 0x0000001fff027819 */ /* 0x000fc60000011603 */
        /* <DEDUP_REMOVED lines=14> */
.L_x_437:
[----:B------:R-:W-:-:S04]  /*6600*/  MOV R2, c[0x0][0x32c] ;  /* 0x0000cb0000027a02 */ /* 0x000fc80000000f00 */
[----:B------:R-:W-:-:S13]  /*6610*/  ISETP.NE.AND P0, PT, R2, 0x1, PT ;  /* 0x000000010200780c */ /* 0x000fda0003f05270 */
[----:B------:R-:W-:-:S05]  /*6620*/  @P0 IMAD.HI.U32 R2, R0, c[0x0][0x330], RZ ;  /* 0x0000cc0000020a27 */ /* 0x000fca00078e00ff */
[----:B------:R-:W-:-:S05]  /*6630*/  @P0 SHF.R.U32.HI R0, RZ, c[0x0][0x334], R2 ;  /* 0x0000cd00ff000a19 */ /* 0x000fca0000011602 */
.L_x_438:
[----:B------:R-:W-:-:S05]  /*6640*/  IMAD R0, R0, c[0x0][0x32c], RZ ;  /* 0x0000cb0000007a24 */ /* 0x000fca00078e02ff */
[----:B------:R-:W-:-:S05]  /*6650*/  IMNMX R3, R3, R0, !PT ;  /* 0x0000000003037217 */ /* 0x000fca0007800200 */
.L_x_436:
        /* <DEDUP_REMOVED lines=8> */
[----:B-1----:R-:W-:Y:S01]  /*66e0*/  CS2R R12, SRZ ;  /* 0x00000000000c7805 */ /* 0x002fe2000001ff00 */
[----:B------:R-:W-:Y:S01]  /*66f0*/  LEA.HI.SX32 R0, R0, R2, 0x1d ;  /* 0x0000000200007211 */ /* 0x000fe200078feaff */
[----:B------:R-:W-:Y:S01]  /*6700*/  CS2R R88, SRZ ;  /* 0x0000000000587805 */ /* 0x000fe2000001ff00 */
[----:B------:R-:W-:Y:S01]  /*6710*/  MOV R90, RZ ;  /* 0x000000ff005a7202 */ /* 0x000fe20000000f00 */
[----:B------:R-:W-:Y:S01]  /*6720*/  CS2R R86, SRZ ;  /* 0x0000000000567805 */ /* 0x000fe2000001ff00 */
[----:B---3--:R-:W-:Y:S01]  /*6730*/  IMNMX R4, RZ, R0, !PT ;  /* 0x00000000ff047217 */ /* 0x008fe20007800200 */
[----:B------:R-:W-:Y:S01]  /*6740*/  CS2R R84, SRZ ;  /* 0x0000000000547805 */ /* 0x000fe2000001ff00 */
[----:B------:R-:W-:Y:S01]  /*6750*/  CS2R R14, SRZ ;  /* 0x00000000000e7805 */ /* 0x000fe2000001ff00 */
[----:B----4-:R-:W-:Y:S01]  /*6760*/  IMAD.MOV.U32 R78, RZ, RZ, RZ ;  /* 0x000000ffff4e7224 */ /* 0x010fe200078e00ff */
        /* <DEDUP_REMOVED lines=59> */
[----:B-1----:R-:W3:Y:S01]  /*6b20*/  LDL R10, [R1+0x48] ;  /* 0x00004800010a7983 */ /* 0x002ee20000100800 */
[----:B------:R-:W-:-:S03]  /*6b30*/  ISETP.NE.U32.AND P0, PT, RZ, c[0x0][0x340], PT ;  /* 0x0000d000ff007a0c */ /* 0x000fc60003f05070 */
[----:B------:R-:W1:Y:S01]  /*6b40*/  S2R R115, SR_TID.X ;  /* 0x0000000000737919 */ /* 0x000e620000002100 */
[----:B------:R-:W-:Y:S02]  /*6b50*/  ISETP.NE.AND.EX P2, PT, RZ, c[0x0][0x344], PT, P0 ;  /* 0x0000d100ff007a0c */ /* 0x000fe40003f45300 */
[----:B------:R-:W-:-:S05]  /*6b60*/  SHF.R.S32.HI R0, RZ, 0x1f, R159 ;  /* 0x0000001fff007819 */ /* 0x000fca000001149f */
[----:B------:R-:W-:-:S06]  /*6b70*/  IMAD R0, R0, c[0x0][0x178], RZ ;  /* 0x00005e0000007a24 */ /* 0x000fcc00078e02ff */
[----:B------:R-:W-:Y:S02]  /*6b80*/  @P2 IMAD.MOV.U32 R2, RZ, RZ, 0x4 ;  /* 0x00000004ff022424 */ /* 0x000fe400078e00ff */
[----:B------:R-:W-:Y:S01]  /*6b90*/  IMAD R0, R159, c[0x0][0x17c], R0 ;  /* 0x00005f009f007a24 */ /* 0x000fe200078e0200 */
[----:B-1----:R-:W-:-:S04]  /*6ba0*/  SHF.R.S32.HI R9, RZ, 0x1f, R115 ;  /* 0x0000001fff097819 */ /* 0x002fc80000011473 */
[----:B------:R-:W-:-:S04]  /*6bb0*/  LEA.HI R4, R9, R115, RZ, 0x2 ;  /* 0x0000007309047211 */ /* 0x000fc800078f10ff */
[----:B------:R-:W-:Y:S01]  /*6bc0*/  SHF.R.S32.HI R118, RZ, 0x2, R4 ;  /* 0x00000002ff767819 */ /* 0x000fe20000011404 */
[----:B------:R-:W1:Y:S01]  /*6bd0*/  S2R R5, SR_CTAID.Y ;  /* 0x0000000000057919 */ /* 0x000e620000002600 */
[----:B---3--:R-:W-:-:S05]  /*6be0*/  @P2 IMAD.WIDE R2, R10, R2, c[0x0][0x340] ;  /* 0x0000d0000a022625 */ /* 0x008fca00078e0202 */
[----:B------:R3:W5:Y:S01]  /*6bf0*/  @P2 LDG.E R14, [R2.64] ;  /* 0x0000000c020e2981 */ /* 0x000762000c1e1900 */
[----:B------:R-:W-:Y:S02]  /*6c00*/  ISETP.NE.AND P5, PT, R7, 0x1, PT ;  /* 0x000000010700780c */ /* 0x000fe40003fa5270 */
[----:B-1----:R-:W-:Y:S01]  /*6c10*/  SHF.R.S32.HI R48, RZ, 0x1f, R5 ;  /* 0x0000001fff307819 */ /* 0x002fe20000011405 */
[----:B------:R-:W1:Y:S01]  /*6c20*/  S2R R29, SR_CTAID.Y ;  /* 0x00000000001d7919 */ /* 0x000e620000002600 */
[----:B------:R-:W-:-:S03]  /*6c30*/  ISETP.NE.U32.AND P0, PT, RZ, c[0x0][0x348], PT ;  /* 0x0000d200ff007a0c */ /* 0x000fc60003f05070 */
[----:B------:R-:W-:Y:S01]  /*6c40*/  IMAD R6, R48, c[0x0][0x1b8], RZ ;  /* 0x00006e0030067a24 */ /* 0x000fe200078e02ff */
[----:B------:R-:W-:Y:S01]  /*6c50*/  ISETP.NE.AND.EX P0, PT, RZ, c[0x0][0x34c], PT, P0 ;  /* 0x0000d300ff007a0c */ /* 0x000fe20003f05300 */
[----:B---3--:R-:W-:-:S04]  /*6c60*/  IMAD.WIDE.U32 R2, R159, c[0x0][0x178], RZ ;  /* 0x00005e009f027a25 */ /* 0x008fc800078e00ff */
[----:B------:R-:W-:Y:S01]  /*6c70*/  IMAD.IADD R3, R3, 0x1, R0 ;  /* 0x0000000103037824 */ /* 0x000fe200078e0200 */
[----:B------:R-:W-:Y:S01]  /*6c80*/  LOP3.LUT R0, R4, 0xfffffffc, RZ, 0xc0, !PT ;  /* 0xfffffffc04007812 */ /* 0x000fe200078ec0ff */
[C---:B-1----:R-:W-:Y:S02]  /*6c90*/  IMAD R6, R29.reuse, c[0x0][0x1bc], R6 ;  /* 0x00006f001d067a24 */ /* 0x042fe400078e0206 */
[----:B------:R-:W-:-:S04]  /*6ca0*/  IMAD.WIDE.U32 R2, R29, c[0x0][0x1b8], R2 ;  /* 0x00006e001d027a25 */ /* 0x000fc800078e0002 */
[----:B------:R-:W-:Y:S01]  /*6cb0*/  IMAD.IADD R121, R115, 0x1, -R0 ;  /* 0x0000000173797824 */ /* 0x000fe200078e0a00 */
[----:B------:R-:W-:-:S03]  /*6cc0*/  SHF.R.S32.HI R0, RZ, 0x1f, R10 ;  /* 0x0000001fff007819 */ /* 0x000fc6000001140a */
[----:B------:R-:W-:Y:S01]  /*6cd0*/  IMAD R15, R121, 0x20, R118 ;  /* 0x00000020790f7824 */ /* 0x000fe200078e0276 */
[----:B------:R-:W-:-:S03]  /*6ce0*/  SEL R7, R0, RZ, !P0 ;  /* 0x000000ff00077207 */ /* 0x000fc60004000000 */
[----:B------:R-:W-:Y:S01]  /*6cf0*/  IMAD.IADD R5, R196, 0x1, R15 ;  /* 0x00000001c4057824 */ /* 0x000fe200078e020f */
[----:B------:R1:W-:Y:S04]  /*6d00*/  STL [R1+0x24], R15 ;  /* 0x0000240f01007387 */ /* 0x0003e80000100800 */
[----:B------:R-:W3:Y:S01]  /*6d10*/  LDL R11, [R1+0x18] ;  /* 0x00001800010b7983 */ /* 0x000ee20000100800 */
[----:B--2---:R-:W-:Y:S01]  /*6d20*/  @P5 IMAD.HI.U32 R8, R5, c[0x0][0x2c8], RZ ;  /* 0x0000b20005085a27 */ /* 0x004fe200078e00ff */
[----:B------:R-:W-:Y:S01]  /*6d30*/  SEL R4, R10, RZ, !P0 ;  /* 0x000000ff0a047207 */ /* 0x000fe20004000000 */
[----:B------:R-:W-:Y:S01]  /*6d40*/  BSSY B0, `(.L_x_440) ;  /* 0x000004b000007945 */ /* 0x000fe20003800000 */
[-C--:B------:R-:W-:Y:S01]  /*6d50*/  LEA.HI R114, R9, R115.reuse, RZ, 0x3 ;  /* 0x0000007309727211 */ /* 0x080fe200078f18ff */
[----:B------:R-:W-:Y:S01]  /*6d60*/  IMAD.IADD R3, R3, 0x1, R6 ;  /* 0x0000000103037824 */ /* 0x000fe200078e0206 */
[----:B------:R-:W-:Y:S01]  /*6d70*/  LEA.HI R126, R9, R115, RZ, 0x5 ;  /* 0x00000073097e7211 */ /* 0x000fe200078f28ff */
[----:B------:R-:W-:Y:S01]  /*6d80*/  IMAD.MOV.U32 R0, RZ, RZ, R5 ;  /* 0x000000ffff007224 */ /* 0x000fe200078e0005 */
[----:B------:R-:W-:Y:S01]  /*6d90*/  @P5 SHF.R.U32.HI R0, RZ, c[0x0][0x2cc], R8 ;  /* 0x0000b300ff005a19 */ /* 0x000fe20000011608 */
[----:B------:R-:W-:Y:S01]  /*6da0*/  IMAD R6, R7, c[0x0][0x1c0], RZ ;  /* 0x0000700007067a24 */ /* 0x000fe200078e02ff */
[----:B------:R-:W-:Y:S01]  /*6db0*/  SHF.R.S32.HI R113, RZ, 0x3, R114 ;  /* 0x00000003ff717819 */ /* 0x000fe20000011472 */
[----:B------:R-:W-:Y:S01]  /*6dc0*/  IMAD.WIDE.U32 R2, R4, c[0x0][0x1c0], R2 ;  /* 0x0000700004027a25 */ /* 0x000fe200078e0002 */
[----:B------:R-:W-:-:S03]  /*6dd0*/  SHF.R.S32.HI R124, RZ, 0x5, R126 ;  /* 0x00000005ff7c7819 */ /* 0x000fc6000001147e */
[----:B------:R-:W-:Y:S01]  /*6de0*/  IMAD R7, R4, c[0x0][0x1c4], R6 ;  /* 0x0000710004077a24 */ /* 0x000fe200078e0206 */
[--C-:B------:R-:W-:Y:S01]  /*6df0*/  SHF.R.S32.HI R6, RZ, 0x1f, R0.reuse ;  /* 0x0000001fff067819 */ /* 0x100fe20000011400 */
[----:B------:R-:W-:Y:S02]  /*6e00*/  IMAD.MOV R4, RZ, RZ, -R0 ;  /* 0x000000ffff047224 */ /* 0x000fe400078e0a00 */
[----:B------:R-:W-:Y:S02]  /*6e10*/  IMAD.IADD R3, R3, 0x1, R7 ;  /* 0x0000000103037824 */ /* 0x000fe400078e0207 */
[----:B------:R-:W-:Y:S02]  /*6e20*/  IMAD R6, R6, c[0x0][0x1b0], RZ ;  /* 0x00006c0006067a24 */ /* 0x000fe400078e02ff */
[----:B------:R-:W-:Y:S02]  /*6e30*/  IMAD R4, R4, c[0x0][0x2c4], R5 ;  /* 0x0000b10004047a24 */ /* 0x000fe400078e0205 */
[C---:B------:R-:W-:Y:S01]  /*6e40*/  IMAD R5, R0.reuse, c[0x0][0x1b4], R6 ;  /* 0x00006d0000057a24 */ /* 0x040fe200078e0206 */
[----:B------:R-:W-:Y:S01]  /*6e50*/  LEA.HI R6, R9, R115, RZ, 0x4 ;  /* 0x0000007309067211 */ /* 0x000fe200078f20ff */
[----:B------:R-:W-:Y:S01]  /*6e60*/  IMAD.WIDE.U32 R2, R0, c[0x0][0x1b0], R2 ;  /* 0x00006c0000027a25 */ /* 0x000fe200078e0002 */
[----:B------:R-:W-:-:S02]  /*6e70*/  SHF.R.S32.HI R0, RZ, 0x1f, R4 ;  /* 0x0000001fff007819 */ /* 0x000fc40000011404 */
[----:B------:R-:W-:Y:S01]  /*6e80*/  LOP3.LUT R6, R6, 0xfffffff0, RZ, 0xc0, !PT ;  /* 0xfffffff006067812 */ /* 0x000fe200078ec0ff */
[----:B------:R-:W-:Y:S02]  /*6e90*/  IMAD.IADD R3, R3, 0x1, R5 ;  /* 0x0000000103037824 */ /* 0x000fe400078e0205 */
[----:B------:R-:W-:Y:S02]  /*6ea0*/  IMAD R5, R0, c[0x0][0x1a8], RZ ;  /* 0x00006a0000057a24 */ /* 0x000fe400078e02ff */
[----:B------:R-:W-:Y:S02]  /*6eb0*/  IMAD.SHL.U32 R0, R113, 0x40, RZ ;  /* 0x0000004071007824 */ /* 0x000fe400078e00ff */
[----:B------:R-:W-:Y:S02]  /*6ec0*/  IMAD.IADD R104, R115, 0x1, -R6 ;  /* 0x0000000173687824 */ /* 0x000fe400078e0a06 */
[----:B------:R-:W-:Y:S01]  /*6ed0*/  IMAD.SHL.U32 R227, R121, 0x8, RZ ;  /* 0x0000000879e37824 */ /* 0x000fe200078e00ff */
[----:B------:R-:W-:Y:S01]  /*6ee0*/  LOP3.LUT R0, R0, 0xc0, RZ, 0xc0, !PT ;  /* 0x000000c000007812 */ /* 0x000fe200078ec0ff */
[----:B------:R-:W-:Y:S01]  /*6ef0*/  IMAD R7, R4, c[0x0][0x1ac], R5 ;  /* 0x00006b0004077a24 */ /* 0x000fe200078e0205 */
[----:B------:R-:W-:Y:S01]  /*6f00*/  LEA.HI R109, R104, R104, RZ, 0x1 ;  /* 0x00000068686d7211 */ /* 0x000fe200078f08ff */
[----:B------:R-:W-:Y:S01]  /*6f10*/  IMAD.WIDE.U32 R2, R4, c[0x0][0x1a8], R2 ;  /* 0x00006a0004027a25 */ /* 0x000fe200078e0002 */
[----:B------:R-:W-:-:S02]  /*6f20*/  SHF.R.U32.HI R5, RZ, 0x3, R0 ;  /* 0x00000003ff057819 */ /* 0x000fc40000011600 */
[----:B------:R-:W-:Y:S01]  /*6f30*/  LOP3.LUT R4, R0, 0x18, R227, 0xf8, !PT ;  /* 0x0000001800047812 */ /* 0x000fe200078ef8e3 */
[----:B------:R-:W-:Y:S01]  /*6f40*/  IMAD.IADD R0, R3, 0x1, R7 ;  /* 0x0000000103007824 */ /* 0x000fe200078e0207 */
[C---:B------:R-:W-:Y:S02]  /*6f50*/  LEA R13, P0, R2.reuse, c[0x0][0x160], 0x1 ;  /* 0x00005800020d7a11 */ /* 0x040fe400078008ff */
[--C-:B------:R-:W-:Y:S02]  /*6f60*/  SHF.R.S32.HI R6, RZ, 0x1, R109.reuse ;  /* 0x00000001ff067819 */ /* 0x100fe4000001146d */
[----:B------:R-:W-:Y:S02]  /*6f70*/  SHF.R.S32.HI R3, RZ, 0x1f, R109 ;  /* 0x0000001fff037819 */ /* 0x000fe4000001146d */
[----:B------:R-:W-:Y:S02]  /*6f80*/  LEA.HI.X R12, R2, c[0x0][0x164], R0, 0x1, P0 ;  /* 0x00005900020c7a11 */ /* 0x000fe400000f0c00 */
[----:B------:R-:W-:Y:S01]  /*6f90*/  LOP3.LUT R7, R4, R5, RZ, 0x3c, !PT ;  /* 0x0000000504077212 */ /* 0x000fe200078e3cff */
[----:B------:R1:W2:Y:S01]  /*6fa0*/  SHFL.IDX PT, R2, R13, RZ, 0x1c1f ;  /* 0x001c1fff0d027589 */ /* 0x0002a200000e0000 */
[----:B------:R-:W-:-:S02]  /*6fb0*/  LEA.HI R0, R3, R6, RZ, 0x2 ;  /* 0x0000000603007211 */ /* 0x000fc400078f10ff */
[----:B------:R-:W-:Y:S01]  /*6fc0*/  LEA.HI R5, R118, R118, RZ, 0x1 ;  /* 0x0000007676057211 */ /* 0x000fe200078f08ff */
[----:B------:R1:W4:Y:S01]  /*6fd0*/  SHFL.IDX PT, R3, R12, RZ, 0x1c1f ;  /* 0x001c1fff0c037589 */ /* 0x00032200000e0000 */
[----:B------:R-:W-:Y:S02]  /*6fe0*/  LOP3.LUT R4, R0, 0xfffffffc, RZ, 0xc0, !PT ;  /* 0xfffffffc00047812 */ /* 0x000fe400078ec0ff */
[----:B------:R-:W-:Y:S02]  /*6ff0*/  LOP3.LUT R0, R5, 0x7fffffe, RZ, 0xc0, !PT ;  /* 0x07fffffe05007812 */ /* 0x000fe400078ec0ff */
[C---:B------:R-:W-:Y:S01]  /*7000*/  IADD3 R117, R227.reuse, 0x20, RZ ;  /* 0x00000020e3757810 */ /* 0x040fe20007ffe0ff */
[----:B------:R-:W-:Y:S01]  /*7010*/  IMAD.IADD R112, R6, 0x1, -R4 ;  /* 0x0000000106707824 */ /* 0x000fe200078e0a04 */
[C---:B------:R-:W-:Y:S01]  /*7020*/  IADD3 R116, R227.reuse, 0x40, RZ ;  /* 0x00000040e3747810 */ /* 0x040fe20007ffe0ff */
[----:B------:R-:W-:Y:S01]  /*7030*/  IMAD.IADD R0, R118, 0x1, -R0 ;  /* 0x0000000176007824 */ /* 0x000fe200078e0a00 */
[----:B------:R-:W-:Y:S01]  /*7040*/  ISETP.GE.AND P1, PT, R227, c[0x0][0x198], PT ;  /* 0x00006600e3007a0c */ /* 0x000fe20003f26270 */
[----:B------:R-:W-:Y:S01]  /*7050*/  IMAD.MOV.U32 R4, RZ, RZ, 0x10 ;  /* 0x00000010ff047424 */ /* 0x000fe200078e00ff */
[----:B------:R-:W-:Y:S01]  /*7060*/  LOP3.LUT P0, RZ, R112, 0x2, RZ, 0xc0, !PT ;  /* 0x0000000270ff7812 */ /* 0x000fe2000780c0ff */
[----:B------:R-:W-:Y:S01]  /*7070*/  IMAD R0, R124, 0x8, R0 ;  /* 0x000000087c007824 */ /* 0x000fe200078e0200 */
[----:B------:R-:W-:-:S02]  /*7080*/  ISETP.GE.AND P3, PT, R116, c[0x0][0x198], PT ;  /* 0x0000660074007a0c */ /* 0x000fc40003f66270 */
[----:B------:R-:W-:Y:S01]  /*7090*/  SEL R4, R4, 0xfffffff0, !P0 ;  /* 0xfffffff004047807 */ /* 0x000fe20004000000 */
[----:B------:R-:W-:Y:S02]  /*70a0*/  IMAD.U32 R222, R0, 0x20, R7 ;  /* 0x0000002000de7824 */ /* 0x000fe400078e0007 */
[----:B------:R-:W-:Y:S01]  /*70b0*/  @!P2 IMAD.MOV.U32 R14, RZ, RZ, R10 ;  /* 0x000000ffff0ea224 */ /* 0x000fe200078e000a */
[----:B------:R-:W-:Y:S01]  /*70c0*/  ISETP.GE.AND P2, PT, R117, c[0x0][0x198], PT ;  /* 0x0000660075007a0c */ /* 0x000fe20003f46270 */
[----:B---3--:R-:W-:Y:S02]  /*70d0*/  IMAD R31, R11, c[0x0][0x2c4], RZ ;  /* 0x0000b1000b1f7a24 */ /* 0x008fe400078e02ff */
[----:B------:R-:W-:-:S05]  /*70e0*/  IMAD.IADD R11, R196, 0x1, R118 ;  /* 0x00000001c40b7824 */ /* 0x000fca00078e0276 */
[----:B------:R-:W-:-:S13]  /*70f0*/  ISETP.GE.AND P4, PT, R11, R31, PT ;  /* 0x0000001f0b00720c */ /* 0x000fda0003f86270 */
[----:B------:R-:W-:Y:S05]  /*7100*/  @P4 BRA `(.L_x_441) ;  /* 0x000000e000004947 */ /* 0x000fea0003800000 */
[----:B-12-4-:R-:W-:Y:S01]  /*7110*/  SHF.R.S32.HI R5, RZ, 0x1f, R117 ;  /* 0x0000001fff057819 */ /* 0x016fe20000011475 */
[----:B------:R-:W-:Y:S01]  /*7120*/  IMAD.WIDE R8, R227, 0x2, R2 ;  /* 0x00000002e3087825 */ /* 0x000fe200078e0202 */
        /* <DEDUP_REMOVED lines=12> */
.L_x_441:
[----:B-12-4-:R-:W-:Y:S05]  /*71f0*/  BSYNC B0 ;  /* 0x0000000000007941 */ /* 0x016fea0003800000 */
.L_x_440:
        /* <DEDUP_REMOVED lines=20> */
.L_x_443:
[----:B------:R-:W-:Y:S05]  /*7340*/  BSYNC B0 ;  /* 0x0000000000007941 */ /* 0x000fea0003800000 */
.L_x_442:
        /* <DEDUP_REMOVED lines=20> */
.L_x_445:
[----:B------:R-:W-:Y:S05]  /*7490*/  BSYNC B0 ;  /* 0x0000000000007941 */ /* 0x000fea0003800000 */
.L_x_444:
[----:B--2---:R-:W2:Y:S04]  /*74a0*/  LDL R16, [R1+0x14] ;  /* 0x0000140001107983 */ /* 0x004ea80000100800 */
[----:B---3--:R-:W3:Y:S04]  /*74b0*/  LDL R9, [R1+0x3c] ;  /* 0x00003c0001097983 */ /* 0x008ee80000100800 */
[----:B------:R-:W-:Y:S04]  /*74c0*/  SHFL.IDX PT, R2, R13, 0x3, 0x1c1f ;  /* 0x007c1f000d027f89 */ /* 0x000fe800000e0000 */
[----:B----4-:R-:W4:Y:S01]  /*74d0*/  SHFL.IDX PT, R3, R12, 0x3, 0x1c1f ;  /* 0x007c1f000c037f89 */ /* 0x010f2200000e0000 */
[----:B------:R-:W-:-:S04]  /*74e0*/  IADD3 R0, R11, 0x60, RZ ;  /* 0x000000600b007810 */ /* 0x000fc80007ffe0ff */
[----:B------:R-:W-:Y:S01]  /*74f0*/  ISETP.GE.AND P0, PT, R0, R31, PT ;  /* 0x0000001f0000720c */ /* 0x000fe20003f06270 */
[----:B------:R-:W-:-:S05]  /*7500*/  IMAD.MOV.U32 R5, RZ, RZ, c[0x0][0x2b8] ;  /* 0x0000ae00ff057624 */ /* 0x000fca00078e00ff */
[----:B------:R-:W-:-:S07]  /*7510*/  ISETP.NE.AND P4, PT, R5, 0x1, PT ;  /* 0x000000010500780c */ /* 0x000fce0003f85270 */
[----:B------:R-:W-:Y:S01]  /*7520*/  @!P0 IMAD.SHL.U32 R11, R222, 0x2, RZ ;  /* 0x00000002de0b8824 */ /* 0x000fe200078e00ff */
[----:B------:R-:W-:Y:S01]  /*7530*/  @!P0 SHF.R.S32.HI R5, RZ, 0x1f, R117 ;  /* 0x0000001fff058819 */ /* 0x000fe20000011475 */
[----:B----4-:R-:W-:Y:S01]  /*7540*/  @!P0 IMAD.WIDE R6, R227, 0x2, R2 ;  /* 0x00000002e3068825 */ /* 0x010fe200078e0202 */
[----:B-----5:R-:W-:-:S04]  /*7550*/  SHF.R.S32.HI R8, RZ, 0x1f, R14 ;  /* 0x0000001fff087819 */ /* 0x020fc8000001140e */
[----:B------:R-:W-:Y:S01]  /*7560*/  @!PT LDS RZ, [RZ] ;  /* 0x00000000fffff984 */ /* 0x000fe20000000800 */
[----:B------:R4:W-:Y:S01]  /*7570*/  @!P0 LDGSTS.E.BYPASS.LTC128B.128 [R11+0x7880], [R6.64], !P1 ;  /* 0x07880000060b8fae */ /* 0x0009e2000c901d4c */
[----:B------:R-:W-:-:S04]  /*7580*/  IMAD.MOV.U32 R120, RZ, RZ, 0x30 ;  /* 0x00000030ff787424 */ /* 0x000fc800078e00ff */
[----:B------:R-:W-:-:S04]  /*7590*/  IMAD R123, R247, R120, -0x30 ;  /* 0xffffffd0f77b7424 */ /* 0x000fc800078e0278 */
[----:B------:R-:W-:Y:S01]  /*75a0*/  IMAD.IADD R0, R15, 0x1, R123 ;  /* 0x000000010f007824 */ /* 0x000fe200078e027b */
[----:B----4-:R-:W-:Y:S01]  /*75b0*/  @!P0 LEA.HI R6, R5, R117, RZ, 0x3 ;  /* 0x0000007505068211 */ /* 0x010fe200078f18ff */
[----:B------:R-:W-:-:S03]  /*75c0*/  IMAD R5, R8, c[0x0][0x2b0], RZ ;  /* 0x0000ac0008057a24 */ /* 0x000fc600078e02ff */
[----:B------:R-:W-:Y:S02]  /*75d0*/  @!P0 LOP3.LUT R6, R6, 0xfffffff8, RZ, 0xc0, !PT ;  /* 0xfffffff806068812 */ /* 0x000fe400078ec0ff */
[----:B------:R-:W-:-:S03]  /*75e0*/  @!P0 SHF.R.S32.HI R8, RZ, 0x1f, R116 ;  /* 0x0000001fff088819 */ /* 0x000fc60000011474 */
[----:B------:R-:W-:Y:S01]  /*75f0*/  @!P0 IMAD.WIDE R6, R6, 0x2, R2 ;  /* 0x0000000206068825 */ /* 0x000fe200078e0202 */
[----:B------:R-:W-:-:S04]  /*7600*/  @!P0 LEA.HI R8, R8, R116, RZ, 0x3 ;  /* 0x0000007408088211 */ /* 0x000fc800078f18ff */
[----:B------:R4:W-:Y:S01]  /*7610*/  @!P0 LDGSTS.E.BYPASS.LTC128B.128 [R11+0x9880], [R6.64], !P2 ;  /* 0x09880000060b8fae */ /* 0x0009e2000d101d4c */
[C---:B------:R-:W-:Y:S02]  /*7620*/  IMAD R10, R14.reuse, c[0x0][0x2b4], R5 ;  /* 0x0000ad000e0a7a24 */ /* 0x040fe400078e0205 */
[----:B------:R-:W-:Y:S01]  /*7630*/  IMAD.WIDE.U32 R18, R14, c[0x0][0x2b0], RZ ;  /* 0x0000ac000e127a25 */ /* 0x000fe200078e00ff */
[----:B----4-:R-:W-:-:S05]  /*7640*/  @!P0 LOP3.LUT R7, R8, 0xfffffff8, RZ, 0xc0, !PT ;  /* 0xfffffff808078812 */ /* 0x010fca00078ec0ff */
[----:B------:R-:W-:-:S05]  /*7650*/  @!P0 IMAD.WIDE R2, R7, 0x2, R2 ;  /* 0x0000000207028825 */ /* 0x000fca00078e0202 */
[----:B------:R4:W-:Y:S04]  /*7660*/  @!P0 LDGSTS.E.BYPASS.LTC128B.128 [R11+0xb880], [R2.64], !P3 ;  /* 0x0b880000020b8fae */ /* 0x0009e8000d901d4c */
[----:B------:R-:W0:Y:S01]  /*7670*/  LDGDEPBAR ;  /* 0x00000000000079af */ /* 0x000e220000000000 */
[----:B-1----:R-:W-:Y:S02]  /*7680*/  IMAD.IADD R12, R19, 0x1, R10 ;  /* 0x00000001130c7824 */ /* 0x002fe400078e020a */
[----:B------:R-:W-:Y:S01]  /*7690*/  IMAD.MOV.U32 R224, RZ, RZ, RZ ;  /* 0x000000ffffe07224 */ /* 0x000fe200078e00ff */
[C---:B--2---:R-:W-:Y:S01]  /*76a0*/  ISETP.GE.AND P1, PT, R0.reuse, R16, PT ;  /* 0x000000100000720c */ /* 0x044fe20003f26270 */
[----:B---3--:R-:W-:-:S03]  /*76b0*/  IMAD.IADD R9, R0, 0x1, R9 ;  /* 0x0000000100097824 */ /* 0x008fc600078e0209 */
[----:B------:R-:W-:Y:S01]  /*76c0*/  ISETP.GT.OR P1, PT, R15, 0x2f, P1 ;  /* 0x0000002f0f00780c */ /* 0x000fe20000f24670 */
[----:B------:R-:W-:-:S04]  /*76d0*/  @P4 IMAD.HI.U32 R5, R9, c[0x0][0x2bc], RZ ;  /* 0x0000af0009054a27 */ /* 0x000fc800078e00ff */
[----:B------:R-:W-:Y:S01]  /*76e0*/  IMAD.MOV.U32 R0, RZ, RZ, R9 ;  /* 0x000000ffff007224 */ /* 0x000fe200078e0009 */
[----:B------:R-:W-:Y:S01]  /*76f0*/  @P4 SHF.R.U32.HI R0, RZ, c[0x0][0x2c0], R5 ;  /* 0x0000b000ff004a19 */ /* 0x000fe20000011605 */
[----:B------:R-:W-:Y:S06]  /*7700*/  BAR.SYNC.DEFER_BLOCKING 0x0 ;  /* 0x0000000000007b1d */ /* 0x000fec0000010000 */
[----:B------:R-:W-:-:S04]  /*7710*/  @!P1 IADD3 R5, P2, R0, R18, RZ ;  /* 0x0000001200059210 */ /* 0x000fc80007f5e0ff */
[----:B------:R-:W-:Y:S02]  /*7720*/  @!P1 LEA.HI.X.SX32 R8, R0, R12, 0x1, P2 ;  /* 0x0000000c00089211 */ /* 0x000fe400010f0eff */
[----:B------:R-:W-:-:S04]  /*7730*/  @!P1 LEA R6, P2, R5, c[0x0][0x2a0], 0x2 ;  /* 0x0000a80005069a11 */ /* 0x000fc800078410ff */
[----:B------:R-:W-:-:S05]  /*7740*/  @!P1 LEA.HI.X R7, R5, c[0x0][0x2a4], R8, 0x2, P2 ;  /* 0x0000a90005079a11 */ /* 0x000fca00010f1408 */
[----:B------:R1:W2:Y:S01]  /*7750*/  @!P1 LDG.E R224, [R6.64] ;  /* 0x0000000c06e09981 */ /* 0x0002a2000c1e1900 */
[----:B------:R-:W-:-:S04]  /*7760*/  IMAD.MOV R0, RZ, RZ, -R0 ;  /* 0x000000ffff007224 */ /* 0x000fc800078e0a00 */
[----:B------:R-:W-:-:S05]  /*7770*/  IMAD R226, R0, c[0x0][0x2b8], R9 ;  /* 0x0000ae0000e27a24 */ /* 0x000fca00078e0209 */
[----:B------:R-:W-:Y:S01]  /*7780*/  SHF.R.S32.HI R110, RZ, 0x1f, R226 ;  /* 0x0000001fff6e7819 */ /* 0x000fe200000114e2 */
[----:B----4-:R-:W-:-:S04]  /*7790*/  IMAD.WIDE.U32 R2, R226, c[0x0][0x1e0], RZ ;  /* 0x00007800e2027a25 */ /* 0x010fc800078e00ff */
[----:B------:R-:W-:-:S04]  /*77a0*/  IMAD R0, R110, c[0x0][0x1e0], RZ ;  /* 0x000078006e007a24 */ /* 0x000fc800078e02ff */
[----:B------:R-:W-:Y:S01]  /*77b0*/  IMAD R0, R226, c[0x0][0x1e4], R0 ;  /* 0x00007900e2007a24 */ /* 0x000fe200078e0200 */
[----:B------:R-:W-:Y:S03]  /*77c0*/  STL.64 [R1+0x30], R18 ;  /* 0x0000301201007387 */ /* 0x000fe60000100a00 */
[----:B------:R-:W-:Y:S02]  /*77d0*/  IMAD.IADD R3, R3, 0x1, R0 ;  /* 0x0000000103037824 */ /* 0x000fe400078e0200 */
[----:B------:R-:W-:Y:S01]  /*77e0*/  IMAD R0, R48, c[0x0][0x1e8], RZ ;  /* 0x00007a0030007a24 */ /* 0x000fe200078e02ff */
[----:B------:R3:W-:Y:S01]  /*77f0*/  STL [R1+0x38], R12 ;  /* 0x0000380c01007387 */ /* 0x0007e20000100800 */
[----:B------:R-:W-:Y:S02]  /*7800*/  IMAD R120, R247, -0x30, R120 ;  /* 0xffffffd0f7787824 */ /* 0x000fe400078e0278 */
[----:B------:R-:W-:-:S02]  /*7810*/  IMAD R0, R29, c[0x0][0x1ec], R0 ;  /* 0x00007b001d007a24 */ /* 0x000fc400078e0200 */
[----:B------:R-:W-:-:S05]  /*7820*/  IMAD.IADD R122, R16, 0x1, R120 ;  /* 0x00000001107a7824 */ /* 0x000fca00078e0278 */
[----:B-1----:R-:W-:Y:S01]  /*7830*/  IMNMX R6, R122, 0x30, PT ;  /* 0x000000307a067817 */ /* 0x002fe20003800200 */
[----:B---3--:R-:W-:-:S04]  /*7840*/  IMAD.WIDE.U32 R12, R29, c[0x0][0x1e8], RZ ;  /* 0x00007a001d0c7a25 */ /* 0x008fc800078e00ff */
[----:B------:R-:W-:Y:S02]  /*7850*/  IMAD.IADD R10, R13, 0x1, R0 ;  /* 0x000000010d0a7824 */ /* 0x000fe400078e0200 */
[----:B------:R-:W-:Y:S01]  /*7860*/  IMAD.IADD R14, R6, 0x1, -R118 ;  /* 0x00000001060e7824 */ /* 0x000fe200078e0a76 */
[----:B------:R-:W-:Y:S02]  /*7870*/  LOP3.LUT R153, R153, 0xfffff7ff, RZ, 0xc0, !PT ;  /* 0xfffff7ff99997812 */ /* 0x000fe400078ec0ff */
[----:B------:R-:W-:Y:S02]  /*7880*/  ISETP.GE.AND P2, PT, R227, c[0x0][0x1d4], PT ;  /* 0x00007500e3007a0c */ /* 0x000fe40003f46270 */
[----:B------:R-:W-:Y:S02]  /*7890*/  @P4 LOP3.LUT R153, R153, 0x800, RZ, 0xfc, !PT ;  /* 0x0000080099994812 */ /* 0x000fe400078efcff */
[----:B------:R-:W-:Y:S02]  /*78a0*/  ISETP.GE.AND P6, PT, R117, c[0x0][0x1d4], PT ;  /* 0x0000750075007a0c */ /* 0x000fe40003fc6270 */
[----:B------:R-:W-:-:S02]  /*78b0*/  ISETP.GE.AND P4, PT, R116, c[0x0][0x1d4], PT ;  /* 0x0000750074007a0c */ /* 0x000fc40003f86270 */
[----:B------:R-:W-:-:S05]  /*78c0*/  LOP3.LUT R153, R153, 0xfffffdff, RZ, 0xc0, !PT ;  /* 0xfffffdff99997812 */ /* 0x000fca00078ec0ff */
[----:B------:R-:W-:-:S04]  /*78d0*/  @P2 LOP3.LUT R153, R153, 0x200, RZ, 0xfc, !PT ;  /* 0x0000020099992812 */ /* 0x000fc800078efcff */
[----:B------:R-:W-:-:S04]  /*78e0*/  LOP3.LUT R153, R153, 0xfffffeff, RZ, 0xc0, !PT ;  /* 0xfffffeff99997812 */ /* 0x000fc800078ec0ff */
[----:B------:R-:W-:-:S04]  /*78f0*/  @P6 LOP3.LUT R153, R153, 0x100, RZ, 0xfc, !PT ;  /* 0x0000010099996812 */ /* 0x000fc800078efcff */
[----:B------:R-:W-:-:S04]  /*7900*/  LOP3.LUT R153, R153, 0xffffff7f, RZ, 0xc0, !PT ;  /* 0xffffff7f99997812 */ /* 0x000fc800078ec0ff */
[----:B------:R-:W-:-:S04]  /*7910*/  @P4 LOP3.LUT R153, R153, 0x80, RZ, 0xfc, !PT ;  /* 0x0000008099994812 */ /* 0x000fc800078efcff */
[----:B------:R-:W-:Y:S01]  /*7920*/  LOP3.LUT R153, R153, 0xffffffbf, RZ, 0xc0, !PT ;  /* 0xffffffbf99997812 */ /* 0x000fe200078ec0ff */
[----:B------:R-:W-:Y:S01]  /*7930*/  IMAD.WIDE.U32 R128, R29, c[0x0][0x210], RZ ;  /* 0x000084001d807a25 */ /* 0x000fe200078e00ff */
[----:B------:R-:W-:Y:S02]  /*7940*/  IADD3 R125, R247, -0x1, RZ ;  /* 0xfffffffff77d7810 */ /* 0x000fe40007ffe0ff */
        /* <DEDUP_REMOVED lines=8> */
[----:B------:R-:W-:Y:S01]  /*79d0*/  ISETP.GE.AND P0, PT, R14, 0x1, PT ;  /* 0x000000010e00780c */ /* 0x000fe20003f06270 */
[----:B------:R-:W-:Y:S04]  /*79e0*/  SHFL.IDX PT, R2, R13, RZ, 0x1c1f ;  /* 0x001c1fff0d027589 */ /* 0x000fe800000e0000 */
[----:B------:R-:W1:Y:S08]  /*79f0*/  SHFL.IDX PT, R3, R12, RZ, 0x1c1f ;  /* 0x001c1fff0c037589 */ /* 0x000e7000000e0000 */
[----:B------:R-:W-:-:S02]  /*7a00*/  @P0 SHF.R.S32.HI R5, RZ, 0x1f, R117 ;  /* 0x0000001fff050819 */ /* 0x000fc40000011475 */
[----:B------:R-:W-:Y:S02]  /*7a10*/  @P0 SHF.R.S32.HI R0, RZ, 0x1f, R116 ;  /* 0x0000001fff000819 */ /* 0x000fe40000011474 */
[----:B------:R-:W-:Y:S02]  /*7a20*/  @P0 LEA.HI R5, R5, R117, RZ, 0x3 ;  /* 0x0000007505050211 */ /* 0x000fe400078f18ff */
[----:B------:R-:W-:Y:S02]  /*7a30*/  @P0 LEA.HI R0, R0, R116, RZ, 0x3 ;  /* 0x0000007400000211 */ /* 0x000fe400078f18ff */
[----:B------:R-:W-:Y:S02]  /*7a40*/  @P0 LOP3.LUT R8, R5, 0xfffffff8, RZ, 0xc0, !PT ;  /* 0xfffffff805080812 */ /* 0x000fe400078ec0ff */
[----:B------:R-:W-:Y:S01]  /*7a50*/  @P0 LOP3.LUT R0, R0, 0xfffffff8, RZ, 0xc0, !PT ;  /* 0xfffffff800000812 */ /* 0x000fe200078ec0ff */
[----:B------:R-:W-:Y:S02]  /*7a60*/  @P0 IMAD.SHL.U32 R5, R222, 0x2, RZ ;  /* 0x00000002de050824 */ /* 0x000fe400078e00ff */
[----:B-1----:R-:W-:-:S04]  /*7a70*/  @P0 IMAD.WIDE R10, R227, 0x2, R2 ;  /* 0x00000002e30a0825 */ /* 0x002fc800078e0202 */
[--C-:B------:R-:W-:Y:S01]  /*7a80*/  @P0 IMAD.WIDE R8, R8, 0x2, R2.reuse ;  /* 0x0000000208080825 */ /* 0x100fe200078e0202 */
[----:B------:R-:W-:Y:S01]  /*7a90*/  @!PT LDS RZ, [RZ] ;  /* 0x00000000fffff984 */ /* 0x000fe20000000800 */
[----:B------:R1:W-:Y:S03]  /*7aa0*/  @P0 LDGSTS.E.BYPASS.LTC128B.128 [R5+0x3c80], [R10.64], !P2 ;  /* 0x03c800000a050fae */ /* 0x0003e6000d101d4c */
[----:B------:R-:W-:Y:S01]  /*7ab0*/  @P0 IMAD.WIDE R6, R0, 0x2, R2 ;  /* 0x0000000200060825 */ /* 0x000fe200078e0202 */
[----:B------:R1:W-:Y:S04]  /*7ac0*/  @P0 LDGSTS.E.BYPASS.LTC128B.128 [R5+0x4880], [R8.64], !P6 ;  /* 0x0488000008050fae */ /* 0x0003e8000f101d4c */
[----:B------:R1:W-:Y:S01]  /*7ad0*/  @P0 LDGSTS.E.BYPASS.LTC128B.128 [R5+0x5480], [R6.64], !P4 ;  /* 0x0548000006050fae */ /* 0x0003e2000e101d4c */
[----:B------:R-:W-:-:S03]  /*7ae0*/  ISETP.GE.AND P0, PT, R14, 0x21, PT ;  /* 0x000000210e00780c */ /* 0x000fc60003f06270 */
[----:B------:R-:W-:Y:S04]  /*7af0*/  SHFL.IDX PT, R2, R13, 0x1, 0x1c1f ;  /* 0x003c1f000d027f89 */ /* 0x000fe800000e0000 */
[----:B------:R-:W2:Y:S06]  /*7b00*/  SHFL.IDX PT, R3, R12, 0x1, 0x1c1f ;  /* 0x003c1f000c037f89 */ /* 0x000eac00000e0000 */
[----:B------:R-:W-:-:S02]  /*7b10*/  @P0 SHF.R.S32.HI R0, RZ, 0x1f, R116 ;  /* 0x0000001fff000819 */ /* 0x000fc40000011474 */
[----:B-1----:R-:W-:-:S04]  /*7b20*/  @P0 SHF.R.S32.HI R5, RZ, 0x1f, R117 ;  /* 0x0000001fff050819 */ /* 0x002fc80000011475 */
[----:B------:R-:W-:Y:S02]  /*7b30*/  @P0 LEA.HI R6, R5, R117, RZ, 0x3 ;  /* 0x0000007505060211 */ /* 0x000fe400078f18ff */
[----:B------:R-:W-:Y:S02]  /*7b40*/  @P0 LEA.HI R5, R0, R116, RZ, 0x3 ;  /* 0x0000007400050211 */ /* 0x000fe400078f18ff */
[----:B------:R-:W-:Y:S02]  /*7b50*/  @P0 LOP3.LUT R6, R6, 0xfffffff8, RZ, 0xc0, !PT ;  /* 0xfffffff806060812 */ /* 0x000fe400078ec0ff */
[----:B------:R-:W-:Y:S01]  /*7b60*/  @P0 LOP3.LUT R5, R5, 0xfffffff8, RZ, 0xc0, !PT ;  /* 0xfffffff805050812 */ /* 0x000fe200078ec0ff */
[----:B------:R-:W-:Y:S02]  /*7b70*/  @P0 IMAD.SHL.U32 R0, R222, 0x2, RZ ;  /* 0x00000002de000824 */ /* 0x000fe400078e00ff */
[----:B--2---:R-:W-:-:S04]  /*7b80*/  @P0 IMAD.WIDE R8, R227, 0x2, R2 ;  /* 0x00000002e3080825 */ /* 0x004fc800078e0202 */
[--C-:B------:R-:W-:Y:S01]  /*7b90*/  @P0 IMAD.WIDE R6, R6, 0x2, R2.reuse ;  /* 0x0000000206060825 */ /* 0x100fe200078e0202 */
[----:B------:R1:W-:Y:S03]  /*7ba0*/  @P0 LDGSTS.E.BYPASS.LTC128B.128 [R0+0x4480], [R8.64], !P2 ;  /* 0x0448000008000fae */ /* 0x0003e6000d101d4c */
[----:B------:R-:W-:Y:S01]  /*7bb0*/  @P0 IMAD.WIDE R2, R5, 0x2, R2 ;  /* 0x0000000205020825 */ /* 0x000fe200078e0202 */
[----:B------:R1:W-:Y:S04]  /*7bc0*/  @P0 LDGSTS.E.BYPASS.LTC128B.128 [R0+0x5080], [R6.64], !P6 ;  /* 0x0508000006000fae */ /* 0x0003e8000f101d4c */
[----:B------:R1:W-:Y:S01]  /*7bd0*/  @P0 LDGSTS.E.BYPASS.LTC128B.128 [R0+0x5c80], [R2.64], !P4 ;  /* 0x05c8000002000fae */ /* 0x0003e2000e101d4c */
[----:B------:R-:W-:-:S02]  /*7be0*/  ISETP.GT.AND P0, PT, R15, 0x2f, PT ;  /* 0x0000002f0f00780c */ /* 0x000fc40003f04270 */
[----:B------:R-:W-:Y:S01]  /*7bf0*/  SHF.R.S32.HI R5, RZ, 0x1f, R115 ;  /* 0x0000001fff057819 */ /* 0x000fe20000011473 */
[----:B------:R-:W0:Y:S10]  /*7c00*/  LDGDEPBAR ;  /* 0x00000000000079af */ /* 0x000e340000000000 */
[----:B------:R-:W-:-:S02]  /*7c10*/  @P0 LOP3.LUT R153, R153, 0x40, RZ, 0xfc, !PT ;  /* 0x0000004099990812 */ /* 0x000fc400078efcff */
[----:B------:R-:W-:Y:S01]  /*7c20*/  ISETP.LT.AND P0, PT, RZ, c[0x0][0x27c], PT ;  /* 0x00009f00ff007a0c */ /* 0x000fe20003f01270 */
[----:B-1----:R-:W-:Y:S01]  /*7c30*/  IMAD R0, R48, c[0x0][0x210], RZ ;  /* 0x0000840030007a24 */ /* 0x002fe200078e02ff */
[----:B------:R-:W-:-:S03]  /*7c40*/  LEA.HI R2, R5, R115, RZ, 0x4 ;  /* 0x0000007305027211 */ /* 0x000fc600078f20ff */
[----:B------:R-:W-:Y:S01]  /*7c50*/  IMAD R0, R29, c[0x0][0x214], R0 ;  /* 0x000085001d007a24 */ /* 0x000fe200078e0200 */
[----:B------:R-:W-:-:S03]  /*7c60*/  SHF.R.S32.HI R92, RZ, 0x4, R2 ;  /* 0x00000004ff5c7819 */ /* 0x000fc60000011402 */
[----:B------:R-:W-:-:S04]  /*7c70*/  IMAD.IADD R119, R129, 0x1, R0 ;  /* 0x0000000181777824 */ /* 0x000fc800078e0200 */
[----:B------:R-:W-:Y:S05]  /*7c80*/  @P0 BRA `(.L_x_446) ;  /* 0x0000002000000947 */ /* 0x000fea0003800000 */
[----:B------:R-:W-:-:S04]  /*7c90*/  DEPBAR.LE SB0, 0x1 ;  /* 0x000080400000791a */ /* 0x000fc80000000000 */
[----:B------:R-:W-:Y:S05]  /*7ca0*/  BRA `(.L_x_447) ;  /* 0x0000719000007947 */ /* 0x000fea0003800000 */
.L_x_446:
[----:B------:R-:W-:Y:S01]  /*7cb0*/  ULDC.U8 UR4, c[0x0][0x298] ;  /* 0x0000a60000047ab9 */ /* 0x000fe20000000000 */
[----:B------:R-:W-:Y:S01]  /*7cc0*/  SHF.R.S32.HI R0, RZ, 0x1f, R157 ;  /* 0x0000001fff007819 */ /* 0x000fe2000001149d */
[----:B------:R-:W-:Y:S01]  /*7cd0*/  IMAD.WIDE.U32 R10, R157, c[0x0][0x280], RZ ;  /* 0x0000a0009d0a7a25 */ /* 0x000fe200078e00ff */
[----:B------:R-:W-:Y:S01]  /*7ce0*/  ISETP.NE.AND P0, PT, RZ, UR4, PT ;  /* 0x00000004ff007c0c */ /* 0x000fe2000bf05270 */
[----:B------:R-:W-:Y:S01]  /*7cf0*/  BSSY B2, `(.L_x_447) ;  /* 0x0000714000027945 */ /* 0x000fe20003800000 */
[-C--:B------:R-:W-:Y:S01]  /*7d00*/  LEA.HI R3, R115, R115.reuse, RZ, 0x1 ;  /* 0x0000007373037211 */ /* 0x080fe200078f08ff */
[C---:B------:R-:W-:Y:S02]  /*7d10*/  IMAD R2, R0.reuse, c[0x0][0x280], RZ ;  /* 0x0000a00000027a24 */ /* 0x040fe400078e02ff */
[----:B------:R-:W-:Y:S01]  /*7d20*/  IMAD R0, R0, c[0x0][0x290], RZ ;  /* 0x0000a40000007a24 */ /* 0x000fe200078e02ff */
[----:B------:R-:W-:Y:S01]  /*7d30*/  SHF.R.S32.HI R60, RZ, 0x1, R3 ;  /* 0x00000001ff3c7819 */ /* 0x000fe20000011403 */
[----:B------:R-:W-:Y:S01]  /*7d40*/  IMAD R2, R157, c[0x0][0x284], R2 ;  /* 0x0000a1009d027a24 */ /* 0x000fe200078e0202 */
[----:B------:R-:W-:Y:S01]  /*7d50*/  LOP3.LUT R3, R3, 0xfffffffe, RZ, 0xc0, !PT ;  /* 0xfffffffe03037812 */ /* 0x000fe200078ec0ff */
[C---:B------:R-:W-:Y:S01]  /*7d60*/  IMAD R0, R157.reuse, c[0x0][0x294], R0 ;  /* 0x0000a5009d007a24 */ /* 0x040fe200078e0200 */
[----:B------:R-:W-:Y:S01]  /*7d70*/  IADD3 R30, R196, R60, RZ ;  /* 0x0000003cc41e7210 */ /* 0x000fe20007ffe0ff */
[----:B------:R-:W-:Y:S01]  /*7d80*/  IMAD.WIDE.U32 R8, R157, c[0x0][0x290], RZ ;  /* 0x0000a4009d087a25 */ /* 0x000fe200078e00ff */
[----:B------:R-:W-:-:S02]  /*7d90*/  IADD3 R48, -R3, R115, RZ ;  /* 0x0000007303307210 */ /* 0x000fc40007ffe1ff */
[----:B------:R-:W-:Y:S01]  /*7da0*/  IADD3 R7, R2, R11, RZ ;  /* 0x0000000b02077210 */ /* 0x000fe20007ffe0ff */
[----:B------:R-:W-:Y:S01]  /*7db0*/  IMAD.IADD R3, R0, 0x1, R9 ;  /* 0x0000000100037824 */ /* 0x000fe200078e0209 */
[C---:B------:R-:W-:Y:S01]  /*7dc0*/  SHF.L.U32 R61, R48.reuse, 0x3, RZ ;  /* 0x00000003303d7819 */ /* 0x040fe200000006ff */
[----:B------:R-:W-:Y:S01]  /*7dd0*/  IMAD R0, R48, 0x40, R30 ;  /* 0x0000004030007824 */ /* 0x000fe200078e021e */
[----:B------:R-:W-:Y:S05]  /*7de0*/  @!P0 BRA `(.L_x_448) ;  /* 0x0000364000008947 */ /* 0x000fea0003800000 */
[----:B------:R-:W-:Y:S01]  /*7df0*/  @P5 IMAD.HI.U32 R2, R0, c[0x0][0x2c8], RZ ;  /* 0x0000b20000025a27 */ /* 0x000fe200078e00ff */
[----:B------:R-:W-:Y:S01]  /*7e00*/  MOV R6, R10 ;  /* 0x0000000a00067202 */ /* 0x000fe20000000f00 */
[----:B------:R-:W-:Y:S01]  /*7e10*/  BSSY B0, `(.L_x_449) ;  /* 0x0000062000007945 */ /* 0x000fe20003800000 */
[----:B------:R-:W-:Y:S01]  /*7e20*/  CS2R R68, SRZ ;  /* 0x0000000000447805 */ /* 0x000fe2000001ff00 */
[----:B------:R-:W-:Y:S01]  /*7e30*/  IMAD.SHL.U32 R16, R48, 0x4, RZ ;  /* 0x0000000430107824 */ /* 0x000fe200078e00ff */
[----:B------:R-:W-:Y:S01]  /*7e40*/  @P5 SHF.R.U32.HI R0, RZ, c[0x0][0x2cc], R2 ;  /* 0x0000b300ff005a19 */ /* 0x000fe20000011602 */
[----:B------:R-:W-:Y:S01]  /*7e50*/  CS2R R40, SRZ ;  /* 0x0000000000287805 */ /* 0x000fe2000001ff00 */
[----:B------:R-:W-:Y:S01]  /*7e60*/  CS2R R36, SRZ ;  /* 0x0000000000247805 */ /* 0x000fe2000001ff00 */
[----:B------:R-:W-:Y:S01]  /*7e70*/  CS2R R32, SRZ ;  /* 0x0000000000207805 */ /* 0x000fe2000001ff00 */
[----:B------:R-:W-:Y:S01]  /*7e80*/  SHF.R.S32.HI R5, RZ, 0x1f, R0 ;  /* 0x0000001fff057819 */ /* 0x000fe20000011400 */
[----:B------:R-:W-:Y:S01]  /*7e90*/  IMAD.WIDE.U32 R6, R0, c[0x0][0x280], R6 ;  /* 0x0000a00000067a25 */ /* 0x000fe200078e0006 */
[----:B------:R-:W-:Y:S01]  /*7ea0*/  CS2R R26, SRZ ;  /* 0x00000000001a7805 */ /* 0x000fe2000001ff00 */
[----:B------:R-:W-:Y:S01]  /*7eb0*/  CS2R R22, SRZ ;  /* 0x0000000000167805 */ /* 0x000fe2000001ff00 */
[----:B------:R-:W-:Y:S01]  /*7ec0*/  CS2R R12, SRZ ;  /* 0x00000000000c7805 */ /* 0x000fe2000001ff00 */
[C---:B------:R-:W-:Y:S01]  /*7ed0*/  IMAD R2, R5.reuse, c[0x0][0x280], RZ ;  /* 0x0000a00005027a24 */ /* 0x040fe200078e02ff */
[----:B------:R-:W-:Y:S01]  /*7ee0*/  LEA R18, P0, R6, c[0x0][0x270], 0x1 ;  /* 0x00009c0006127a11 */ /* 0x000fe200078008ff */
[----:B------:R-:W-:Y:S01]  /*7ef0*/  IMAD R5, R5, c[0x0][0x290], RZ ;  /* 0x0000a40005057a24 */ /* 0x000fe200078e02ff */
[----:B------:R-:W-:Y:S01]  /*7f00*/  CS2R R42, SRZ ;  /* 0x00000000002a7805 */ /* 0x000fe2000001ff00 */
[----:B------:R-:W-:Y:S01]  /*7f10*/  IMAD R2, R0, c[0x0][0x284], R2 ;  /* 0x0000a10000027a24 */ /* 0x000fe200078e0202 */
[----:B------:R-:W-:Y:S01]  /*7f20*/  CS2R R38, SRZ ;  /* 0x0000000000267805 */ /* 0x000fe2000001ff00 */
[----:B------:R-:W-:Y:S01]  /*7f30*/  CS2R R34, SRZ ;  /* 0x0000000000227805 */ /* 0x000fe2000001ff00 */
[----:B------:R-:W-:Y:S01]  /*7f40*/  CS2R R28, SRZ ;  /* 0x00000000001c7805 */ /* 0x000fe2000001ff00 */
[----:B------:R-:W-:Y:S01]  /*7f50*/  CS2R R24, SRZ ;  /* 0x0000000000187805 */ /* 0x000fe2000001ff00 */
[----:B------:R-:W-:Y:S01]  /*7f60*/  IADD3 R2, R7, R2, RZ ;  /* 0x0000000207027210 */ /* 0x000fe20007ffe0ff */
[----:B------:R-:W-:-:S03]  /*7f70*/  CS2R R20, SRZ ;  /* 0x0000000000147805 */ /* 0x000fc6000001ff00 */
[----:B------:R-:W-:Y:S01]  /*7f80*/  LEA.HI.X R17, R6, c[0x0][0x274], R2, 0x1, P0 ;  /* 0x00009d0006117a11 */ /* 0x000fe200000f0c02 */
[----:B------:R-:W-:Y:S02]  /*7f90*/  IMAD.MOV.U32 R2, RZ, RZ, R8 ;  /* 0x000000ffff027224 */ /* 0x000fe400078e0008 */
[----:B------:R1:W2:Y:S02]  /*7fa0*/  SHFL.IDX PT, R8, R18, RZ, 0x1e1f ;  /* 0x001e1fff12087589 */ /* 0x0002a400000e0000 */
[C---:B------:R-:W-:Y:S02]  /*7fb0*/  IMAD.WIDE.U32 R2, R0.reuse, c[0x0][0x290], R2 ;  /* 0x0000a40000027a25 */ /* 0x040fe400078e0002 */
[----:B------:R1:W3:Y:S02]  /*7fc0*/  SHFL.IDX PT, R9, R17, RZ, 0x1e1f ;  /* 0x001e1fff11097589 */ /* 0x0002e400000e0000 */
[----:B------:R-:W-:Y:S01]  /*7fd0*/  IMAD R0, R0, c[0x0][0x294], R5 ;  /* 0x0000a50000007a24 */ /* 0x000fe200078e0205 */
[----:B------:R-:W-:-:S04]  /*7fe0*/  LEA R15, P0, R2, c[0x0][0x288], 0x1 ;  /* 0x0000a200020f7a11 */ /* 0x000fc800078008ff */
[----:B------:R-:W-:Y:S01]  /*7ff0*/  IADD3 R0, R3, R0, RZ ;  /* 0x0000000003007210 */ /* 0x000fe20007ffe0ff */
[----:B------:R1:W4:Y:S03]  /*8000*/  SHFL.IDX PT, R10, R15, RZ, 0x1e1f ;  /* 0x001e1fff0f0a7589 */ /* 0x00032600000e0000 */
[----:B------:R-:W-:Y:S02]  /*8010*/  LEA.HI.X R14, R2, c[0x0][0x28c], R0, 0x1, P0 ;  /* 0x0000a300020e7a11 */ /* 0x000fe400000f0c00 */
[----:B------:R-:W-:-:S03]  /*8020*/  ISETP.GE.AND P0, PT, R30, R31, PT ;  /* 0x0000001f1e00720c */ /* 0x000fc60003f06270 */
[----:B------:R1:W1:Y:S10]  /*8030*/  SHFL.IDX PT, R11, R14, RZ, 0x1e1f ;  /* 0x001e1fff0e0b7589 */ /* 0x00027400000e0000 */
[----:B------:R-:W-:Y:S05]  /*8040*/  @P0 BRA `(.L_x_450) ;  /* 0x000003e000000947 */ /* 0x000fea0003800000 */
[----:B--23--:R-:W-:Y:S01]  /*8050*/  ISETP.GE.AND P0, PT, R16, c[0x0][0x27c], PT ;  /* 0x00009f0010007a0c */ /* 0x00cfe20003f06270 */
[----:B------:R-:W-:Y:S01]  /*8060*/  CS2R R20, SRZ ;  /* 0x0000000000147805 */ /* 0x000fe2000001ff00 */
[----:B------:R-:W-:-:S11]  /*8070*/  CS2R R12, SRZ ;  /* 0x00000000000c7805 */ /* 0x000fd6000001ff00 */
[----:B-1--4-:R-:W-:-:S04]  /*8080*/  @!P0 IMAD.WIDE R2, R16, 0x2, R10 ;  /* 0x0000000210028825 */ /* 0x012fc800078e020a */
[C---:B------:R-:W-:Y:S01]  /*8090*/  @!P0 IMAD.WIDE R6, R16.reuse, 0x2, R8 ;  /* 0x0000000210068825 */ /* 0x040fe200078e0208 */
[----:B------:R1:W5:Y:S04]  /*80a0*/  @!P0 LD.E.64 R20, [R2.64] ;  /* 0x0000000c02148980 */ /* 0x000368000c101b00 */
[----:B------:R2:W5:Y:S01]  /*80b0*/  @!P0 LD.E.64 R12, [R6.64] ;  /* 0x0000000c060c8980 */ /* 0x000562000c101b00 */
[----:B-1----:R-:W-:-:S04]  /*80c0*/  IADD3 R2, R16, 0x8, RZ ;  /* 0x0000000810027810 */ /* 0x002fc80007ffe0ff */
[----:B------:R-:W-:Y:S01]  /*80d0*/  ISETP.GE.AND P0, PT, R2, c[0x0][0x27c], PT ;  /* 0x00009f0002007a0c */ /* 0x000fe20003f06270 */
[----:B------:R-:W-:-:S12]  /*80e0*/  CS2R R24, SRZ ;  /* 0x0000000000187805 */ /* 0x000fd8000001ff00 */
[----:B------:R-:W-:-:S04]  /*80f0*/  @!P0 SHF.R.S32.HI R0, RZ, 0x1f, R2 ;  /* 0x0000001fff008819 */ /* 0x000fc80000011402 */
[----:B------:R-:W-:-:S04]  /*8100*/  @!P0 LEA.HI R0, R0, R2, RZ, 0x2 ;  /* 0x0000000200008211 */ /* 0x000fc800078f10ff */
[----:B------:R-:W-:Y:S01]  /*8110*/  @!P0 LOP3.LUT R0, R0, 0xfffffffc, RZ, 0xc0, !PT ;  /* 0xfffffffc00008812 */ /* 0x000fe200078ec0ff */
[----:B------:R-:W-:-:S04]  /*8120*/  CS2R R22, SRZ ;  /* 0x0000000000167805 */ /* 0x000fc8000001ff00 */
[----:B------:R-:W-:-:S04]  /*8130*/  @!P0 IMAD.WIDE R2, R0, 0x2, R10 ;  /* 0x0000000200028825 */ /* 0x000fc800078e020a */
[----:B--2---:R-:W-:Y:S01]  /*8140*/  @!P0 IMAD.WIDE R6, R0, 0x2, R8 ;  /* 0x0000000200068825 */ /* 0x004fe200078e0208 */
        /* <DEDUP_REMOVED lines=42> */
[----:B--2---:R-:W-:-:S04]  /*83f0*/  @!P0 IMAD.WIDE R6, R0, 0x2, R8 ;  /* 0x0000000200068825 */ /* 0x004fc800078e0208 */
[----:B------:R-:W-:Y:S01]  /*8400*/  @!P0 IMAD.WIDE R2, R0, 0x2, R10 ;  /* 0x0000000200028825 */ /* 0x000fe200078e020a */
[----:B------:R1:W5:Y:S04]  /*8410*/  @!P0 LD.E.64 R40, [R6.64] ;  /* 0x0000000c06288980 */ /* 0x000368000c101b00 */
[----:B------:R1:W5:Y:S02]  /*8420*/  @!P0 LD.E.64 R42, [R2.64] ;  /* 0x0000000c022a8980 */ /* 0x000364000c101b00 */
.L_x_450:
[----:B--23--:R-:W-:Y:S05]  /*8430*/  BSYNC B0 ;  /* 0x0000000000007941 */ /* 0x00cfea0003800000 */
.L_x_449:
[----:B-----5:R-:W-:Y:S01]  /*8440*/  IMAD.MOV.U32 R0, RZ, RZ, R41 ;  /* 0x000000ffff007224 */ /* 0x020fe200078e0029 */
[----:B------:R2:W3:Y:S01]  /*8450*/  SHFL.IDX PT, R9, R17, 0x1, 0x1e1f ;  /* 0x003e1f0011097f89 */ /* 0x0004e200000e0000 */
[----:B-1----:R-:W-:Y:S01]  /*8460*/  IMAD.MOV.U32 R2, RZ, RZ, R40 ;  /* 0x000000ffff027224 */ /* 0x002fe200078e0028 */
[----:B------:R-:W-:Y:S01]  /*8470*/  BSSY B0, `(.L_x_451) ;  /* 0x000007e000007945 */ /* 0x000fe20003800000 */
[----:B------:R-:W-:Y:S01]  /*8480*/  IMAD.MOV.U32 R5, RZ, RZ, R36 ;  /* 0x000000ffff057224 */ /* 0x000fe200078e0024 */
[----:B------:R-:W-:Y:S01]  /*8490*/  PRMT R85, R0, 0x7610, R85 ;  /* 0x0000761000557816 */ /* 0x000fe20000000055 */
        /* <DEDUP_REMOVED lines=37> */
[----:B------:R-:W-:Y:S01]  /*86f0*/  IADD3 R0, R30, 0x40, RZ ;  /* 0x000000401e007810 */ /* 0x000fe20007ffe0ff */
[----:B------:R1:W4:Y:S01]  /*8700*/  SHFL.IDX PT, R8, R18, 0x1, 0x1e1f ;  /* 0x003e1f0012087f89 */ /* 0x00032200000e0000 */
[----:B------:R-:W-:Y:S01]  /*8710*/  PRMT R79, R79, 0x5410, R3 ;  /* 0x000054104f4f7816 */ /* 0x000fe20000000003 */
[----:B------:R-:W-:Y:S01]  /*8720*/  IMAD.MOV.U32 R3, RZ, RZ, R25 ;  /* 0x000000ffff037224 */ /* 0x000fe200078e0019 */
[----:B------:R-:W-:Y:S01]  /*8730*/  ISETP.GE.AND P0, PT, R0, R31, PT ;  /* 0x0000001f0000720c */ /* 0x000fe20003f06270 */
[----:B------:R1:W1:Y:S01]  /*8740*/  SHFL.IDX PT, R11, R14, 0x1, 0x1e1f ;  /* 0x003e1f000e0b7f89 */ /* 0x00026200000e0000 */
[----:B------:R-:W-:Y:S01]  /*8750*/  PRMT R73, R73, 0x5410, R2 ;  /* 0x0000541049497816 */ /* 0x000fe20000000002 */
[----:B------:R-:W-:Y:S01]  /*8760*/  IMAD.MOV.U32 R2, RZ, RZ, R20 ;  /* 0x000000ffff027224 */ /* 0x000fe200078e0014 */
[----:B------:R-:W-:Y:S01]  /*8770*/  PRMT R71, R71, 0x5410, R5 ;  /* 0x0000541047477816 */ /* 0x000fe20000000005 */
[----:B----4-:R4:W1:Y:S01]  /*8780*/  SHFL.IDX PT, R10, R15, 0x1, 0x1e1f ;  /* 0x003e1f000f0a7f89 */ /* 0x01086200000e0000 */
[----:B------:R-:W-:Y:S01]  /*8790*/  PRMT R72, R3, 0x7610, R72 ;  /* 0x0000761003487816 */ /* 0x000fe20000000048 */
[----:B------:R-:W-:Y:S01]  /*87a0*/  CS2R R62, SRZ ;  /* 0x00000000003e7805 */ /* 0x000fe2000001ff00 */
[----:B--2---:R-:W-:Y:S01]  /*87b0*/  PRMT R17, R2, 0x7610, R17 ;  /* 0x0000761002117816 */ /* 0x004fe20000000011 */
        /* <DEDUP_REMOVED lines=11> */
[----:B---3--:R-:W-:Y:S01]  /*8870*/  ISETP.GE.AND P0, PT, R16, c[0x0][0x27c], PT ;  /* 0x00009f0010007a0c */ /* 0x008fe20003f06270 */
[----:B------:R-:W-:Y:S01]  /*8880*/  CS2R R46, SRZ ;  /* 0x00000000002e7805 */ /* 0x000fe2000001ff00 */
[----:B------:R-:W-:-:S11]  /*8890*/  CS2R R44, SRZ ;  /* 0x00000000002c7805 */ /* 0x000fd6000001ff00 */
[----:B-1----:R-:W-:-:S04]  /*88a0*/  @!P0 IMAD.WIDE R2, R16, 0x2, R10 ;  /* 0x0000000210028825 */ /* 0x002fc800078e020a */
        /* <DEDUP_REMOVED lines=58> */
.L_x_452:
[----:B---3--:R-:W-:Y:S05]  /*8c50*/  BSYNC B0 ;  /* 0x0000000000007941 */ /* 0x008fea0003800000 */
.L_x_451:
[----:B------:R-:W-:Y:S01]  /*8c60*/  SHF.R.S32.HI R0, RZ, 0x1f, R118 ;  /* 0x0000001fff007819 */ /* 0x000fe20000011476 */
[----:B------:R-:W-:-:S04]  /*8c70*/  DEPBAR.LE SB0, 0x1 ;  /* 0x000080400000791a */ /* 0x000fc80000000000 */
[----:B------:R-:W-:Y:S01]  /*8c80*/  LEA.HI R0, R0, R118, RZ, 0x2 ;  /* 0x0000007600007211 */ /* 0x000fe200078f10ff */
[----:B------:R-:W-:Y:S01]  /*8c90*/  BSSY B1, `(.L_x_453) ;  /* 0x000015e000017945 */ /* 0x000fe20003800000 */
[----:B-1----:R-:W-:Y:S02]  /*8ca0*/  LEA.HI R2, R60, R60, RZ, 0x1 ;  /* 0x0000003c3c027211 */ /* 0x002fe400078f08ff */
[----:B------:R-:W-:Y:S02]  /*8cb0*/  LOP3.LUT R0, R0, 0xfffffffc, RZ, 0xc0, !PT ;  /* 0xfffffffc00007812 */ /* 0x000fe400078ec0ff */
[----:B------:R-:W-:-:S03]  /*8cc0*/  LOP3.LUT R2, R2, 0x7fffffe, RZ, 0xc0, !PT ;  /* 0x07fffffe02027812 */ /* 0x000fc600078ec0ff */
[----:B------:R-:W-:Y:S02]  /*8cd0*/  IMAD.IADD R3, R118, 0x1, -R0 ;  /* 0x0000000176037824 */ /* 0x000fe400078e0a00 */
[----:B------:R-:W-:Y:S02]  /*8ce0*/  IMAD.IADD R2, R60, 0x1, -R2 ;  /* 0x000000013c027824 */ /* 0x000fe400078e0a02 */
[C---:B------:R-:W-:Y:S01]  /*8cf0*/  IMAD.SHL.U32 R0, R3.reuse, 0x40, RZ ;  /* 0x0000004003007824 */ /* 0x040fe200078e00ff */
[----:B------:R-:W-:Y:S01]  /*8d00*/  BAR.SYNC.DEFER_BLOCKING 0x0 ;  /* 0x0000000000007b1d */ /* 0x000fe20000010000 */
[----:B------:R-:W-:Y:S01]  /*8d10*/  IMAD R2, R92, 0x8, R2 ;  /* 0x000000085c027824 */ /* 0x000fe200078e0202 */
[----:B------:R-:W-:Y:S01]  /*8d20*/  LOP3.LUT P0, RZ, R3, 0x2, RZ, 0xc0, !PT ;  /* 0x0000000203ff7812 */ /* 0x000fe2000780c0ff */
[----:B-----5:R-:W-:Y:S01]  /*8d30*/  IMAD.MOV.U32 R3, RZ, RZ, R62 ;  /* 0x000000ffff037224 */ /* 0x020fe200078e003e */
[----:B------:R-:W-:-:S04]  /*8d40*/  LOP3.LUT R0, R0, 0xc0, RZ, 0xc0, !PT ;  /* 0x000000c000007812 */ /* 0x000fc800078ec0ff */
[----:B------:R-:W-:Y:S02]  /*8d50*/  LOP3.LUT R5, R0, 0x8, R61, 0xf8, !PT ;  /* 0x0000000800057812 */ /* 0x000fe400078ef83d */
[----:B------:R-:W-:Y:S02]  /*8d60*/  SHF.R.U32.HI R0, RZ, 0x3, R0 ;  /* 0x00000003ff007819 */ /* 0x000fe40000011600 */
[----:B------:R-:W-:Y:S01]  /*8d70*/  PRMT R90, R90, 0x5410, R3 ;  /* 0x000054105a5a7816 */ /* 0x000fe20000000003 */
[----:B------:R-:W-:Y:S01]  /*8d80*/  IMAD.MOV.U32 R3, RZ, RZ, R52 ;  /* 0x000000ffff037224 */ /* 0x000fe200078e0034 */
[----:B------:R-:W-:Y:S01]  /*8d90*/  LOP3.LUT R0, R5, R0, RZ, 0x3c, !PT ;  /* 0x0000000005007212 */ /* 0x000fe200078e3cff */
[----:B------:R-:W-:-:S03]  /*8da0*/  IMAD.MOV.U32 R5, RZ, RZ, R69 ;  /* 0x000000ffff057224 */ /* 0x000fc600078e0045 */
[----:B------:R-:W-:Y:S01]  /*8db0*/  PRMT R86, R86, 0x5410, R3 ;  /* 0x0000541056567816 */ /* 0x000fe20000000003 */
[----:B------:R-:W-:Y:S01]  /*8dc0*/  IMAD.U32 R6, R2, 0x20, R0 ;  /* 0x0000002002067824 */ /* 0x000fe200078e0000 */
[----:B------:R-:W-:Y:S01]  /*8dd0*/  PRMT R94, R5, 0x7610, R94 ;  /* 0x00007610055e7816 */ /* 0x000fe2000000005e */
[----:B------:R-:W-:Y:S02]  /*8de0*/  IMAD.MOV.U32 R5, RZ, RZ, R57 ;  /* 0x000000ffff057224 */ /* 0x000fe400078e0039 */
[----:B------:R-:W-:Y:S01]  /*8df0*/  IMAD.MOV.U32 R0, RZ, RZ, R68 ;  /* 0x000000ffff007224 */ /* 0x000fe200078e0044 */
[----:B------:R-:W-:Y:S01]  /*8e00*/  IADD3 R7, R6, 0x10, RZ ;  /* 0x0000001006077810 */ /* 0x000fe20007ffe0ff */
        /* <DEDUP_REMOVED lines=20> */
[----:B------:R-:W-:Y:S01]  /*8f50*/  IMAD.IADD R5, R31, 0x1, -R196 ;  /* 0x000000011f057824 */ /* 0x000fe200078e0ac4 */
[----:B------:R-:W-:Y:S01]  /*8f60*/  PRMT R80, R2, 0x7610, R80 ;  /* 0x0000761002507816 */ /* 0x000fe20000000050 */
[----:B------:R-:W-:Y:S01]  /*8f70*/  IMAD.MOV.U32 R3, RZ, RZ, R64 ;  /* 0x000000ffff037224 */ /* 0x000fe200078e0040 */
[----:B------:R-:W-:Y:S01]  /*8f80*/  PRMT R91, R91, 0x5410, R0 ;  /* 0x000054105b5b7816 */ /* 0x000fe20000000000 */
[----:B------:R-:W-:Y:S01]  /*8f90*/  IMAD.MOV.U32 R2, RZ, RZ, R65 ;  /* 0x000000ffff027224 */ /* 0x000fe200078e0041 */
[----:B------:R-:W-:Y:S01]  /*8fa0*/  IMNMX R61, R5, 0x80, PT ;  /* 0x00000080053d7817 */ /* 0x000fe20003800200 */
[----:B------:R-:W-:Y:S01]  /*8fb0*/  IMAD.MOV.U32 R0, RZ, RZ, R58 ;  /* 0x000000ffff007224 */ /* 0x000fe200078e003a */
[----:B------:R-:W-:-:S02]  /*8fc0*/  @P0 IADD3 R7, R6, -0x10, RZ ;  /* 0xfffffff006070810 */ /* 0x000fc40007ffe0ff */
[----:B------:R-:W-:Y:S02]  /*8fd0*/  ISETP.GE.AND P0, PT, R60, R61, PT ;  /* 0x0000003d3c00720c */ /* 0x000fe40003f06270 */
        /* <DEDUP_REMOVED lines=22> */
[----:B------:R-:W-:Y:S01]  /*9140*/  SHF.R.U32.HI R0, RZ, 0x10, R21 ;  /* 0x00000010ff007819 */ /* 0x000fe20000011615 */
[----:B------:R-:W-:Y:S01]  /*9150*/  HADD2.F32 R3, -RZ, R70.H1_H1 ;  /* 0x30000046ff037230 */ /* 0x000fe20000004100 */
[--C-:B------:R-:W-:Y:S02]  /*9160*/  SHF.R.U32.HI R2, RZ, 0x10, R13.reuse ;  /* 0x00000010ff027819 */ /* 0x100fe4000001160d */
[----:B------:R-:W-:Y:S01]  /*9170*/  SHF.R.U64 R18, R12, 0x10, R13 ;  /* 0x000000100c127819 */ /* 0x000fe2000000120d */
[----:B------:R-:W-:Y:S01]  /*9180*/  HADD2.F32 R7, -RZ, R0.H0_H0 ;  /* 0x20000000ff077230 */ /* 0x000fe20000004100 */
[----:B----4-:R-:W-:Y:S01]  /*9190*/  SHF.R.U64 R15, R20, 0x10, R21 ;  /* 0x00000010140f7819 */ /* 0x010fe20000001215 */
[----:B------:R-:W-:Y:S02]  /*91a0*/  HADD2.F32 R0, -RZ, R17.H0_H0 ;  /* 0x20000011ff007230 */ /* 0x000fe40000004100 */
[----:B------:R-:W-:-:S02]  /*91b0*/  HADD2.F32 R19, -RZ, R2.H0_H0 ;  /* 0x20000002ff137230 */ /* 0x000fc40000004100 */
[----:B------:R-:W-:Y:S02]  /*91c0*/  HADD2.F32 R18, -RZ, R18.H0_H0 ;  /* 0x20000012ff127230 */ /* 0x000fe40000004100 */
[--C-:B-1----:R-:W-:Y:S02]  /*91d0*/  HADD2.F32 R5, -RZ, R11.reuse.H0_H0 ;  /* 0x2000000bff057230 */ /* 0x102fe40000004100 */
[----:B------:R-:W-:Y:S02]  /*91e0*/  HADD2.F32 R11, -RZ, R11.H1_H1 ;  /* 0x3000000bff0b7230 */ /* 0x000fe40000004100 */
[--C-:B------:R-:W-:Y:S02]  /*91f0*/  HADD2.F32 R6, -RZ, R8.reuse.H0_H0 ;  /* 0x20000008ff067230 */ /* 0x100fe40000004100 */
[----:B------:R-:W-:Y:S01]  /*9200*/  HADD2.F32 R8, -RZ, R8.H1_H1 ;  /* 0x30000008ff087230 */ /* 0x000fe20000004100 */
[-C--:B------:R-:W-:Y:S01]  /*9210*/  FMUL.FTZ R2, R11, R7.reuse ;  /* 0x000000070b027220 */ /* 0x080fe20000410000 */
[--C-:B------:R-:W-:Y:S01]  /*9220*/  HADD2.F32 R14, -RZ, R9.reuse.H0_H0 ;  /* 0x20000009ff0e7230 */ /* 0x100fe20000004100 */
[C---:B------:R-:W-:Y:S01]  /*9230*/  FMUL.FTZ R7, R5.reuse, R7 ;  /* 0x0000000705077220 */ /* 0x040fe20000410000 */
[----:B------:R-:W-:Y:S01]  /*9240*/  HADD2.F32 R13, -RZ, R9.H1_H1 ;  /* 0x30000009ff0d7230 */ /* 0x000fe20000004100 */
[-C--:B------:R-:W-:Y:S01]  /*9250*/  FMUL.FTZ R9, R8, R0.reuse ;  /* 0x0000000008097220 */ /* 0x080fe20000410000 */
[--C-:B------:R-:W-:Y:S01]  /*9260*/  HADD2.F32 R12, -RZ, R10.reuse.H0_H0 ;  /* 0x2000000aff0c7230 */ /* 0x100fe20000004100 */
[----:B------:R-:W-:Y:S01]  /*9270*/  FFMA.FTZ R17, R5, R19, -R2 ;  /* 0x0000001305117223 */ /* 0x000fe20000010802 */
[----:B------:R-:W-:Y:S01]  /*9280*/  HADD2.F32 R10, -RZ, R10.H1_H1 ;  /* 0x3000000aff0a7230 */ /* 0x000fe20000004100 */
[C---:B------:R-:W-:Y:S01]  /*9290*/  FMUL.FTZ R2, R6.reuse, R0 ;  /* 0x0000000006027220 */ /* 0x040fe20000410000 */
[----:B------:R-:W-:Y:S01]  /*92a0*/  HADD2.F32 R0, -RZ, R70.H0_H0 ;  /* 0x20000046ff007230 */ /* 0x000fe20000004100 */
[-C--:B------:R-:W-:Y:S01]  /*92b0*/  FFMA.FTZ R6, R6, R3.reuse, -R9 ;  /* 0x0000000306067223 */ /* 0x080fe20000010809 */
[----:B------:R-:W-:Y:S01]  /*92c0*/  HADD2.F32 R9, -RZ, R15.H0_H0 ;  /* 0x2000000fff097230 */ /* 0x000fe20000004100 */
[----:B------:R-:W-:Y:S01]  /*92d0*/  FFMA.FTZ R8, R8, R3, R2 ;  /* 0x0000000308087223 */ /* 0x000fe20000010002 */
[----:B------:R-:W-:Y:S01]  /*92e0*/  HADD2.F32 R2, -RZ, R71.H0_H0 ;  /* 0x20000047ff027230 */ /* 0x000fe20000004100 */
[----:B------:R-:W-:-:S02]  /*92f0*/  FMUL.FTZ R3, R10, R0 ;  /* 0x000000000a037220 */ /* 0x000fc40000410000 */
[-C--:B------:R-:W-:Y:S01]  /*9300*/  FMUL.FTZ R5, R13, R9.reuse ;  /* 0x000000090d057220 */ /* 0x080fe20000410000 */
[----:B------:R-:W-:Y:S01]  /*9310*/  F2FP.PACK_AB R8, R8, R6 ;  /* 0x000000060808723e */ /* 0x000fe200000000ff */
[----:B------:R-:W-:Y:S02]  /*9320*/  FMUL.FTZ R0, R12, R0 ;  /* 0x000000000c007220 */ /* 0x000fe40000410000 */
[----:B------:R-:W-:Y:S02]  /*9330*/  FMUL.FTZ R9, R14, R9 ;  /* 0x000000090e097220 */ /* 0x000fe40000410000 */
[----:B------:R-:W-:Y:S02]  /*9340*/  FFMA.FTZ R11, R11, R19, R7 ;  /* 0x000000130b0b7223 */ /* 0x000fe40000010007 */
[-C--:B------:R-:W-:Y:S02]  /*9350*/  FFMA.FTZ R3, R12, R2.reuse, -R3 ;  /* 0x000000020c037223 */ /* 0x080fe40000010803 */
[----:B------:R-:W-:Y:S01]  /*9360*/  FFMA.FTZ R0, R10, R2, R0 ;  /* 0x000000020a007223 */ /* 0x000fe20000010000 */
[----:B------:R-:W-:Y:S01]  /*9370*/  F2FP.PACK_AB R11, R11, R17 ;  /* 0x000000110b0b723e */ /* 0x000fe200000000ff */
[----:B------:R-:W-:-:S02]  /*9380*/  FFMA.FTZ R5, R14, R18, -R5 ;  /* 0x000000120e057223 */ /* 0x000fc40000010805 */
[----:B------:R-:W-:Y:S01]  /*9390*/  FFMA.FTZ R9, R13, R18, R9 ;  /* 0x000000120d097223 */ /* 0x000fe20000010009 */
[----:B------:R-:W-:-:S04]  /*93a0*/  F2FP.PACK_AB R10, R0, R3 ;  /* 0x00000003000a723e */ /* 0x000fc800000000ff */
[----:B------:R-:W-:-:S05]  /*93b0*/  F2FP.PACK_AB R9, R9, R5 ;  /* 0x000000050909723e */ /* 0x000fca00000000ff */
[----:B------:R1:W-:Y:S02]  /*93c0*/  STS.128 [R30], R8 ;  /* 0x000000081e007388 */ /* 0x0003e40000000c00 */
.L_x_456:
[----:B------:R-:W-:Y:S05]  /*93d0*/  BSYNC B0 ;  /* 0x0000000000007941 */ /* 0x000fea0003800000 */
.L_x_455:
[----:B------:R-:W-:Y:S01]  /*93e0*/  IADD3 R0, R16, 0x8, RZ ;  /* 0x0000000810007810 */ /* 0x000fe20007ffe0ff */
[----:B------:R-:W-:Y:S03]  /*93f0*/  BSSY B0, `(.L_x_457) ;  /* 0x000002d000007945 */ /* 0x000fe60003800000 */
[----:B------:R-:W-:-:S13]  /*9400*/  ISETP.GE.AND P0, PT, R0, c[0x0][0x27c], PT ;  /* 0x00009f0000007a0c */ /* 0x000fda0003f06270 */
[----:B------:R-:W-:Y:S05]  /*9410*/  @P0 BRA `(.L_x_458) ;  /* 0x000002a000000947 */ /* 0x000fea0003800000 */
[----:B-1----:R-:W1:Y:S01]  /*9420*/  LDS.128 R8, [R31] ;  /* 0x000000001f087984 */ /* 0x002e620000000c00 */
[----:B------:R-:W-:Y:S01]  /*9430*/  SHF.R.U32.HI R0, RZ, 0x10, R25 ;  /* 0x00000010ff007819 */ /* 0x000fe20000011619 */
[----:B------:R-:W-:Y:S01]  /*9440*/  HADD2.F32 R3, -RZ, R72.H1_H1 ;  /* 0x30000048ff037230 */ /* 0x000fe20000004100 */
[----:B------:R-:W-:Y:S02]  /*9450*/  SHF.R.U32.HI R2, RZ, 0x10, R23 ;  /* 0x00000010ff027819 */ /* 0x000fe40000011617 */
[----:B----4-:R-:W-:Y:S01]  /*9460*/  SHF.R.U64 R15, R24, 0x10, R25 ;  /* 0x00000010180f7819 */ /* 0x010fe20000001219 */
[----:B------:R-:W-:Y:S01]  /*9470*/  HADD2.F32 R7, -RZ, R0.H0_H0 ;  /* 0x20000000ff077230 */ /* 0x000fe20000004100 */
[----:B------:R-:W-:Y:S01]  /*9480*/  SHF.R.U64 R18, R22, 0x10, R23 ;  /* 0x0000001016127819 */ /* 0x000fe20000001217 */
[----:B------:R-:W-:Y:S02]  /*9490*/  HADD2.F32 R0, -RZ, R71.H1_H1 ;  /* 0x30000047ff007230 */ /* 0x000fe40000004100 */
        /* <DEDUP_REMOVED lines=34> */
.L_x_458:
[----:B------:R-:W-:Y:S05]  /*96c0*/  BSYNC B0 ;  /* 0x0000000000007941 */ /* 0x000fea0003800000 */
.L_x_457:
[----:B------:R-:W-:Y:S01]  /*96d0*/  IADD3 R0, R16, 0x10, RZ ;  /* 0x0000001010007810 */ /* 0x000fe20007ffe0ff */
[----:B------:R-:W-:Y:S03]  /*96e0*/  BSSY B0, `(.L_x_459) ;  /* 0x000002d000007945 */ /* 0x000fe60003800000 */
[----:B------:R-:W-:-:S13]  /*96f0*/  ISETP.GE.AND P0, PT, R0, c[0x0][0x27c], PT ;  /* 0x00009f0000007a0c */ /* 0x000fda0003f06270 */
[----:B------:R-:W-:Y:S05]  /*9700*/  @P0 BRA `(.L_x_460) ;  /* 0x000002a000000947 */ /* 0x000fea0003800000 */
[----:B-1----:R-:W1:Y:S01]  /*9710*/  LDS.128 R8, [R30+0x2000] ;  /* 0x002000001e087984 */ /* 0x002e620000000c00 */
        /* <DEDUP_REMOVED lines=40> */
[----:B------:R1:W-:Y:S02]  /*99a0*/  STS.128 [R30+0x2000], R8 ;  /* 0x002000081e007388 */ /* 0x0003e40000000c00 */
.L_x_460:
[----:B------:R-:W-:Y:S05]  /*99b0*/  BSYNC B0 ;  /* 0x0000000000007941 */ /* 0x000fea0003800000 */
.L_x_459:
        /* <DEDUP_REMOVED lines=46> */
.L_x_462:
[----:B------:R-:W-:Y:S05]  /*9ca0*/  BSYNC B0 ;  /* 0x0000000000007941 */ /* 0x000fea0003800000 */
.L_x_461:
        /* <DEDUP_REMOVED lines=27> */
[----:B------:R-:W-:Y:S01]  /*9e60*/  HADD2.F32 R0, -RZ, R79.H1_H1 ;  /* 0x3000004fff007230 */ /* 0x000fe20000004100 */
        /* <DEDUP_REMOVED lines=18> */
.L_x_464:
[----:B------:R-:W-:Y:S05]  /*9f90*/  BSYNC B0 ;  /* 0x0000000000007941 */ /* 0x000fea0003800000 */
.L_x_463:
[----:B------:R-:W-:-:S04]  /*9fa0*/  IADD3 R0, R16, 0x28, RZ ;  /* 0x0000002810007810 */ /* 0x000fc80007ffe0ff */
        /* <DEDUP_REMOVED lines=44> */
.L_x_454:
[----:B------:R-:W-:Y:S05]  /*a270*/  BSYNC B1 ;  /* 0x0000000000017941 */ /* 0x000fea0003800000 */
.L_x_453:
[----:B------:R-:W-:-:S04]  /*a280*/  IADD3 R0, R60, 0x40, RZ ;  /* 0x000000403c007810 */ /* 0x000fc80007ffe0ff */
[----:B------:R-:W-:-:S13]  /*a290*/  ISETP.GE.AND P0, PT, R0, R61, PT ;  /* 0x0000003d0000720c */ /* 0x000fda0003f06270 */
[----:B------:R-:W-:Y:S05]  /*a2a0*/  @P0 BRA `(.L_x_465) ;  /* 0x00004b8000000947 */ /* 0x000fea0003800000 */
[----:B------:R-:W-:Y:S01]  /*a2b0*/  ISETP.GE.AND P0, PT, R16, c[0x0][0x27c], PT ;  /* 0x00009f0010007a0c */ /* 0x000fe20003f06270 */
[----:B------:R-:W-:-:S12]  /*a2c0*/  BSSY B0, `(.L_x_466) ;  /* 0x000002c000007945 */ /* 0x000fd80003800000 */
[----:B------:R-:W-:Y:S05]  /*a2d0*/  @P0 BRA `(.L_x_467) ;  /* 0x000002a000000947 */ /* 0x000fea0003800000 */
[----:B-1----:R-:W1:Y:S01]  /*a2e0*/  LDS.128 R8, [R30+0x1000] ;  /* 0x001000001e087984 */ /* 0x002e620000000c00 */
[----:B------:R-:W-:Y:S01]  /*a2f0*/  SHF.R.U32.HI R0, RZ, 0x10, R47 ;  /* 0x00000010ff007819 */ /* 0x000fe2000001162f */
[----:B------:R-:W-:Y:S01]  /*a300*/  HADD2.F32 R3, -RZ, R79.H0_H0 ;  /* 0x2000004fff037230 */ /* 0x000fe20000004100 */
        /* <DEDUP_REMOVED lines=39> */
.L_x_467:
[----:B------:R-:W-:Y:S05]  /*a580*/  BSYNC B0 ;  /* 0x0000000000007941 */ /* 0x000fea0003800000 */
.L_x_466:
[----:B------:R-:W-:Y:S01]  /*a590*/  IADD3 R0, R16, 0x8, RZ ;  /* 0x0000000810007810 */ /* 0x000fe20007ffe0ff */
[----:B------:R-:W-:Y:S03]  /*a5a0*/  BSSY B0, `(.L_x_468) ;  /* 0x000002d000007945 */ /* 0x000fe60003800000 */
[----:B------:R-:W-:-:S13]  /*a5b0*/  ISETP.GE.AND P0, PT, R0, c[0x0][0x27c], PT ;  /* 0x00009f0000007a0c */ /* 0x000fda0003f06270 */
        /* <DEDUP_REMOVED lines=43> */
.L_x_469:
[----:B------:R-:W-:Y:S05]  /*a870*/  BSYNC B0 ;  /* 0x0000000000007941 */ /* 0x000fea0003800000 */
.L_x_468:
        /* <DEDUP_REMOVED lines=46> */
.L_x_471:
[----:B------:R-:W-:Y:S05]  /*ab60*/  BSYNC B0 ;  /* 0x0000000000007941 */ /* 0x000fea0003800000 */
.L_x_470:
        /* <DEDUP_REMOVED lines=46> */
.L_x_473:
[----:B------:R-:W-:Y:S05]  /*ae50*/  BSYNC B0 ;  /* 0x0000000000007941 */ /* 0x000fea0003800000 */
.L_x_472:
        /* <DEDUP_REMOVED lines=46> */
.L_x_475:
[----:B------:R-:W-:Y:S05]  /*b140*/  BSYNC B0 ;  /* 0x0000000000007941 */ /* 0x000fea0003800000 */
.L_x_474:
        /* <DEDUP_REMOVED lines=21> */
[----:B------:R-:W-:Y:S01]  /*b2a0*/  FMUL.FTZ R9, R8, R0 ;  /* 0x0000000008097220 */ /* 0x000fe20000410000 */
        /* <DEDUP_REMOVED lines=22> */
[----:B------:R1:W-:Y:S01]  /*b410*/  STS.128 [R31+0x5000], R8 ;  /* 0x005000081f007388 */ /* 0x0003e20000000c00 */
[----:B------:R-:W-:Y:S05]  /*b420*/  BRA `(.L_x_465) ;  /* 0x00003a0000007947 */ /* 0x000fea0003800000 */
.L_x_448:
[----:B------:R-:W-:Y:S01]  /*b430*/  @P5 IMAD.HI.U32 R2, R0, c[0x0][0x2c8], RZ ;  /* 0x0000b20000025a27 */ /* 0x000fe200078e00ff */
[----:B------:R-:W-:Y:S01]  /*b440*/  BSSY B0, `(.L_x_476) ;  /* 0x0000047000007945 */ /* 0x000fe20003800000 */
[----:B------:R-:W-:Y:S01]  /*b450*/  CS2R R86, SRZ ;  /* 0x0000000000567805 */ /* 0x000fe2000001ff00 */
[----:B------:R-:W-:Y:S01]  /*b460*/  CS2R R54, SRZ ;  /* 0x0000000000367805 */ /* 0x000fe2000001ff00 */
[----:B------:R-:W-:Y:S01]  /*b470*/  IMAD.MOV.U32 R6, RZ, RZ, R10 ;  /* 0x000000ffff067224 */ /* 0x000fe200078e000a */
        /* <DEDUP_REMOVED lines=17> */
[----:B------:R-:W-:Y:S01]  /*b590*/  IMAD.IADD R2, R7, 0x1, R2 ;  /* 0x0000000107027824 */ /* 0x000fe200078e0202 */
[----:B------:R-:W-:-:S04]  /*b5a0*/  CS2R R16, SRZ ;  /* 0x0000000000107805 */ /* 0x000fc8000001ff00 */
[----:B------:R-:W-:Y:S02]  /*b5b0*/  LEA.HI.X R14, R6, c[0x0][0x274], R2, 0x1, P0 ;  /* 0x00009d00060e7a11 */ /* 0x000fe400000f0c02 */
[----:B------:R-:W-:Y:S01]  /*b5c0*/  MOV R2, R8 ;  /* 0x0000000800027202 */ /* 0x000fe20000000f00 */
[----:B------:R1:W2:Y:S04]  /*b5d0*/  SHFL.IDX PT, R6, R15, RZ, 0x1e1f ;  /* 0x001e1fff0f067589 */ /* 0x0002a800000e0000 */
[C---:B------:R-:W-:Y:S01]  /*b5e0*/  IMAD.WIDE.U32 R2, R0.reuse, c[0x0][0x290], R2 ;  /* 0x0000a40000027a25 */ /* 0x040fe200078e0002 */
[----:B------:R1:W3:Y:S03]  /*b5f0*/  SHFL.IDX PT, R7, R14, RZ, 0x1e1f ;  /* 0x001e1fff0e077589 */ /* 0x0002e600000e0000 */
[----:B------:R-:W-:Y:S01]  /*b600*/  IMAD R0, R0, c[0x0][0x294], R5 ;  /* 0x0000a50000007a24 */ /* 0x000fe200078e0205 */
[----:B------:R-:W-:-:S04]  /*b610*/  LEA R13, P0, R2, c[0x0][0x288], 0x1 ;  /* 0x0000a200020d7a11 */ /* 0x000fc800078008ff */
[----:B------:R-:W-:-:S04]  /*b620*/  IADD3 R0, R3, R0, RZ ;  /* 0x0000000003007210 */ /* 0x000fc80007ffe0ff */
[----:B------:R-:W-:Y:S02]  /*b630*/  LEA.HI.X R12, R2, c[0x0][0x28c], R0, 0x1, P0 ;  /* 0x0000a300020c7a11 */ /* 0x000fe400000f0c00 */
[----:B------:R-:W-:Y:S01]  /*b640*/  ISETP.GE.AND P0, PT, R30, R31, PT ;  /* 0x0000001f1e00720c */ /* 0x000fe20003f06270 */
[----:B------:R1:W4:Y:S04]  /*b650*/  SHFL.IDX PT, R2, R13, RZ, 0x1e1f ;  /* 0x001e1fff0d027589 */ /* 0x00032800000e0000 */
[----:B------:R1:W1:Y:S08]  /*b660*/  SHFL.IDX PT, R3, R12, RZ, 0x1e1f ;  /* 0x001e1fff0c037589 */ /* 0x00027000000e0000 */
[----:B------:R-:W-:Y:S05]  /*b670*/  @P0 BRA `(.L_x_477) ;  /* 0x0000023000000947 */ /* 0x000fea0003800000 */
[C---:B--23--:R-:W-:Y:S01]  /*b680*/  ISETP.GE.AND P0, PT, R61.reuse, c[0x0][0x27c], PT ;  /* 0x00009f003d007a0c */ /* 0x04cfe20003f06270 */
[----:B------:R-:W-:Y:S01]  /*b690*/  CS2R R22, SRZ ;  /* 0x0000000000167805 */ /* 0x000fe2000001ff00 */
[----:B------:R-:W-:Y:S01]  /*b6a0*/  CS2R R20, SRZ ;  /* 0x0000000000147805 */ /* 0x000fe2000001ff00 */
[----:B------:R-:W-:Y:S01]  /*b6b0*/  CS2R R18, SRZ ;  /* 0x0000000000127805 */ /* 0x000fe2000001ff00 */
[----:B------:R-:W-:Y:S01]  /*b6c0*/  CS2R R16, SRZ ;  /* 0x0000000000107805 */ /* 0x000fe2000001ff00 */
[----:B------:R-:W-:-:S08]  /*b6d0*/  IADD3 R5, R61, 0x10, RZ ;  /* 0x000000103d057810 */ /* 0x000fd00007ffe0ff */
[----:B------:R-:W-:-:S04]  /*b6e0*/  @!P0 IMAD.WIDE R10, R61, 0x2, R6 ;  /* 0x000000023d0a8825 */ /* 0x000fc800078e0206 */
[----:B-1--4-:R-:W-:Y:S01]  /*b6f0*/  @!P0 IMAD.WIDE R8, R61, 0x2, R2 ;  /* 0x000000023d088825 */ /* 0x012fe200078e0202 */
[----:B------:R1:W5:Y:S04]  /*b700*/  @!P0 LD.E.128 R20, [R10.64] ;  /* 0x0000000c0a148980 */ /* 0x000368000c101d00 */
[----:B------:R2:W5:Y:S01]  /*b710*/  @!P0 LD.E.128 R16, [R8.64] ;  /* 0x0000000c08108980 */ /* 0x000562000c101d00 */
[----:B------:R-:W-:Y:S01]  /*b720*/  ISETP.GE.AND P0, PT, R5, c[0x0][0x27c], PT ;  /* 0x00009f0005007a0c */ /* 0x000fe20003f06270 */
[----:B------:R-:W-:Y:S01]  /*b730*/  CS2R R38, SRZ ;  /* 0x0000000000267805 */ /* 0x000fe2000001ff00 */
[----:B------:R-:W-:Y:S01]  /*b740*/  CS2R R36, SRZ ;  /* 0x0000000000247805 */ /* 0x000fe2000001ff00 */
[----:B------:R-:W-:Y:S01]  /*b750*/  CS2R R42, SRZ ;  /* 0x00000000002a7805 */ /* 0x000fe2000001ff00 */
[----:B------:R-:W-:-:S09]  /*b760*/  CS2R R40, SRZ ;  /* 0x0000000000287805 */ /* 0x000fd2000001ff00 */
[----:B------:R-:W-:-:S04]  /*b770*/  @!P0 SHF.R.S32.HI R0, RZ, 0x1f, R5 ;  /* 0x0000001fff008819 */ /* 0x000fc80000011405 */
[----:B------:R-:W-:-:S04]  /*b780*/  @!P0 LEA.HI R0, R0, R5, RZ, 0x3 ;  /* 0x0000000500008211 */ /* 0x000fc800078f18ff */
[----:B------:R-:W-:Y:S02]  /*b790*/  @!P0 LOP3.LUT R0, R0, 0xfffffff8, RZ, 0xc0, !PT ;  /* 0xfffffff800008812 */ /* 0x000fe400078ec0ff */
[----:B------:R-:W-:-:S03]  /*b7a0*/  IADD3 R5, R61, 0x20, RZ ;  /* 0x000000203d057810 */ /* 0x000fc60007ffe0ff */
[----:B-1----:R-:W-:-:S04]  /*b7b0*/  @!P0 IMAD.WIDE R10, R0, 0x2, R6 ;  /* 0x00000002000a8825 */ /* 0x002fc800078e0206 */
[----:B--2---:R-:W-:Y:S01]  /*b7c0*/  @!P0 IMAD.WIDE R8, R0, 0x2, R2 ;  /* 0x0000000200088825 */ /* 0x004fe200078e0202 */
        /* <DEDUP_REMOVED lines=9> */
[----:B------:R-:W-:-:S05]  /*b860*/  @!P0 LOP3.LUT R0, R0, 0xfffffff8, RZ, 0xc0, !PT ;  /* 0xfffffff800008812 */ /* 0x000fca00078ec0ff */
[----:B------:R-:W-:-:S04]  /*b870*/  @!P0 IMAD.WIDE R6, R0, 0x2, R6 ;  /* 0x0000000200068825 */ /* 0x000fc800078e0206 */
[----:B------:R-:W-:Y:S01]  /*b880*/  @!P0 IMAD.WIDE R2, R0, 0x2, R2 ;  /* 0x0000000200028825 */ /* 0x000fe200078e0202 */
[----:B------:R1:W5:Y:S04]  /*b890*/  @!P0 LD.E.128 R52, [R6.64] ;  /* 0x0000000c06348980 */ /* 0x000368000c101d00 */
[----:B------:R1:W5:Y:S02]  /*b8a0*/  @!P0 LD.E.128 R56, [R2.64] ;  /* 0x0000000c02388980 */ /* 0x000364000c101d00 */
.L_x_477:
[----:B--23--:R-:W-:Y:S05]  /*b8b0*/  BSYNC B0 ;  /* 0x0000000000007941 */ /* 0x00cfea0003800000 */
.L_x_476:
[----:B-----5:R-:W-:Y:S01]  /*b8c0*/  IMAD.MOV.U32 R0, RZ, RZ, R55 ;  /* 0x000000ffff007224 */ /* 0x020fe200078e0037 */
[----:B-1----:R1:W2:Y:S01]  /*b8d0*/  SHFL.IDX PT, R9, R14, 0x1, 0x1e1f ;  /* 0x003e1f000e097f89 */ /* 0x0022a200000e0000 */
[----:B------:R-:W-:Y:S01]  /*b8e0*/  IMAD.MOV.U32 R3, RZ, RZ, R53 ;  /* 0x000000ffff037224 */ /* 0x000fe200078e0035 */
[----:B------:R-:W-:Y:S01]  /*b8f0*/  BSSY B0, `(.L_x_478) ;  /* 0x0000061000007945 */ /* 0x000fe20003800000 */
[----:B----4-:R-:W-:Y:S01]  /*b900*/  IMAD.MOV.U32 R2, RZ, RZ, R54 ;  /* 0x000000ffff027224 */ /* 0x010fe200078e0036 */
[----:B------:R-:W-:Y:S01]  /*b910*/  PRMT R94, R94, 0x5410, R0 ;  /* 0x000054105e5e7816 */ /* 0x000fe20000000000 */
[----:B------:R-:W-:Y:S01]  /*b920*/  IMAD.MOV.U32 R0, RZ, RZ, R39 ;  /* 0x000000ffff007224 */ /* 0x000fe200078e0027 */
[----:B------:R-:W-:Y:S01]  /*b930*/  PRMT R93, R3, 0x7610, R93 ;  /* 0x00007610035d7816 */ /* 0x000fe2000000005d */
[----:B------:R-:W-:Y:S01]  /*b940*/  IMAD.MOV.U32 R3, RZ, RZ, R37 ;  /* 0x000000ffff037224 */ /* 0x000fe200078e0025 */
[----:B------:R1:W3:Y:S01]  /*b950*/  SHFL.IDX PT, R8, R15, 0x1, 0x1e1f ;  /* 0x003e1f000f087f89 */ /* 0x0002e200000e0000 */
        /* <DEDUP_REMOVED lines=15> */
[----:B------:R1:W4:Y:S01]  /*ba50*/  SHFL.IDX PT, R11, R12, 0x1, 0x1e1f ;  /* 0x003e1f000c0b7f89 */ /* 0x00032200000e0000 */
        /* <DEDUP_REMOVED lines=16> */
[----:B------:R1:W1:Y:S01]  /*bb60*/  SHFL.IDX PT, R10, R13, 0x1, 0x1e1f ;  /* 0x003e1f000d0a7f89 */ /* 0x00026200000e0000 */
[----:B------:R-:W-:Y:S01]  /*bb70*/  IADD3 R0, R30, 0x40, RZ ;  /* 0x000000401e007810 */ /* 0x000fe20007ffe0ff */
[----:B------:R-:W-:Y:S01]  /*bb80*/  CS2R R84, SRZ ;  /* 0x0000000000547805 */ /* 0x000fe2000001ff00 */
[----:B------:R-:W-:Y:S01]  /*bb90*/  PRMT R89, R2, 0x7610, R89 ;  /* 0x0000761002597816 */ /* 0x000fe20000000059 */
[----:B------:R-:W-:Y:S01]  /*bba0*/  IMAD.MOV.U32 R2, RZ, RZ, R40 ;  /* 0x000000ffff027224 */ /* 0x000fe200078e0028 */
[----:B------:R-:W-:Y:S01]  /*bbb0*/  ISETP.GE.AND P0, PT, R0, R31, PT ;  /* 0x0000001f0000720c */ /* 0x000fe20003f06270 */
[----:B------:R-:W-:Y:S01]  /*bbc0*/  CS2R R74, SRZ ;  /* 0x00000000004a7805 */ /* 0x000fe2000001ff00 */
[----:B------:R-:W-:Y:S01]  /*bbd0*/  PRMT R93, R93, 0x5410, R5 ;  /* 0x000054105d5d7816 */ /* 0x000fe20000000005 */
[----:B------:R-:W-:Y:S01]  /*bbe0*/  IMAD.MOV.U32 R5, RZ, RZ, R18 ;  /* 0x000000ffff057224 */ /* 0x000fe200078e0012 */
[----:B------:R-:W-:Y:S01]  /*bbf0*/  PRMT R88, R2, 0x7610, R88 ;  /* 0x0000761002587816 */ /* 0x000fe20000000058 */
[----:B------:R-:W-:Y:S01]  /*bc00*/  IMAD.MOV.U32 R2, RZ, RZ, R16 ;  /* 0x000000ffff027224 */ /* 0x000fe200078e0010 */
[----:B------:R-:W-:Y:S01]  /*bc10*/  CS2R R72, SRZ ;  /* 0x0000000000487805 */ /* 0x000fe2000001ff00 */
[----:B------:R-:W-:Y:S01]  /*bc20*/  CS2R R66, SRZ ;  /* 0x0000000000427805 */ /* 0x000fe2000001ff00 */
[----:B------:R-:W-:Y:S01]  /*bc30*/  PRMT R51, R5, 0x7610, R51 ;  /* 0x0000761005337816 */ /* 0x000fe20000000033 */
[----:B------:R-:W-:Y:S01]  /*bc40*/  CS2R R64, SRZ ;  /* 0x0000000000407805 */ /* 0x000fe2000001ff00 */
[----:B------:R-:W-:Y:S01]  /*bc50*/  PRMT R28, R2, 0x7610, R28 ;  /* 0x00007610021c7816 */ /* 0x000fe2000000001c */
[----:B------:R-:W-:Y:S01]  /*bc60*/  CS2R R82, SRZ ;  /* 0x0000000000527805 */ /* 0x000fe2000001ff00 */
[----:B------:R-:W-:Y:S01]  /*bc70*/  CS2R R80, SRZ ;  /* 0x0000000000507805 */ /* 0x000fe2000001ff00 */
[----:B------:R-:W-:Y:S01]  /*bc80*/  CS2R R78, SRZ ;  /* 0x00000000004e7805 */ /* 0x000fe2000001ff00 */
[----:B------:R-:W-:Y:S01]  /*bc90*/  CS2R R76, SRZ ;  /* 0x00000000004c7805 */ /* 0x000fe2000001ff00 */
[----:B------:R-:W-:Y:S01]  /*bca0*/  CS2R R70, SRZ ;  /* 0x0000000000467805 */ /* 0x000fe2000001ff00 */
[----:B------:R-:W-:Y:S01]  /*bcb0*/  CS2R R68, SRZ ;  /* 0x0000000000447805 */ /* 0x000fe2000001ff00 */
[----:B------:R-:W-:Y:S05]  /*bcc0*/  @P0 BRA `(.L_x_479) ;  /* 0x0000023000000947 */ /* 0x000fea0003800000 */
[----:B--234-:R-:W-:Y:S01]  /*bcd0*/  ISETP.GE.AND P0, PT, R61, c[0x0][0x27c], PT ;  /* 0x00009f003d007a0c */ /* 0x01cfe20003f06270 */
[----:B------:R-:W-:Y:S01]  /*bce0*/  CS2R R70, SRZ ;  /* 0x0000000000467805 */ /* 0x000fe2000001ff00 */
[----:B------:R-:W-:Y:S01]  /*bcf0*/  CS2R R68, SRZ ;  /* 0x0000000000447805 */ /* 0x000fe2000001ff00 */
[----:B------:R-:W-:Y:S01]  /*bd00*/  CS2R R66, SRZ ;  /* 0x0000000000427805 */ /* 0x000fe2000001ff00 */
[----:B------:R-:W-:-:S09]  /*bd10*/  CS2R R64, SRZ ;  /* 0x0000000000407805 */ /* 0x000fd2000001ff00 */
[----:B-1----:R-:W-:-:S04]  /*bd20*/  @!P0 IMAD.WIDE R2, R61, 0x2, R10 ;  /* 0x000000023d028825 */ /* 0x002fc800078e020a */
[C---:B------:R-:W-:Y:S01]  /*bd30*/  @!P0 IMAD.WIDE R6, R61.reuse, 0x2, R8 ;  /* 0x000000023d068825 */ /* 0x040fe200078e0208 */
[----:B------:R1:W5:Y:S04]  /*bd40*/  @!P0 LD.E.128 R68, [R2.64] ;  /* 0x0000000c02448980 */ /* 0x000368000c101d00 */
[----:B------:R2:W5:Y:S01]  /*bd50*/  @!P0 LD.E.128 R64, [R6.64] ;  /* 0x0000000c06408980 */ /* 0x000562000c101d00 */
[----:B-1----:R-:W-:-:S04]  /*bd60*/  IADD3 R2, R61, 0x10, RZ ;  /* 0x000000103d027810 */ /* 0x002fc80007ffe0ff */
[----:B------:R-:W-:Y:S01]  /*bd70*/  ISETP.GE.AND P0, PT, R2, c[0x0][0x27c], PT ;  /* 0x00009f0002007a0c */ /* 0x000fe20003f06270 */
[----:B------:R-:W-:-:S12]  /*bd80*/  CS2R R78, SRZ ;  /* 0x00000000004e7805 */ /* 0x000fd8000001ff00 */
[----:B------:R-:W-:-:S04]  /*bd90*/  @!P0 SHF.R.S32.HI R0, RZ, 0x1f, R2 ;  /* 0x0000001fff008819 */ /* 0x000fc80000011402 */
[----:B------:R-:W-:-:S04]  /*bda0*/  @!P0 LEA.HI R0, R0, R2, RZ, 0x3 ;  /* 0x0000000200008211 */ /* 0x000fc800078f18ff */
[----:B------:R-:W-:Y:S01]  /*bdb0*/  @!P0 LOP3.LUT R0, R0, 0xfffffff8, RZ, 0xc0, !PT ;  /* 0xfffffff800008812 */ /* 0x000fe200078ec0ff */
[----:B------:R-:W-:Y:S01]  /*bdc0*/  CS2R R76, SRZ ;  /* 0x00000000004c7805 */ /* 0x000fe2000001ff00 */
[----:B------:R-:W-:-:S03]  /*bdd0*/  CS2R R74, SRZ ;  /* 0x00000000004a7805 */ /* 0x000fc6000001ff00 */
[----:B------:R-:W-:Y:S01]  /*bde0*/  @!P0 IMAD.WIDE R2, R0, 0x2, R10 ;  /* 0x0000000200028825 */ /* 0x000fe200078e020a */
[----:B------:R-:W-:-:S03]  /*bdf0*/  CS2R R72, SRZ ;  /* 0x0000000000487805 */ /* 0x000fc6000001ff00 */
[----:B--2---:R-:W-:Y:S01]  /*be00*/  @!P0 IMAD.WIDE R6, R0, 0x2, R8 ;  /* 0x0000000200068825 */ /* 0x004fe200078e0208 */
        /* <DEDUP_REMOVED lines=9> */
[----:B------:R-:W-:Y:S01]  /*bea0*/  CS2R R82, SRZ ;  /* 0x0000000000527805 */ /* 0x000fe2000001ff00 */
[----:B------:R-:W-:Y:S02]  /*beb0*/  CS2R R80, SRZ ;  /* 0x0000000000507805 */ /* 0x000fe4000001ff00 */
[----:B--2---:R-:W-:-:S04]  /*bec0*/  @!P0 IMAD.WIDE R6, R0, 0x2, R8 ;  /* 0x0000000200068825 */ /* 0x004fc800078e0208 */
[----:B------:R-:W-:Y:S01]  /*bed0*/  @!P0 IMAD.WIDE R2, R0, 0x2, R10 ;  /* 0x0000000200028825 */ /* 0x000fe200078e020a */
[----:B------:R1:W5:Y:S04]  /*bee0*/  @!P0 LD.E.128 R84, [R6.64] ;  /* 0x0000000c06548980 */ /* 0x000368000c101d00 */
[----:B------:R1:W5:Y:S02]  /*bef0*/  @!P0 LD.E.128 R80, [R2.64] ;  /* 0x0000000c02508980 */ /* 0x000364000c101d00 */
.L_x_479:
[----:B--234-:R-:W-:Y:S05]  /*bf00*/  BSYNC B0 ;  /* 0x0000000000007941 */ /* 0x01cfea0003800000 */
.L_x_478:
[----:B-1---5:R-:W-:Y:S01]  /*bf10*/  IMAD.MOV.U32 R2, RZ, RZ, R87 ;  /* 0x000000ffff027224 */ /* 0x022fe200078e0057 */
[----:B------:R-:W-:-:S04]  /*bf20*/  DEPBAR.LE SB0, 0x1 ;  /* 0x000080400000791a */ /* 0x000fc80000000000 */
[----:B------:R-:W-:Y:S01]  /*bf30*/  IMAD.MOV.U32 R5, RZ, RZ, R85 ;  /* 0x000000ffff057224 */ /* 0x000fe200078e0055 */
[----:B------:R-:W-:Y:S01]  /*bf40*/  PRMT R106, R2, 0x7610, R106 ;  /* 0x00007610026a7816 */ /* 0x000fe2000000006a */
[----:B------:R-:W-:Y:S01]  /*bf50*/  IMAD.MOV.U32 R2, RZ, RZ, R75 ;  /* 0x000000ffff027224 */ /* 0x000fe200078e004b */
[----:B------:R-:W-:Y:S01]  /*bf60*/  BSSY B1, `(.L_x_480) ;  /* 0x0000187000017945 */ /* 0x000fe20003800000 */
[----:B------:R-:W-:Y:S01]  /*bf70*/  IMAD.MOV.U32 R3, RZ, RZ, R86 ;  /* 0x000000ffff037224 */ /* 0x000fe200078e0056 */
[----:B------:R-:W-:Y:S01]  /*bf80*/  PRMT R107, R5, 0x7610, R107 ;  /* 0x00007610056b7816 */ /* 0x000fe2000000006b */
[----:B------:R-:W-:Y:S01]  /*bf90*/  IMAD.MOV.U32 R5, RZ, RZ, R73 ;  /* 0x000000ffff057224 */ /* 0x000fe200078e0049 */
[----:B------:R-:W-:Y:S01]  /*bfa0*/  PRMT R101, R2, 0x7610, R101 ;  /* 0x0000761002657816 */ /* 0x000fe20000000065 */
[----:B------:R-:W-:Y:S02]  /*bfb0*/  IMAD.MOV.U32 R2, RZ, RZ, R67 ;  /* 0x000000ffff027224 */ /* 0x000fe400078e0043 */
        /* <DEDUP_REMOVED lines=10> */
[----:B------:R-:W-:-:S02]  /*c060*/  IMAD.MOV.U32 R5, RZ, RZ, R81 ;  /* 0x000000ffff057224 */ /* 0x000fc400078e0051 */
[----:B------:R-:W-:Y:S01]  /*c070*/  IMAD.MOV.U32 R2, RZ, RZ, R79 ;  /* 0x000000ffff027224 */ /* 0x000fe200078e004f */
[----:B------:R-:W-:Y:S01]  /*c080*/  PRMT R103, R0, 0x5410, R3 ;  /* 0x0000541000677816 */ /* 0x000fe20000000003 */
[----:B------:R-:W-:Y:S01]  /*c090*/  IMAD.MOV.U32 R0, RZ, RZ, R64 ;  /* 0x000000ffff007224 */ /* 0x000fe200078e0040 */
[----:B------:R-:W-:Y:S02]  /*c0a0*/  MOV R3, R66 ;  /* 0x0000004200037202 */ /* 0x000fe40000000f00 */
[----:B------:R-:W-:Y:S01]  /*c0b0*/  PRMT R105, R105, 0x5410, R5 ;  /* 0x0000541069697816 */ /* 0x000fe20000000005 */
[----:B------:R-:W-:Y:S01]  /*c0c0*/  IMAD.IADD R5, R31, 0x1, -R196 ;  /* 0x000000011f057824 */ /* 0x000fe200078e0ac4 */
[----:B------:R-:W-:Y:S01]  /*c0d0*/  PRMT R99, R0, 0x5410, R3 ;  /* 0x0000541000637816 */ /* 0x000fe20000000003 */
[----:B------:R-:W-:Y:S01]  /*c0e0*/  IMAD.MOV.U32 R3, RZ, RZ, R82 ;  /* 0x000000ffff037224 */ /* 0x000fe200078e0052 */
[----:B------:R-:W-:Y:S02]  /*c0f0*/  MOV R0, R80 ;  /* 0x0000005000007202 */ /* 0x000fe40000000f00 */
[----:B------:R-:W-:-:S02]  /*c100*/  IMNMX R62, R5, 0x80, PT ;  /* 0x00000080053e7817 */ /* 0x000fc40003800200 */
[----:B------:R-:W-:Y:S01]  /*c110*/  PRMT R106, R106, 0x5410, R0 ;  /* 0x000054106a6a7816 */ /* 0x000fe20000000000 */
[----:B------:R-:W-:Y:S01]  /*c120*/  IMAD.MOV.U32 R0, RZ, RZ, R76 ;  /* 0x000000ffff007224 */ /* 0x000fe200078e004c */
[----:B------:R-:W-:Y:S01]  /*c130*/  BAR.SYNC.DEFER_BLOCKING 0x0 ;  /* 0x0000000000007b1d */ /* 0x000fe20000010000 */
[----:B------:R-:W-:Y:S02]  /*c140*/  ISETP.GE.AND P0, PT, R60, R62, PT ;  /* 0x0000003e3c00720c */ /* 0x000fe40003f06270 */
[----:B------:R-:W-:Y:S01]  /*c150*/  PRMT R107, R107, 0x5410, R3 ;  /* 0x000054106b6b7816 */ /* 0x000fe20000000003 */
[----:B------:R-:W-:Y:S01]  /*c160*/  IMAD.MOV.U32 R3, RZ, RZ, R78 ;  /* 0x000000ffff037224 */ /* 0x000fe200078e004e */
[----:B------:R-:W-:Y:S01]  /*c170*/  PRMT R100, R2, 0x7610, R100 ;  /* 0x0000761002647816 */ /* 0x000fe20000000064 */
[----:B------:R-:W-:Y:S01]  /*c180*/  IMAD.MOV.U32 R2, RZ, RZ, R77 ;  /* 0x000000ffff027224 */ /* 0x000fe200078e004d */
[----:B------:R-:W-:Y:S02]  /*c190*/  PRMT R101, R101, 0x5410, R0 ;  /* 0x0000541065657816 */ /* 0x000fe40000000000 */
[----:B------:R-:W-:-:S02]  /*c1a0*/  MOV R0, R70 ;  /* 0x0000004600007202 */ /* 0x000fc40000000f00 */
[----:B------:R-:W-:Y:S01]  /*c1b0*/  PRMT R102, R102, 0x5410, R3 ;  /* 0x0000541066667816 */ /* 0x000fe20000000003 */
[----:B------:R-:W-:Y:S01]  /*c1c0*/  IMAD.MOV.U32 R3, RZ, RZ, R71 ;  /* 0x000000ffff037224 */ /* 0x000fe200078e0047 */
[----:B------:R-:W-:Y:S01]  /*c1d0*/  PRMT R100, R100, 0x5410, R2 ;  /* 0x0000541064647816 */ /* 0x000fe20000000002 */
[----:B------:R-:W-:Y:S01]  /*c1e0*/  IMAD.MOV.U32 R2, RZ, RZ, R68 ;  /* 0x000000ffff027224 */ /* 0x000fe200078e0044 */
[----:B------:R-:W-:Y:S01]  /*c1f0*/  PRMT R98, R98, 0x5410, R0 ;  /* 0x0000541062627816 */ /* 0x000fe20000000000 */
[----:B------:R-:W-:-:S03]  /*c200*/  IMAD.MOV.U32 R0, RZ, RZ, R69 ;  /* 0x000000ffff007224 */ /* 0x000fc600078e0045 */
[----:B------:R-:W-:Y:S02]  /*c210*/  PRMT R97, R2, 0x7610, R97 ;  /* 0x0000761002617816 */ /* 0x000fe40000000061 */
[----:B------:R-:W-:Y:S01]  /*c220*/  PRMT R96, R3, 0x5410, R0 ;  /* 0x0000541003607816 */ /* 0x000fe20000000000 */
[----:B------:R-:W-:Y:S05]  /*c230*/  @P0 BRA `(.L_x_481) ;  /* 0x0000159000000947 */ /* 0x000fea0003800000 */
[----:B------:R-:W-:Y:S01]  /*c240*/  ISETP.GE.AND P0, PT, R61, c[0x0][0x27c], PT ;  /* 0x00009f003d007a0c */ /* 0x000fe20003f06270 */
[----:B------:R-:W-:-:S12]  /*c250*/  BSSY B0, `(.L_x_482) ;  /* 0x000006d000007945 */ /* 0x000fd80003800000 */
[----:B------:R-:W-:Y:S05]  /*c260*/  @P0 BRA `(.L_x_483) ;  /* 0x000006b000000947 */ /* 0x000fea0003800000 */
[----:B------:R-:W-:Y:S02]  /*c270*/  LEA.HI R2, R60, R60, RZ, 0x1 ;  /* 0x0000003c3c027211 */ /* 0x000fe400078f08ff */
[----:B------:R-:W-:Y:S02]  /*c280*/  MOV R3, c[0x0][0x27c] ;  /* 0x00009f0000037a02 */ /* 0x000fe40000000f00 */
[----:B------:R-:W-:Y:S02]  /*c290*/  LOP3.LUT R2, R2, 0x7fffffe, RZ, 0xc0, !PT ;  /* 0x07fffffe02027812 */ /* 0x000fe400078ec0ff */
[----:B------:R-:W-:Y:S02]  /*c2a0*/  SHF.L.U32 R0, R118, 0x6, RZ ;  /* 0x0000000676007819 */ /* 0x000fe400000006ff */
[----:B------:R-:W-:Y:S01]  /*c2b0*/  LEA.HI R3, R3, R48, RZ, 0x1d ;  /* 0x0000003003037211 */ /* 0x000fe200078fe8ff */
[----:B------:R-:W-:Y:S01]  /*c2c0*/  IMAD.IADD R2, R60, 0x1, -R2 ;  /* 0x000000013c027824 */ /* 0x000fe200078e0a02 */
[----:B------:R-:W-:-:S02]  /*c2d0*/  LOP3.LUT R0, R0, 0xc0, RZ, 0xc0, !PT ;  /* 0x000000c000007812 */ /* 0x000fc400078ec0ff */
[----:B------:R-:W-:Y:S02]  /*c2e0*/  SHF.R.S32.HI R6, RZ, 0x1f, R3 ;  /* 0x0000001fff067819 */ /* 0x000fe40000011403 */
[----:B------:R-:W-:Y:S02]  /*c2f0*/  LOP3.LUT R5, R0, 0x18, R61, 0xf8, !PT ;  /* 0x0000001800057812 */ /* 0x000fe400078ef83d */
[----:B------:R-:W-:Y:S02]  /*c300*/  SHF.R.U32.HI R8, RZ, 0x3, R0 ;  /* 0x00000003ff087819 */ /* 0x000fe40000011600 */
[----:B------:R-:W-:Y:S01]  /*c310*/  LEA.HI R6, R6, R3, RZ, 0x2 ;  /* 0x0000000306067211 */ /* 0x000fe200078f10ff */
[----:B------:R-:W-:Y:S01]  /*c320*/  IMAD.SHL.U32 R3, R3, 0x8, RZ ;  /* 0x0000000803037824 */ /* 0x000fe200078e00ff */
[----:B------:R-:W-:Y:S02]  /*c330*/  LEA R2, R92, R2, 0x3 ;  /* 0x000000025c027211 */ /* 0x000fe400078e18ff */
[----:B------:R-:W-:-:S02]  /*c340*/  LOP3.LUT R7, R5, R8, RZ, 0x3c, !PT ;  /* 0x0000000805077212 */ /* 0x000fc400078e3cff */
[----:B------:R-:W-:Y:S02]  /*c350*/  SHF.L.U32 R5, R2, 0x5, RZ ;  /* 0x0000000502057819 */ /* 0x000fe400000006ff */
[----:B------:R-:W-:Y:S02]  /*c360*/  LOP3.LUT R0, R0, 0x18, R3, 0xf8, !PT ;  /* 0x0000001800007812 */ /* 0x000fe400078ef803 */
[----:B------:R-:W-:Y:S01]  /*c370*/  SHF.L.U32 R2, R6, 0xa, RZ ;  /* 0x0000000a06027819 */ /* 0x000fe200000006ff */
[----:B------:R-:W-:Y:S01]  /*c380*/  IMAD.IADD R3, R5, 0x1, R7 ;  /* 0x0000000105037824 */ /* 0x000fe200078e0207 */
[----:B------:R-:W-:Y:S02]  /*c390*/  LOP3.LUT R0, R0, R8, RZ, 0x3c, !PT ;  /* 0x0000000800007212 */ /* 0x000fe400078e3cff */
[----:B------:R-:W-:Y:S02]  /*c3a0*/  LOP3.LUT R2, R2, 0x7ffff000, RZ, 0xc0, !PT ;  /* 0x7ffff00002027812 */ /* 0x000fe400078ec0ff */
[----:B------:R-:W-:-:S02]  /*c3b0*/  SHF.L.U32 R35, R3, 0x1, RZ ;  /* 0x0000000103237819 */ /* 0x000fc400000006ff */
[----:B------:R-:W-:Y:S02]  /*c3c0*/  IADD3 R0, R0, R2, R5 ;  /* 0x0000000200007210 */ /* 0x000fe40007ffe005 */
[--C-:B------:R-:W-:Y:S01]  /*c3d0*/  SHF.R.U64 R45, R18, 0x10, R19.reuse ;  /* 0x00000010122d7819 */ /* 0x100fe20000001213 */
[----:B------:R-:W1:Y:S01]  /*c3e0*/  LDS.128 R8, [R35+0x6080] ;  /* 0x0060800023087984 */ /* 0x000e620000000c00 */
[----:B------:R-:W-:Y:S01]  /*c3f0*/  SHF.L.U32 R33, R0, 0x1, RZ ;  /* 0x0000000100217819 */ /* 0x000fe200000006ff */
[----:B------:R-:W-:Y:S01]  /*c400*/  HADD2.F32 R0, -RZ, R27.H0_H0 ;  /* 0x2000001bff007230 */ /* 0x000fe20000004100 */
[----:B------:R-:W-:Y:S02]  /*c410*/  SHF.R.U32.HI R2, RZ, 0x10, R19 ;  /* 0x00000010ff027819 */ /* 0x000fe40000011613 */
[----:B------:R-:W-:Y:S01]  /*c420*/  SHF.R.U64 R47, R22, 0x10, R23 ;  /* 0x00000010162f7819 */ /* 0x000fe20000001217 */
[----:B------:R-:W2:Y:S01]  /*c430*/  LDS.128 R12, [R33+0x6080] ;  /* 0x00608000210c7984 */ /* 0x000ea20000000c00 */
[----:B------:R-:W-:-:S02]  /*c440*/  SHF.R.U64 R46, R20, 0x10, R21 ;  /* 0x00000010142e7819 */ /* 0x000fc40000001215 */
[--C-:B------:R-:W-:Y:S01]  /*c450*/  SHF.R.U64 R29, R16, 0x10, R17.reuse ;  /* 0x00000010101d7819 */ /* 0x100fe20000001211 */
[----:B------:R-:W-:Y:S01]  /*c460*/  HADD2.F32 R47, -RZ, R47.H0_H0 ;  /* 0x2000002fff2f7230 */ /* 0x000fe20000004100 */
[----:B------:R-:W-:Y:S01]  /*c470*/  SHF.R.U32.HI R16, RZ, 0x10, R17 ;  /* 0x00000010ff107819 */ /* 0x000fe20000011611 */
[----:B------:R-:W-:Y:S01]  /*c480*/  HADD2.F32 R46, -RZ, R46.H0_H0 ;  /* 0x2000002eff2e7230 */ /* 0x000fe20000004100 */
[----:B------:R-:W-:Y:S02]  /*c490*/  SHF.R.U32.HI R25, RZ, 0x10, R23 ;  /* 0x00000010ff197819 */ /* 0x000fe40000011617 */
[----:B------:R-:W-:-:S03]  /*c4a0*/  SHF.R.U32.HI R26, RZ, 0x10, R21 ;  /* 0x00000010ff1a7819 */ /* 0x000fc60000011615 */
[----:B------:R-:W-:Y:S02]  /*c4b0*/  HADD2.F32 R50, -RZ, R25.H0_H0 ;  /* 0x20000019ff327230 */ /* 0x000fe40000004100 */
[----:B-1----:R-:W-:Y:S02]  /*c4c0*/  HADD2.F32 R18, -RZ, R11.H0_H0 ;  /* 0x2000000bff127230 */ /* 0x002fe40000004100 */
[--C-:B------:R-:W-:Y:S02]  /*c4d0*/  HADD2.F32 R22, -RZ, R8.reuse.H0_H0 ;  /* 0x20000008ff167230 */ /* 0x100fe40000004100 */
[----:B------:R-:W-:Y:S01]  /*c4e0*/  HADD2.F32 R24, -RZ, R8.H1_H1 ;  /* 0x30000008ff187230 */ /* 0x000fe20000004100 */
[----:B------:R-:W-:Y:S01]  /*c4f0*/  FMUL.FTZ R7, R18, R0 ;  /* 0x0000000012077220 */ /* 0x000fe20000410000 */
[--C-:B------:R-:W-:Y:S02]  /*c500*/  HADD2.F32 R20, -RZ, R9.reuse.H0_H0 ;  /* 0x20000009ff147230 */ /* 0x100fe40000004100 */
[----:B------:R-:W-:-:S02]  /*c510*/  HADD2.F32 R19, -RZ, R9.H1_H1 ;  /* 0x30000009ff137230 */ /* 0x000fc40000004100 */
[--C-:B--2---:R-:W-:Y:S02]  /*c520*/  HADD2.F32 R6, -RZ, R13.reuse.H0_H0 ;  /* 0x2000000dff067230 */ /* 0x104fe40000004100 */
[----:B------:R-:W-:Y:S02]  /*c530*/  HADD2.F32 R8, -RZ, R13.H1_H1 ;  /* 0x3000000dff087230 */ /* 0x000fe40000004100 */
[--C-:B------:R-:W-:Y:S02]  /*c540*/  HADD2.F32 R5, -RZ, R15.reuse.H0_H0 ;  /* 0x2000000fff057230 */ /* 0x100fe40000004100 */
[----:B------:R-:W-:Y:S02]  /*c550*/  HADD2.F32 R3, -RZ, R15.H1_H1 ;  /* 0x3000000fff037230 */ /* 0x000fe40000004100 */
[--C-:B------:R-:W-:Y:S01]  /*c560*/  HADD2.F32 R9, -RZ, R12.reuse.H0_H0 ;  /* 0x2000000cff097230 */ /* 0x100fe20000004100 */
[----:B------:R-:W-:Y:S01]  /*c570*/  FMUL.FTZ R31, R5, R0 ;  /* 0x00000000051f7220 */ /* 0x000fe20000410000 */
[----:B------:R-:W-:-:S02]  /*c580*/  HADD2.F32 R13, -RZ, R12.H1_H1 ;  /* 0x3000000cff0d7230 */ /* 0x000fc40000004100 */
[----:B------:R-:W-:Y:S02]  /*c590*/  HADD2.F32 R12, -RZ, R28.H1_H1 ;  /* 0x3000001cff0c7230 */ /* 0x000fe40000004100 */
[----:B------:R-:W-:Y:S02]  /*c5a0*/  HADD2.F32 R15, -RZ, R2.H0_H0 ;  /* 0x20000002ff0f7230 */ /* 0x000fe40000004100 */
[----:B------:R-:W-:Y:S01]  /*c5b0*/  HADD2.F32 R2, -RZ, R27.H1_H1 ;  /* 0x3000001bff027230 */ /* 0x000fe20000004100 */
[----:B------:R-:W-:Y:S01]  /*c5c0*/  FFMA.FTZ R44, R5, R12, R7 ;  /* 0x0000000c052c7223 */ /* 0x000fe20000010007 */
[----:B------:R-:W-:Y:S01]  /*c5d0*/  HADD2.F32 R17, -RZ, R11.H1_H1 ;  /* 0x3000000bff117230 */ /* 0x000fe20000004100 */
[-C--:B------:R-:W-:Y:S01]  /*c5e0*/  FMUL.FTZ R7, R3, R15.reuse ;  /* 0x0000000f03077220 */ /* 0x080fe20000410000 */
[----:B------:R-:W-:Y:S01]  /*c5f0*/  HADD2.F32 R11, -RZ, R32.H0_H0 ;  /* 0x20000020ff0b7230 */ /* 0x000fe20000004100 */
[-C--:B------:R-:W-:Y:S01]  /*c600*/  FMUL.FTZ R5, R20, R2.reuse ;  /* 0x0000000214057220 */ /* 0x080fe20000410000 */
[----:B------:R-:W-:Y:S01]  /*c610*/  HADD2.F32 R21, -RZ, R10.H0_H0 ;  /* 0x2000000aff157230 */ /* 0x000fe20000004100 */
[C---:B------:R-:W-:Y:S01]  /*c620*/  FMUL.FTZ R27, R6.reuse, R2 ;  /* 0x00000002061b7220 */ /* 0x040fe20000410000 */
[----:B------:R-:W-:Y:S01]  /*c630*/  HADD2.F32 R2, -RZ, R28.H0_H0 ;  /* 0x2000001cff027230 */ /* 0x000fe20000004100 */
[----:B------:R-:W-:Y:S01]  /*c640*/  FMUL.FTZ R0, R17, R15 ;  /* 0x0000000f11007220 */ /* 0x000fe20000410000 */
[----:B------:R-:W-:Y:S01]  /*c650*/  HADD2.F32 R15, -RZ, R16.H0_H0 ;  /* 0x20000010ff0f7230 */ /* 0x000fe20000004100 */
[----:B------:R-:W-:Y:S01]  /*c660*/  FFMA.FTZ R32, R6, R11, R5 ;  /* 0x0000000b06207223 */ /* 0x000fe20000010005 */
[----:B------:R-:W-:Y:S01]  /*c670*/  HADD2.F32 R6, -RZ, R49.H0_H0 ;  /* 0x20000031ff067230 */ /* 0x000fe20000004100 */
[----:B------:R-:W-:Y:S01]  /*c680*/  FMUL.FTZ R5, R22, R2 ;  /* 0x0000000216057220 */ /* 0x000fe20000410000 */
[----:B------:R-:W-:Y:S01]  /*c690*/  HADD2.F32 R49, -RZ, R26.H0_H0 ;  /* 0x2000001aff317230 */ /* 0x000fe20000004100 */
[----:B------:R-:W-:Y:S01]  /*c6a0*/  FFMA.FTZ R34, R3, R50, R0 ;  /* 0x0000003203227223 */ /* 0x000fe20000010000 */
[----:B------:R-:W-:Y:S01]  /*c6b0*/  HADD2.F32 R23, -RZ, R10.H1_H1 ;  /* 0x3000000aff177230 */ /* 0x000fe20000004100 */
[----:B------:R-:W-:Y:S01]  /*c6c0*/  FMUL.FTZ R3, R19, R15 ;  /* 0x0000000f13037220 */ /* 0x000fe20000410000 */
[--C-:B------:R-:W-:Y:S01]  /*c6d0*/  HADD2.F32 R10, -RZ, R14.reuse.H0_H0 ;  /* 0x2000000eff0a7230 */ /* 0x100fe20000004100 */
[C---:B------:R-:W-:Y:S01]  /*c6e0*/  FFMA.FTZ R28, R9.reuse, R6, R5 ;  /* 0x00000006091c7223 */ /* 0x040fe20000010005 */
[----:B------:R-:W-:Y:S01]  /*c6f0*/  HADD2.F32 R0, -RZ, R51.H0_H0 ;  /* 0x20000033ff007230 */ /* 0x000fe20000004100 */
[C---:B------:R-:W-:Y:S01]  /*c700*/  FFMA.FTZ R30, R8.reuse, R49, R3 ;  /* 0x00000031081e7223 */ /* 0x040fe20000010003 */
[----:B------:R-:W-:Y:S01]  /*c710*/  HADD2.F32 R5, -RZ, R29.H0_H0 ;  /* 0x2000001dff057230 */ /* 0x000fe20000004100 */
[----:B------:R-:W-:Y:S01]  /*c720*/  FMUL.FTZ R26, R8, R15 ;  /* 0x0000000f081a7220 */ /* 0x000fe20000410000 */
[----:B------:R-:W-:Y:S01]  /*c730*/  HADD2.F32 R3, -RZ, R51.H1_H1 ;  /* 0x30000033ff037230 */ /* 0x000fe20000004100 */
[----:B------:R-:W-:Y:S01]  /*c740*/  FMUL.FTZ R16, R9, R2 ;  /* 0x0000000209107220 */ /* 0x000fe20000410000 */
[----:B------:R-:W-:Y:S01]  /*c750*/  HADD2.F32 R9, -RZ, R45.H0_H0 ;  /* 0x2000002dff097230 */ /* 0x000fe20000004100 */
[-C--:B------:R-:W-:Y:S01]  /*c760*/  FMUL.FTZ R2, R21, R0.reuse ;  /* 0x0000000015027220 */ /* 0x080fe20000410000 */
[----:B------:R-:W-:Y:S01]  /*c770*/  HADD2.F32 R14, -RZ, R14.H1_H1 ;  /* 0x3000000eff0e7230 */ /* 0x000fe20000004100 */
[----:B------:R-:W-:-:S02]  /*c780*/  FMUL.FTZ R8, R10, R0 ;  /* 0x000000000a087220 */ /* 0x000fc40000410000 */
[----:B------:R-:W-:Y:S02]  /*c790*/  FMUL.FTZ R0, R24, R5 ;  /* 0x0000000518007220 */ /* 0x000fe40000410000 */
[----:B------:R-:W-:Y:S02]  /*c7a0*/  FFMA.FTZ R29, R10, R3, R2 ;  /* 0x000000030a1d7223 */ /* 0x000fe40000010002 */
[----:B------:R-:W-:Y:S02]  /*c7b0*/  FMUL.FTZ R2, R23, R9 ;  /* 0x0000000917027220 */ /* 0x000fe40000410000 */
[C---:B------:R-:W-:Y:S02]  /*c7c0*/  FFMA.FTZ R15, R13.reuse, R46, R0 ;  /* 0x0000002e0d0f7223 */ /* 0x040fe40000010000 */
[----:B------:R-:W-:Y:S02]  /*c7d0*/  FMUL.FTZ R5, R13, R5 ;  /* 0x000000050d057220 */ /* 0x000fe40000410000 */
[----:B------:R-:W-:Y:S01]  /*c7e0*/  FMUL.FTZ R0, R14, R9 ;  /* 0x000000090e007220 */ /* 0x000fe20000410000 */
[----:B------:R-:W-:Y:S01]  /*c7f0*/  F2FP.PACK_AB R9, R30, R32 ;  /* 0x000000201e09723e */ /* 0x000fe200000000ff */
[----:B------:R-:W-:-:S02]  /*c800*/  FFMA.FTZ R10, R18, R12, -R31 ;  /* 0x0000000c120a7223 */ /* 0x000fc4000001081f */
[----:B------:R-:W-:Y:S02]  /*c810*/  FFMA.FTZ R25, R14, R47, R2 ;  /* 0x0000002f0e197223 */ /* 0x000fe40000010002 */
[----:B------:R-:W-:Y:S01]  /*c820*/  FFMA.FTZ R12, R20, R11, -R27 ;  /* 0x0000000b140c7223 */ /* 0x000fe2000001081b */
[----:B------:R-:W-:Y:S01]  /*c830*/  F2FP.PACK_AB R11, R34, R44 ;  /* 0x0000002c220b723e */ /* 0x000fe200000000ff */
[----:B------:R-:W-:Y:S02]  /*c840*/  FFMA.FTZ R13, R19, R49, -R26 ;  /* 0x00000031130d7223 */ /* 0x000fe4000001081a */
        /* <DEDUP_REMOVED lines=8> */
[----:B------:R-:W-:-:S02]  /*c8d0*/  F2FP.PACK_AB R10, R25, R29 ;  /* 0x0000001d190a723e */ /* 0x000fc400000000ff */
[----:B------:R-:W-:Y:S02]  /*c8e0*/  F2FP.PACK_AB R12, R2, R6 ;  /* 0x00000006020c723e */ /* 0x000fe400000000ff */
[----:B------:R-:W-:-:S05]  /*c8f0*/  F2FP.PACK_AB R14, R0, R3 ;  /* 0x00000003000e723e */ /* 0x000fca00000000ff */
[----:B------:R1:W-:Y:S04]  /*c900*/  STS.128 [R35+0x6080], R12 ;  /* 0x0060800c23007388 */ /* 0x0003e80000000c00 */
[----:B------:R1:W-:Y:S02]  /*c910*/  STS.128 [R33+0x6080], R8 ;  /* 0x0060800821007388 */ /* 0x0003e40000000c00 */
.L_x_483:
[----:B------:R-:W-:Y:S05]  /*c920*/  BSYNC B0 ;  /* 0x0000000000007941 */ /* 0x000fea0003800000 */
.L_x_482:
[----:B------:R-:W-:Y:S01]  /*c930*/  IADD3 R0, R61, 0x10, RZ ;  /* 0x000000103d007810 */ /* 0x000fe20007ffe0ff */
[----:B------:R-:W-:Y:S03]  /*c940*/  BSSY B0, `(.L_x_484) ;  /* 0x0000074000007945 */ /* 0x000fe60003800000 */
[----:B------:R-:W-:-:S13]  /*c950*/  ISETP.GE.AND P0, PT, R0, c[0x0][0x27c], PT ;  /* 0x00009f0000007a0c */ /* 0x000fda0003f06270 */
[----:B------:R-:W-:Y:S05]  /*c960*/  @P0 BRA `(.L_x_485) ;  /* 0x0000071000000947 */ /* 0x000fea0003800000 */
[----:B------:R-:W-:Y:S01]  /*c970*/  SHF.R.S32.HI R6, RZ, 0x1f, R0 ;  /* 0x0000001fff067819 */ /* 0x000fe20000011400 */
[----:B------:R-:W-:Y:S01]  /*c980*/  IMAD.SHL.U32 R7, R118, 0x40, RZ ;  /* 0x0000004076077824 */ /* 0x000fe200078e00ff */
[----:B------:R-:W-:Y:S01]  /*c990*/  LEA.HI R5, R60, R60, RZ, 0x1 ;  /* 0x0000003c3c057211 */ /* 0x000fe200078f08ff */
[----:B-1----:R-:W-:Y:S01]  /*c9a0*/  IMAD.MOV.U32 R8, RZ, RZ, c[0x0][0x27c] ;  /* 0x00009f00ff087624 */ /* 0x002fe200078e00ff */
[CC--:B------:R-:W-:Y:S02]  /*c9b0*/  LEA.HI R3, R6.reuse, R0.reuse, RZ, 0x3 ;  /* 0x0000000006037211 */ /* 0x0c0fe400078f18ff */
[----:B------:R-:W-:Y:S02]  /*c9c0*/  LOP3.LUT R5, R5, 0x7fffffe, RZ, 0xc0, !PT ;  /* 0x07fffffe05057812 */ /* 0x000fe400078ec0ff */
[----:B------:R-:W-:Y:S02]  /*c9d0*/  LEA.HI R6, R6, R0, RZ, 0x5 ;  /* 0x0000000006067211 */ /* 0x000fe400078f28ff */
[----:B------:R-:W-:-:S02]  /*c9e0*/  SHF.R.S32.HI R2, RZ, 0x3, R3 ;  /* 0x00000003ff027819 */ /* 0x000fc40000011403 */
[----:B------:R-:W-:Y:S01]  /*c9f0*/  LOP3.LUT R0, R7, 0xc0, RZ, 0xc0, !PT ;  /* 0x000000c007007812 */ /* 0x000fe200078ec0ff */
[----:B------:R-:W-:Y:S01]  /*ca00*/  IMAD.SHL.U32 R6, R6, 0x80, RZ ;  /* 0x0000008006067824 */ /* 0x000fe200078e00ff */
[----:B------:R-:W-:Y:S02]  /*ca10*/  IADD3 R5, R60, -R5, RZ ;  /* 0x800000053c057210 */ /* 0x000fe40007ffe0ff */
[----:B------:R-:W-:Y:S02]  /*ca20*/  LEA.HI R2, R8, R2, RZ, 0x1d ;  /* 0x0000000208027211 */ /* 0x000fe400078fe8ff */
[----:B------:R-:W-:Y:S02]  /*ca30*/  LOP3.LUT R7, R0, 0x18, R3, 0xf8, !PT ;  /* 0x0000001800077812 */ /* 0x000fe400078ef803 */
[----:B------:R-:W-:Y:S02]  /*ca40*/  SHF.R.U32.HI R9, RZ, 0x3, R0 ;  /* 0x00000003ff097819 */ /* 0x000fe40000011600 */
[----:B------:R-:W-:-:S02]  /*ca50*/  LEA R3, R92, R5, 0x3 ;  /* 0x000000055c037211 */ /* 0x000fc400078e18ff */
[----:B------:R-:W-:Y:S02]  /*ca60*/  LOP3.LUT R8, R6, 0x7ffff000, RZ, 0xc0, !PT ;  /* 0x7ffff00006087812 */ /* 0x000fe400078ec0ff */
[----:B------:R-:W-:Y:S02]  /*ca70*/  SHF.R.S32.HI R5, RZ, 0x1f, R2 ;  /* 0x0000001fff057819 */ /* 0x000fe40000011402 */
[----:B------:R-:W-:Y:S01]  /*ca80*/  LOP3.LUT R6, R7, R9, RZ, 0x3c, !PT ;  /* 0x0000000907067212 */ /* 0x000fe200078e3cff */
[----:B------:R-:W-:Y:S01]  /*ca90*/  IMAD.SHL.U32 R7, R3, 0x20, RZ ;  /* 0x0000002003077824 */ /* 0x000fe200078e00ff */
[----:B------:R-:W-:Y:S02]  /*caa0*/  SHF.L.U32 R3, R2, 0x3, RZ ;  /* 0x0000000302037819 */ /* 0x000fe400000006ff */
[----:B------:R-:W-:Y:S02]  /*cab0*/  LEA.HI R2, R5, R2, RZ, 0x2 ;  /* 0x0000000205027211 */ /* 0x000fe400078f10ff */
[----:B------:R-:W-:-:S02]  /*cac0*/  LOP3.LUT R3, R0, 0x18, R3, 0xf8, !PT ;  /* 0x0000001800037812 */ /* 0x000fc400078ef803 */
[----:B------:R-:W-:Y:S01]  /*cad0*/  IADD3 R5, R6, R8, R7 ;  /* 0x0000000806057210 */ /* 0x000fe20007ffe007 */
[----:B------:R-:W-:Y:S01]  /*cae0*/  IMAD.SHL.U32 R0, R2, 0x400, RZ ;  /* 0x0000040002007824 */ /* 0x000fe200078e00ff */
[----:B------:R-:W-:Y:S01]  /*caf0*/  LOP3.LUT R3, R3, R9, RZ, 0x3c, !PT ;  /* 0x0000000903037212 */ /* 0x000fe200078e3cff */
[----:B------:R-:W-:Y:S01]  /*cb00*/  HADD2.F32 R2, -RZ, R63.H0_H0 ;  /* 0x2000003fff027230 */ /* 0x000fe20000004100 */
[----:B------:R-:W-:Y:S02]  /*cb10*/  SHF.L.U32 R44, R5, 0x1, RZ ;  /* 0x00000001052c7819 */ /* 0x000fe400000006ff */
[----:B------:R-:W-:Y:S02]  /*cb20*/  LOP3.LUT R0, R0, 0x7ffff000, RZ, 0xc0, !PT ;  /* 0x7ffff00000007812 */ /* 0x000fe400078ec0ff */
[----:B------:R-:W-:Y:S01]  /*cb30*/  SHF.R.U64 R45, R36, 0x10, R37 ;  /* 0x00000010242d7819 */ /* 0x000fe20000001225 */
[----:B------:R-:W1:Y:S01]  /*cb40*/  LDS.128 R8, [R44+0x6080] ;  /* 0x006080002c087984 */ /* 0x000e620000000c00 */
[----:B------:R-:W-:-:S02]  /*cb50*/  IADD3 R0, R3, R0, R7 ;  /* 0x0000000003007210 */ /* 0x000fc40007ffe007 */
[----:B------:R-:W-:Y:S02]  /*cb60*/  SHF.R.U32.HI R16, RZ, 0x10, R37 ;  /* 0x00000010ff107819 */ /* 0x000fe40000011625 */
[--C-:B------:R-:W-:Y:S01]  /*cb70*/  SHF.R.U64 R36, R40, 0x10, R41.reuse ;  /* 0x0000001028247819 */ /* 0x100fe20000001229 */
[----:B------:R-:W-:Y:S01]  /*cb80*/  IMAD.SHL.U32 R33, R0, 0x2, RZ ;  /* 0x0000000200217824 */ /* 0x000fe200078e00ff */
[----:B------:R-:W-:Y:S01]  /*cb90*/  SHF.R.U32.HI R0, RZ, 0x10, R41 ;  /* 0x00000010ff007819 */ /* 0x000fe20000011629 */
[----:B------:R-:W-:Y:S01]  /*cba0*/  HADD2.F32 R40, -RZ, R16.H0_H0 ;  /* 0x20000010ff287230 */ /* 0x000fe20000004100 */
[----:B------:R-:W-:Y:S02]  /*cbb0*/  SHF.R.U32.HI R17, RZ, 0x10, R43 ;  /* 0x00000010ff117819 */ /* 0x000fe4000001162b */
[----:B------:R-:W2:Y:S01]  /*cbc0*/  LDS.128 R12, [R33+0x6080] ;  /* 0x00608000210c7984 */ /* 0x000ea20000000c00 */
[--C-:B------:R-:W-:Y:S02]  /*cbd0*/  SHF.R.U32.HI R18, RZ, 0x10, R39.reuse ;  /* 0x00000010ff127819 */ /* 0x100fe40000011627 */
[----:B------:R-:W-:-:S02]  /*cbe0*/  SHF.R.U64 R38, R38, 0x10, R39 ;  /* 0x0000001026267819 */ /* 0x000fc40000001227 */
[----:B------:R-:W-:Y:S01]  /*cbf0*/  SHF.R.U64 R30, R42, 0x10, R43 ;  /* 0x000000102a1e7819 */ /* 0x000fe2000000122b */
[----:B------:R-:W-:Y:S02]  /*cc00*/  HADD2.F32 R39, -RZ, R18.H0_H0 ;  /* 0x20000012ff277230 */ /* 0x000fe40000004100 */
[----:B------:R-:W-:Y:S02]  /*cc10*/  HADD2.F32 R38, -RZ, R38.H0_H0 ;  /* 0x20000026ff267230 */ /* 0x000fe40000004100 */
[----:B-1----:R-:W-:Y:S02]  /*cc20*/  HADD2.F32 R20, -RZ, R9.H0_H0 ;  /* 0x20000009ff147230 */ /* 0x002fe40000004100 */
[--C-:B------:R-:W-:Y:S02]  /*cc30*/  HADD2.F32 R22, -RZ, R11.reuse.H0_H0 ;  /* 0x2000000bff167230 */ /* 0x100fe40000004100 */
[----:B------:R-:W-:Y:S01]  /*cc40*/  HADD2.F32 R21, -RZ, R11.H1_H1 ;  /* 0x3000000bff157230 */ /* 0x000fe20000004100 */
[----:B------:R-:W-:Y:S01]  /*cc50*/  FMUL.FTZ R7, R20, R2 ;  /* 0x0000000214077220 */ /* 0x000fe20000410000 */
[----:B------:R-:W-:-:S02]  /*cc60*/  HADD2.F32 R11, -RZ, R88.H1_H1 ;  /* 0x30000058ff0b7230 */ /* 0x000fc40000004100 */
[----:B------:R-:W-:Y:S02]  /*cc70*/  HADD2.F32 R19, -RZ, R9.H1_H1 ;  /* 0x30000009ff137230 */ /* 0x000fe40000004100 */
[----:B------:R-:W-:Y:S02]  /*cc80*/  HADD2.F32 R24, -RZ, R8.H0_H0 ;  /* 0x20000008ff187230 */ /* 0x000fe40000004100 */
[--C-:B--2---:R-:W-:Y:S02]  /*cc90*/  HADD2.F32 R6, -RZ, R13.reuse.H0_H0 ;  /* 0x2000000dff067230 */ /* 0x104fe40000004100 */
[----:B------:R-:W-:Y:S02]  /*cca0*/  HADD2.F32 R5, -RZ, R13.H1_H1 ;  /* 0x3000000dff057230 */ /* 0x000fe40000004100 */
[----:B------:R-:W-:Y:S01]  /*ccb0*/  HADD2.F32 R13, -RZ, R0.H0_H0 ;  /* 0x20000000ff0d7230 */ /* 0x000fe20000004100 */
[C---:B------:R-:W-:Y:S01]  /*ccc0*/  FFMA.FTZ R37, R6.reuse, R11, R7 ;  /* 0x0000000b06257223 */ /* 0x040fe20000010007 */
[----:B------:R-:W-:Y:S01]  /*ccd0*/  HADD2.F32 R0, -RZ, R63.H1_H1 ;  /* 0x3000003fff007230 */ /* 0x000fe20000004100 */
[----:B------:R-:W-:Y:S01]  /*cce0*/  FMUL.FTZ R34, R6, R2 ;  /* 0x0000000206227220 */ /* 0x000fe20000410000 */
[----:B------:R-:W-:Y:S01]  /*ccf0*/  HADD2.F32 R3, -RZ, R15.H0_H0 ;  /* 0x2000000fff037230 */ /* 0x000fe20000004100 */
[-C--:B------:R-:W-:Y:S01]  /*cd00*/  FMUL.FTZ R6, R19, R13.reuse ;  /* 0x0000000d13067220 */ /* 0x080fe20000410000 */
[----:B------:R-:W-:Y:S01]  /*cd10*/  HADD2.F32 R7, -RZ, R89.H1_H1 ;  /* 0x30000059ff077230 */ /* 0x000fe20000004100 */
[----:B------:R-:W-:Y:S01]  /*cd20*/  FMUL.FTZ R2, R22, R0 ;  /* 0x0000000016027220 */ /* 0x000fe20000410000 */
[----:B------:R-:W-:Y:S01]  /*cd30*/  HADD2.F32 R9, -RZ, R12.H0_H0 ;  /* 0x2000000cff097230 */ /* 0x000fe20000004100 */
[----:B------:R-:W-:Y:S01]  /*cd40*/  FMUL.FTZ R31, R5, R13 ;  /* 0x0000000d051f7220 */ /* 0x000fe20000410000 */
[----:B------:R-:W-:Y:S01]  /*cd50*/  HADD2.F32 R13, -RZ, R17.H0_H0 ;  /* 0x20000011ff0d7230 */ /* 0x000fe20000004100 */
[----:B------:R-:W-:Y:S01]  /*cd60*/  FFMA.FTZ R32, R3, R7, R2 ;  /* 0x0000000703207223 */ /* 0x000fe20000010002 */
[----:B------:R-:W-:Y:S01]  /*cd70*/  HADD2.F32 R2, -RZ, R88.H0_H0 ;  /* 0x20000058ff027230 */ /* 0x000fe20000004100 */
[----:B------:R-:W-:Y:S01]  /*cd80*/  FFMA.FTZ R35, R5, R40, R6 ;  /* 0x0000002805237223 */ /* 0x000fe20000010006 */
[----:B------:R-:W-:Y:S01]  /*cd90*/  HADD2.F32 R6, -RZ, R90.H0_H0 ;  /* 0x2000005aff067230 */ /* 0x000fe20000004100 */
[----:B------:R-:W-:Y:S01]  /*cda0*/  FMUL.FTZ R27, R3, R0 ;  /* 0x00000000031b7220 */ /* 0x000fe20000410000 */
[----:B------:R-:W-:Y:S01]  /*cdb0*/  HADD2.F32 R26, -RZ, R8.H1_H1 ;  /* 0x30000008ff1a7230 */ /* 0x000fe20000004100 */
[----:B------:R-:W-:Y:S01]  /*cdc0*/  FMUL.FTZ R5, R24, R2 ;  /* 0x0000000218057220 */ /* 0x000fe20000410000 */
[----:B------:R-:W-:Y:S01]  /*cdd0*/  HADD2.F32 R8, -RZ, R15.H1_H1 ;  /* 0x3000000fff087230 */ /* 0x000fe20000004100 */
[----:B------:R-:W-:Y:S01]  /*cde0*/  FMUL.FTZ R3, R21, R13 ;  /* 0x0000000d15037220 */ /* 0x000fe20000410000 */
[--C-:B------:R-:W-:Y:S01]  /*cdf0*/  HADD2.F32 R23, -RZ, R10.reuse.H0_H0 ;  /* 0x2000000aff177230 */ /* 0x100fe20000004100 */
[C---:B------:R-:W-:Y:S01]  /*ce00*/  FFMA.FTZ R28, R9.reuse, R6, R5 ;  /* 0x00000006091c7223 */ /* 0x040fe20000010005 */
[----:B------:R-:W-:Y:S01]  /*ce10*/  HADD2.F32 R25, -RZ, R10.H1_H1 ;  /* 0x3000000aff197230 */ /* 0x000fe20000004100 */
[C---:B------:R-:W-:Y:S01]  /*ce20*/  FFMA.FTZ R29, R8.reuse, R39, R3 ;  /* 0x00000027081d7223 */ /* 0x040fe20000010003 */
[----:B------:R-:W-:Y:S01]  /*ce30*/  HADD2.F32 R10, -RZ, R14.H0_H0 ;  /* 0x2000000eff0a7230 */ /* 0x000fe20000004100 */
[----:B------:R-:W-:Y:S01]  /*ce40*/  FMUL.FTZ R17, R8, R13 ;  /* 0x0000000d08117220 */ /* 0x000fe20000410000 */
[----:B------:R-:W-:Y:S01]  /*ce50*/  HADD2.F32 R0, -RZ, R89.H0_H0 ;  /* 0x20000059ff007230 */ /* 0x000fe20000004100 */
[----:B------:R-:W-:Y:S01]  /*ce60*/  FMUL.FTZ R16, R9, R2 ;  /* 0x0000000209107220 */ /* 0x000fe20000410000 */
[----:B------:R-:W-:Y:S01]  /*ce70*/  HADD2.F32 R5, -RZ, R36.H0_H0 ;  /* 0x20000024ff057230 */ /* 0x000fe20000004100 */
[----:B------:R-:W-:Y:S01]  /*ce80*/  FFMA.FTZ R13, R19, R40, -R31 ;  /* 0x00000028130d7223 */ /* 0x000fe2000001081f */
[----:B------:R-:W-:Y:S01]  /*ce90*/  HADD2.F32 R3, -RZ, R90.H1_H1 ;  /* 0x3000005aff037230 */ /* 0x000fe20000004100 */
[-C--:B------:R-:W-:Y:S01]  /*cea0*/  FMUL.FTZ R2, R23, R0.reuse ;  /* 0x0000000017027220 */ /* 0x080fe20000410000 */
[----:B------:R-:W-:Y:S01]  /*ceb0*/  HADD2.F32 R12, -RZ, R12.H1_H1 ;  /* 0x3000000cff0c7230 */ /* 0x000fe20000004100 */
[----:B------:R-:W-:Y:S01]  /*cec0*/  FMUL.FTZ R8, R10, R0 ;  /* 0x000000000a087220 */ /* 0x000fe20000410000 */
[----:B------:R-:W-:Y:S01]  /*ced0*/  HADD2.F32 R9, -RZ, R30.H0_H0 ;  /* 0x2000001eff097230 */ /* 0x000fe20000004100 */
[----:B------:R-:W-:Y:S01]  /*cee0*/  FMUL.FTZ R0, R26, R5 ;  /* 0x000000051a007220 */ /* 0x000fe20000410000 */
[----:B------:R-:W-:Y:S01]  /*cef0*/  HADD2.F32 R36, -RZ, R45.H0_H0 ;  /* 0x2000002dff247230 */ /* 0x000fe20000004100 */
[----:B------:R-:W-:Y:S01]  /*cf00*/  FFMA.FTZ R30, R10, R3, R2 ;  /* 0x000000030a1e7223 */ /* 0x000fe20000010002 */
[----:B------:R-:W-:Y:S01]  /*cf10*/  HADD2.F32 R14, -RZ, R14.H1_H1 ;  /* 0x3000000eff0e7230 */ /* 0x000fe20000004100 */
[----:B------:R-:W-:-:S02]  /*cf20*/  FMUL.FTZ R2, R25, R9 ;  /* 0x0000000919027220 */ /* 0x000fc40000410000 */
[C---:B------:R-:W-:Y:S02]  /*cf30*/  FFMA.FTZ R15, R12.reuse, R36, R0 ;  /* 0x000000240c0f7223 */ /* 0x040fe40000010000 */
[----:B------:R-:W-:Y:S02]  /*cf40*/  FMUL.FTZ R5, R12, R5 ;  /* 0x000000050c057220 */ /* 0x000fe40000410000 */
[C---:B------:R-:W-:Y:S01]  /*cf50*/  FMUL.FTZ R0, R14.reuse, R9 ;  /* 0x000000090e007220 */ /* 0x040fe20000410000 */
[----:B------:R-:W-:Y:S01]  /*cf60*/  F2FP.PACK_AB R9, R35, R37 ;  /* 0x000000252309723e */ /* 0x000fe200000000ff */
[----:B------:R-:W-:Y:S02]  /*cf70*/  FFMA.FTZ R18, R14, R38, R2 ;  /* 0x000000260e127223 */ /* 0x000fe40000010002 */
[----:B------:R-:W-:Y:S01]  /*cf80*/  FFMA.FTZ R12, R20, R11, -R34 ;  /* 0x0000000b140c7223 */ /* 0x000fe20000010822 */
[----:B------:R-:W-:Y:S01]  /*cf90*/  F2FP.PACK_AB R11, R29, R32 ;  /* 0x000000201d0b723e */ /* 0x000fe200000000ff */
[----:B------:R-:W-:-:S02]  /*cfa0*/  FFMA.FTZ R10, R22, R7, -R27 ;  /* 0x00000007160a7223 */ /* 0x000fc4000001081b */
[----:B------:R-:W-:Y:S01]  /*cfb0*/  FFMA.FTZ R7, R21, R39, -R17 ;  /* 0x0000002715077223 */ /* 0x000fe20000010811 */
[----:B------:R-:W-:Y:S01]  /*cfc0*/  F2FP.PACK_AB R13, R13, R12 ;  /* 0x0000000c0d0d723e */ /* 0x000fe200000000ff */
[----:B------:R-:W-:Y:S02]  /*cfd0*/  FFMA.FTZ R6, R24, R6, -R16 ;  /* 0x0000000618067223 */ /* 0x000fe40000010810 */
[----:B------:R-:W-:Y:S01]  /*cfe0*/  FFMA.FTZ R3, R23, R3, -R8 ;  /* 0x0000000317037223 */ /* 0x000fe20000010808 */
[----:B------:R-:W-:Y:S01]  /*cff0*/  F2FP.PACK_AB R8, R15, R28 ;  /* 0x0000001c0f08723e */ /* 0x000fe200000000ff */
[----:B------:R-:W-:Y:S01]  /*d000*/  FFMA.FTZ R2, R26, R36, -R5 ;  /* 0x000000241a027223 */ /* 0x000fe20000010805 */
[----:B------:R-:W-:Y:S01]  /*d010*/  F2FP.PACK_AB R15, R7, R10 ;  /* 0x0000000a070f723e */ /* 0x000fe200000000ff */
[----:B------:R-:W-:Y:S01]  /*d020*/  FFMA.FTZ R0, R25, R38, -R0 ;  /* 0x0000002619007223 */ /* 0x000fe20000010800 */
[----:B------:R-:W-:Y:S02]  /*d030*/  F2FP.PACK_AB R10, R18, R30 ;  /* 0x0000001e120a723e */ /* 0x000fe400000000ff */
[----:B------:R-:W-:-:S02]  /*d040*/  F2FP.PACK_AB R12, R2, R6 ;  /* 0x00000006020c723e */ /* 0x000fc400000000ff */
[----:B------:R-:W-:-:S05]  /*d050*/  F2FP.PACK_AB R14, R0, R3 ;  /* 0x00000003000e723e */ /* 0x000fca00000000ff */
[----:B------:R1:W-:Y:S04]  /*d060*/  STS.128 [R44+0x6080], R12 ;  /* 0x0060800c2c007388 */ /* 0x0003e80000000c00 */
[----:B------:R1:W-:Y:S02]  /*d070*/  STS.128 [R33+0x6080], R8 ;  /* 0x0060800821007388 */ /* 0x0003e40000000c00 */
.L_x_485:
[----:B------:R-:W-:Y:S05]  /*d080*/  BSYNC B0 ;  /* 0x0000000000007941 */ /* 0x000fea0003800000 */
.L_x_484:
[----:B------:R-:W-:-:S04]  /*d090*/  IADD3 R0, R61, 0x20, RZ ;  /* 0x000000203d007810 */ /* 0x000fc80007ffe0ff */
        /* <DEDUP_REMOVED lines=30> */
[----:B------:R-:W-:Y:S01]  /*d280*/  SHF.R.U32.HI R16, RZ, 0x10, R53 ;  /* 0x00000010ff107819 */ /* 0x000fe20000011635 */
[----:B------:R-:W1:Y:S01]  /*d290*/  LDS.128 R8, [R36+0x6080] ;  /* 0x0060800024087984 */ /* 0x000e620000000c00 */
[----:B------:R-:W-:-:S02]  /*d2a0*/  IADD3 R0, R3, R0, R7 ;  /* 0x0000000003007210 */ /* 0x000fc40007ffe007 */
[----:B------:R-:W-:Y:S01]  /*d2b0*/  SHF.R.U32.HI R17, RZ, 0x10, R59 ;  /* 0x00000010ff117819 */ /* 0x000fe2000001163b */
[----:B------:R-:W-:Y:S01]  /*d2c0*/  HADD2.F32 R42, -RZ, R16.H0_H0 ;  /* 0x20000010ff2a7230 */ /* 0x000fe20000004100 */
[----:B------:R-:W-:Y:S01]  /*d2d0*/  SHF.R.U32.HI R18, RZ, 0x10, R55 ;  /* 0x00000010ff127819 */ /* 0x000fe20000011637 */
[----:B------:R-:W-:Y:S01]  /*d2e0*/  IMAD.SHL.U32 R33, R0, 0x2, RZ ;  /* 0x0000000200217824 */ /* 0x000fe200078e00ff */
[--C-:B------:R-:W-:Y:S02]  /*d2f0*/  SHF.R.U32.HI R0, RZ, 0x10, R57.reuse ;  /* 0x00000010ff007819 */ /* 0x100fe40000011639 */
[----:B------:R-:W-:Y:S01]  /*d300*/  SHF.R.U64 R30, R56, 0x10, R57 ;  /* 0x00000010381e7819 */ /* 0x000fe20000001239 */
[----:B------:R-:W-:Y:S01]  /*d310*/  HADD2.F32 R41, -RZ, R18.H0_H0 ;  /* 0x20000012ff297230 */ /* 0x000fe20000004100 */
[----:B------:R-:W2:Y:S01]  /*d320*/  LDS.128 R12, [R33+0x6080] ;  /* 0x00608000210c7984 */ /* 0x000ea20000000c00 */
[----:B------:R-:W-:Y:S02]  /*d330*/  SHF.R.U64 R38, R52, 0x10, R53 ;  /* 0x0000001034267819 */ /* 0x000fe40000001235 */
[----:B------:R-:W-:-:S02]  /*d340*/  SHF.R.U64 R35, R58, 0x10, R59 ;  /* 0x000000103a237819 */ /* 0x000fc4000000123b */
[----:B------:R-:W-:Y:S01]  /*d350*/  SHF.R.U64 R39, R54, 0x10, R55 ;  /* 0x0000001036277819 */ /* 0x000fe20000001237 */
[----:B------:R-:W-:Y:S02]  /*d360*/  HADD2.F32 R38, -RZ, R38.H0_H0 ;  /* 0x20000026ff267230 */ /* 0x000fe40000004100 */
[----:B-1----:R-:W-:Y:S02]  /*d370*/  HADD2.F32 R20, -RZ, R9.H0_H0 ;  /* 0x20000009ff147230 */ /* 0x002fe40000004100 */
[--C-:B------:R-:W-:Y:S02]  /*d380*/  HADD2.F32 R22, -RZ, R11.reuse.H0_H0 ;  /* 0x2000000bff167230 */ /* 0x100fe40000004100 */
[----:B------:R-:W-:Y:S01]  /*d390*/  HADD2.F32 R21, -RZ, R11.H1_H1 ;  /* 0x3000000bff157230 */ /* 0x000fe20000004100 */
[----:B------:R-:W-:Y:S01]  /*d3a0*/  FMUL.FTZ R7, R20, R2 ;  /* 0x0000000214077220 */ /* 0x000fe20000410000 */
[----:B------:R-:W-:Y:S02]  /*d3b0*/  HADD2.F32 R11, -RZ, R93.H0_H0 ;  /* 0x2000005dff0b7230 */ /* 0x000fe40000004100 */
[----:B------:R-:W-:-:S02]  /*d3c0*/  HADD2.F32 R19, -RZ, R9.H1_H1 ;  /* 0x30000009ff137230 */ /* 0x000fc40000004100 */
        /* <DEDUP_REMOVED lines=39> */
[----:B------:R-:W-:Y:S01]  /*d640*/  HADD2.F32 R14, -RZ, R14.H1_H1 ;  /* 0x3000000eff0e7230 */ /* 0x000fe20000004100 */
[----:B------:R-:W-:Y:S01]  /*d650*/  FFMA.FTZ R30, R10, R3, R2 ;  /* 0x000000030a1e7223 */ /* 0x000fe20000010002 */
[----:B------:R-:W-:Y:S01]  /*d660*/  HADD2.F32 R35, -RZ, R39.H0_H0 ;  /* 0x20000027ff237230 */ /* 0x000fe20000004100 */
        /* <DEDUP_REMOVED lines=22> */
.L_x_481:
[----:B------:R-:W-:Y:S05]  /*d7d0*/  BSYNC B1 ;  /* 0x0000000000017941 */ /* 0x000fea0003800000 */
.L_x_480:
[----:B------:R-:W-:-:S04]  /*d7e0*/  IADD3 R16, R60, 0x40, RZ ;  /* 0x000000403c107810 */ /* 0x000fc80007ffe0ff */
[----:B------:R-:W-:-:S13]  /*d7f0*/  ISETP.GE.AND P0, PT, R16, R62, PT ;  /* 0x0000003e1000720c */ /* 0x000fda0003f06270 */
[----:B------:R-:W-:Y:S05]  /*d800*/  @P0 BRA `(.L_x_465) ;  /* 0x0000162000000947 */ /* 0x000fea0003800000 */
[----:B------:R-:W-:Y:S01]  /*d810*/  ISETP.GE.AND P0, PT, R61, c[0x0][0x27c], PT ;  /* 0x00009f003d007a0c */ /* 0x000fe20003f06270 */
[----:B------:R-:W-:-:S12]  /*d820*/  BSSY B0, `(.L_x_486) ;  /* 0x0000070000007945 */ /* 0x000fd80003800000 */
[----:B------:R-:W-:Y:S05]  /*d830*/  @P0 BRA `(.L_x_487) ;  /* 0x000006e000000947 */ /* 0x000fea0003800000 */
[----:B------:R-:W-:Y:S01]  /*d840*/  SHF.R.S32.HI R0, RZ, 0x1f, R16 ;  /* 0x0000001fff007819 */ /* 0x000fe20000011410 */
[----:B------:R-:W-:Y:S01]  /*d850*/  IMAD.MOV.U32 R6, RZ, RZ, c[0x0][0x27c] ;  /* 0x00009f00ff067624 */ /* 0x000fe200078e00ff */
[-C--:B------:R-:W-:Y:S02]  /*d860*/  LEA.HI R2, R16, R16.reuse, RZ, 0x1 ;  /* 0x0000001010027211 */ /* 0x080fe400078f08ff */
[----:B------:R-:W-:Y:S02]  /*d870*/  LEA.HI R0, R0, R16, RZ, 0x3 ;  /* 0x0000001000007211 */ /* 0x000fe400078f18ff */
[----:B------:R-:W-:Y:S01]  /*d880*/  LEA.HI R6, R6, R48, RZ, 0x1d ;  /* 0x0000003006067211 */ /* 0x000fe200078fe8ff */
[C---:B------:R-:W-:Y:S01]  /*d890*/  IMAD.SHL.U32 R3, R2.reuse, 0x20, RZ ;  /* 0x0000002002037824 */ /* 0x040fe200078e00ff */
[----:B------:R-:W-:Y:S02]  /*d8a0*/  LOP3.LUT R5, R2, 0x7fffffe, RZ, 0xc0, !PT ;  /* 0x07fffffe02057812 */ /* 0x000fe400078ec0ff */
[----:B------:R-:W-:-:S02]  /*d8b0*/  SHF.L.U32 R2, R0, 0x5, RZ ;  /* 0x0000000500027819 */ /* 0x000fc400000006ff */
[----:B------:R-:W-:Y:S02]  /*d8c0*/  SHF.R.S32.HI R7, RZ, 0x1f, R6 ;  /* 0x0000001fff077819 */ /* 0x000fe40000011406 */
[----:B------:R-:W-:Y:S01]  /*d8d0*/  LOP3.LUT R0, R3, 0xc0, RZ, 0xc0, !PT ;  /* 0x000000c003007812 */ /* 0x000fe200078ec0ff */
[----:B------:R-:W-:Y:S01]  /*d8e0*/  IMAD.IADD R3, R16, 0x1, -R5 ;  /* 0x0000000110037824 */ /* 0x000fe200078e0a05 */
[----:B------:R-:W-:Y:S02]  /*d8f0*/  LOP3.LUT R2, R2, 0xffffff00, RZ, 0xc0, !PT ;  /* 0xffffff0002027812 */ /* 0x000fe400078ec0ff */
[----:B------:R-:W-:Y:S02]  /*d900*/  LEA.HI R7, R7, R6, RZ, 0x2 ;  /* 0x0000000607077211 */ /* 0x000fe400078f10ff */
[----:B------:R-:W-:Y:S01]  /*d910*/  SHF.L.U32 R6, R6, 0x3, RZ ;  /* 0x0000000306067819 */ /* 0x000fe200000006ff */
[----:B------:R-:W-:Y:S01]  /*d920*/  IMAD R3, R3, 0x20, R2 ;  /* 0x0000002003037824 */ /* 0x000fe200078e0202 */
[----:B------:R-:W-:-:S02]  /*d930*/  LOP3.LUT R5, R0, 0x18, R61, 0xf8, !PT ;  /* 0x0000001800057812 */ /* 0x000fc400078ef83d */
[----:B-1----:R-:W-:Y:S02]  /*d940*/  SHF.R.U32.HI R8, RZ, 0x3, R0 ;  /* 0x00000003ff087819 */ /* 0x002fe40000011600 */
[----:B------:R-:W-:Y:S02]  /*d950*/  LOP3.LUT R2, R0, 0x18, R6, 0xf8, !PT ;  /* 0x0000001800027812 */ /* 0x000fe400078ef806 */
[-C--:B------:R-:W-:Y:S02]  /*d960*/  LOP3.LUT R5, R5, R8.reuse, RZ, 0x3c, !PT ;  /* 0x0000000805057212 */ /* 0x080fe400078e3cff */
[----:B------:R-:W-:Y:S02]  /*d970*/  SHF.L.U32 R0, R7, 0xa, RZ ;  /* 0x0000000a07007819 */ /* 0x000fe400000006ff */
[----:B------:R-:W-:Y:S01]  /*d980*/  LOP3.LUT R2, R2, R8, RZ, 0x3c, !PT ;  /* 0x0000000802027212 */ /* 0x000fe200078e3cff */
[----:B------:R-:W-:Y:S01]  /*d990*/  IMAD.IADD R5, R3, 0x1, R5 ;  /* 0x0000000103057824 */ /* 0x000fe200078e0205 */
[----:B------:R-:W-:-:S02]  /*d9a0*/  LOP3.LUT R0, R0, 0x7ffff000, RZ, 0xc0, !PT ;  /* 0x7ffff00000007812 */ /* 0x000fc400078ec0ff */
[----:B------:R-:W-:Y:S02]  /*d9b0*/  SHF.R.U32.HI R17, RZ, 0x10, R67 ;  /* 0x00000010ff117819 */ /* 0x000fe40000011643 */
[----:B------:R-:W-:Y:S02]  /*d9c0*/  IADD3 R0, R2, R0, R3 ;  /* 0x0000000002007210 */ /* 0x000fe40007ffe003 */
[----:B------:R-:W-:Y:S01]  /*d9d0*/  SHF.L.U32 R35, R5, 0x1, RZ ;  /* 0x0000000105237819 */ /* 0x000fe200000006ff */
[----:B------:R-:W-:Y:S01]  /*d9e0*/  HADD2.F32 R42, -RZ, R17.H0_H0 ;  /* 0x20000011ff2a7230 */ /* 0x000fe20000004100 */
[----:B------:R-:W-:Y:S01]  /*d9f0*/  SHF.L.U32 R32, R0, 0x1, RZ ;  /* 0x0000000100207819 */ /* 0x000fe200000006ff */
[----:B------:R-:W-:Y:S01]  /*da00*/  HADD2.F32 R0, -RZ, R96.H0_H0 ;  /* 0x20000060ff007230 */ /* 0x000fe20000004100 */
[----:B------:R-:W-:Y:S01]  /*da10*/  SHF.R.U32.HI R2, RZ, 0x10, R71 ;  /* 0x00000010ff027819 */ /* 0x000fe20000011647 */
[----:B------:R-:W1:Y:S01]  /*da20*/  LDS.128 R8, [R35+0x6080] ;  /* 0x0060800023087984 */ /* 0x000e620000000c00 */
[----:B------:R-:W-:-:S02]  /*da30*/  SHF.R.U32.HI R26, RZ, 0x10, R69 ;  /* 0x00000010ff1a7819 */ /* 0x000fc40000011645 */
[----:B------:R-:W-:Y:S01]  /*da40*/  SHF.R.U32.HI R27, RZ, 0x10, R65 ;  /* 0x00000010ff1b7819 */ /* 0x000fe20000011641 */
[----:B------:R-:W2:Y:S01]  /*da50*/  LDS.128 R12, [R32+0x6080] ;  /* 0x00608000200c7984 */ /* 0x000ea20000000c00 */
[----:B------:R-:W-:Y:S02]  /*da60*/  SHF.R.U64 R30, R68, 0x10, R69 ;  /* 0x00000010441e7819 */ /* 0x000fe40000001245 */
[----:B------:R-:W-:Y:S01]  /*da70*/  SHF.R.U64 R36, R70, 0x10, R71 ;  /* 0x0000001046247819 */ /* 0x000fe20000001247 */
[----:B------:R-:W-:Y:S01]  /*da80*/  HADD2.F32 R41, -RZ, R27.H0_H0 ;  /* 0x2000001bff297230 */ /* 0x000fe20000004100 */
[----:B------:R-:W-:Y:S02]  /*da90*/  SHF.R.U64 R38, R64, 0x10, R65 ;  /* 0x0000001040267819 */ /* 0x000fe40000001241 */
[----:B------:R-:W-:-:S03]  /*daa0*/  SHF.R.U64 R39, R66, 0x10, R67 ;  /* 0x0000001042277819 */ /* 0x000fc60000001243 */
[----:B------:R-:W-:Y:S02]  /*dab0*/  HADD2.F32 R38, -RZ, R38.H0_H0 ;  /* 0x20000026ff267230 */ /* 0x000fe40000004100 */
[----:B------:R-:W-:Y:S02]  /*dac0*/  HADD2.F32 R39, -RZ, R39.H0_H0 ;  /* 0x20000027ff277230 */ /* 0x000fe40000004100 */
[----:B-1----:R-:W-:Y:S02]  /*dad0*/  HADD2.F32 R19, -RZ, R11.H0_H0 ;  /* 0x2000000bff137230 */ /* 0x002fe40000004100 */
[--C-:B------:R-:W-:Y:S02]  /*dae0*/  HADD2.F32 R23, -RZ, R8.reuse.H0_H0 ;  /* 0x20000008ff177230 */ /* 0x100fe40000004100 */
[----:B------:R-:W-:Y:S01]  /*daf0*/  HADD2.F32 R25, -RZ, R8.H1_H1 ;  /* 0x30000008ff197230 */ /* 0x000fe20000004100 */
[----:B------:R-:W-:Y:S01]  /*db00*/  FMUL.FTZ R7, R19, R0 ;  /* 0x0000000013077220 */ /* 0x000fe20000410000 */
[----:B------:R-:W-:-:S02]  /*db10*/  HADD2.F32 R21, -RZ, R9.H0_H0 ;  /* 0x20000009ff157230 */ /* 0x000fc40000004100 */
[----:B------:R-:W-:Y:S02]  /*db20*/  HADD2.F32 R20, -RZ, R9.H1_H1 ;  /* 0x30000009ff147230 */ /* 0x000fe40000004100 */
        /* <DEDUP_REMOVED lines=16> */
[----:B------:R-:W-:Y:S01]  /*dc30*/  FMUL.FTZ R28, R6, R2 ;  /* 0x00000002061c7220 */ /* 0x000fe20000410000 */
[----:B------:R-:W-:Y:S01]  /*dc40*/  HADD2.F32 R2, -RZ, R97.H0_H0 ;  /* 0x20000061ff027230 */ /* 0x000fe20000004100 */
[----:B------:R-:W-:Y:S01]  /*dc50*/  FMUL.FTZ R0, R18, R15 ;  /* 0x0000000f12007220 */ /* 0x000fe20000410000 */
[----:B------:R-:W-:Y:S01]  /*dc60*/  HADD2.F32 R15, -RZ, R26.H0_H0 ;  /* 0x2000001aff0f7230 */ /* 0x000fe20000004100 */
[----:B------:R-:W-:Y:S01]  /*dc70*/  FFMA.FTZ R33, R6, R11, R5 ;  /* 0x0000000b06217223 */ /* 0x000fe20000010005 */
[--C-:B------:R-:W-:Y:S01]  /*dc80*/  HADD2.F32 R6, -RZ, R99.reuse.H0_H0 ;  /* 0x20000063ff067230 */ /* 0x100fe20000004100 */
[----:B------:R-:W-:Y:S01]  /*dc90*/  FMUL.FTZ R5, R23, R2 ;  /* 0x0000000217057220 */ /* 0x000fe20000410000 */
[----:B------:R-:W-:Y:S01]  /*dca0*/  HADD2.F32 R24, -RZ, R10.H1_H1 ;  /* 0x3000000aff187230 */ /* 0x000fe20000004100 */
[----:B------:R-:W-:Y:S01]  /*dcb0*/  FFMA.FTZ R37, R3, R42, R0 ;  /* 0x0000002a03257223 */ /* 0x000fe20000010000 */
[----:B------:R-:W-:Y:S01]  /*dcc0*/  HADD2.F32 R10, -RZ, R14.H0_H0 ;  /* 0x2000000eff0a7230 */ /* 0x000fe20000004100 */
[----:B------:R-:W-:Y:S01]  /*dcd0*/  FMUL.FTZ R3, R20, R15 ;  /* 0x0000000f14037220 */ /* 0x000fe20000410000 */
[----:B------:R-:W-:Y:S01]  /*dce0*/  HADD2.F32 R0, -RZ, R98.H1_H1 ;  /* 0x30000062ff007230 */ /* 0x000fe20000004100 */
[C---:B------:R-:W-:Y:S01]  /*dcf0*/  FFMA.FTZ R29, R9.reuse, R6, R5 ;  /* 0x00000006091d7223 */ /* 0x040fe20000010005 */
[----:B------:R-:W-:Y:S01]  /*dd00*/  HADD2.F32 R5, -RZ, R30.H0_H0 ;  /* 0x2000001eff057230 */ /* 0x000fe20000004100 */
[C---:B------:R-:W-:Y:S01]  /*dd10*/  FFMA.FTZ R31, R8.reuse, R41, R3 ;  /* 0x00000029081f7223 */ /* 0x040fe20000010003 */
[----:B------:R-:W-:Y:S01]  /*dd20*/  HADD2.F32 R3, -RZ, R99.H1_H1 ;  /* 0x30000063ff037230 */ /* 0x000fe20000004100 */
[----:B------:R-:W-:Y:S01]  /*dd30*/  FMUL.FTZ R27, R8, R15 ;  /* 0x0000000f081b7220 */ /* 0x000fe20000410000 */
[----:B------:R-:W-:Y:S01]  /*dd40*/  HADD2.F32 R14, -RZ, R14.H1_H1 ;  /* 0x3000000eff0e7230 */ /* 0x000fe20000004100 */
[----:B------:R-:W-:Y:S01]  /*dd50*/  FMUL.FTZ R17, R9, R2 ;  /* 0x0000000209117220 */ /* 0x000fe20000410000 */
[----:B------:R-:W-:Y:S01]  /*dd60*/  HADD2.F32 R9, -RZ, R36.H0_H0 ;  /* 0x20000024ff097230 */ /* 0x000fe20000004100 */
[----:B------:R-:W-:-:S02]  /*dd70*/  FMUL.FTZ R2, R22, R0 ;  /* 0x0000000016027220 */ /* 0x000fc40000410000 */
[C---:B------:R-:W-:Y:S02]  /*dd80*/  FMUL.FTZ R8, R10.reuse, R0 ;  /* 0x000000000a087220 */ /* 0x040fe40000410000 */
[----:B------:R-:W-:Y:S02]  /*dd90*/  FMUL.FTZ R0, R25, R5 ;  /* 0x0000000519007220 */ /* 0x000fe40000410000 */
[----:B------:R-:W-:Y:S02]  /*dda0*/  FFMA.FTZ R30, R10, R3, R2 ;  /* 0x000000030a1e7223 */ /* 0x000fe40000010002 */
[----:B------:R-:W-:Y:S02]  /*ddb0*/  FMUL.FTZ R2, R24, R9 ;  /* 0x0000000918027220 */ /* 0x000fe40000410000 */
[C---:B------:R-:W-:Y:S02]  /*ddc0*/  FFMA.FTZ R15, R13.reuse, R38, R0 ;  /* 0x000000260d0f7223 */ /* 0x040fe40000010000 */
[----:B------:R-:W-:-:S02]  /*ddd0*/  FMUL.FTZ R5, R13, R5 ;  /* 0x000000050d057220 */ /* 0x000fc40000410000 */
[C---:B------:R-:W-:Y:S01]  /*dde0*/  FMUL.FTZ R0, R14.reuse, R9 ;  /* 0x000000090e007220 */ /* 0x040fe20000410000 */
[----:B------:R-:W-:Y:S01]  /*ddf0*/  F2FP.PACK_AB R9, R31, R33 ;  /* 0x000000211f09723e */ /* 0x000fe200000000ff */
[----:B------:R-:W-:Y:S02]  /*de00*/  FFMA.FTZ R10, R19, R12, -R34 ;  /* 0x0000000c130a7223 */ /* 0x000fe40000010822 */
[----:B------:R-:W-:Y:S02]  /*de10*/  FFMA.FTZ R26, R14, R39, R2 ;  /* 0x000000270e1a7223 */ /* 0x000fe40000010002 */
[----:B------:R-:W-:Y:S01]  /*de20*/  FFMA.FTZ R12, R21, R11, -R28 ;  /* 0x0000000b150c7223 */ /* 0x000fe2000001081c */
[----:B------:R-:W-:Y:S01]  /*de30*/  F2FP.PACK_AB R11, R37, R40 ;  /* 0x00000028250b723e */ /* 0x000fe200000000ff */
[----:B------:R-:W-:Y:S02]  /*de40*/  FFMA.FTZ R13, R20, R41, -R27 ;  /* 0x00000029140d7223 */ /* 0x000fe4000001081b */
[----:B------:R-:W-:-:S02]  /*de50*/  FFMA.FTZ R7, R18, R42, -R7 ;  /* 0x0000002a12077223 */ /* 0x000fc40000010807 */
        /* <DEDUP_REMOVED lines=8> */
[----:B------:R-:W-:Y:S02]  /*dee0*/  F2FP.PACK_AB R12, R2, R6 ;  /* 0x00000006020c723e */ /* 0x000fe400000000ff */
[----:B------:R-:W-:-:S05]  /*def0*/  F2FP.PACK_AB R14, R0, R3 ;  /* 0x00000003000e723e */ /* 0x000fca00000000ff */
[----:B------:R1:W-:Y:S04]  /*df00*/  STS.128 [R35+0x6080], R12 ;  /* 0x0060800c23007388 */ /* 0x0003e80000000c00 */
[----:B------:R1:W-:Y:S02]  /*df10*/  STS.128 [R32+0x6080], R8 ;  /* 0x0060800820007388 */ /* 0x0003e40000000c00 */
.L_x_487:
[----:B------:R-:W-:Y:S05]  /*df20*/  BSYNC B0 ;  /* 0x0000000000007941 */ /* 0x000fea0003800000 */
.L_x_486:
[----:B------:R-:W-:Y:S01]  /*df30*/  IADD3 R0, R61, 0x10, RZ ;  /* 0x000000103d007810 */ /* 0x000fe20007ffe0ff */
[----:B------:R-:W-:Y:S03]  /*df40*/  BSSY B0, `(.L_x_488) ;  /* 0x0000077000007945 */ /* 0x000fe60003800000 */
[----:B------:R-:W-:-:S13]  /*df50*/  ISETP.GE.AND P0, PT, R0, c[0x0][0x27c], PT ;  /* 0x00009f0000007a0c */ /* 0x000fda0003f06270 */
[----:B------:R-:W-:Y:S05]  /*df60*/  @P0 BRA `(.L_x_489) ;  /* 0x0000074000000947 */ /* 0x000fea0003800000 */
[----:B------:R-:W-:Y:S01]  /*df70*/  SHF.R.S32.HI R2, RZ, 0x1f, R0 ;  /* 0x0000001fff027819 */ /* 0x000fe20000011400 */
[----:B-1----:R-:W-:Y:S01]  /*df80*/  IMAD.MOV.U32 R9, RZ, RZ, c[0x0][0x27c] ;  /* 0x00009f00ff097624 */ /* 0x002fe200078e00ff */
[----:B------:R-:W-:Y:S02]  /*df90*/  SHF.R.S32.HI R3, RZ, 0x1f, R16 ;  /* 0x0000001fff037819 */ /* 0x000fe40000011410 */
[CC--:B------:R-:W-:Y:S02]  /*dfa0*/  LEA.HI R7, R2.reuse, R0.reuse, RZ, 0x3 ;  /* 0x0000000002077211 */ /* 0x0c0fe400078f18ff */
[----:B------:R-:W-:Y:S02]  /*dfb0*/  LEA.HI R8, R2, R0, RZ, 0x5 ;  /* 0x0000000002087211 */ /* 0x000fe400078f28ff */
[-C--:B------:R-:W-:Y:S02]  /*dfc0*/  LEA.HI R6, R16, R16.reuse, RZ, 0x1 ;  /* 0x0000001010067211 */ /* 0x080fe400078f08ff */
[----:B------:R-:W-:-:S02]  /*dfd0*/  LEA.HI R0, R3, R16, RZ, 0x3 ;  /* 0x0000001003007211 */ /* 0x000fc400078f18ff */
[----:B------:R-:W-:Y:S01]  /*dfe0*/  SHF.R.S32.HI R2, RZ, 0x3, R7 ;  /* 0x00000003ff027819 */ /* 0x000fe20000011407 */
[C---:B------:R-:W-:Y:S01]  /*dff0*/  IMAD.SHL.U32 R5, R6.reuse, 0x20, RZ ;  /* 0x0000002006057824 */ /* 0x040fe200078e00ff */
[----:B------:R-:W-:Y:S01]  /*e000*/  LOP3.LUT R6, R6, 0x7fffffe, RZ, 0xc0, !PT ;  /* 0x07fffffe06067812 */ /* 0x000fe200078ec0ff */
[----:B------:R-:W-:Y:S01]  /*e010*/  IMAD.SHL.U32 R3, R0, 0x20, RZ ;  /* 0x0000002000037824 */ /* 0x000fe200078e00ff */
[----:B------:R-:W-:Y:S02]  /*e020*/  LEA.HI R2, R9, R2, RZ, 0x1d ;  /* 0x0000000209027211 */ /* 0x000fe400078fe8ff */
[----:B------:R-:W-:Y:S01]  /*e030*/  LOP3.LUT R0, R5, 0xc0, RZ, 0xc0, !PT ;  /* 0x000000c005007812 */ /* 0x000fe200078ec0ff */
[----:B------:R-:W-:Y:S01]  /*e040*/  IMAD.SHL.U32 R5, R8, 0x80, RZ ;  /* 0x0000008008057824 */ /* 0x000fe200078e00ff */
[----:B------:R-:W-:Y:S02]  /*e050*/  IADD3 R6, R16, -R6, RZ ;  /* 0x8000000610067210 */ /* 0x000fe40007ffe0ff */
[----:B------:R-:W-:-:S02]  /*e060*/  LOP3.LUT R3, R3, 0xffffff00, RZ, 0xc0, !PT ;  /* 0xffffff0003037812 */ /* 0x000fc400078ec0ff */
[----:B------:R-:W-:Y:S02]  /*e070*/  LOP3.LUT R7, R0, 0x18, R7, 0xf8, !PT ;  /* 0x0000001800077812 */ /* 0x000fe400078ef807 */
[----:B------:R-:W-:Y:S01]  /*e080*/  SHF.R.U32.HI R8, RZ, 0x3, R0 ;  /* 0x00000003ff087819 */ /* 0x000fe20000011600 */
[----:B------:R-:W-:Y:S01]  /*e090*/  IMAD R12, R6, 0x20, R3 ;  /* 0x00000020060c7824 */ /* 0x000fe200078e0203 */
[----:B------:R-:W-:Y:S02]  /*e0a0*/  SHF.R.S32.HI R3, RZ, 0x1f, R2 ;  /* 0x0000001fff037819 */ /* 0x000fe40000011402 */
[----:B------:R-:W-:Y:S02]  /*e0b0*/  LOP3.LUT R6, R7, R8, RZ, 0x3c, !PT ;  /* 0x0000000807067212 */ /* 0x000fe400078e3cff */
[----:B------:R-:W-:Y:S02]  /*e0c0*/  SHF.L.U32 R7, R2, 0x3, RZ ;  /* 0x0000000302077819 */ /* 0x000fe400000006ff */
[----:B------:R-:W-:-:S02]  /*e0d0*/  LEA.HI R2, R3, R2, RZ, 0x2 ;  /* 0x0000000203027211 */ /* 0x000fc400078f10ff */
[----:B------:R-:W-:Y:S02]  /*e0e0*/  LOP3.LUT R3, R0, 0x18, R7, 0xf8, !PT ;  /* 0x0000001800037812 */ /* 0x000fe400078ef807 */
[----:B------:R-:W-:Y:S01]  /*e0f0*/  LOP3.LUT R5, R5, 0x7ffff000, RZ, 0xc0, !PT ;  /* 0x7ffff00005057812 */ /* 0x000fe200078ec0ff */
[----:B------:R-:W-:Y:S01]  /*e100*/  IMAD.SHL.U32 R0, R2, 0x400, RZ ;  /* 0x0000040002007824 */ /* 0x000fe200078e00ff */
[----:B------:R-:W-:Y:S02]  /*e110*/  LOP3.LUT R3, R3, R8, RZ, 0x3c, !PT ;  /* 0x0000000803037212 */ /* 0x000fe400078e3cff */
[----:B------:R-:W-:Y:S02]  /*e120*/  IADD3 R5, R6, R12, R5 ;  /* 0x0000000c06057210 */ /* 0x000fe40007ffe005 */
[----:B------:R-:W-:Y:S02]  /*e130*/  LOP3.LUT R0, R0, 0x7ffff000, RZ, 0xc0, !PT ;  /* 0x7ffff00000007812 */ /* 0x000fe400078ec0ff */
[----:B------:R-:W-:Y:S01]  /*e140*/  SHF.R.U32.HI R2, RZ, 0x10, R79 ;  /* 0x00000010ff027819 */ /* 0x000fe2000001164f */
[----:B------:R-:W-:Y:S01]  /*e150*/  IMAD.SHL.U32 R36, R5, 0x2, RZ ;  /* 0x0000000205247824 */ /* 0x000fe200078e00ff */
[----:B------:R-:W-:-:S02]  /*e160*/  IADD3 R0, R3, R0, R12 ;  /* 0x0000000003007210 */ /* 0x000fc40007ffe00c */
[----:B------:R-:W-:Y:S02]  /*e170*/  SHF.R.U32.HI R17, RZ, 0x10, R75 ;  /* 0x00000010ff117819 */ /* 0x000fe4000001164b */
[----:B------:R-:W-:Y:S01]  /*e180*/  SHF.L.U32 R32, R0, 0x1, RZ ;  /* 0x0000000100207819 */ /* 0x000fe200000006ff */
[----:B------:R-:W1:Y:S01]  /*e190*/  LDS.128 R8, [R36+0x6080] ;  /* 0x0060800024087984 */ /* 0x000e620000000c00 */
[----:B------:R-:W-:Y:S01]  /*e1a0*/  HADD2.F32 R0, -RZ, R100.H0_H0 ;  /* 0x20000064ff007230 */ /* 0x000fe20000004100 */
[----:B------:R-:W-:Y:S01]  /*e1b0*/  SHF.R.U32.HI R26, RZ, 0x10, R77 ;  /* 0x00000010ff1a7819 */ /* 0x000fe2000001164d */
[----:B------:R-:W-:Y:S01]  /*e1c0*/  HADD2.F32 R42, -RZ, R17.H0_H0 ;  /* 0x20000011ff2a7230 */ /* 0x000fe20000004100 */
[----:B------:R-:W2:Y:S01]  /*e1d0*/  LDS.128 R12, [R32+0x6080] ;  /* 0x00608000200c7984 */ /* 0x000ea20000000c00 */
[----:B------:R-:W-:Y:S02]  /*e1e0*/  SHF.R.U32.HI R27, RZ, 0x10, R73 ;  /* 0x00000010ff1b7819 */ /* 0x000fe40000011649 */
[----:B------:R-:W-:-:S02]  /*e1f0*/  SHF.R.U64 R30, R76, 0x10, R77 ;  /* 0x000000104c1e7819 */ /* 0x000fc4000000124d */
[----:B------:R-:W-:Y:S01]  /*e200*/  SHF.R.U64 R35, R78, 0x10, R79 ;  /* 0x000000104e237819 */ /* 0x000fe2000000124f */
[----:B------:R-:W-:Y:S01]  /*e210*/  HADD2.F32 R41, -RZ, R27.H0_H0 ;  /* 0x2000001bff297230 */ /* 0x000fe20000004100 */
[----:B------:R-:W-:Y:S02]  /*e220*/  SHF.R.U64 R38, R72, 0x10, R73 ;  /* 0x0000001048267819 */ /* 0x000fe40000001249 */
[----:B------:R-:W-:-:S03]  /*e230*/  SHF.R.U64 R39, R74, 0x10, R75 ;  /* 0x000000104a277819 */ /* 0x000fc6000000124b */
        /* <DEDUP_REMOVED lines=14> */
[----:B------:R-:W-:Y:S02]  /*e320*/  HADD2.F32 R12, -RZ, R101.H0_H0 ;  /* 0x20000065ff0c7230 */ /* 0x000fe40000004100 */
        /* <DEDUP_REMOVED lines=9> */
[----:B------:R-:W-:Y:S01]  /*e3c0*/  HADD2.F32 R2, -RZ, R101.H1_H1 ;  /* 0x30000065ff027230 */ /* 0x000fe20000004100 */
        /* <DEDUP_REMOVED lines=18> */
[-C--:B------:R-:W-:Y:S01]  /*e4f0*/  FMUL.FTZ R2, R22, R0.reuse ;  /* 0x0000000016027220 */ /* 0x080fe20000410000 */
[----:B------:R-:W-:Y:S01]  /*e500*/  HADD2.F32 R35, -RZ, R39.H0_H0 ;  /* 0x20000027ff237230 */ /* 0x000fe20000004100 */
        /* <DEDUP_REMOVED lines=26> */
.L_x_489:
[----:B------:R-:W-:Y:S05]  /*e6b0*/  BSYNC B0 ;  /* 0x0000000000007941 */ /* 0x000fea0003800000 */
.L_x_488:
[----:B------:R-:W-:-:S04]  /*e6c0*/  IADD3 R0, R61, 0x20, RZ ;  /* 0x000000203d007810 */ /* 0x000fc80007ffe0ff */
[----:B------:R-:W-:-:S13]  /*e6d0*/  ISETP.GE.AND P0, PT, R0, c[0x0][0x27c], PT ;  /* 0x00009f0000007a0c */ /* 0x000fda0003f06270 */
[----:B------:R-:W-:Y:S05]  /*e6e0*/  @P0 BRA `(.L_x_465) ;  /* 0x0000074000000947 */ /* 0x000fea0003800000 */
[----:B------:R-:W-:Y:S01]  /*e6f0*/  SHF.R.S32.HI R2, RZ, 0x1f, R0 ;  /* 0x0000001fff027819 */ /* 0x000fe20000011400 */
[----:B-1----:R-:W-:Y:S01]  /*e700*/  IMAD.MOV.U32 R10, RZ, RZ, c[0x0][0x27c] ;  /* 0x00009f00ff0a7624 */ /* 0x002fe200078e00ff */
[----:B------:R-:W-:Y:S02]  /*e710*/  SHF.R.S32.HI R3, RZ, 0x1f, R16 ;  /* 0x0000001fff037819 */ /* 0x000fe40000011410 */
[----:B------:R-:W-:Y:S02]  /*e720*/  LEA.HI R5, R16, R16, RZ, 0x1 ;  /* 0x0000001010057211 */ /* 0x000fe400078f08ff */
[CC--:B------:R-:W-:Y:S02]  /*e730*/  LEA.HI R7, R2.reuse, R0.reuse, RZ, 0x3 ;  /* 0x0000000002077211 */ /* 0x0c0fe400078f18ff */
[----:B------:R-:W-:Y:S02]  /*e740*/  LEA.HI R9, R2, R0, RZ, 0x5 ;  /* 0x0000000002097211 */ /* 0x000fe400078f28ff */
[----:B------:R-:W-:Y:S01]  /*e750*/  LEA.HI R0, R3, R16, RZ, 0x3 ;  /* 0x0000001003007211 */ /* 0x000fe200078f18ff */
[C---:B------:R-:W-:Y:S01]  /*e760*/  IMAD.SHL.U32 R3, R5.reuse, 0x20, RZ ;  /* 0x0000002005037824 */ /* 0x040fe200078e00ff */
[----:B------:R-:W-:-:S02]  /*e770*/  LOP3.LUT R2, R5, 0x7fffffe, RZ, 0xc0, !PT ;  /* 0x07fffffe05027812 */ /* 0x000fc400078ec0ff */
[--C-:B------:R-:W-:Y:S01]  /*e780*/  SHF.R.S32.HI R6, RZ, 0x3, R7.reuse ;  /* 0x00000003ff067819 */ /* 0x100fe20000011407 */
[----:B------:R-:W-:Y:S01]  /*e790*/  IMAD.SHL.U32 R5, R0, 0x20, RZ ;  /* 0x0000002000057824 */ /* 0x000fe200078e00ff */
[----:B------:R-:W-:Y:S02]  /*e7a0*/  LOP3.LUT R0, R3, 0xc0, RZ, 0xc0, !PT ;  /* 0x000000c003007812 */ /* 0x000fe400078ec0ff */
[----:B------:R-:W-:Y:S02]  /*e7b0*/  IADD3 R8, R16, -R2, RZ ;  /* 0x8000000210087210 */ /* 0x000fe40007ffe0ff */
[----:B------:R-:W-:Y:S01]  /*e7c0*/  LOP3.LUT R3, R5, 0xffffff00, RZ, 0xc0, !PT ;  /* 0xffffff0005037812 */ /* 0x000fe200078ec0ff */
[----:B------:R-:W-:Y:S01]  /*e7d0*/  IMAD.SHL.U32 R5, R9, 0x80, RZ ;  /* 0x0000008009057824 */ /* 0x000fe200078e00ff */
[----:B------:R-:W-:Y:S02]  /*e7e0*/  LEA.HI R2, R10, R6, RZ, 0x1d ;  /* 0x000000060a027211 */ /* 0x000fe400078fe8ff */
[----:B------:R-:W-:Y:S01]  /*e7f0*/  LOP3.LUT R6, R0, 0x18, R7, 0xf8, !PT ;  /* 0x0000001800067812 */ /* 0x000fe200078ef807 */
[----:B------:R-:W-:Y:S01]  /*e800*/  IMAD R12, R8, 0x20, R3 ;  /* 0x00000020080c7824 */ /* 0x000fe200078e0203 */
[----:B------:R-:W-:-:S02]  /*e810*/  SHF.R.U32.HI R9, RZ, 0x3, R0 ;  /* 0x00000003ff097819 */ /* 0x000fc40000011600 */
[----:B------:R-:W-:Y:S02]  /*e820*/  SHF.R.S32.HI R3, RZ, 0x1f, R2 ;  /* 0x0000001fff037819 */ /* 0x000fe40000011402 */
[----:B------:R-:W-:Y:S02]  /*e830*/  LOP3.LUT R7, R5, 0x7ffff000, RZ, 0xc0, !PT ;  /* 0x7ffff00005077812 */ /* 0x000fe400078ec0ff */
[----:B------:R-:W-:Y:S02]  /*e840*/  LOP3.LUT R5, R6, R9, RZ, 0x3c, !PT ;  /* 0x0000000906057212 */ /* 0x000fe400078e3cff */
[----:B------:R-:W-:Y:S02]  /*e850*/  SHF.L.U32 R6, R2, 0x3, RZ ;  /* 0x0000000302067819 */ /* 0x000fe400000006ff */
[----:B------:R-:W-:Y:S02]  /*e860*/  LEA.HI R2, R3, R2, RZ, 0x2 ;  /* 0x0000000203027211 */ /* 0x000fe400078f10ff */
[----:B------:R-:W-:-:S02]  /*e870*/  LOP3.LUT R3, R0, 0x18, R6, 0xf8, !PT ;  /* 0x0000001800037812 */ /* 0x000fc400078ef806 */
[----:B------:R-:W-:Y:S01]  /*e880*/  IADD3 R5, R5, R12, R7 ;  /* 0x0000000c05057210 */ /* 0x000fe20007ffe007 */
[----:B------:R-:W-:Y:S01]  /*e890*/  IMAD.SHL.U32 R0, R2, 0x400, RZ ;  /* 0x0000040002007824 */ /* 0x000fe200078e00ff */
[----:B------:R-:W-:Y:S02]  /*e8a0*/  LOP3.LUT R3, R3, R9, RZ, 0x3c, !PT ;  /* 0x0000000903037212 */ /* 0x000fe400078e3cff */
[----:B------:R-:W-:Y:S01]  /*e8b0*/  SHF.R.U32.HI R2, RZ, 0x10, R83 ;  /* 0x00000010ff027819 */ /* 0x000fe20000011653 */
[----:B------:R-:W-:Y:S01]  /*e8c0*/  IMAD.SHL.U32 R35, R5, 0x2, RZ ;  /* 0x0000000205237824 */ /* 0x000fe200078e00ff */
[----:B------:R-:W-:Y:S02]  /*e8d0*/  LOP3.LUT R0, R0, 0x7ffff000, RZ, 0xc0, !PT ;  /* 0x7ffff00000007812 */ /* 0x000fe400078ec0ff */
[----:B------:R-:W-:Y:S02]  /*e8e0*/  SHF.R.U32.HI R16, RZ, 0x10, R87 ;  /* 0x00000010ff107819 */ /* 0x000fe40000011657 */
[----:B------:R-:W-:Y:S01]  /*e8f0*/  IADD3 R0, R3, R0, R12 ;  /* 0x0000000003007210 */ /* 0x000fe20007ffe00c */
[----:B------:R-:W1:Y:S01]  /*e900*/  LDS.128 R8, [R35+0x6080] ;  /* 0x0060800023087984 */ /* 0x000e620000000c00 */
[----:B------:R-:W-:Y:S01]  /*e910*/  SHF.R.U32.HI R17, RZ, 0x10, R81 ;  /* 0x00000010ff117819 */ /* 0x000fe20000011651 */
[----:B------:R-:W-:Y:S01]  /*e920*/  HADD2.F32 R41, -RZ, R16.H0_H0 ;  /* 0x20000010ff297230 */ /* 0x000fe20000004100 */
[----:B------:R-:W-:Y:S01]  /*e930*/  SHF.L.U32 R31, R0, 0x1, RZ ;  /* 0x00000001001f7819 */ /* 0x000fe200000006ff */
[----:B------:R-:W-:Y:S01]  /*e940*/  HADD2.F32 R0, -RZ, R105.H0_H0 ;  /* 0x20000069ff007230 */ /* 0x000fe20000004100 */
[----:B------:R-:W-:Y:S01]  /*e950*/  SHF.R.U32.HI R18, RZ, 0x10, R85 ;  /* 0x00000010ff127819 */ /* 0x000fe20000011655 */
[----:B------:R-:W-:Y:S01]  /*e960*/  HADD2.F32 R17, -RZ, R17.H0_H0 ;  /* 0x20000011ff117230 */ /* 0x000fe20000004100 */
[----:B------:R-:W-:Y:S01]  /*e970*/  SHF.R.U64 R29, R80, 0x10, R81 ;  /* 0x00000010501d7819 */ /* 0x000fe20000001251 */
[----:B------:R-:W2:Y:S01]  /*e980*/  LDS.128 R12, [R31+0x6080] ;  /* 0x006080001f0c7984 */ /* 0x000ea20000000c00 */
[----:B------:R-:W-:Y:S01]  /*e990*/  SHF.R.U64 R34, R82, 0x10, R83 ;  /* 0x0000001052227819 */ /* 0x000fe20000001253 */
[----:B------:R-:W-:Y:S01]  /*e9a0*/  HADD2.F32 R40, -RZ, R18.H0_H0 ;  /* 0x20000012ff287230 */ /* 0x000fe20000004100 */
[----:B------:R-:W-:-:S02]  /*e9b0*/  SHF.R.U64 R37, R84, 0x10, R85 ;  /* 0x0000001054257819 */ /* 0x000fc40000001255 */
[----:B------:R-:W-:Y:S01]  /*e9c0*/  SHF.R.U64 R38, R86, 0x10, R87 ;  /* 0x0000001056267819 */ /* 0x000fe20000001257 */
[----:B------:R-:W-:Y:S02]  /*e9d0*/  HADD2.F32 R34, -RZ, R34.H0_H0 ;  /* 0x20000022ff227230 */ /* 0x000fe40000004100 */
[----:B------:R-:W-:Y:S02]  /*e9e0*/  HADD2.F32 R37, -RZ, R37.H0_H0 ;  /* 0x20000025ff257230 */ /* 0x000fe40000004100 */
[----:B------:R-:W-:Y:S02]  /*e9f0*/  HADD2.F32 R38, -RZ, R38.H0_H0 ;  /* 0x20000026ff267230 */ /* 0x000fe40000004100 */
[--C-:B-1----:R-:W-:Y:S02]  /*ea00*/  HADD2.F32 R20, -RZ, R11.reuse.H0_H0 ;  /* 0x2000000bff147230 */ /* 0x102fe40000004100 */
[--C-:B------:R-:W-:Y:S02]  /*ea10*/  HADD2.F32 R23, -RZ, R10.reuse.H0_H0 ;  /* 0x2000000aff177230 */ /* 0x100fe40000004100 */
[----:B------:R-:W-:Y:S01]  /*ea20*/  HADD2.F32 R25, -RZ, R10.H1_H1 ;  /* 0x3000000aff197230 */ /* 0x000fe20000004100 */
[----:B------:R-:W-:Y:S01]  /*ea30*/  FMUL.FTZ R7, R20, R0 ;  /* 0x0000000014077220 */ /* 0x000fe20000410000 */
[----:B------:R-:W-:-:S02]  /*ea40*/  HADD2.F32 R19, -RZ, R11.H1_H1 ;  /* 0x3000000bff137230 */ /* 0x000fc40000004100 */
[----:B--2---:R-:W-:Y:S02]  /*ea50*/  HADD2.F32 R5, -RZ, R15.H0_H0 ;  /* 0x2000000fff057230 */ /* 0x004fe40000004100 */
[----:B------:R-:W-:Y:S02]  /*ea60*/  HADD2.F32 R10, -RZ, R106.H0_H0 ;  /* 0x2000006aff0a7230 */ /* 0x000fe40000004100 */
[----:B------:R-:W-:Y:S01]  /*ea70*/  HADD2.F32 R11, -RZ, R2.H0_H0 ;  /* 0x20000002ff0b7230 */ /* 0x000fe20000004100 */
[C---:B------:R-:W-:Y:S01]  /*ea80*/  FMUL.FTZ R33, R5.reuse, R0 ;  /* 0x0000000005217220 */ /* 0x040fe20000410000 */
[----:B------:R-:W-:Y:S01]  /*ea90*/  HADD2.F32 R22, -RZ, R9.H0_H0 ;  /* 0x20000009ff167230 */ /* 0x000fe20000004100 */
[----:B------:R-:W-:Y:S01]  /*eaa0*/  FFMA.FTZ R39, R5, R10, R7 ;  /* 0x0000000a05277223 */ /* 0x000fe20000010007 */
[----:B------:R-:W-:Y:S01]  /*eab0*/  HADD2.F32 R6, -RZ, R13.H0_H0 ;  /* 0x2000000dff067230 */ /* 0x000fe20000004100 */
[----:B------:R-:W-:Y:S01]  /*eac0*/  FMUL.FTZ R0, R19, R11 ;  /* 0x0000000b13007220 */ /* 0x000fe20000410000 */
[----:B------:R-:W-:-:S02]  /*ead0*/  HADD2.F32 R2, -RZ, R105.H1_H1 ;  /* 0x30000069ff027230 */ /* 0x000fc40000004100 */
[----:B------:R-:W-:Y:S02]  /*eae0*/  HADD2.F32 R7, -RZ, R107.H0_H0 ;  /* 0x2000006bff077230 */ /* 0x000fe40000004100 */
[----:B------:R-:W-:Y:S01]  /*eaf0*/  HADD2.F32 R24, -RZ, R8.H0_H0 ;  /* 0x20000008ff187230 */ /* 0x000fe20000004100 */
[-C--:B------:R-:W-:Y:S01]  /*eb00*/  FMUL.FTZ R5, R22, R2.reuse ;  /* 0x0000000216057220 */ /* 0x080fe20000410000 */
[----:B------:R-:W-:Y:S01]  /*eb10*/  HADD2.F32 R3, -RZ, R15.H1_H1 ;  /* 0x3000000fff037230 */ /* 0x000fe20000004100 */
[C---:B------:R-:W-:Y:S01]  /*eb20*/  FMUL.FTZ R27, R6.reuse, R2 ;  /* 0x00000002061b7220 */ /* 0x040fe20000410000 */
[----:B------:R-:W-:Y:S01]  /*eb30*/  HADD2.F32 R2, -RZ, R106.H1_H1 ;  /* 0x3000006aff027230 */ /* 0x000fe20000004100 */
[----:B------:R-:W-:Y:S01]  /*eb40*/  FFMA.FTZ R32, R6, R7, R5 ;  /* 0x0000000706207223 */ /* 0x000fe20000010005 */
[----:B------:R-:W-:Y:S01]  /*eb50*/  HADD2.F32 R21, -RZ, R9.H1_H1 ;  /* 0x30000009ff157230 */ /* 0x000fe20000004100 */
[C---:B------:R-:W-:Y:S01]  /*eb60*/  FMUL.FTZ R15, R3.reuse, R11 ;  /* 0x0000000b030f7220 */ /* 0x040fe20000410000 */
[----:B------:R-:W-:Y:S01]  /*eb70*/  HADD2.F32 R26, -RZ, R8.H1_H1 ;  /* 0x30000008ff1a7230 */ /* 0x000fe20000004100 */
[-C--:B------:R-:W-:Y:S01]  /*eb80*/  FMUL.FTZ R5, R24, R2.reuse ;  /* 0x0000000218057220 */ /* 0x080fe20000410000 */
[----:B------:R-:W-:Y:S01]  /*eb90*/  HADD2.F32 R8, -RZ, R12.H0_H0 ;  /* 0x2000000cff087230 */ /* 0x000fe20000004100 */
[----:B------:R-:W-:Y:S01]  /*eba0*/  FFMA.FTZ R36, R3, R41, R0 ;  /* 0x0000002903247223 */ /* 0x000fe20000010000 */
[----:B------:R-:W-:Y:S01]  /*ebb0*/  HADD2.F32 R6, -RZ, R108.H0_H0 ;  /* 0x2000006cff067230 */ /* 0x000fe20000004100 */
[-C--:B------:R-:W-:Y:S01]  /*ebc0*/  FMUL.FTZ R3, R21, R17.reuse ;  /* 0x0000001115037220 */ /* 0x080fe20000410000 */
[----:B------:R-:W-:Y:S01]  /*ebd0*/  HADD2.F32 R13, -RZ, R13.H1_H1 ;  /* 0x3000000dff0d7230 */ /* 0x000fe20000004100 */
[C---:B------:R-:W-:Y:S01]  /*ebe0*/  FMUL.FTZ R11, R8.reuse, R2 ;  /* 0x00000002080b7220 */ /* 0x040fe20000410000 */
[----:B------:R-:W-:Y:S01]  /*ebf0*/  HADD2.F32 R9, -RZ, R14.H0_H0 ;  /* 0x2000000eff097230 */ /* 0x000fe20000004100 */
[----:B------:R-:W-:Y:S01]  /*ec00*/  FFMA.FTZ R28, R8, R6, R5 ;  /* 0x00000006081c7223 */ /* 0x000fe20000010005 */
[----:B------:R-:W-:Y:S01]  /*ec10*/  HADD2.F32 R0, -RZ, R107.H1_H1 ;  /* 0x3000006bff007230 */ /* 0x000fe20000004100 */
[C---:B------:R-:W-:Y:S01]  /*ec20*/  FFMA.FTZ R30, R13.reuse, R40, R3 ;  /* 0x000000280d1e7223 */ /* 0x040fe20000010003 */
[----:B------:R-:W-:Y:S01]  /*ec30*/  HADD2.F32 R5, -RZ, R29.H0_H0 ;  /* 0x2000001dff057230 */ /* 0x000fe20000004100 */
[----:B------:R-:W-:Y:S01]  /*ec40*/  FMUL.FTZ R18, R13, R17 ;  /* 0x000000110d127220 */ /* 0x000fe20000410000 */
[----:B------:R-:W-:Y:S01]  /*ec50*/  HADD2.F32 R3, -RZ, R108.H1_H1 ;  /* 0x3000006cff037230 */ /* 0x000fe20000004100 */
[-C--:B------:R-:W-:Y:S01]  /*ec60*/  FMUL.FTZ R2, R23, R0.reuse ;  /* 0x0000000017027220 */ /* 0x080fe20000410000 */
[----:B------:R-:W-:Y:S01]  /*ec70*/  HADD2.F32 R12, -RZ, R12.H1_H1 ;  /* 0x3000000cff0c7230 */ /* 0x000fe20000004100 */
[----:B------:R-:W-:Y:S01]  /*ec80*/  FMUL.FTZ R8, R9, R0 ;  /* 0x0000000009087220 */ /* 0x000fe20000410000 */
[----:B------:R-:W-:Y:S01]  /*ec90*/  HADD2.F32 R14, -RZ, R14.H1_H1 ;  /* 0x3000000eff0e7230 */ /* 0x000fe20000004100 */
[----:B------:R-:W-:-:S02]  /*eca0*/  FMUL.FTZ R0, R26, R5 ;  /* 0x000000051a007220 */ /* 0x000fc40000410000 */
[----:B------:R-:W-:Y:S01]  /*ecb0*/  FFMA.FTZ R29, R9, R3, R2 ;  /* 0x00000003091d7223 */ /* 0x000fe20000010002 */
[----:B------:R-:W-:Y:S01]  /*ecc0*/  F2FP.PACK_AB R9, R30, R32 ;  /* 0x000000201e09723e */ /* 0x000fe200000000ff */
[-C--:B------:R-:W-:Y:S02]  /*ecd0*/  FMUL.FTZ R2, R25, R34.reuse ;  /* 0x0000002219027220 */ /* 0x080fe40000410000 */
[C---:B------:R-:W-:Y:S02]  /*ece0*/  FFMA.FTZ R16, R12.reuse, R37, R0 ;  /* 0x000000250c107223 */ /* 0x040fe40000010000 */
[----:B------:R-:W-:Y:S02]  /*ecf0*/  FMUL.FTZ R5, R12, R5 ;  /* 0x000000050c057220 */ /* 0x000fe40000410000 */
[C---:B------:R-:W-:Y:S02]  /*ed00*/  FMUL.FTZ R0, R14.reuse, R34 ;  /* 0x000000220e007220 */ /* 0x040fe40000410000 */
[----:B------:R-:W-:-:S02]  /*ed10*/  FFMA.FTZ R17, R14, R38, R2 ;  /* 0x000000260e117223 */ /* 0x000fc40000010002 */
[----:B------:R-:W-:Y:S02]  /*ed20*/  FFMA.FTZ R2, R20, R10, -R33 ;  /* 0x0000000a14027223 */ /* 0x000fe40000010821 */
        /* <DEDUP_REMOVED lines=10> */
[----:B------:R-:W-:Y:S01]  /*edd0*/  F2FP.PACK_AB R8, R16, R28 ;  /* 0x0000001c1008723e */ /* 0x000fe200000000ff */
[----:B------:R-:W-:-:S03]  /*ede0*/  FFMA.FTZ R0, R25, R38, -R0 ;  /* 0x0000002619007223 */ /* 0x000fc60000010800 */
[----:B------:R-:W-:Y:S02]  /*edf0*/  F2FP.PACK_AB R12, R5, R12 ;  /* 0x0000000c050c723e */ /* 0x000fe400000000ff */
[----:B------:R-:W-:-:S05]  /*ee00*/  F2FP.PACK_AB R14, R0, R14 ;  /* 0x0000000e000e723e */ /* 0x000fca00000000ff */
[----:B------:R1:W-:Y:S04]  /*ee10*/  STS.128 [R35+0x6080], R12 ;  /* 0x0060800c23007388 */ /* 0x0003e80000000c00 */
[----:B------:R1:W-:Y:S02]  /*ee20*/  STS.128 [R31+0x6080], R8 ;  /* 0x006080081f007388 */ /* 0x0003e40000000c00 */
.L_x_465:
[----:B------:R-:W-:Y:S05]  /*ee30*/  BSYNC B2 ;  /* 0x0000000000027941 */ /* 0x000fea0003800000 */
.L_x_447:
[----:B------:R-:W-:Y:S01]  /*ee40*/  IMAD R0, R110, c[0x0][0x208], RZ ;  /* 0x000082006e007a24 */ /* 0x000fe200078e02ff */
[----:B------:R-:W-:Y:S01]  /*ee50*/  LEA.HI R6, R92, R92, RZ, 0x1 ;  /* 0x0000005c5c067211 */ /* 0x000fe200078f08ff */
[----:B------:R-:W-:Y:S01]  /*ee60*/  IMAD.WIDE.U32 R2, R226, c[0x0][0x208], RZ ;  /* 0x00008200e2027a25 */ /* 0x000fe200078e00ff */
[----:B------:R-:W-:-:S04]  /*ee70*/  DEPBAR.LE SB0, 0x0 ;  /* 0x000080000000791a */ /* 0x000fc80000000000 */
[----:B------:R-:W-:Y:S01]  /*ee80*/  IMAD R0, R226, c[0x0][0x20c], R0 ;  /* 0x00008300e2007a24 */ /* 0x000fe200078e0200 */
[----:B------:R-:W-:Y:S01]  /*ee90*/  LOP3.LUT R6, R6, 0xfffffffe, RZ, 0xc0, !PT ;  /* 0xfffffffe06067812 */ /* 0x000fe200078ec0ff */
[----:B------:R-:W-:Y:S01]  /*eea0*/  IMAD R5, R111, c[0x0][0x218], RZ ;  /* 0x000086006f057a24 */ /* 0x000fe200078e02ff */
[----:B------:R-:W-:Y:S01]  /*eeb0*/  ISETP.GE.AND P3, PT, R227, c[0x0][0x1d4], PT ;  /* 0x00007500e3007a0c */ /* 0x000fe20003f66270 */
[----:B------:R-:W-:Y:S01]  /*eec0*/  IMAD.IADD R3, R3, 0x1, R0 ;  /* 0x0000000103037824 */ /* 0x000fe200078e0200 */
[----:B------:R-:W-:Y:S01]  /*eed0*/  ISETP.GE.AND P2, PT, R117, c[0x0][0x1d4], PT ;  /* 0x0000750075007a0c */ /* 0x000fe20003f46270 */
[C---:B------:R-:W-:Y:S01]  /*eee0*/  IMAD R5, R224.reuse, c[0x0][0x21c], R5 ;  /* 0x00008700e0057a24 */ /* 0x040fe200078e0205 */
[----:B------:R-:W-:Y:S01]  /*eef0*/  BAR.SYNC.DEFER_BLOCKING 0x0 ;  /* 0x0000000000007b1d */ /* 0x000fe20000010000 */
[----:B------:R-:W-:Y:S01]  /*ef00*/  IMAD.WIDE.U32 R2, R224, c[0x0][0x218], R2 ;  /* 0x00008600e0027a25 */ /* 0x000fe200078e0002 */
[----:B------:R-:W-:Y:S02]  /*ef10*/  ISETP.GE.AND P1, PT, R116, c[0x0][0x1d4], PT ;  /* 0x0000750074007a0c */ /* 0x000fe40003f26270 */
[----:B------:R-:W-:Y:S01]  /*ef20*/  ISETP.GT.AND P4, PT, R115, 0x3f, PT ;  /* 0x0000003f7300780c */ /* 0x000fe20003f84270 */
[----:B-1----:R-:W-:Y:S01]  /*ef30*/  IMAD.SHL.U32 R8, R113, 0x8, RZ ;  /* 0x0000000871087824 */ /* 0x002fe200078e00ff */
[----:B------:R-:W-:Y:S01]  /*ef40*/  IADD3 R0, P0, R128, R2, RZ ;  /* 0x0000000280007210 */ /* 0x000fe20007f1e0ff */
[----:B------:R-:W-:Y:S01]  /*ef50*/  IMAD.IADD R6, R92, 0x1, -R6 ;  /* 0x000000015c067824 */ /* 0x000fe200078e0a06 */
[----:B------:R-:W-:Y:S01]  /*ef60*/  BSSY B0, `(.L_x_490) ;  /* 0x0000070000007945 */ /* 0x000fe20003800000 */
[----:B------:R-:W-:Y:S01]  /*ef70*/  IMAD.SHL.U32 R222, R222, 0x2, RZ ;  /* 0x00000002dede7824 */ /* 0x000fe200078e00ff */
[----:B------:R-:W-:-:S02]  /*ef80*/  IADD3.X R2, R119, R3, R5, P0, !PT ;  /* 0x0000000377027210 */ /* 0x000fc400007fe405 */
[----:B------:R-:W-:-:S04]  /*ef90*/  LEA R29, P0, R0, c[0x0][0x1f8], 0x1 ;  /* 0x00007e00001d7a11 */ /* 0x000fc800078008ff */
[----:B------:R-:W-:Y:S02]  /*efa0*/  LEA.HI.X R28, R0, c[0x0][0x1fc], R2, 0x1, P0 ;  /* 0x00007f00001c7a11 */ /* 0x000fe400000f0c02 */
[----:B------:R-:W-:-:S05]  /*efb0*/  LOP3.LUT R2, R114, 0xfffffff8, RZ, 0xc0, !PT ;  /* 0xfffffff872027812 */ /* 0x000fca00078ec0ff */
[----:B------:R-:W-:-:S05]  /*efc0*/  IMAD.IADD R2, R115, 0x1, -R2 ;  /* 0x0000000173027824 */ /* 0x000fca00078e0a02 */
[----:B------:R-:W-:-:S04]  /*efd0*/  LEA.HI R0, R2, R2, RZ, 0x1 ;  /* 0x0000000202007211 */ /* 0x000fc800078f08ff */
[----:B------:R-:W-:Y:S02]  /*efe0*/  SHF.R.S32.HI R7, RZ, 0x1, R0 ;  /* 0x00000001ff077819 */ /* 0x000fe40000011400 */
[----:B------:R-:W-:Y:S02]  /*eff0*/  LOP3.LUT R3, R0, 0x3fffffe, RZ, 0xc0, !PT ;  /* 0x03fffffe00037812 */ /* 0x000fe400078ec0ff */
[C---:B------:R-:W-:Y:S01]  /*f000*/  LOP3.LUT P0, RZ, R7.reuse, 0x2, RZ, 0xc0, !PT ;  /* 0x0000000207ff7812 */ /* 0x040fe2000780c0ff */
[----:B------:R-:W-:Y:S02]  /*f010*/  IMAD.SHL.U32 R5, R7, 0x40, RZ ;  /* 0x0000004007057824 */ /* 0x000fe400078e00ff */
[----:B------:R-:W-:Y:S01]  /*f020*/  IMAD.IADD R2, R2, 0x1, -R3 ;  /* 0x0000000102027824 */ /* 0x000fe200078e0a03 */
[----:B------:R-:W-:Y:S02]  /*f030*/  SHFL.IDX PT, R7, R28, RZ, 0x1c1f ;  /* 0x001c1fff1c077589 */ /* 0x000fe400000e0000 */
[----:B------:R-:W-:Y:S01]  /*f040*/  LOP3.LUT R0, R5, 0xc0, RZ, 0xc0, !PT ;  /* 0x000000c005007812 */ /* 0x000fe200078ec0ff */
[----:B------:R-:W-:Y:S01]  /*f050*/  IMAD R2, R6, 0x8, R2 ;  /* 0x0000000806027824 */ /* 0x000fe200078e0202 */
[----:B------:R-:W-:-:S02]  /*f060*/  LOP3.LUT R5, R109, 0x7fffffe, RZ, 0xc0, !PT ;  /* 0x07fffffe6d057812 */ /* 0x000fc400078ec0ff */
[----:B------:R-:W-:Y:S02]  /*f070*/  LOP3.LUT R3, R0, 0x8, R8, 0xf8, !PT ;  /* 0x0000000800037812 */ /* 0x000fe400078ef808 */
[----:B------:R-:W-:Y:S01]  /*f080*/  SHF.R.U32.HI R0, RZ, 0x3, R0 ;  /* 0x00000003ff007819 */ /* 0x000fe20000011600 */
[----:B------:R-:W-:Y:S02]  /*f090*/  IMAD.IADD R25, R104, 0x1, -R5 ;  /* 0x0000000168197824 */ /* 0x000fe400078e0a05 */
[----:B------:R-:W-:Y:S01]  /*f0a0*/  IMAD.IADD R5, R122, 0x1, -R118 ;  /* 0x000000017a057824 */ /* 0x000fe200078e0a76 */
[----:B------:R-:W-:Y:S02]  /*f0b0*/  LOP3.LUT R0, R3, R0, RZ, 0x3c, !PT ;  /* 0x0000000003007212 */ /* 0x000fe400078e3cff */
[----:B------:R-:W-:-:S03]  /*f0c0*/  SHF.R.S32.HI R3, RZ, 0x1f, R104 ;  /* 0x0000001fff037819 */ /* 0x000fc60000011468 */
[----:B------:R-:W-:Y:S01]  /*f0d0*/  IMAD.U32 R0, R2, 0x20, R0 ;  /* 0x0000002002007824 */ /* 0x000fe200078e0000 */
[----:B------:R-:W-:Y:S01]  /*f0e0*/  LEA.HI R3, R3, R104, RZ, 0x3 ;  /* 0x0000006803037211 */ /* 0x000fe200078f18ff */
[----:B------:R-:W-:Y:S02]  /*f0f0*/  IMAD.SHL.U32 R2, R6, 0x8, RZ ;  /* 0x0000000806027824 */ /* 0x000fe400078e00ff */
[----:B------:R-:W-:Y:S01]  /*f100*/  IMAD.SHL.U32 R208, R0, 0x2, RZ ;  /* 0x0000000200d07824 */ /* 0x000fe200078e00ff */
[----:B------:R-:W1:Y:S01]  /*f110*/  SHFL.IDX PT, R6, R29, RZ, 0x1c1f ;  /* 0x001c1fff1d067589 */ /* 0x000e6200000e0000 */
[----:B------:R-:W-:-:S03]  /*f120*/  IMAD.SHL.U32 R3, R3, 0x20, RZ ;  /* 0x0000002003037824 */ /* 0x000fc600078e00ff */
[C---:B------:R-:W-:Y:S01]  /*f130*/  IADD3 R0, R208.reuse, 0x3c80, RZ ;  /* 0x00003c80d0007810 */ /* 0x040fe20007ffe0ff */
[----:B------:R2:W3:Y:S01]  /*f140*/  LDSM.16.M88.4 R48, [R208+0x3c80] ;  /* 0x003c8000d030783b */ /* 0x0004e20000000200 */
[----:B------:R-:W-:Y:S02]  /*f150*/  IADD3 R213, R208, 0x3ca0, RZ ;  /* 0x00003ca0d0d57810 */ /* 0x000fe40007ffe0ff */
[----:B------:R-:W-:Y:S01]  /*f160*/  @P0 IADD3 R213, R0, -0x20, RZ ;  /* 0xffffffe000d50810 */ /* 0x000fe20007ffe0ff */
[----:B------:R-:W-:Y:S01]  /*f170*/  IMAD.SHL.U32 R0, R112, 0x40, RZ ;  /* 0x0000004070007824 */ /* 0x000fe200078e00ff */
[----:B------:R-:W-:Y:S01]  /*f180*/  LOP3.LUT R24, R3, 0xffffff00, RZ, 0xc0, !PT ;  /* 0xffffff0003187812 */ /* 0x000fe200078ec0ff */
[----:B------:R2:W4:Y:S01]  /*f190*/  LDSM.16.M88.4 R44, [R208+0x4080] ;  /* 0x00408000d02c783b */ /* 0x0005220000000200 */
[----:B------:R-:W-:Y:S02]  /*f1a0*/  ISETP.LT.OR P0, PT, R5, 0x1, P3 ;  /* 0x000000010500780c */ /* 0x000fe40001f01670 */
[----:B------:R-:W-:Y:S01]  /*f1b0*/  LOP3.LUT R0, R0, 0xc0, RZ, 0xc0, !PT ;  /* 0x000000c000007812 */ /* 0x000fe200078ec0ff */
[----:B------:R2:W2:Y:S01]  /*f1c0*/  LDSM.16.M88.4 R40, [R208+0x4480] ;  /* 0x00448000d028783b */ /* 0x0004a20000000200 */
[----:B------:R-:W-:-:S02]  /*f1d0*/  IADD3 R221, R213, 0x400, RZ ;  /* 0x00000400d5dd7810 */ /* 0x000fc40007ffe0ff */
[----:B------:R-:W-:Y:S01]  /*f1e0*/  LOP3.LUT R3, R0, 0x8, R2, 0xf8, !PT ;  /* 0x0000000800037812 */ /* 0x000fe200078ef802 */
[----:B------:R2:W2:Y:S01]  /*f1f0*/  LDSM.16.M88.4 R60, [R213] ;  /* 0x00000000d53c783b */ /* 0x0004a20000000200 */
[----:B------:R-:W-:Y:S01]  /*f200*/  SHF.R.U32.HI R2, RZ, 0x3, R0 ;  /* 0x00000003ff027819 */ /* 0x000fe20000011600 */
[----:B------:R-:W-:Y:S01]  /*f210*/  IMAD R0, R124, 0x200, R24 ;  /* 0x000002007c007824 */ /* 0x000fe200078e0218 */
[----:B------:R-:W-:Y:S01]  /*f220*/  IADD3 R220, R213, 0x800, RZ ;  /* 0x00000800d5dc7810 */ /* 0x000fe20007ffe0ff */
[----:B------:R2:W2:Y:S01]  /*f230*/  LDSM.16.M88.4 R72, [R213+0x400] ;  /* 0x00040000d548783b */ /* 0x0004a20000000200 */
[----:B------:R-:W-:Y:S01]  /*f240*/  LOP3.LUT R2, R3, R2, RZ, 0x3c, !PT ;  /* 0x0000000203027212 */ /* 0x000fe200078e3cff */
[----:B------:R-:W-:Y:S02]  /*f250*/  IMAD R0, R25, 0x20, R0 ;  /* 0x0000002019007824 */ /* 0x000fe400078e0200 */
[----:B-1----:R-:W-:Y:S01]  /*f260*/  IMAD.WIDE R26, R227, 0x2, R6 ;  /* 0x00000002e31a7825 */ /* 0x002fe200078e0206 */
[----:B------:R1:W1:Y:S03]  /*f270*/  LDSM.16.M88.4 R80, [R213+0x800] ;  /* 0x00080000d550783b */ /* 0x0002660000000200 */
[----:B------:R-:W-:-:S04]  /*f280*/  IMAD.IADD R0, R2, 0x1, R0 ;  /* 0x0000000102007824 */ /* 0x000fc800078e0200 */
[----:B------:R-:W-:Y:S01]  /*f290*/  IMAD.SHL.U32 R211, R0, 0x2, RZ ;  /* 0x0000000200d37824 */ /* 0x000fe200078e00ff */
[----:B------:R-:W-:-:S03]  /*f2a0*/  SHF.R.S32.HI R0, RZ, 0x1f, R117 ;  /* 0x0000001fff007819 */ /* 0x000fc60000011475 */
[----:B------:R-:W-:Y:S01]  /*f2b0*/  IMAD R212, R4, 0x2, R211 ;  /* 0x0000000204d47824 */ /* 0x000fe200078e02d3 */
[----:B------:R1:W1:Y:S01]  /*f2c0*/  LDSM.16.M88.4 R16, [R211+0x6080] ;  /* 0x00608000d310783b */ /* 0x0002620000000200 */
[----:B------:R-:W-:-:S03]  /*f2d0*/  LEA.HI R0, R0, R117, RZ, 0x3 ;  /* 0x0000007500007211 */ /* 0x000fc600078f18ff */
[----:B----4-:R4:W1:Y:S01]  /*f2e0*/  LDSM.16.M88.4 R12, [R211+0x7080] ;  /* 0x00708000d30c783b */ /* 0x0108620000000200 */
[----:B------:R-:W-:Y:S02]  /*f2f0*/  LOP3.LUT R30, R0, 0xfffffff8, RZ, 0xc0, !PT ;  /* 0xfffffff8001e7812 */ /* 0x000fe400078ec0ff */
[----:B------:R-:W-:Y:S01]  /*f300*/  SHF.R.S32.HI R0, RZ, 0x1f, R116 ;  /* 0x0000001fff007819 */ /* 0x000fe20000011474 */
[----:B------:R4:W1:Y:S03]  /*f310*/  LDSM.16.M88.4 R20, [R212+0x6080] ;  /* 0x00608000d414783b */ /* 0x0008660000000200 */
[----:B------:R-:W-:Y:S01]  /*f320*/  LEA.HI R0, R0, R116, RZ, 0x3 ;  /* 0x0000007400007211 */ /* 0x000fe200078f18ff */
[----:B------:R4:W1:Y:S03]  /*f330*/  LDSM.16.M88.4 R8, [R212+0x7080] ;  /* 0x00708000d408783b */ /* 0x0008660000000200 */
[----:B------:R-:W-:Y:S01]  /*f340*/  LOP3.LUT R3, R0, 0xfffffff8, RZ, 0xc0, !PT ;  /* 0xfffffff800037812 */ /* 0x000fe200078ec0ff */
[----:B------:R-:W-:Y:S01]  /*f350*/  @!PT LDS RZ, [RZ] ;  /* 0x00000000fffff984 */ /* 0x000fe20000000800 */
[----:B------:R-:W-:Y:S01]  /*f360*/  @!PT LDS RZ, [RZ] ;  /* 0x00000000fffff984 */ /* 0x000fe20000000800 */
[----:B------:R-:W-:Y:S01]  /*f370*/  @!PT LDS RZ, [RZ] ;  /* 0x00000000fffff984 */ /* 0x000fe20000000800 */
[----:B------:R5:W-:Y:S01]  /*f380*/  LDGSTS.E.BYPASS.LTC128B.128 [R222+0x1880], [R26.64], !P0 ;  /* 0x018800001ade7fae */ /* 0x000be2000c101d4c */
[----:B------:R-:W-:Y:S01]  /*f390*/  ISETP.LT.OR P0, PT, R5, 0x1, P2 ;  /* 0x000000010500780c */ /* 0x000fe20001701670 */
[----:B------:R-:W-:-:S04]  /*f3a0*/  IMAD R0, R25, 0x20, R24 ;  /* 0x0000002019007824 */ /* 0x000fc800078e0218 */
[----:B------:R-:W-:Y:S01]  /*f3b0*/  IMAD.IADD R0, R2, 0x1, R0 ;  /* 0x0000000102007824 */ /* 0x000fe200078e0200 */
[----:B------:R-:W-:Y:S01]  /*f3c0*/  SHF.R.S32.HI R2, RZ, 0x1f, R3 ;  /* 0x0000001fff027819 */ /* 0x000fe20000011403 */
[----:B-----5:R-:W-:-:S04]  /*f3d0*/  IMAD.WIDE R26, R30, 0x2, R6 ;  /* 0x000000021e1a7825 */ /* 0x020fc800078e0206 */
[----:B------:R-:W-:Y:S02]  /*f3e0*/  IMAD.WIDE R6, R3, 0x2, R6 ;  /* 0x0000000203067825 */ /* 0x000fe400078e0206 */
[----:B------:R4:W-:Y:S01]  /*f3f0*/  LDGSTS.E.BYPASS.LTC128B.128 [R222+0x2480], [R26.64], !P0 ;  /* 0x024800001ade7fae */ /* 0x0009e2000c101d4c */
[----:B------:R-:W-:-:S13]  /*f400*/  ISETP.LT.OR P0, PT, R5, 0x1, P1 ;  /* 0x000000010500780c */ /* 0x000fda0000f01670 */
[----:B------:R5:W-:Y:S02]  /*f410*/  LDGSTS.E.BYPASS.LTC128B.128 [R222+0x3080], [R6.64], !P0 ;  /* 0x0308000006de7fae */ /* 0x000be4000c101d4c */
[----:B-----5:R-:W-:Y:S02]  /*f420*/  SHF.R.S32.HI R6, RZ, 0x1f, R30 ;  /* 0x0000001fff067819 */ /* 0x020fe4000001141e */
[----:B------:R-:W-:-:S03]  /*f430*/  SHF.R.S32.HI R7, RZ, 0x1f, R227 ;  /* 0x0000001fff077819 */ /* 0x000fc600000114e3 */
[----:B------:R4:W-:Y:S04]  /*f440*/  STL [R1+0x44], R6 ;  /* 0x0000440601007387 */ /* 0x0009e80000100800 */
[----:B------:R4:W-:Y:S01]  /*f450*/  STL [R1+0x40], R2 ;  /* 0x0000400201007387 */ /* 0x0009e20000100800 */
[----:B------:R-:W-:Y:S05]  /*f460*/  @P4 BRA `(.L_x_491) ;  /* 0x000001f000004947 */ /* 0x000fea0003800000 */
[----:B-123--:R-:W-:Y:S05]  /*f470*/  BRA.DIV ~URZ, `(.L_x_492) ;  /* 0x000132327f007947 */ /* 0x00efea000b800000 */
[----:B----4-:R1:W2:Y:S04]  /*f480*/  SHFL.IDX PT, R6, R28, 0x1, 0x1c1f ;  /* 0x003c1f001c067f89 */ /* 0x0102a800000e0000 */
[----:B------:R1:W3:Y:S02]  /*f490*/  SHFL.IDX PT, R2, R29, 0x1, 0x1c1f ;  /* 0x003c1f001d027f89 */ /* 0x0002e400000e0000 */
.L_x_586:
[----:B------:R-:W4:Y:S04]  /*f4a0*/  LDL R31, [R1+0x44] ;  /* 0x00004400011f7983 */ /* 0x000f280000100800 */
[----:B-1----:R-:W5:Y:S01]  /*f4b0*/  LDL R29, [R1+0x40] ;  /* 0x00004000011d7983 */ /* 0x002f620000100800 */
[----:B------:R-:W-:-:S02]  /*f4c0*/  IADD3 R3, R227, 0x20, RZ ;  /* 0x00000020e3037810 */ /* 0x000fc40007ffe0ff */
[C---:B------:R-:W-:Y:S02]  /*f4d0*/  IADD3 R30, R227.reuse, 0x20, RZ ;  /* 0x00000020e31e7810 */ /* 0x040fe40007ffe0ff */
        /* <DEDUP_REMOVED lines=24> */
.L_x_491:
[----:B-123--:R-:W-:Y:S05]  /*f660*/  BSYNC B0 ;  /* 0x0000000000007941 */ /* 0x00efea0003800000 */
.L_x_490:
        /* <DEDUP_REMOVED lines=11> */
[C---:B----4-:R-:W-:Y:S08]  /*f720*/  HMMA.16816.F32 R24, R12.reuse, R40, RZ ;  /* 0x000000280c18723c */ /* 0x050ff000000018ff */
        /* <DEDUP_REMOVED lines=9> */
[----:B------:R-:W-:Y:S07]  /*f7c0*/  LDSM.16.M88.4 R16, [R208+0x5080] ;  /* 0x00508000d010783b */ /* 0x000fee0000000200 */
[C---:B------:R-:W-:Y:S01]  /*f7d0*/  HMMA.16816.F32 R112, R8.reuse, R60, R52 ;  /* 0x0000003c0870723c */ /* 0x040fe20000001834 */
        /* <DEDUP_REMOVED lines=24> */
[C---:B------:R-:W-:Y:S08]  /*f960*/  HMMA.16816.F32 R104, R8.reuse, R16, R104 ;  /* 0x000000100868723c */ /* 0x040ff00000001868 */
[----:B------:R-:W-:Y:S08]  /*f970*/  HMMA.16816.F32 R92, R8, R34, R92 ;  /* 0x00000022085c723c */ /* 0x000ff0000000185c */
[C---:B---3--:R-:W-:Y:S08]  /*f980*/  HMMA.16816.F32 R76, R12.reuse, R36, R64 ;  /* 0x000000240c4c723c */ /* 0x048ff00000001840 */
[C---:B------:R-:W-:Y:S01]  /*f990*/  HMMA.16816.F32 R72, R12.reuse, R38, R48 ;  /* 0x000000260c48723c */ /* 0x040fe20000001830 */
[----:B------:R-:W-:Y:S07]  /*f9a0*/  LDSM.16.M88.4 R48, [R208+0x5480] ;  /* 0x00548000d030783b */ /* 0x000fee0000000200 */
        /* <DEDUP_REMOVED lines=44> */
[C---:B------:R-:W-:Y:S08]  /*fc70*/  HMMA.16816.F32 R68, R8.reuse, R32, R68 ;  /* 0x000000200844723c */ /* 0x040ff00000001844 */
[----:B------:R-:W-:Y:S08]  /*fc80*/  HMMA.16816.F32 R64, R8, R24, R60 ;  /* 0x000000180840723c */ /* 0x000ff0000000183c */
[C---:B------:R-:W-:Y:S08]  /*fc90*/  HMMA.16816.F32 R36, R12.reuse, R32, R28 ;  /* 0x000000200c24723c */ /* 0x040ff0000000181c */
[----:B------:R-:W-:Y:S08]  /*fca0*/  HMMA.16816.F32 R44, R12, R34, R44 ;  /* 0x000000220c2c723c */ /* 0x000ff0000000182c */
[----:B------:R-:W-:Y:S08]  /*fcb0*/  HMMA.16816.F32 R60, R8, R26, R56 ;  /* 0x0000001a083c723c */ /* 0x000ff00000001838 */
        /* <DEDUP_REMOVED lines=32> */
[----:B------:R-:W3:Y:S01]  /*fec0*/  S2R R8, SR_TID.X ;  /* 0x0000000000087919 */ /* 0x000ee20000002100 */
[----:B------:R-:W-:-:S03]  /*fed0*/  IMAD R226, R2, c[0x0][0x2b8], R3 ;  /* 0x0000ae0002e27a24 */ /* 0x000fc600078e0203 */
[----:B------:R-:W4:Y:S02]  /*fee0*/  S2R R128, SR_CTAID.Y ;  /* 0x0000000000807919 */ /* 0x000f240000002600 */
[----:B------:R-:W-:-:S05]  /*fef0*/  SHF.R.S32.HI R2, RZ, 0x1f, R226 ;  /* 0x0000001fff027819 */ /* 0x000fca00000114e2 */
[----:B------:R-:W-:Y:S02]  /*ff00*/  IMAD R5, R2, c[0x0][0x1e0], RZ ;  /* 0x0000780002057a24 */ /* 0x000fe400078e02ff */
[----:B------:R-:W-:-:S04]  /*ff10*/  IMAD.WIDE.U32 R2, R226, c[0x0][0x1e0], RZ ;  /* 0x00007800e2027a25 */ /* 0x000fc800078e00ff */
[----:B------:R-:W-:Y:S01]  /*ff20*/  IMAD R5, R226, c[0x0][0x1e4], R5 ;  /* 0x00007900e2057a24 */ /* 0x000fe200078e0205 */
[----:B-1----:R-:W-:-:S03]  /*ff30*/  SHF.R.S32.HI R127, RZ, 0x1f, R127 ;  /* 0x0000001fff7f7819 */ /* 0x002fc6000001147f */
[----:B------:R-:W-:Y:S02]  /*ff40*/  IMAD.IADD R3, R3, 0x1, R5 ;  /* 0x0000000103037824 */ /* 0x000fe400078e0205 */
[----:B------:R-:W-:Y:S01]  /*ff50*/  IMAD R127, R127, c[0x0][0x1e8], RZ ;  /* 0x00007a007f7f7a24 */ /* 0x000fe200078e02ff */
[----:B---3--:R-:W-:Y:S01]  /*ff60*/  SHF.R.S32.HI R11, RZ, 0x1f, R8 ;  /* 0x0000001fff0b7819 */ /* 0x008fe20000011408 */
[----:B----4-:R-:W-:-:S04]  /*ff70*/  IMAD.WIDE.U32 R130, R128, c[0x0][0x1e8], RZ ;  /* 0x00007a0080827a25 */ /* 0x010fc800078e00ff */
[----:B------:R-:W-:Y:S01]  /*ff80*/  IMAD R127, R128, c[0x0][0x1ec], R127 ;  /* 0x00007b00807f7a24 */ /* 0x000fe200078e027f */
[----:B------:R-:W-:-:S03]  /*ff90*/  LEA.HI R11, R11, R8, RZ, 0x2 ;  /* 0x000000080b0b7211 */ /* 0x000fc600078f10ff */
[----:B------:R-:W-:Y:S01]  /*ffa0*/  IMAD.IADD R127, R131, 0x1, R127 ;  /* 0x00000001837f7824 */ /* 0x000fe200078e027f */
[----:B------:R-:W-:-:S04]  /*ffb0*/  SHF.R.S32.HI R11, RZ, 0x2, R11 ;  /* 0x00000002ff0b7819 */ /* 0x000fc8000001140b */
[----:B------:R-:W-:Y:S02]  /*ffc0*/  IADD3 R11, -R11, 0x30, RZ ;  /* 0x000000300b0b7810 */ /* 0x000fe40007ffe1ff */
[C---:B------:R-:W-:Y:S02]  /*ffd0*/  IADD3 R128, R227.reuse, 0x40, RZ ;  /* 0x00000040e3807810 */ /* 0x040fe40007ffe0ff */
[C---:B------:R-:W-:Y:S01]  /*ffe0*/  IADD3 R131, R227.reuse, 0x20, RZ ;  /* 0x00000020e3837810 */ /* 0x040fe20007ffe0ff */
[----:B------:R-:W-:Y:S01]  /*fff0*/  BSSY B0, `(.L_x_494) ;  /* 0x0000025000007945 */ /* 0x000fe20003800000 */
[C---:B------:R-:W-:Y:S02]  /*10000*/  IADD3 R9, R227.reuse, 0x40, RZ ;  /* 0x00000040e3097810 */ /* 0x040fe40007ffe0ff */
[----:B------:R-:W-:Y:S02]  /*10010*/  IADD3 R8, R227, 0x20, RZ ;  /* 0x00000020e3087810 */ /* 0x000fe40007ffe0ff */
[----:B------:R-:W-:-:S02]  /*10020*/  ISETP.GE.AND P1, PT, R9, c[0x0][0x1d4], PT ;  /* 0x0000750009007a0c */ /* 0x000fc40003f26270 */
[----:B------:R-:W-:Y:S02]  /*10030*/  ISETP.GE.AND P2, PT, R8, c[0x0][0x1d4], PT ;  /* 0x0000750008007a0c */ /* 0x000fe40003f46270 */
        /* <DEDUP_REMOVED lines=32> */
.L_x_495:
[----:B------:R-:W-:Y:S05]  /*10240*/  BSYNC B0 ;  /* 0x0000000000007941 */ /* 0x000fea0003800000 */
.L_x_494:
        /* <DEDUP_REMOVED lines=15> */
.L_x_496:
[----:B------:R-:W-:Y:S05]  /*10340*/  BSYNC B0 ;  /* 0x0000000000007941 */ /* 0x000fea0003800000 */
.L_x_493:
[----:B------:R-:W5:Y:S01]  /*10350*/  LDL R58, [R1+0x18] ;  /* 0x00001800013a7983 */ /* 0x000f620000100800 */
[----:B---34-:R-:W-:Y:S01]  /*10360*/  FMUL.FTZ R2, R36, c[0x0][0x320] ;  /* 0x0000c80024027a20 */ /* 0x018fe20000410000 */
[----:B-12---:R-:W-:Y:S01]  /*10370*/  SHF.R.S32.HI R5, RZ, 0x1f, R124 ;  /* 0x0000001fff057819 */ /* 0x006fe2000001147c */
[----:B------:R-:W-:Y:S01]  /*10380*/  FMUL.FTZ R3, R45, c[0x0][0x320] ;  /* 0x0000c8002d037a20 */ /* 0x000fe20000410000 */
[----:B------:R-:W2:Y:S01]  /*10390*/  LDL R59, [R1+0x14] ;  /* 0x00001400013b7983 */ /* 0x000ea20000100800 */
[----:B------:R1:W3:Y:S03]  /*103a0*/  MUFU.TANH R23, R2 ;  /* 0x0000000200177308 */ /* 0x0002e60000002400 */
[----:B------:R-:W4:Y:S01]  /*103b0*/  S2R R6, SR_TID.X ;  /* 0x0000000000067919 */ /* 0x000f220000002100 */
[----:B------:R-:W-:-:S03]  /*103c0*/  MOV R251, c[0x0][0x2c4] ;  /* 0x0000b10000fb7a02 */ /* 0x000fc60000000f00 */
[----:B------:R-:W0:Y:S01]  /*103d0*/  LDGDEPBAR ;  /* 0x00000000000079af */ /* 0x000e220000000000 */
[----:B-1----:R-:W-:-:S04]  /*103e0*/  FMUL.FTZ R2, R37, c[0x0][0x320] ;  /* 0x0000c80025027a20 */ /* 0x002fc80000410000 */
[----:B------:R1:W1:Y:S01]  /*103f0*/  MUFU.TANH R21, R2 ;  /* 0x0000000200157308 */ /* 0x0002620000002400 */
[----:B------:R-:W-:Y:S01]  /*10400*/  LEA.HI R5, R5, R124, RZ, 0x2 ;  /* 0x0000007c05057211 */ /* 0x000fe200078f10ff */
[----:B-1----:R-:W-:-:S06]  /*10410*/  FMUL.FTZ R2, R44, c[0x0][0x320] ;  /* 0x0000c8002c027a20 */ /* 0x002fcc0000410000 */
[----:B------:R1:W1:Y:S02]  /*10420*/  MUFU.TANH R20, R2 ;  /* 0x0000000200147308 */ /* 0x0002640000002400 */
[----:B-1----:R-:W-:-:S05]  /*10430*/  LOP3.LUT R2, R126, 0xffffffe0, RZ, 0xc0, !PT ;  /* 0xffffffe07e027812 */ /* 0x002fca00078ec0ff */
[----:B----4-:R-:W-:Y:S01]  /*10440*/  IMAD.IADD R2, R6, 0x1, -R2 ;  /* 0x0000000106027824 */ /* 0x010fe200078e0a02 */
[----:B------:R1:W4:Y:S01]  /*10450*/  MUFU.TANH R17, R3 ;  /* 0x0000000300117308 */ /* 0x0003220000002400 */
[----:B------:R-:W-:-:S03]  /*10460*/  LOP3.LUT R6, R5, 0xffffffc, RZ, 0xc0, !PT ;  /* 0x0ffffffc05067812 */ /* 0x000fc600078ec0ff */
[----:B------:R-:W-:-:S04]  /*10470*/  SHF.R.S32.HI R7, RZ, 0x1f, R2 ;  /* 0x0000001fff077819 */ /* 0x000fc80000011402 */
[----:B------:R-:W-:Y:S01]  /*10480*/  LEA.HI R5, R7, R2, RZ, 0x2 ;  /* 0x0000000207057211 */ /* 0x000fe200078f10ff */
[----:B------:R-:W-:Y:S02]  /*10490*/  IMAD.IADD R9, R124, 0x1, -R6 ;  /* 0x000000017c097824 */ /* 0x000fe400078e0a06 */
[----:B-1----:R-:W-:Y:S01]  /*104a0*/  FMUL.FTZ R3, R32, c[0x0][0x320] ;  /* 0x0000c80020037a20 */ /* 0x002fe20000410000 */
[----:B------:R-:W-:-:S03]  /*104b0*/  LEA.HI.SX32 R6, R5, R196, 0x1e ;  /* 0x000000c405067211 */ /* 0x000fc600078ff2ff */
[----:B------:R1:W1:Y:S01]  /*104c0*/  MUFU.TANH R16, R3 ;  /* 0x0000000300107308 */ /* 0x0002620000002400 */
[----:B------:R-:W-:Y:S01]  /*104d0*/  FMUL.FTZ R7, R33, c[0x0][0x320] ;  /* 0x0000c80021077a20 */ /* 0x000fe20000410000 */
[----:B------:R-:W-:Y:S01]  /*104e0*/  ISETP.NE.AND P0, PT, R251, 0x1, PT ;  /* 0x00000001fb00780c */ /* 0x000fe20003f05270 */
[----:B------:R-:W-:Y:S01]  /*104f0*/  IMAD R9, R9, 0x10, R6 ;  /* 0x0000001009097824 */ /* 0x000fe200078e0206 */
[----:B-1----:R-:W-:-:S04]  /*10500*/  LEA.HI R3, R121, R121, RZ, 0x1 ;  /* 0x0000007979037211 */ /* 0x002fc800078f08ff */
[C---:B------:R-:W-:Y:S02]  /*10510*/  SHF.L.U32 R8, R3.reuse, 0x5, RZ ;  /* 0x0000000503087819 */ /* 0x040fe400000006ff */
[----:B------:R-:W-:Y:S02]  /*10520*/  LOP3.LUT R3, R3, 0x1ffffffe, RZ, 0xc0, !PT ;  /* 0x1ffffffe03037812 */ /* 0x000fe400078ec0ff */
[----:B------:R-:W-:Y:S01]  /*10530*/  LOP3.LUT R6, R8, 0xffffffc0, RZ, 0xc0, !PT ;  /* 0xffffffc008067812 */ /* 0x000fe200078ec0ff */
[----:B------:R1:W1:Y:S04]  /*10540*/  MUFU.TANH R14, R7 ;  /* 0x00000007000e7308 */ /* 0x0002680000002400 */
[----:B------:R-:W-:Y:S02]  /*10550*/  IMAD.IADD R6, R6, 0x1, R9 ;  /* 0x0000000106067824 */ /* 0x000fe400078e0209 */
[----:B-1----:R-:W-:-:S02]  /*10560*/  IMAD.IADD R7, R121, 0x1, -R3 ;  /* 0x0000000179077824 */ /* 0x002fc400078e0a03 */
[----:B------:R-:W-:Y:S02]  /*10570*/  FMUL.FTZ R3, R29, c[0x0][0x320] ;  /* 0x0000c8001d037a20 */ /* 0x000fe40000410000 */
[----:B------:R-:W-:Y:S02]  /*10580*/  IMAD R10, R7, 0x8, R6 ;  /* 0x00000008070a7824 */ /* 0x000fe400078e0206 */
[----:B------:R1:W1:Y:S02]  /*10590*/  MUFU.TANH R13, R3 ;  /* 0x00000003000d7308 */ /* 0x0002640000002400 */
[----:B------:R-:W-:Y:S01]  /*105a0*/  @P0 IMAD.HI.U32 R6, R10, c[0x0][0x2c8], RZ ;  /* 0x0000b2000a060a27 */ /* 0x000fe200078e00ff */
[----:B------:R3:W-:Y:S03]  /*105b0*/  STL [R1+0x20], R10 ;  /* 0x0000200a01007387 */ /* 0x0007e60000100800 */
[----:B-1----:R-:W-:-:S04]  /*105c0*/  FMUL.FTZ R3, R52, c[0x0][0x320] ;  /* 0x0000c80034037a20 */ /* 0x002fc80000410000 */
[----:B------:R1:W1:Y:S01]  /*105d0*/  MUFU.TANH R12, R3 ;  /* 0x00000003000c7308 */ /* 0x0002620000002400 */
[----:B---3--:R-:W-:Y:S01]  /*105e0*/  @P0 SHF.R.U32.HI R10, RZ, c[0x0][0x2cc], R6 ;  /* 0x0000b300ff0a0a19 */ /* 0x008fe20000011606 */
[----:B-1----:R-:W-:-:S06]  /*105f0*/  FMUL.FTZ R3, R53, c[0x0][0x320] ;  /* 0x0000c80035037a20 */ /* 0x002fcc0000410000 */
[----:B------:R1:W3:Y:S01]  /*10600*/  MUFU.TANH R11, R3 ;  /* 0x00000003000b7308 */ /* 0x0002e20000002400 */
[----:B------:R-:W-:Y:S01]  /*10610*/  IMAD.MOV.U32 R250, RZ, RZ, c[0x0][0x32c] ;  /* 0x0000cb00fffa7624 */ /* 0x000fe200078e00ff */
[----:B-1----:R-:W-:Y:S02]  /*10620*/  LOP3.LUT R3, R5, 0x7ffffffc, RZ, 0xc0, !PT ;  /* 0x7ffffffc05037812 */ /* 0x002fe400078ec0ff */
[----:B------:R-:W1:Y:S02]  /*10630*/  SHFL.IDX PT, R5, R10, RZ, 0x1c1f ;  /* 0x001c1fff0a057589 */ /* 0x000e6400000e0000 */
[----:B------:R-:W-:Y:S01]  /*10640*/  IADD3 R3, R2, -R3, RZ ;  /* 0x8000000302037210 */ /* 0x000fe20007ffe0ff */
[----:B------:R-:W-:-:S04]  /*10650*/  FMUL.FTZ R2, R28, c[0x0][0x320] ;  /* 0x0000c8001c027a20 */ /* 0x000fc80000410000 */
[----:B------:R-:W-:Y:S01]  /*10660*/  IMAD.SHL.U32 R22, R3, 0x2, RZ ;  /* 0x0000000203167824 */ /* 0x000fe200078e00ff */
[----:B------:R1:W1:Y:S01]  /*10670*/  MUFU.TANH R8, R2 ;  /* 0x0000000200087308 */ /* 0x0002620000002400 */
[----:B------:R-:W-:Y:S01]  /*10680*/  FMUL.FTZ R6, R48, c[0x0][0x320] ;  /* 0x0000c80030067a20 */ /* 0x000fe20000410000 */
[----:B------:R-:W-:Y:S01]  /*10690*/  ISETP.GE.AND P0, PT, R250, 0x1, PT ;  /* 0x00000001fa00780c */ /* 0x000fe20003f06270 */
[----:B------:R-:W-:Y:S01]  /*106a0*/  ULDC UR4, c[0x0][0x324] ;  /* 0x0000c90000047ab9 */ /* 0x000fe20000000800 */
[----:B------:R-:W-:Y:S01]  /*106b0*/  FMUL.FTZ R3, R49, c[0x0][0x320] ;  /* 0x0000c80031037a20 */ /* 0x000fe20000410000 */
[----:B------:R-:W-:-:S03]  /*106c0*/  ULOP3.LUT UR4, URZ, UR4, URZ, 0x33, !UPT ;  /* 0x000000043f047292 */ /* 0x000fc6000f8e333f */
[----:B------:R-:W2:Y:S01]  /*106d0*/  MUFU.TANH R9, R6 ;  /* 0x0000000600097308 */ /* 0x000ea20000002400 */
[----:B-1----:R-:W-:-:S07]  /*106e0*/  IADD3 R2, -R22, 0x1, R122 ;  /* 0x0000000116027810 */ /* 0x002fce0007ffe17a */
[----:B------:R1:W1:Y:S01]  /*106f0*/  MUFU.TANH R7, R3 ;  /* 0x0000000300077308 */ /* 0x0002620000002400 */
[----:B------:R1:W-:Y:S01]  /*10700*/  STL [R1], R22 ;  /* 0x0000001601007387 */ /* 0x0003e20000100800 */
[----:B-----5:R-:W-:-:S04]  /*10710*/  IADD3 R2, R2, -R58, RZ ;  /* 0x8000003a02027210 */ /* 0x020fc80007ffe0ff */
[----:B------:R-:W-:Y:S02]  /*10720*/  IADD3 R15, R2, c[0x0][0x328], RZ ;  /* 0x0000ca00020f7a10 */ /* 0x000fe40007ffe0ff */
[----:B--2---:R-:W-:Y:S02]  /*10730*/  IADD3 R18, -R22, R59, R120 ;  /* 0x0000003b16127210 */ /* 0x004fe40007ffe178 */
[----:B------:R-:W-:Y:S02]  /*10740*/  IADD3 R19, R2, UR4, RZ ;  /* 0x0000000402137c10 */ /* 0x000fe4000fffe0ff */
[-C--:B-1----:R-:W-:Y:S01]  /*10750*/  IADD3 R3, R15, R5.reuse, RZ ;  /* 0x000000050f037210 */ /* 0x082fe20007ffe0ff */
[----:B------:R-:W-:Y:S01]  /*10760*/  IMAD.IADD R22, R120, 0x1, -R22 ;  /* 0x0000000178167824 */ /* 0x000fe200078e0a16 */
        /* <DEDUP_REMOVED lines=14> */
.L_x_499:
[----:B------:R-:W-:-:S04]  /*10850*/  MOV R6, 0x1 ;  /* 0x0000000100067802 */ /* 0x000fc80000000f00 */
[----:B------:R-:W-:-:S13]  /*10860*/  ISETP.NE.AND P0, PT, R6, c[0x0][0x32c], PT ;  /* 0x0000cb0006007a0c */ /* 0x000fda0003f05270 */
[----:B------:R-:W-:-:S05]  /*10870*/  @P0 IMAD.HI.U32 R6, R5, c[0x0][0x330], RZ ;  /* 0x0000cc0005060a27 */ /* 0x000fca00078e00ff */
[----:B------:R-:W-:Y:S02]  /*10880*/  @P0 SHF.R.U32.HI R5, RZ, c[0x0][0x334], R6 ;  /* 0x0000cd00ff050a19 */ /* 0x000fe40000011606 */
.L_x_500:
[----:B------:R-:W-:Y:S05]  /*10890*/  BSYNC B0 ;  /* 0x0000000000007941 */ /* 0x000fea0003800000 */
.L_x_498:
[----:B------:R-:W-:-:S05]  /*108a0*/  IMAD R5, R5, c[0x0][0x32c], R22 ;  /* 0x0000cb0005057a24 */ /* 0x000fca00078e0216 */
[----:B------:R-:W-:Y:S02]  /*108b0*/  IADD3 R6, R5, c[0x0][0x32c], RZ ;  /* 0x0000cb0005067a10 */ /* 0x000fe40007ffe0ff */
[----:B------:R-:W-:Y:S02]  /*108c0*/  IMNMX R2, R2, R5, !PT ;  /* 0x0000000502027217 */ /* 0x000fe40007800200 */
[----:B------:R-:W-:Y:S02]  /*108d0*/  IMNMX R3, R3, R6, PT ;  /* 0x0000000603037217 */ /* 0x000fe40003800200 */
.L_x_497:
        /* <DEDUP_REMOVED lines=95> */
.L_x_503:
[----:B------:R-:W-:-:S04]  /*10ed0*/  MOV R6, 0x1 ;  /* 0x0000000100067802 */ /* 0x000fc80000000f00 */
[----:B------:R-:W-:-:S13]  /*10ee0*/  ISETP.NE.AND P0, PT, R6, c[0x0][0x32c], PT ;  /* 0x0000cb0006007a0c */ /* 0x000fda0003f05270 */
[----:B------:R-:W-:-:S05]  /*10ef0*/  @P0 IMAD.HI.U32 R6, R5, c[0x0][0x330], RZ ;  /* 0x0000cc0005060a27 */ /* 0x000fca00078e00ff */
[----:B------:R-:W-:Y:S02]  /*10f00*/  @P0 SHF.R.U32.HI R5, RZ, c[0x0][0x334], R6 ;  /* 0x0000cd00ff050a19 */ /* 0x000fe40000011606 */
.L_x_504:
[----:B------:R-:W-:Y:S05]  /*10f10*/  BSYNC B0 ;  /* 0x0000000000007941 */ /* 0x000fea0003800000 */
.L_x_502:
[----:B------:R-:W-:-:S05]  /*10f20*/  IMAD R5, R5, c[0x0][0x32c], R22 ;  /* 0x0000cb0005057a24 */ /* 0x000fca00078e0216 */
[----:B------:R-:W-:Y:S02]  /*10f30*/  IADD3 R6, R5, c[0x0][0x32c], RZ ;  /* 0x0000cb0005067a10 */ /* 0x000fe40007ffe0ff */
[----:B------:R-:W-:Y:S02]  /*10f40*/  IMNMX R2, R2, R5, !PT ;  /* 0x0000000502027217 */ /* 0x000fe40007800200 */
[----:B------:R-:W-:Y:S02]  /*10f50*/  IMNMX R3, R3, R6, PT ;  /* 0x0000000603037217 */ /* 0x000fe40003800200 */
.L_x_501:
        /* <DEDUP_REMOVED lines=83> */
.L_x_507:
[----:B------:R-:W-:-:S04]  /*11490*/  MOV R6, 0x1 ;  /* 0x0000000100067802 */ /* 0x000fc80000000f00 */
[----:B------:R-:W-:-:S13]  /*114a0*/  ISETP.NE.AND P0, PT, R6, c[0x0][0x32c], PT ;  /* 0x0000cb0006007a0c */ /* 0x000fda0003f05270 */
[----:B------:R-:W-:-:S05]  /*114b0*/  @P0 IMAD.HI.U32 R6, R5, c[0x0][0x330], RZ ;  /* 0x0000cc0005060a27 */ /* 0x000fca00078e00ff */
[----:B------:R-:W-:Y:S02]  /*114c0*/  @P0 SHF.R.U32.HI R5, RZ, c[0x0][0x334], R6 ;  /* 0x0000cd00ff050a19 */ /* 0x000fe40000011606 */
.L_x_508:
[----:B------:R-:W-:Y:S05]  /*114d0*/  BSYNC B0 ;  /* 0x0000000000007941 */ /* 0x000fea0003800000 */
.L_x_506:
[----:B------:R-:W-:-:S05]  /*114e0*/  IMAD R5, R5, c[0x0][0x32c], R22 ;  /* 0x0000cb0005057a24 */ /* 0x000fca00078e0216 */
[----:B------:R-:W-:Y:S02]  /*114f0*/  IADD3 R6, R5, c[0x0][0x32c], RZ ;  /* 0x0000cb0005067a10 */ /* 0x000fe40007ffe0ff */
[----:B------:R-:W-:Y:S02]  /*11500*/  IMNMX R2, R2, R5, !PT ;  /* 0x0000000502027217 */ /* 0x000fe40007800200 */
[----:B------:R-:W-:Y:S02]  /*11510*/  IMNMX R3, R3, R6, PT ;  /* 0x0000000603037217 */ /* 0x000fe40003800200 */
.L_x_505:
        /* <DEDUP_REMOVED lines=83> */
.L_x_511:
[----:B------:R-:W-:-:S04]  /*11a50*/  MOV R6, 0x1 ;  /* 0x0000000100067802 */ /* 0x000fc80000000f00 */
[----:B------:R-:W-:-:S13]  /*11a60*/  ISETP.NE.AND P0, PT, R6, c[0x0][0x32c], PT ;  /* 0x0000cb0006007a0c */ /* 0x000fda0003f05270 */
[----:B------:R-:W-:-:S05]  /*11a70*/  @P0 IMAD.HI.U32 R6, R5, c[0x0][0x330], RZ ;  /* 0x0000cc0005060a27 */ /* 0x000fca00078e00ff */
[----:B------:R-:W-:Y:S02]  /*11a80*/  @P0 SHF.R.U32.HI R5, RZ, c[0x0][0x334], R6 ;  /* 0x0000cd00ff050a19 */ /* 0x000fe40000011606 */
.L_x_512:
[----:B------:R-:W-:Y:S05]  /*11a90*/  BSYNC B0 ;  /* 0x0000000000007941 */ /* 0x000fea0003800000 */
.L_x_510:
[----:B------:R-:W-:-:S05]  /*11aa0*/  IMAD R5, R5, c[0x0][0x32c], R22 ;  /* 0x0000cb0005057a24 */ /* 0x000fca00078e0216 */
[----:B------:R-:W-:Y:S02]  /*11ab0*/  IADD3 R6, R5, c[0x0][0x32c], RZ ;  /* 0x0000cb0005067a10 */ /* 0x000fe40007ffe0ff */
[----:B------:R-:W-:Y:S02]  /*11ac0*/  IMNMX R2, R2, R5, !PT ;  /* 0x0000000502027217 */ /* 0x000fe40007800200 */
[----:B------:R-:W-:Y:S02]  /*11ad0*/  IMNMX R3, R3, R6, PT ;  /* 0x0000000603037217 */ /* 0x000fe40003800200 */
.L_x_509:
        /* <DEDUP_REMOVED lines=35> */
[----:B------:R-:W-:-:S04]  /*11d10*/  ISETP.LT.OR P0, PT, R3, 0x11, P0 ;  /* 0x000000110300780c */ /* 0x000fc80000701670 */
[----:B------:R-:W-:Y:S02]  /*11d20*/  FSEL R87, R12, -INF , !P0 ;  /* 0xff8000000c577808 */ /* 0x000fe40004000000 */
[----:B------:R-:W-:Y:S02]  /*11d30*/  ISETP.GT.AND P0, PT, R2, 0x11, !P6 ;  /* 0x000000110200780c */ /* 0x000fe40007704270 */
        /* <DEDUP_REMOVED lines=23> */
[----:B------:R-:W-:Y:S01]  /*11eb0*/  ISETP.GT.AND P0, PT, R2, 0x29, !P6 ;  /* 0x000000290200780c */ /* 0x000fe20007704270 */
[----:B------:R-:W-:Y:S01]  /*11ec0*/  LDSM.16.MT88.4 R16, [R209+0x1880] ;  /* 0x00188000d110783b */ /* 0x000fe20000004200 */
[----:B------:R-:W-:Y:S02]  /*11ed0*/  ISETP.NE.AND P6, PT, R251, 0x1, PT ;  /* 0x00000001fb00780c */ /* 0x000fe40003fc5270 */
[----:B------:R-:W-:Y:S01]  /*11ee0*/  ISETP.LT.OR P0, PT, R3, 0x2a, P0 ;  /* 0x0000002a0300780c */ /* 0x000fe20000701670 */
[----:B------:R-:W1:Y:S03]  /*11ef0*/  SHFL.BFLY PT, R2, R106, 0x2, 0x1f ;  /* 0x0c401f006a027f89 */ /* 0x000e6600000e0000 */
[----:B------:R-:W-:-:S02]  /*11f00*/  FSEL R188, R20, -INF , !P0 ;  /* 0xff80000014bc7808 */ /* 0x000fc40004000000 */
[----:B------:R-:W-:Y:S01]  /*11f10*/  LDSM.16.MT88.4 R20, [R210+0x1880] ;  /* 0x00188000d214783b */ /* 0x000fe20000004200 */
        /* <DEDUP_REMOVED lines=42> */
[----:B--2---:R-:W-:-:S03]  /*121c0*/  FFMA.FTZ R0, R33, c[0x0][0x2d0], -R2 ;  /* 0x0000b40021007a23 */ /* 0x004fc60000010802 */
[----:B------:R-:W-:Y:S01]  /*121d0*/  LDSM.16.MT88.4 R32, [R209+0x3080] ;  /* 0x00308000d120783b */ /* 0x000fe20000004200 */
        /* <DEDUP_REMOVED lines=50> */
[----:B-1----:R-:W-:-:S07]  /*12500*/  FFMA.FTZ R5, R41, c[0x0][0x2d0], -R3 ;  /* 0x0000b40029057a23 */ /* 0x002fce0000010803 */
        /* <DEDUP_REMOVED lines=61> */
[----:B--2---:R-:W-:Y:S01]  /*128e0*/  FFMA.FTZ R3, R113, c[0x0][0x2d0], -R2 ;  /* 0x0000b40071037a23 */ /* 0x004fe20000010802 */
[----:B---3--:R-:W-:-:S04]  /*128f0*/  F2FP.PACK_AB R98, R199, R203 ;  /* 0x000000cbc762723e */ /* 0x008fc800000000ff */
[----:B------:R-:W-:Y:S02]  /*12900*/  F2FP.PACK_AB R4, R225, R230 ;  /* 0x000000e6e104723e */ /* 0x000fe400000000ff */
[----:B------:R2:W-:Y:S01]  /*12910*/  MUFU.EX2 R107, R3 ;  /* 0x00000003006b7308 */ /* 0x0005e20000000800 */
[----:B------:R-:W-:Y:S02]  /*12920*/  F2FP.PACK_AB R6, R229, R228 ;  /* 0x000000e4e506723e */ /* 0x000fe400000000ff */
[----:B------:R-:W-:Y:S02]  /*12930*/  F2FP.PACK_AB R5, R207, R102 ;  /* 0x00000066cf05723e */ /* 0x000fe400000000ff */
[----:B------:R-:W-:Y:S01]  /*12940*/  F2FP.PACK_AB R7, R206, R223 ;  /* 0x000000dfce07723e */ /* 0x000fe200000000ff */
[----:B-1----:R-:W-:-:S04]  /*12950*/  FFMA.FTZ R0, R97, c[0x0][0x2d0], -R13 ;  /* 0x0000b40061007a23 */ /* 0x002fc8000001080d */
[----:B------:R1:W3:Y:S02]  /*12960*/  MUFU.EX2 R201, R0 ;  /* 0x0000000000c97308 */ /* 0x0002e40000000800 */
[----:B------:R-:W-:Y:S01]  /*12970*/  HMMA.16816.F32 R40, R4, R28, RZ ;  /* 0x0000001c0428723c */ /* 0x000fe200000018ff */
[----:B--2---:R-:W-:-:S07]  /*12980*/  @P6 IMAD.HI.U32 R3, R196, c[0x0][0x2c8], RZ ;  /* 0x0000b200c4036a27 */ /* 0x004fce00078e00ff */
[----:B------:R-:W-:Y:S01]  /*12990*/  HMMA.16816.F32 R172, R4, R30, RZ ;  /* 0x0000001e04ac723c */ /* 0x000fe200000018ff */
[----:B------:R-:W-:Y:S02]  /*129a0*/  @P6 SHF.R.U32.HI R196, RZ, c[0x0][0x2cc], R3 ;  /* 0x0000b300ffc46a19 */ /* 0x000fe40000011603 */
[----:B------:R-:W-:-:S03]  /*129b0*/  ISETP.GE.AND P6, PT, R250, 0x1, PT ;  /* 0x00000001fa00780c */ /* 0x000fc60003fc6270 */
[----:B------:R-:W-:Y:S02]  /*129c0*/  IMAD.IADD R3, R248, 0x1, R196 ;  /* 0x00000001f8037824 */ /* 0x000fe400078e02c4 */
[--C-:B-1----:R-:W-:Y:S01]  /*129d0*/  FFMA.FTZ R0, R101, c[0x0][0x2d0], -R13.reuse ;  /* 0x0000b40065007a23 */ /* 0x102fe2000001080d */
[C---:B------:R-:W-:Y:S03]  /*129e0*/  HMMA.16816.F32 R8, R4.reuse, R16, RZ ;  /* 0x000000100408723c */ /* 0x040fe600000018ff */
[----:B------:R1:W-:Y:S05]  /*129f0*/  MUFU.EX2 R200, R0 ;  /* 0x0000000000c87308 */ /* 0x0003ea0000000800 */
[C---:B------:R-:W-:Y:S01]  /*12a00*/  HMMA.16816.F32 R180, R4.reuse, R18, RZ ;  /* 0x0000001204b4723c */ /* 0x040fe200000018ff */
[----:B------:R-:W-:Y:S07]  /*12a10*/  LDSM.16.MT88.4 R16, [R210+0x3880] ;  /* 0x00388000d210783b */ /* 0x000fee0000004200 */
        /* <DEDUP_REMOVED lines=11> */
[----:B------:R1:W4:Y:S03]  /*12ad0*/  MUFU.EX2 R28, R0 ;  /* 0x00000000001c7308 */ /* 0x0003260000000800 */
[----:B------:R-:W-:Y:S01]  /*12ae0*/  HMMA.16816.F32 R32, R4, R34, RZ ;  /* 0x000000220420723c */ /* 0x000fe200000018ff */
[----:B-1----:R-:W-:-:S04]  /*12af0*/  FFMA.FTZ R0, R93, c[0x0][0x2d0], -R12 ;  /* 0x0000b4005d007a23 */ /* 0x002fc8000001080c */
        /* <DEDUP_REMOVED lines=11> */
[C---:B------:R-:W-:Y:S01]  /*12bb0*/  HMMA.16816.F32 R36, R4.reuse, R164, R20 ;  /* 0x000000a40424723c */ /* 0x040fe20000001814 */
[--C-:B-1----:R-:W-:Y:S01]  /*12bc0*/  FFMA.FTZ R0, R120, c[0x0][0x2d0], -R2.reuse ;  /* 0x0000b40078007a23 */ /* 0x102fe20000010802 */
[----:B--2---:R-:W-:Y:S01]  /*12bd0*/  F2FP.PACK_AB R97, R197, R107 ;  /* 0x0000006bc561723e */ /* 0x004fe200000000ff */
[----:B------:R-:W1:Y:S01]  /*12be0*/  LDSM.16.MT88.4 R120, [R209+0x2080] ;  /* 0x00208000d178783b */ /* 0x000e620000004200 */
[----:B------:R-:W-:Y:S01]  /*12bf0*/  FFMA.FTZ R2, R115, c[0x0][0x2d0], -R2 ;  /* 0x0000b40073027a23 */ /* 0x000fe20000010802 */
[----:B------:R2:W-:Y:S03]  /*12c00*/  MUFU.EX2 R101, R0 ;  /* 0x0000000000657308 */ /* 0x0005e60000000800 */
[C---:B------:R-:W-:Y:S05]  /*12c10*/  HMMA.16816.F32 R132, R4.reuse, R108, R132 ;  /* 0x0000006c0484723c */ /* 0x040fea0000001884 */
[----:B------:R-:W3:Y:S03]  /*12c20*/  MUFU.EX2 R103, R2 ;  /* 0x0000000200677308 */ /* 0x000ee60000000800 */
        /* <DEDUP_REMOVED lines=49> */
[----:B------:R-:W-:Y:S01]  /*12f40*/  FADD.FTZ R4, R223, R4 ;  /* 0x00000004df047221 */ /* 0x000fe20000010000 */
[----:B------:R-:W-:Y:S01]  /*12f50*/  IADD3 R223, R247, -0x2, RZ ;  /* 0xfffffffef7df7810 */ /* 0x000fe20007ffe0ff */
[----:B------:R-:W-:-:S02]  /*12f60*/  FADD.FTZ R5, R243, R5 ;  /* 0x00000005f3057221 */ /* 0x000fc40000010000 */
[----:B------:R-:W-:Y:S02]  /*12f70*/  FADD.FTZ R7, R235, R7 ;  /* 0x00000007eb077221 */ /* 0x000fe40000010000 */
        /* <DEDUP_REMOVED lines=62> */
.L_x_514:
[----:B------:R-:W-:-:S04]  /*13360*/  MOV R3, 0x1 ;  /* 0x0000000100037802 */ /* 0x000fc80000000f00 */
[----:B------:R-:W-:-:S13]  /*13370*/  ISETP.NE.AND P0, PT, R3, c[0x0][0x32c], PT ;  /* 0x0000cb0003007a0c */ /* 0x000fda0003f05270 */
[----:B------:R-:W-:-:S05]  /*13380*/  @P0 IMAD.HI.U32 R3, R0, c[0x0][0x330], RZ ;  /* 0x0000cc0000030a27 */ /* 0x000fca00078e00ff */
[----:B------:R-:W-:Y:S02]  /*13390*/  @P0 SHF.R.U32.HI R0, RZ, c[0x0][0x334], R3 ;  /* 0x0000cd00ff000a19 */ /* 0x000fe40000011603 */
.L_x_515:
[----:B------:R-:W-:-:S05]  /*133a0*/  MOV R3, c[0x0][0x32c] ;  /* 0x0000cb0000037a02 */ /* 0x000fca0000000f00 */
[----:B------:R-:W-:-:S05]  /*133b0*/  IMAD R0, R0, R3, c[0x0][0x32c] ;  /* 0x0000cb0000007624 */ /* 0x000fca00078e0203 */
[----:B------:R-:W-:-:S05]  /*133c0*/  IMNMX R2, R2, R0, PT ;  /* 0x0000000002027217 */ /* 0x000fca0003800200 */
.L_x_513:
        /* <DEDUP_REMOVED lines=31> */
.L_x_537:
        /* <DEDUP_REMOVED lines=22> */
[C---:B------:R-:W-:Y:S01]  /*13720*/  IADD3 R13, R227.reuse, 0x20, RZ ;  /* 0x00000020e30d7810 */ /* 0x040fe20007ffe0ff */
        /* <DEDUP_REMOVED lines=38> */
.L_x_587:
        /* <DEDUP_REMOVED lines=18> */
.L_x_518:
[----:B------:R-:W-:Y:S05]  /*13ab0*/  BSYNC B0 ;  /* 0x0000000000007941 */ /* 0x000fea0003800000 */
.L_x_517:
        /* <DEDUP_REMOVED lines=203> */
[----:B------:R-:W1:Y:S04]  /*14770*/  S2R R7, SR_TID.X ;  /* 0x0000000000077919 */ /* 0x000e680000002100 */
[----:B------:R-:W2:Y:S01]  /*14780*/  S2R R229, SR_CTAID.Y ;  /* 0x0000000000e57919 */ /* 0x000ea20000002600 */
[----:B-1----:R-:W-:Y:S04]  /*14790*/  SHF.R.S32.HI R6, RZ, 0x1f, R7 ;  /* 0x0000001fff067819 */ /* 0x002fe80000011407 */
[----:B------:R-:W-:Y:S04]  /*147a0*/  LEA.HI R6, R6, R7, RZ, 0x2 ;  /* 0x0000000706067211 */ /* 0x000fe800078f10ff */
[----:B------:R-:W-:Y:S01]  /*147b0*/  SHF.R.S32.HI R6, RZ, 0x2, R6 ;  /* 0x00000002ff067819 */ /* 0x000fe20000011406 */
[----:B--2---:R-:W-:Y:S01]  /*147c0*/  IMAD R2, R204, 0x30, R2 ;  /* 0x00000030cc027824 */ /* 0x004fe200078e0202 */
[----:B---3--:R-:W-:Y:S04]  /*147d0*/  ISETP.GT.AND P1, PT, R0, 0x2f, PT ;  /* 0x0000002f0000780c */ /* 0x008fe80003f24270 */
[----:B------:R-:W-:Y:S05]  /*147e0*/  IADD3 R2, R2, -0x30, R0 ;  /* 0xffffffd002027810 */ /* 0x000fea0007ffe000 */
[----:B------:R-:W-:Y:S04]  /*147f0*/  @P2 IMAD.HI.U32 R3, R2, c[0x0][0x2bc], RZ ;  /* 0x0000af0002032a27 */ /* 0x000fe800078e00ff */
[----:B------:R-:W-:Y:S01]  /*14800*/  IMAD.MOV.U32 R0, RZ, RZ, R2 ;  /* 0x000000ffff007224 */ /* 0x000fe200078e0002 */
[----:B------:R-:W-:Y:S04]  /*14810*/  @P2 SHF.R.U32.HI R0, RZ, c[0x0][0x2c0], R3 ;  /* 0x0000b000ff002a19 */ /* 0x000fe80000011603 */
[C---:B----4-:R-:W-:Y:S01]  /*14820*/  @!P1 IADD3 R3, P0, R0.reuse, R230, RZ ;  /* 0x000000e600039210 */ /* 0x050fe20007f1e0ff */
[----:B------:R-:W-:Y:S03]  /*14830*/  IMAD.WIDE.U32 R230, R229, c[0x0][0x1e8], RZ ;  /* 0x00007a00e5e67a25 */ /* 0x000fe600078e00ff */
        /* <DEDUP_REMOVED lines=8> */
[----:B------:R2:W3:Y:S03]  /*148c0*/  @!P1 LDG.E R224, [R4.64] ;  /* 0x0000000c04e09981 */ /* 0x0004e6000c1e1900 */
[----:B------:R-:W-:Y:S04]  /*148d0*/  IMAD R0, R0, c[0x0][0x1e0], RZ ;  /* 0x0000780000007a24 */ /* 0x000fe800078e02ff */
[----:B------:R-:W-:Y:S04]  /*148e0*/  IMAD R0, R226, c[0x0][0x1e4], R0 ;  /* 0x00007900e2007a24 */ /* 0x000fe800078e0200 */
[----:B------:R-:W-:Y:S01]  /*148f0*/  IMAD.IADD R3, R3, 0x1, R0 ;  /* 0x0000000103037824 */ /* 0x000fe200078e0200 */
[----:B-1----:R-:W-:Y:S05]  /*14900*/  SHF.R.S32.HI R223, RZ, 0x1f, R223 ;  /* 0x0000001fffdf7819 */ /* 0x002fea00000114df */
[----:B------:R-:W-:Y:S04]  /*14910*/  IMAD R223, R223, c[0x0][0x1e8], RZ ;  /* 0x00007a00dfdf7a24 */ /* 0x000fe800078e02ff */
[----:B------:R-:W-:Y:S01]  /*14920*/  IMAD R223, R229, c[0x0][0x1ec], R223 ;  /* 0x00007b00e5df7a24 */ /* 0x000fe200078e02df */
[----:B------:R-:W-:Y:S02]  /*14930*/  IADD3 R229, R227, 0x20, RZ ;  /* 0x00000020e3e57810 */ /* 0x000fe40007ffe0ff */
[----:B--2---:R-:W-:Y:S01]  /*14940*/  IADD3 R5, -R6, 0x30, RZ ;  /* 0x0000003006057810 */ /* 0x004fe20007ffe1ff */
[----:B------:R-:W-:Y:S01]  /*14950*/  IMAD.IADD R223, R231, 0x1, R223 ;  /* 0x00000001e7df7824 */ /* 0x000fe200078e02df */
[----:B------:R-:W-:Y:S02]  /*14960*/  ISETP.GE.AND P4, PT, R229, c[0x0][0x1d4], PT ;  /* 0x00007500e5007a0c */ /* 0x000fe40003f86270 */
[----:B------:R-:W-:Y:S02]  /*14970*/  ISETP.GE.AND P1, PT, R5, 0x1, PT ;  /* 0x000000010500780c */ /* 0x000fe40003f26270 */
[----:B---3--:R-:W-:Y:S01]  /*14980*/  SHF.R.S32.HI R4, RZ, 0x1f, R224 ;  /* 0x0000001fff047819 */ /* 0x008fe200000114e0 */
[----:B------:R-:W-:Y:S04]  /*14990*/  IMAD.WIDE.U32 R2, R224, c[0x0][0x1f0], R2 ;  /* 0x00007c00e0027a25 */ /* 0x000fe800078e0002 */
[----:B------:R-:W-:Y:S01]  /*149a0*/  IMAD R4, R4, c[0x0][0x1f0], RZ ;  /* 0x00007c0004047a24 */ /* 0x000fe200078e02ff */
[----:B------:R-:W-:Y:S03]  /*149b0*/  IADD3 R0, P0, R230, R2, RZ ;  /* 0x00000002e6007210 */ /* 0x000fe60007f1e0ff */
[----:B------:R-:W-:Y:S05]  /*149c0*/  IMAD R4, R224, c[0x0][0x1f4], R4 ;  /* 0x00007d00e0047a24 */ /* 0x000fea00078e0204 */
[----:B------:R-:W-:Y:S01]  /*149d0*/  IADD3.X R3, R223, R3, R4, P0, !PT ;  /* 0x00000003df037210 */ /* 0x000fe200007fe404 */
[----:B------:R-:W-:Y:S01]  /*149e0*/  IMAD.SHL.U32 R223, R227, 0x2, RZ ;  /* 0x00000002e3df7824 */ /* 0x000fe200078e00ff */
[C---:B------:R-:W-:Y:S04]  /*149f0*/  LEA R4, P0, R0.reuse, c[0x0][0x1c8], 0x1 ;  /* 0x0000720000047a11 */ /* 0x040fe800078008ff */
[----:B------:R-:W-:Y:S02]  /*14a00*/  LEA.HI.X R3, R0, c[0x0][0x1cc], R3, 0x1, P0 ;  /* 0x0000730000037a11 */ /* 0x000fe400000f0c03 */
[----:B------:R-:W1:Y:S04]  /*14a10*/  SHFL.IDX PT, R0, R4, RZ, 0x1c1f ;  /* 0x001c1fff04007589 */ /* 0x000e6800000e0000 */
[----:B------:R-:W2:Y:S01]  /*14a20*/  SHFL.IDX PT, R2, R3, RZ, 0x1c1f ;  /* 0x001c1fff03027589 */ /* 0x000ea200000e0000 */
[----:B-1----:R-:W-:Y:S05]  /*14a30*/  @P1 IADD3 R14, P0, R0, R223, RZ ;  /* 0x000000df000e1210 */ /* 0x002fea0007f1e0ff */
[----:B--2---:R-:W-:Y:S01]  /*14a40*/  @P1 IMAD.X R15, R2, 0x1, R205, P0 ;  /* 0x00000001020f1824 */ /* 0x004fe200000e06cd */
[----:B------:R-:W-:Y:S04]  /*14a50*/  @P1 IADD3 R12, P0, R0, R207, RZ ;  /* 0x000000cf000c1210 */ /* 0x000fe80007f1e0ff */
[----:B------:R-:W-:Y:S01]  /*14a60*/  @!PT LDS RZ, [RZ] ;  /* 0x00000000fffff984 */ /* 0x000fe20000000800 */
[----:B------:R1:W-:Y:S01]  /*14a70*/  @P1 LDGSTS.E.BYPASS.LTC128B.128 [R222+0x3c80], [R14.64], !P5 ;  /* 0x03c800000ede1fae */ /* 0x0003e2000e901d4c */
[--C-:B------:R-:W-:Y:S01]  /*14a80*/  @P1 IMAD.X R13, R2, 0x1, R206.reuse, P0 ;  /* 0x00000001020d1824 */ /* 0x100fe200000e06ce */
[-C--:B------:R-:W-:Y:S02]  /*14a90*/  @P1 IADD3 R10, P0, R0, R228.reuse, RZ ;  /* 0x000000e4000a1210 */ /* 0x080fe40007f1e0ff */
        /* <DEDUP_REMOVED lines=17> */
.L_x_520:
[----:B--234-:R-:W2:Y:S01]  /*14bb0*/  LDL R2, [R1+0x20] ;  /* 0x0000200001027983 */ /* 0x01cea20000100800 */
[----:B------:R-:W-:Y:S02]  /*14bc0*/  IMAD.MOV.U32 R0, RZ, RZ, c[0x0][0x2c4] ;  /* 0x0000b100ff007624 */ /* 0x000fe400078e00ff */
[----:B------:R-:W-:Y:S01]  /*14bd0*/  IMAD.MOV.U32 R51, RZ, RZ, c[0x0][0x32c] ;  /* 0x0000cb00ff337624 */ /* 0x000fe200078e00ff */
[----:B------:R-:W3:Y:S02]  /*14be0*/  LDL R36, [R1] ;  /* 0x0000000001247983 */ /* 0x000ee40000100800 */
[----:B------:R-:W-:Y:S02]  /*14bf0*/  ISETP.NE.AND P0, PT, R0, 0x1, PT ;  /* 0x000000010000780c */ /* 0x000fe40003f05270 */
[----:B------:R-:W4:Y:S04]  /*14c00*/  LDL R50, [R1+0x14] ;  /* 0x0000140001327983 */ /* 0x000f280000100800 */
[----:B------:R-:W4:Y:S04]  /*14c10*/  LDL R37, [R1+0x18] ;  /* 0x0000180001257983 */ /* 0x000f280000100800 */
[----:B------:R-:W0:Y:S03]  /*14c20*/  LDGDEPBAR ;  /* 0x00000000000079af */ /* 0x000e260000000000 */
[----:B--2---:R-:W-:Y:S04]  /*14c30*/  @P0 IMAD.HI.U32 R0, R2, c[0x0][0x2c8], RZ ;  /* 0x0000b20002000a27 */ /* 0x004fe800078e00ff */
[----:B-1----:R-:W-:Y:S01]  /*14c40*/  IMAD.MOV.U32 R5, RZ, RZ, R2 ;  /* 0x000000ffff057224 */ /* 0x002fe200078e0002 */
[----:B------:R-:W-:Y:S01]  /*14c50*/  @P0 SHF.R.U32.HI R5, RZ, c[0x0][0x2cc], R0 ;  /* 0x0000b300ff050a19 */ /* 0x000fe20000011600 */
[----:B------:R-:W-:Y:S01]  /*14c60*/  IMAD R0, R204, -0x30, RZ ;  /* 0xffffffd0cc007824 */ /* 0x000fe200078e02ff */
[----:B------:R-:W-:Y:S03]  /*14c70*/  ISETP.GE.AND P0, PT, R51, 0x1, PT ;  /* 0x000000013300780c */ /* 0x000fe60003f06270 */
[----:B------:R-:W1:Y:S01]  /*14c80*/  SHFL.IDX PT, R4, R5, RZ, 0x1c1f ;  /* 0x001c1fff05047589 */ /* 0x000e6200000e0000 */
[----:B---3--:R-:W-:Y:S04]  /*14c90*/  IADD3 R7, -R36, 0x1, R0 ;  /* 0x0000000124077810 */ /* 0x008fe80007ffe100 */
[----:B----4-:R-:W-:Y:S04]  /*14ca0*/  IADD3 R7, -R37, R7, R50 ;  /* 0x0000000725077210 */ /* 0x010fe80007ffe132 */
        /* <DEDUP_REMOVED lines=18> */
.L_x_523:
[----:B------:R-:W-:Y:S04]  /*14dd0*/  MOV R8, c[0x0][0x32c] ;  /* 0x0000cb0000087a02 */ /* 0x000fe80000000f00 */
[----:B------:R-:W-:Y:S11]  /*14de0*/  ISETP.NE.AND P0, PT, R8, 0x1, PT ;  /* 0x000000010800780c */ /* 0x000ff60003f05270 */
[----:B------:R-:W-:Y:S02]  /*14df0*/  @!UPT UIADD3 URZ, URZ, URZ, URZ ;  /* 0x0000003f3f3ff290 */ /* 0x000fe4000fffe03f */
[----:B------:R-:W-:Y:S05]  /*14e00*/  @P0 IMAD.HI.U32 R8, R4, c[0x0][0x330], RZ ;  /* 0x0000cc0004080a27 */ /* 0x000fea00078e00ff */
[----:B------:R-:W-:Y:S02]  /*14e10*/  @P0 SHF.R.U32.HI R4, RZ, c[0x0][0x334], R8 ;  /* 0x0000cd00ff040a19 */ /* 0x000fe40000011608 */
.L_x_524:
[----:B------:R-:W-:Y:S05]  /*14e20*/  BSYNC B0 ;  /* 0x0000000000007941 */ /* 0x000fea0003800000 */
.L_x_522:
[----:B------:R-:W-:Y:S04]  /*14e30*/  IMAD.IADD R8, R0, 0x1, -R36 ;  /* 0x0000000100087824 */ /* 0x000fe800078e0a24 */
[----:B------:R-:W-:Y:S05]  /*14e40*/  IMAD R4, R4, c[0x0][0x32c], R8 ;  /* 0x0000cb0004047a24 */ /* 0x000fea00078e0208 */
[----:B------:R-:W-:Y:S02]  /*14e50*/  IADD3 R8, R4, c[0x0][0x32c], RZ ;  /* 0x0000cb0004087a10 */ /* 0x000fe40007ffe0ff */
[----:B------:R-:W-:Y:S02]  /*14e60*/  IMNMX R2, R2, R4, !PT ;  /* 0x0000000402027217 */ /* 0x000fe40007800200 */
[----:B------:R-:W-:Y:S02]  /*14e70*/  IMNMX R3, R3, R8, PT ;  /* 0x0000000803037217 */ /* 0x000fe40003800200 */
.L_x_521:
        /* <DEDUP_REMOVED lines=73> */
.L_x_527:
[----:B------:R-:W-:Y:S04]  /*15310*/  MOV R14, c[0x0][0x32c] ;  /* 0x0000cb00000e7a02 */ /* 0x000fe80000000f00 */
[----:B------:R-:W-:Y:S11]  /*15320*/  ISETP.NE.AND P0, PT, R14, 0x1, PT ;  /* 0x000000010e00780c */ /* 0x000ff60003f05270 */
[----:B------:R-:W-:Y:S02]  /*15330*/  @!UPT UIADD3 URZ, URZ, URZ, URZ ;  /* 0x0000003f3f3ff290 */ /* 0x000fe4000fffe03f */
[----:B------:R-:W-:Y:S05]  /*15340*/  @P0 IMAD.HI.U32 R14, R4, c[0x0][0x330], RZ ;  /* 0x0000cc00040e0a27 */ /* 0x000fea00078e00ff */
[----:B------:R-:W-:Y:S02]  /*15350*/  @P0 SHF.R.U32.HI R4, RZ, c[0x0][0x334], R14 ;  /* 0x0000cd00ff040a19 */ /* 0x000fe4000001160e */
.L_x_528:
[----:B------:R-:W-:Y:S05]  /*15360*/  BSYNC B0 ;  /* 0x0000000000007941 */ /* 0x000fea0003800000 */
.L_x_526:
[----:B------:R-:W-:Y:S04]  /*15370*/  IMAD.IADD R14, R0, 0x1, -R36 ;  /* 0x00000001000e7824 */ /* 0x000fe800078e0a24 */
[----:B------:R-:W-:Y:S05]  /*15380*/  IMAD R4, R4, c[0x0][0x32c], R14 ;  /* 0x0000cb0004047a24 */ /* 0x000fea00078e020e */
[----:B------:R-:W-:Y:S02]  /*15390*/  IADD3 R14, R4, c[0x0][0x32c], RZ ;  /* 0x0000cb00040e7a10 */ /* 0x000fe40007ffe0ff */
[----:B------:R-:W-:Y:S02]  /*153a0*/  IMNMX R2, R2, R4, !PT ;  /* 0x0000000402027217 */ /* 0x000fe40007800200 */
[----:B------:R-:W-:Y:S02]  /*153b0*/  IMNMX R3, R3, R14, PT ;  /* 0x0000000e03037217 */ /* 0x000fe40003800200 */
.L_x_525:
        /* <DEDUP_REMOVED lines=61> */
.L_x_531:
[----:B------:R-:W-:Y:S04]  /*15790*/  MOV R14, c[0x0][0x32c] ;  /* 0x0000cb00000e7a02 */ /* 0x000fe80000000f00 */
[----:B------:R-:W-:Y:S11]  /*157a0*/  ISETP.NE.AND P0, PT, R14, 0x1, PT ;  /* 0x000000010e00780c */ /* 0x000ff60003f05270 */
[----:B------:R-:W-:Y:S02]  /*157b0*/  @!UPT UIADD3 URZ, URZ, URZ, URZ ;  /* 0x0000003f3f3ff290 */ /* 0x000fe4000fffe03f */
[----:B------:R-:W-:Y:S05]  /*157c0*/  @P0 IMAD.HI.U32 R14, R4, c[0x0][0x330], RZ ;  /* 0x0000cc00040e0a27 */ /* 0x000fea00078e00ff */
[----:B------:R-:W-:Y:S02]  /*157d0*/  @P0 SHF.R.U32.HI R4, RZ, c[0x0][0x334], R14 ;  /* 0x0000cd00ff040a19 */ /* 0x000fe4000001160e */
.L_x_532:
[----:B------:R-:W-:Y:S05]  /*157e0*/  BSYNC B0 ;  /* 0x0000000000007941 */ /* 0x000fea0003800000 */
.L_x_530:
[----:B------:R-:W-:Y:S04]  /*157f0*/  IMAD.IADD R14, R0, 0x1, -R36 ;  /* 0x00000001000e7824 */ /* 0x000fe800078e0a24 */
[----:B------:R-:W-:Y:S05]  /*15800*/  IMAD R4, R4, c[0x0][0x32c], R14 ;  /* 0x0000cb0004047a24 */ /* 0x000fea00078e020e */
[----:B------:R-:W-:Y:S02]  /*15810*/  IADD3 R14, R4, c[0x0][0x32c], RZ ;  /* 0x0000cb00040e7a10 */ /* 0x000fe40007ffe0ff */
[----:B------:R-:W-:Y:S02]  /*15820*/  IMNMX R2, R2, R4, !PT ;  /* 0x0000000402027217 */ /* 0x000fe40007800200 */
[----:B------:R-:W-:Y:S02]  /*15830*/  IMNMX R3, R3, R14, PT ;  /* 0x0000000e03037217 */ /* 0x000fe40003800200 */
.L_x_529:
        /* <DEDUP_REMOVED lines=61> */
.L_x_535:
[----:B------:R-:W-:Y:S04]  /*15c10*/  MOV R5, c[0x0][0x32c] ;  /* 0x0000cb0000057a02 */ /* 0x000fe80000000f00 */
[----:B------:R-:W-:Y:S11]  /*15c20*/  ISETP.NE.AND P0, PT, R5, 0x1, PT ;  /* 0x000000010500780c */ /* 0x000ff60003f05270 */
[----:B------:R-:W-:Y:S02]  /*15c30*/  @!UPT UIADD3 URZ, URZ, URZ, URZ ;  /* 0x0000003f3f3ff290 */ /* 0x000fe4000fffe03f */
[----:B------:R-:W-:Y:S05]  /*15c40*/  @P0 IMAD.HI.U32 R5, R4, c[0x0][0x330], RZ ;  /* 0x0000cc0004050a27 */ /* 0x000fea00078e00ff */
[----:B------:R-:W-:Y:S02]  /*15c50*/  @P0 SHF.R.U32.HI R4, RZ, c[0x0][0x334], R5 ;  /* 0x0000cd00ff040a19 */ /* 0x000fe40000011605 */
.L_x_536:
[----:B------:R-:W-:Y:S05]  /*15c60*/  BSYNC B0 ;  /* 0x0000000000007941 */ /* 0x000fea0003800000 */
.L_x_534:
[----:B------:R-:W-:Y:S04]  /*15c70*/  IMAD.IADD R0, R0, 0x1, -R36 ;  /* 0x0000000100007824 */ /* 0x000fe800078e0a24 */
[----:B------:R-:W-:Y:S05]  /*15c80*/  IMAD R4, R4, c[0x0][0x32c], R0 ;  /* 0x0000cb0004047a24 */ /* 0x000fea00078e0200 */
[----:B------:R-:W-:Y:S02]  /*15c90*/  IADD3 R0, R4, c[0x0][0x32c], RZ ;  /* 0x0000cb0004007a10 */ /* 0x000fe40007ffe0ff */
[----:B------:R-:W-:Y:S02]  /*15ca0*/  IMNMX R2, R2, R4, !PT ;  /* 0x0000000402027217 */ /* 0x000fe40007800200 */
[----:B------:R-:W-:Y:S02]  /*15cb0*/  IMNMX R3, R3, R0, PT ;  /* 0x0000000003037217 */ /* 0x000fe40003800200 */
.L_x_533:
        /* <DEDUP_REMOVED lines=374> */
[--C-:B---3--:R-:W-:Y:S02]  /*17420*/  FFMA.FTZ R2, R195, c[0x0][0x2d0], -R110.reuse ;  /* 0x0000b400c3027a23 */ /* 0x108fe4000001086e */
[----:B------:R-:W2:Y:S01]  /*17430*/  LDL R195, [R1+0x28] ;  /* 0x0000280001c37983 */ /* 0x000ea20000100800 */
[----:B------:R-:W-:Y:S01]  /*17440*/  FFMA.FTZ R110, R196, c[0x0][0x2d0], -R110 ;  /* 0x0000b400c46e7a23 */ /* 0x000fe2000001086e */
[----:B------:R3:W-:Y:S02]  /*17450*/  MUFU.EX2 R190, R2 ;  /* 0x0000000200be7308 */ /* 0x0007e40000000800 */
[----:B------:R-:W5:Y:S01]  /*17460*/  LDL.LU R196, [R1+0x10] ;  /* 0x0000100001c47983 */ /* 0x000f620000300800 */
[C---:B------:R-:W-:Y:S07]  /*17470*/  HMMA.16816.F32 R64, R112.reuse, R118, R64 ;  /* 0x000000767040723c */ /* 0x040fee0000001840 */
[----:B------:R-:W4:Y:S01]  /*17480*/  MUFU.EX2 R189, R110 ;  /* 0x0000006e00bd7308 */ /* 0x000f220000000800 */
[-C--:B-1----:R-:W-:Y:S08]  /*17490*/  HMMA.16816.F32 R68, R112, R124.reuse, R68 ;  /* 0x0000007c7044723c */ /* 0x082ff00000001844 */
[C---:B------:R-:W-:Y:S01]  /*174a0*/  HMMA.16816.F32 R72, R120.reuse, R124, R72 ;  /* 0x0000007c7848723c */ /* 0x040fe20000001848 */
[--C-:B---3--:R-:W-:Y:S02]  /*174b0*/  FFMA.FTZ R2, R192, c[0x0][0x2d0], -R111.reuse ;  /* 0x0000b400c0027a23 */ /* 0x108fe4000001086f */
[----:B------:R-:W3:Y:S05]  /*174c0*/  LDL.LU R192, [R1+0xc] ;  /* 0x00000c0001c07983 */ /* 0x000eea0000300800 */
[-C--:B------:R-:W-:Y:S01]  /*174d0*/  HMMA.16816.F32 R76, R120, R126.reuse, R76 ;  /* 0x0000007e784c723c */ /* 0x080fe2000000184c */
[----:B------:R1:W-:Y:S03]  /*174e0*/  MUFU.EX2 R186, R2 ;  /* 0x0000000200ba7308 */ /* 0x0003e60000000800 */
[----:B------:R-:W-:Y:S02]  /*174f0*/  FFMA.FTZ R111, R193, c[0x0][0x2d0], -R111 ;  /* 0x0000b400c16f7a23 */ /* 0x000fe4000001086f */
[----:B------:R-:W5:Y:S01]  /*17500*/  LDL.LU R193, [R1+0x4] ;  /* 0x0000040001c17983 */ /* 0x000f620000300800 */
[----:B----4-:R-:W-:Y:S01]  /*17510*/  F2FP.PACK_AB R110, R189, R190 ;  /* 0x000000bebd6e723e */ /* 0x010fe200000000ff */
[C---:B------:R-:W-:Y:S03]  /*17520*/  HMMA.16816.F32 R80, R112.reuse, R126, R80 ;  /* 0x0000007e7050723c */ /* 0x040fe60000001850 */
[----:B------:R-:W4:Y:S05]  /*17530*/  MUFU.EX2 R185, R111 ;  /* 0x0000006f00b97308 */ /* 0x000f2a0000000800 */
[-C--:B------:R-:W-:Y:S08]  /*17540*/  HMMA.16816.F32 R84, R112, R128.reuse, R84 ;  /* 0x000000807054723c */ /* 0x080ff00000001854 */
[C---:B------:R-:W-:Y:S01]  /*17550*/  HMMA.16816.F32 R88, R120.reuse, R128, R88 ;  /* 0x000000807858723c */ /* 0x040fe20000001858 */
[--C-:B-1----:R-:W-:Y:S02]  /*17560*/  FFMA.FTZ R2, R187, c[0x0][0x2d0], -R164.reuse ;  /* 0x0000b400bb027a23 */ /* 0x102fe400000108a4 */
[----:B------:R-:W5:Y:S02]  /*17570*/  LDL.LU R187, [R1+0x8] ;  /* 0x0000080001bb7983 */ /* 0x000f640000300800 */
[----:B------:R1:W-:Y:S03]  /*17580*/  MUFU.EX2 R184, R2 ;  /* 0x0000000200b87308 */ /* 0x0003e60000000800 */
[-C--:B------:R-:W-:Y:S01]  /*17590*/  HMMA.16816.F32 R92, R120, R130.reuse, R92 ;  /* 0x00000082785c723c */ /* 0x080fe2000000185c */
[----:B----4-:R-:W-:Y:S07]  /*175a0*/  F2FP.PACK_AB R111, R185, R186 ;  /* 0x000000bab96f723e */ /* 0x010fee00000000ff */
[----:B------:R-:W-:Y:S01]  /*175b0*/  HMMA.16816.F32 R96, R112, R130, R96 ;  /* 0x000000827060723c */ /* 0x000fe20000001860 */
[--C-:B-1----:R-:W-:Y:S04]  /*175c0*/  FFMA.FTZ R2, R191, c[0x0][0x2d0], -R164.reuse ;  /* 0x0000b400bf027a23 */ /* 0x102fe800000108a4 */
[----:B------:R1:W4:Y:S02]  /*175d0*/  MUFU.EX2 R179, R2 ;  /* 0x0000000200b37308 */ /* 0x0003240000000800 */
[--C-:B-1----:R-:W-:Y:S01]  /*175e0*/  FFMA.FTZ R2, R194, c[0x0][0x2d0], -R164.reuse ;  /* 0x0000b400c2027a23 */ /* 0x102fe200000108a4 */
[----:B----4-:R-:W-:Y:S01]  /*175f0*/  F2FP.PACK_AB R160, R179, R184 ;  /* 0x000000b8b3a0723e */ /* 0x010fe200000000ff */
[----:B------:R-:W-:Y:S06]  /*17600*/  FFMA.FTZ R164, R188, c[0x0][0x2d0], -R164 ;  /* 0x0000b400bca47a23 */ /* 0x000fec00000108a4 */
[----:B------:R1:W-:Y:S10]  /*17610*/  MUFU.EX2 R181, R2 ;  /* 0x0000000200b57308 */ /* 0x0003f40000000800 */
[----:B------:R-:W4:Y:S01]  /*17620*/  MUFU.EX2 R178, R164 ;  /* 0x000000a400b27308 */ /* 0x000f220000000800 */
[--C-:B-1----:R-:W-:Y:S09]  /*17630*/  FFMA.FTZ R2, R180, c[0x0][0x2d0], -R165.reuse ;  /* 0x0000b400b4027a23 */ /* 0x102ff200000108a5 */
[----:B------:R1:W-:Y:S01]  /*17640*/  MUFU.EX2 R173, R2 ;  /* 0x0000000200ad7308 */ /* 0x0003e20000000800 */
[----:B----4-:R-:W-:Y:S01]  /*17650*/  F2FP.PACK_AB R162, R178, R181 ;  /* 0x000000b5b2a2723e */ /* 0x010fe200000000ff */
[--C-:B-1----:R-:W-:Y:S08]  /*17660*/  FFMA.FTZ R2, R182, c[0x0][0x2d0], -R165.reuse ;  /* 0x0000b400b6027a23 */ /* 0x102ff000000108a5 */
[----:B------:R1:W4:Y:S02]  /*17670*/  MUFU.EX2 R172, R2 ;  /* 0x0000000200ac7308 */ /* 0x0003240000000800 */
[--C-:B-1----:R-:W-:Y:S01]  /*17680*/  FFMA.FTZ R2, R183, c[0x0][0x2d0], -R165.reuse ;  /* 0x0000b400b7027a23 */ /* 0x102fe200000108a5 */
[----:B----4-:R-:W-:Y:S01]  /*17690*/  F2FP.PACK_AB R161, R172, R173 ;  /* 0x000000adaca1723e */ /* 0x010fe200000000ff */
        /* <DEDUP_REMOVED lines=15> */
[-C--:B------:R-:W-:Y:S01]  /*17790*/  HMMA.16816.F32 R144, R108, R156.reuse, R36 ;  /* 0x0000009c6c90723c */ /* 0x080fe20000001824 */
[----:B--2---:R-:W-:Y:S07]  /*177a0*/  ISETP.GT.AND P0, PT, R204, R195, PT ;  /* 0x000000c3cc00720c */ /* 0x004fee0003f04270 */
[C---:B------:R-:W-:Y:S08]  /*177b0*/  HMMA.16816.F32 R148, R160.reuse, R156, R40 ;  /* 0x0000009ca094723c */ /* 0x040ff00000001828 */
[-C--:B------:R-:W-:Y:S08]  /*177c0*/  HMMA.16816.F32 R152, R160, R158.reuse, R44 ;  /* 0x0000009ea098723c */ /* 0x080ff0000000182c */
[C---:B------:R-:W-:Y:S08]  /*177d0*/  HMMA.16816.F32 R156, R108.reuse, R158, R48 ;  /* 0x0000009e6c9c723c */ /* 0x040ff00000001830 */
[-C--:B-1----:R-:W-:Y:S01]  /*177e0*/  HMMA.16816.F32 R52, R108, R164.reuse, R52 ;  /* 0x000000a46c34723c */ /* 0x082fe20000001834 */
[----:B---3--:R-:W-:Y:S04]  /*177f0*/  FFMA.FTZ R3, R3, R192, R241 ;  /* 0x000000c003037223 */ /* 0x008fe800000100f1 */
[----:B------:R-:W-:Y:S02]  /*17800*/  FADD.FTZ R3, R242, R3 ;  /* 0x00000003f2037221 */ /* 0x000fe40000010000 */
[----:B-----5:R-:W-:Y:S01]  /*17810*/  FFMA.FTZ R100, R100, R193, R245 ;  /* 0x000000c164647223 */ /* 0x020fe200000100f5 */
        /* <DEDUP_REMOVED lines=10> */
[----:B------:R-:W-:Y:S02]  /*178c0*/  FFMA.FTZ R101, R101, R187, R249 ;  /* 0x000000bb65657223 */ /* 0x000fe400000100f9 */
[----:B------:R-:W-:Y:S01]  /*178d0*/  FADD.FTZ R8, R223, R0 ;  /* 0x00000000df087221 */ /* 0x000fe20000010000 */
[----:B------:R-:W-:Y:S01]  /*178e0*/  IADD3 R223, R204, -0x1, RZ ;  /* 0xffffffffccdf7810 */ /* 0x000fe20007ffe0ff */
[----:B------:R-:W-:Y:S02]  /*178f0*/  FADD.FTZ R2, R250, R101 ;  /* 0x00000065fa027221 */ /* 0x000fe40000010000 */
[-C--:B------:R-:W-:Y:S01]  /*17900*/  HMMA.16816.F32 R68, R108, R168.reuse, R68 ;  /* 0x000000a86c44723c */ /* 0x080fe20000001844 */
[----:B------:R-:W-:Y:S03]  /*17910*/  FADD.FTZ R3, R240, R3 ;  /* 0x00000003f0037221 */ /* 0x000fe60000010000 */
[----:B------:R-:W-:Y:S01]  /*17920*/  FADD.FTZ R2, R251, R2 ;  /* 0x00000002fb027221 */ /* 0x000fe20000010000 */
[----:B------:R-:W-:Y:S01]  /*17930*/  MOV R204, R223 ;  /* 0x000000df00cc7202 */ /* 0x000fe20000000f00 */
[----:B------:R-:W-:Y:S01]  /*17940*/  FADD.FTZ R3, R177, R3 ;  /* 0x00000003b1037221 */ /* 0x000fe20000010000 */
[----:B------:R-:W-:Y:S01]  /*17950*/  MOV R101, R106 ;  /* 0x0000006a00657202 */ /* 0x000fe20000000f00 */
        /* <DEDUP_REMOVED lines=48> */
.L_x_516:
[----:B-1----:R-:W2:Y:S04]  /*17c60*/  LDL R3, [R1+0x18] ;  /* 0x0000180001037983 */ /* 0x002ea80000100800 */
[----:B------:R-:W3:Y:S01]  /*17c70*/  LDL R2, [R1+0x14] ;  /* 0x0000140001027983 */ /* 0x000ee20000100800 */
[----:B------:R-:W-:-:S02]  /*17c80*/  IMAD.MOV.U32 R0, RZ, RZ, c[0x0][0x2c4] ;  /* 0x0000b100ff007624 */ /* 0x000fc400078e00ff */
[----:B------:R-:W-:-:S03]  /*17c90*/  IMAD.MOV.U32 R4, RZ, RZ, c[0x0][0x32c] ;  /* 0x0000cb00ff047624 */ /* 0x000fc600078e00ff */
[----:B------:R-:W-:Y:S02]  /*17ca0*/  ISETP.NE.AND P1, PT, R0, 0x1, PT ;  /* 0x000000010000780c */ /* 0x000fe40003f25270 */
[----:B------:R-:W1:Y:S01]  /*17cb0*/  S2R R0, SR_CTAID.X ;  /* 0x0000000000007919 */ /* 0x000e620000002500 */
[----:B------:R-:W-:Y:S02]  /*17cc0*/  ISETP.GE.AND P0, PT, R4, 0x1, PT ;  /* 0x000000010400780c */ /* 0x000fe40003f06270 */
[----:B-1----:R-:W-:Y:S01]  /*17cd0*/  LEA R0, R0, 0x7f, 0x7 ;  /* 0x0000007f00007811 */ /* 0x002fe200078e38ff */
[----:B--2---:R-:W-:-:S07]  /*17ce0*/  IMAD.MOV.U32 R5, RZ, RZ, R3 ;  /* 0x000000ffff057224 */ /* 0x004fce00078e0003 */
[----:B------:R-:W-:Y:S01]  /*17cf0*/  @P1 IMAD.HI.U32 R3, R0, c[0x0][0x2c8], RZ ;  /* 0x0000b20000031a27 */ /* 0x000fe200078e00ff */
[----:B---3--:R-:W-:-:S04]  /*17d00*/  IADD3 R2, R2, 0x1, -R5 ;  /* 0x0000000102027810 */ /* 0x008fc80007ffe805 */
        /* <DEDUP_REMOVED lines=13> */
.L_x_539:
[----:B------:R-:W-:-:S04]  /*17de0*/  MOV R3, 0x1 ;  /* 0x0000000100037802 */ /* 0x000fc80000000f00 */
[----:B------:R-:W-:-:S13]  /*17df0*/  ISETP.NE.AND P0, PT, R3, c[0x0][0x32c], PT ;  /* 0x0000cb0003007a0c */ /* 0x000fda0003f05270 */
[----:B------:R-:W-:-:S05]  /*17e00*/  @P0 IMAD.HI.U32 R3, R0, c[0x0][0x330], RZ ;  /* 0x0000cc0000030a27 */ /* 0x000fca00078e00ff */
[----:B------:R-:W-:-:S05]  /*17e10*/  @P0 SHF.R.U32.HI R0, RZ, c[0x0][0x334], R3 ;  /* 0x0000cd00ff000a19 */ /* 0x000fca0000011603 */
.L_x_540:
[----:B------:R-:W-:-:S05]  /*17e20*/  IMAD R0, R0, c[0x0][0x32c], RZ ;  /* 0x0000cb0000007a24 */ /* 0x000fca00078e02ff */
[----:B------:R-:W-:-:S03]  /*17e30*/  IMNMX R2, R2, R0, !PT ;  /* 0x0000000002027217 */ /* 0x000fc60007800200 */
.L_x_538:
[----:B------:R-:W2:Y:S01]  /*17e40*/  LDL R0, [R1+0x1c] ;  /* 0x00001c0001007983 */ /* 0x000ea20000100800 */
[----:B------:R-:W-:-:S05]  /*17e50*/  IADD3 R2, R2, 0x2f, RZ ;  /* 0x0000002f02027810 */ /* 0x000fca0007ffe0ff */
[----:B------:R-:W-:-:S05]  /*17e60*/  IMAD.HI R2, R2, 0x2aaaaaab, RZ ;  /* 0x2aaaaaab02027827 */ /* 0x000fca00078e02ff */
[----:B------:R-:W-:-:S04]  /*17e70*/  SHF.R.U32.HI R252, RZ, 0x1f, R2 ;  /* 0x0000001ffffc7819 */ /* 0x000fc80000011602 */
[----:B------:R-:W-:-:S04]  /*17e80*/  LEA.HI.SX32 R252, R2, R252, 0x1d ;  /* 0x000000fc02fc7211 */ /* 0x000fc800078feaff */
[----:B--2---:R-:W-:-:S04]  /*17e90*/  IMNMX R252, R0, R252, !PT ;  /* 0x000000fc00fc7217 */ /* 0x004fc80007800200 */
[----:B------:R-:W-:-:S13]  /*17ea0*/  ISETP.GE.AND P0, PT, R223, R252, PT ;  /* 0x000000fcdf00720c */ /* 0x000fda0003f06270 */
[----:B------:R-:W-:Y:S05]  /*17eb0*/  @!P0 BRA `(.L_x_541) ;  /* 0x0000335000008947 */ /* 0x000fea0003800000 */
[----:B------:R-:W2:Y:S01]  /*17ec0*/  LDL R7, [R1+0x44] ;  /* 0x0000440001077983 */ /* 0x000ea20000100800 */
[----:B------:R-:W-:-:S03]  /*17ed0*/  SHF.R.S32.HI R0, RZ, 0x1f, R227 ;  /* 0x0000001fff007819 */ /* 0x000fc600000114e3 */
        /* <DEDUP_REMOVED lines=17> */
.L_x_546:
        /* <DEDUP_REMOVED lines=64> */
.L_x_588:
        /* <DEDUP_REMOVED lines=18> */
.L_x_543:
[----:B------:R-:W-:Y:S05]  /*18510*/  BSYNC B0 ;  /* 0x0000000000007941 */ /* 0x000fea0003800000 */
.L_x_542:
        /* <DEDUP_REMOVED lines=202> */
[----:B----4-:R-:W4:Y:S04]  /*191c0*/  LDL R103, [R1+0x38] ;  /* 0x0000380001677983 */ /* 0x010f280000100800 */
        /* <DEDUP_REMOVED lines=11> */
[C---:B-----5:R-:W-:Y:S01]  /*19280*/  @!P1 IADD3 R3, P0, R0.reuse, R206, RZ ;  /* 0x000000ce00039210 */ /* 0x060fe20007f1e0ff */
[----:B------:R-:W-:Y:S03]  /*19290*/  IMAD.WIDE.U32 R206, R225, c[0x0][0x1e8], RZ ;  /* 0x00007a00e1ce7a25 */ /* 0x000fe600078e00ff */
[----:B----4-:R-:W-:Y:S01]  /*192a0*/  @!P1 LEA.HI.X.SX32 R5, R0, R103, 0x1, P0 ;  /* 0x0000006700059211 */ /* 0x010fe200000f0eff */
        /* <DEDUP_REMOVED lines=14> */
[----:B--2---:R-:W-:Y:S03]  /*19390*/  IADD3 R5, -R6, 0x30, RZ ;  /* 0x0000003006057810 */ /* 0x004fe60007ffe1ff */
[----:B------:R-:W-:Y:S01]  /*193a0*/  IMAD.IADD R103, R207, 0x1, R103 ;  /* 0x00000001cf677824 */ /* 0x000fe200078e0267 */
[----:B------:R-:W-:Y:S02]  /*193b0*/  ISETP.GE.AND P1, PT, R5, 0x1, PT ;  /* 0x000000010500780c */ /* 0x000fe40003f26270 */
[----:B---3--:R-:W-:Y:S01]  /*193c0*/  SHF.R.S32.HI R4, RZ, 0x1f, R224 ;  /* 0x0000001fff047819 */ /* 0x008fe200000114e0 */
[----:B------:R-:W-:Y:S04]  /*193d0*/  IMAD.WIDE.U32 R2, R224, c[0x0][0x1f0], R2 ;  /* 0x00007c00e0027a25 */ /* 0x000fe800078e0002 */
[----:B------:R-:W-:Y:S01]  /*193e0*/  IMAD R4, R4, c[0x0][0x1f0], RZ ;  /* 0x00007c0004047a24 */ /* 0x000fe200078e02ff */
[----:B------:R-:W-:Y:S02]  /*193f0*/  IADD3 R0, P0, R206, R2, RZ ;  /* 0x00000002ce007210 */ /* 0x000fe40007f1e0ff */
[----:B------:R-:W-:Y:S01]  /*19400*/  IADD3 R206, R227, 0x20, RZ ;  /* 0x00000020e3ce7810 */ /* 0x000fe20007ffe0ff */
[----:B------:R-:W-:Y:S03]  /*19410*/  IMAD R4, R224, c[0x0][0x1f4], R4 ;  /* 0x00007d00e0047a24 */ /* 0x000fe600078e0204 */
[----:B------:R-:W-:Y:S02]  /*19420*/  ISETP.GE.AND P4, PT, R206, c[0x0][0x1d4], PT ;  /* 0x00007500ce007a0c */ /* 0x000fe40003f86270 */
[----:B------:R-:W-:Y:S01]  /*19430*/  IADD3.X R3, R103, R3, R4, P0, !PT ;  /* 0x0000000367037210 */ /* 0x000fe200007fe404 */
[----:B------:R-:W-:Y:S01]  /*19440*/  IMAD.SHL.U32 R103, R227, 0x2, RZ ;  /* 0x00000002e3677824 */ /* 0x000fe200078e00ff */
[C---:B------:R-:W-:Y:S04]  /*19450*/  LEA R4, P0, R0.reuse, c[0x0][0x1c8], 0x1 ;  /* 0x0000720000047a11 */ /* 0x040fe800078008ff */
[----:B------:R-:W-:Y:S02]  /*19460*/  LEA.HI.X R3, R0, c[0x0][0x1cc], R3, 0x1, P0 ;  /* 0x0000730000037a11 */ /* 0x000fe400000f0c03 */
[----:B------:R-:W1:Y:S04]  /*19470*/  SHFL.IDX PT, R0, R4, RZ, 0x1c1f ;  /* 0x001c1fff04007589 */ /* 0x000e6800000e0000 */
[----:B------:R-:W2:Y:S01]  /*19480*/  SHFL.IDX PT, R2, R3, RZ, 0x1c1f ;  /* 0x001c1fff03027589 */ /* 0x000ea200000e0000 */
[----:B-1----:R-:W-:Y:S05]  /*19490*/  @P1 IADD3 R14, P0, R0, R103, RZ ;  /* 0x00000067000e1210 */ /* 0x002fea0007f1e0ff */
[--C-:B--2---:R-:W-:Y:S01]  /*194a0*/  @P1 IMAD.X R15, R2, 0x1, R205.reuse, P0 ;  /* 0x00000001020f1824 */ /* 0x104fe200000e06cd */
[----:B------:R-:W-:Y:S04]  /*194b0*/  @P1 IADD3 R12, P0, R0, R203, RZ ;  /* 0x000000cb000c1210 */ /* 0x000fe80007f1e0ff */
[----:B------:R-:W-:Y:S01]  /*194c0*/  @!PT LDS RZ, [RZ] ;  /* 0x00000000fffff984 */ /* 0x000fe20000000800 */
[----:B------:R1:W-:Y:S01]  /*194d0*/  @P1 LDGSTS.E.BYPASS.LTC128B.128 [R222+0x3c80], [R14.64], !P5 ;  /* 0x03c800000ede1fae */ /* 0x0003e2000e901d4c */
[----:B------:R-:W-:Y:S01]  /*194e0*/  @P1 IMAD.X R13, R2, 0x1, R204, P0 ;  /* 0x00000001020d1824 */ /* 0x000fe200000e06cc */
        /* <DEDUP_REMOVED lines=18> */
.L_x_545:
[----:B--234-:R-:W-:Y:S01]  /*19610*/  FMNMX.FTZ R0, R162, R106, !PT ;  /* 0x0000006aa2007209 */ /* 0x01cfe20007810000 */
[----:B------:R-:W-:Y:S01]  /*19620*/  LDSM.16.MT88.4 R20, [R209+0x1880] ;  /* 0x00188000d114783b */ /* 0x000fe20000004200 */
[----:B------:R-:W-:Y:S02]  /*19630*/  ISETP.GT.AND P0, PT, R223, R252, PT ;  /* 0x000000fcdf00720c */ /* 0x000fe40003f04270 */
        /* <DEDUP_REMOVED lines=95> */
[----:B------:R-:W-:Y:S01]  /*19c30*/  LDSM.16.MT88.4 R140, [R210+0x2080] ;  /* 0x00208000d28c783b */ /* 0x000fe20000004200 */
[C---:B------:R-:W-:Y:S02]  /*19c40*/  FMUL.FTZ R50, R102.reuse, R158 ;  /* 0x0000009e66327220 */ /* 0x040fe40000410000 */
[C---:B------:R-:W-:Y:S02]  /*19c50*/  FMUL.FTZ R51, R102.reuse, R159 ;  /* 0x0000009f66337220 */ /* 0x040fe40000410000 */
[C---:B------:R-:W-:Y:S02]  /*19c60*/  FMUL.FTZ R54, R102.reuse, R54 ;  /* 0x0000003666367220 */ /* 0x040fe40000410000 */
        /* <DEDUP_REMOVED lines=18> */
[C---:B--2---:R-:W-:Y:S01]  /*19d90*/  FMUL.FTZ R40, R101.reuse, R148 ;  /* 0x0000009465287220 */ /* 0x044fe20000410000 */
[----:B------:R2:W-:Y:S01]  /*19da0*/  MUFU.EX2 R233, R44 ;  /* 0x0000002c00e97308 */ /* 0x0005e20000000800 */
[----:B------:R-:W-:Y:S02]  /*19db0*/  FMUL.FTZ R41, R101, R149 ;  /* 0x0000009565297220 */ /* 0x000fe40000410000 */
[----:B-1----:R-:W-:Y:S02]  /*19dc0*/  FFMA.FTZ R2, R163, c[0x0][0x2d0], -R161 ;  /* 0x0000b400a3027a23 */ /* 0x002fe400000108a1 */
[C---:B------:R-:W-:Y:S02]  /*19dd0*/  FMUL.FTZ R45, R101.reuse, R153 ;  /* 0x00000099652d7220 */ /* 0x040fe40000410000 */
[C---:B------:R-:W-:Y:S02]  /*19de0*/  FMUL.FTZ R56, R101.reuse, R56 ;  /* 0x0000003865387220 */ /* 0x040fe40000410000 */
[C---:B------:R-:W-:Y:S01]  /*19df0*/  FMUL.FTZ R57, R101.reuse, R57 ;  /* 0x0000003965397220 */ /* 0x040fe20000410000 */
[----:B------:R1:W4:Y:S01]  /*19e00*/  MUFU.EX2 R246, R2 ;  /* 0x0000000200f67308 */ /* 0x0003220000000800 */
        /* <DEDUP_REMOVED lines=8> */
[C---:B--2---:R-:W-:Y:S02]  /*19e90*/  FMUL.FTZ R44, R101.reuse, R152 ;  /* 0x00000098652c7220 */ /* 0x044fe40000410000 */
[C---:B------:R-:W-:Y:S02]  /*19ea0*/  FMUL.FTZ R72, R101.reuse, R72 ;  /* 0x0000004865487220 */ /* 0x040fe40000410000 */
[C---:B------:R-:W-:Y:S01]  /*19eb0*/  FMUL.FTZ R73, R101.reuse, R73 ;  /* 0x0000004965497220 */ /* 0x040fe20000410000 */
[----:B------:R2:W-:Y:S01]  /*19ec0*/  MUFU.EX2 R232, R48 ;  /* 0x0000003000e87308 */ /* 0x0005e20000000800 */
[C---:B------:R-:W-:Y:S02]  /*19ed0*/  FMUL.FTZ R76, R101.reuse, R76 ;  /* 0x0000004c654c7220 */ /* 0x040fe40000410000 */
[----:B------:R-:W-:Y:S01]  /*19ee0*/  FMUL.FTZ R77, R101, R77 ;  /* 0x0000004d654d7220 */ /* 0x000fe20000410000 */
[----:B-1----:R-:W1:Y:S01]  /*19ef0*/  SHFL.BFLY PT, R2, R0, 0x1, 0x1f ;  /* 0x0c201f0000027f89 */ /* 0x002e6200000e0000 */
[----:B----4-:R-:W-:Y:S01]  /*19f00*/  F2FP.PACK_AB R113, R247, R246 ;  /* 0x000000f6f771723e */ /* 0x010fe200000000ff */
[C---:B------:R-:W-:Y:S02]  /*19f10*/  FMUL.FTZ R82, R102.reuse, R82 ;  /* 0x0000005266527220 */ /* 0x040fe40000410000 */
[C---:B------:R-:W-:Y:S02]  /*19f20*/  FMUL.FTZ R83, R102.reuse, R83 ;  /* 0x0000005366537220 */ /* 0x040fe40000410000 */
[C---:B------:R-:W-:Y:S02]  /*19f30*/  FMUL.FTZ R86, R102.reuse, R86 ;  /* 0x0000005666567220 */ /* 0x040fe40000410000 */
[----:B------:R-:W-:Y:S02]  /*19f40*/  FMUL.FTZ R87, R102, R87 ;  /* 0x0000005766577220 */ /* 0x000fe40000410000 */
[----:B---3--:R-:W-:Y:S02]  /*19f50*/  FFMA.FTZ R3, R17, c[0x0][0x2d0], -R109 ;  /* 0x0000b40011037a23 */ /* 0x008fe4000001086d */
[----:B------:R-:W-:Y:S02]  /*19f60*/  FMUL.FTZ R17, R103, R125 ;  /* 0x0000007d67117220 */ /* 0x000fe40000410000 */
[----:B------:R3:W4:Y:S01]  /*19f70*/  MUFU.EX2 R249, R3 ;  /* 0x0000000300f97308 */ /* 0x0007220000000800 */
[C---:B------:R-:W-:Y:S02]  /*19f80*/  FMUL.FTZ R88, R101.reuse, R88 ;  /* 0x0000005865587220 */ /* 0x040fe40000410000 */
[C---:B------:R-:W-:Y:S02]  /*19f90*/  FMUL.FTZ R89, R101.reuse, R89 ;  /* 0x0000005965597220 */ /* 0x040fe40000410000 */
[----:B------:R-:W-:Y:S02]  /*19fa0*/  FMUL.FTZ R92, R101, R92 ;  /* 0x0000005c655c7220 */ /* 0x000fe40000410000 */
[----:B--2---:R-:W-:Y:S02]  /*19fb0*/  FMUL.FTZ R48, R103, R156 ;  /* 0x0000009c67307220 */ /* 0x004fe40000410000 */
        /* <DEDUP_REMOVED lines=9> */
[----:B---3--:R-:W-:Y:S01]  /*1a050*/  FFMA.FTZ R3, R16, c[0x0][0x2d0], -R161 ;  /* 0x0000b40010037a23 */ /* 0x008fe200000108a1 */
[----:B----4-:R-:W-:Y:S01]  /*1a060*/  F2FP.PACK_AB R114, R249, R248 ;  /* 0x000000f8f972723e */ /* 0x010fe200000000ff */
        /* <DEDUP_REMOVED lines=72> */
[--C-:B-1----:R-:W-:Y:S02]  /*1a4f0*/  FFMA.FTZ R100, R191, c[0x0][0x2d0], -R110.reuse ;  /* 0x0000b400bf647a23 */ /* 0x102fe4000001086e */
[----:B------:R-:W5:Y:S07]  /*1a500*/  LDL.LU R191, [R1+0x10] ;  /* 0x0000100001bf7983 */ /* 0x000f6e0000300800 */
        /* <DEDUP_REMOVED lines=15> */
[----:B------:R-:W3:Y:S01]  /*1a600*/  LDL.LU R193, [R1+0x4] ;  /* 0x0000040001c17983 */ /* 0x000ee20000300800 */
        /* <DEDUP_REMOVED lines=9> */
[----:B------:R-:W3:Y:S01]  /*1a6a0*/  LDL.LU R194, [R1+0x8] ;  /* 0x0000080001c27983 */ /* 0x000ee20000300800 */
[C---:B------:R-:W-:Y:S01]  /*1a6b0*/  FMUL.FTZ R37, R103.reuse, R145 ;  /* 0x0000009167257220 */ /* 0x040fe20000410000 */
[C---:B------:R-:W-:Y:S05]  /*1a6c0*/  HMMA.16816.F32 R32, R112.reuse, R38, R32 ;  /* 0x000000267020723c */ /* 0x040fea0000001820 */
[----:B------:R1:W1:Y:S02]  /*1a6d0*/  MUFU.EX2 R186, R100 ;  /* 0x0000006400ba7308 */ /* 0x0002640000000800 */
[C---:B------:R-:W-:Y:S02]  /*1a6e0*/  FMUL.FTZ R38, R102.reuse, R146 ;  /* 0x0000009266267220 */ /* 0x040fe40000410000 */
[----:B------:R-:W-:Y:S03]  /*1a6f0*/  FMUL.FTZ R39, R102, R147 ;  /* 0x0000009366277220 */ /* 0x000fe60000410000 */
[----:B--2---:R-:W-:Y:S07]  /*1a700*/  FMUL.FTZ R36, R103, R144 ;  /* 0x0000009067247220 */ /* 0x004fee0000410000 */
[-C--:B------:R-:W-:Y:S03]  /*1a710*/  HMMA.16816.F32 R36, R112, R120.reuse, R36 ;  /* 0x000000787024723c */ /* 0x080fe60000001824 */
[--C-:B-1----:R-:W-:Y:S04]  /*1a720*/  FFMA.FTZ R100, R195, c[0x0][0x2d0], -R109.reuse ;  /* 0x0000b400c3647a23 */ /* 0x102fe8000001086d */
[----:B------:R1:W-:Y:S01]  /*1a730*/  MUFU.EX2 R185, R100 ;  /* 0x0000006400b97308 */ /* 0x0003e20000000800 */
[C---:B------:R-:W-:Y:S08]  /*1a740*/  HMMA.16816.F32 R40, R116.reuse, R120, R40 ;  /* 0x000000787428723c */ /* 0x040ff00000001828 */
[-C--:B------:R-:W-:Y:S08]  /*1a750*/  HMMA.16816.F32 R44, R116, R122.reuse, R44 ;  /* 0x0000007a742c723c */ /* 0x080ff0000000182c */
[C---:B------:R-:W-:Y:S01]  /*1a760*/  HMMA.16816.F32 R48, R112.reuse, R122, R48 ;  /* 0x0000007a7030723c */ /* 0x040fe20000001830 */
[----:B------:R-:W2:Y:S03]  /*1a770*/  LDSM.16.MT88.4 R120, [R209+0x3080] ;  /* 0x00308000d178783b */ /* 0x000ea60000004200 */
        /* <DEDUP_REMOVED lines=9> */
[-C--:B--2---:R-:W-:Y:S08]  /*1a810*/  HMMA.16816.F32 R68, R112, R120.reuse, R68 ;  /* 0x000000787044723c */ /* 0x084ff00000001844 */
[C---:B------:R-:W-:Y:S08]  /*1a820*/  HMMA.16816.F32 R72, R116.reuse, R120, R72 ;  /* 0x000000787448723c */ /* 0x040ff00000001848 */
[-C--:B------:R-:W-:Y:S04]  /*1a830*/  HMMA.16816.F32 R76, R116, R122.reuse, R76 ;  /* 0x0000007a744c723c */ /* 0x080fe8000000184c */
[----:B-1----:R-:W-:Y:S04]  /*1a840*/  FFMA.FTZ R100, R198, c[0x0][0x2d0], -R161 ;  /* 0x0000b400c6647a23 */ /* 0x002fe800000108a1 */
[C---:B------:R-:W-:Y:S01]  /*1a850*/  HMMA.16816.F32 R80, R112.reuse, R122, R80 ;  /* 0x0000007a7050723c */ /* 0x040fe20000001850 */
[----:B------:R-:W1:Y:S01]  /*1a860*/  LDSM.16.MT88.4 R120, [R209+0x1c80] ;  /* 0x001c8000d178783b */ /* 0x000e620000004200 */
[----:B------:R2:W1:Y:S06]  /*1a870*/  MUFU.EX2 R182, R100 ;  /* 0x0000006400b67308 */ /* 0x00046c0000000800 */
[-C--:B----4-:R-:W-:Y:S08]  /*1a880*/  HMMA.16816.F32 R84, R112, R124.reuse, R84 ;  /* 0x0000007c7054723c */ /* 0x090ff00000001854 */
[C---:B------:R-:W-:Y:S08]  /*1a890*/  HMMA.16816.F32 R88, R116.reuse, R124, R88 ;  /* 0x0000007c7458723c */ /* 0x040ff00000001858 */
[-C--:B------:R-:W-:Y:S04]  /*1a8a0*/  HMMA.16816.F32 R92, R116, R126.reuse, R92 ;  /* 0x0000007e745c723c */ /* 0x080fe8000000185c */
[--C-:B--2---:R-:W-:Y:S02]  /*1a8b0*/  FFMA.FTZ R100, R164, c[0x0][0x2d0], -R109.reuse ;  /* 0x0000b400a4647a23 */ /* 0x104fe4000001086d */
[----:B------:R-:W-:Y:S01]  /*1a8c0*/  FFMA.FTZ R109, R165, c[0x0][0x2d0], -R109 ;  /* 0x0000b400a56d7a23 */ /* 0x000fe2000001086d */
[----:B------:R-:W-:Y:S01]  /*1a8d0*/  F2FP.PACK_AB R116, R207, R225 ;  /* 0x000000e1cf74723e */ /* 0x000fe200000000ff */
[----:B------:R-:W-:Y:S01]  /*1a8e0*/  HMMA.16816.F32 R96, R112, R126, R96 ;  /* 0x0000007e7060723c */ /* 0x000fe20000001860 */
[----:B------:R2:W-:Y:S01]  /*1a8f0*/  MUFU.EX2 R181, R100 ;  /* 0x0000006400b57308 */ /* 0x0005e20000000800 */
[----:B------:R-:W4:Y:S02]  /*1a900*/  LDSM.16.MT88.4 R124, [R209+0x2880] ;  /* 0x00288000d17c783b */ /* 0x000f240000004200 */
        /* <DEDUP_REMOVED lines=9> */
[--C-:B--2---:R-:W-:Y:S04]  /*1a9a0*/  FFMA.FTZ R100, R166, c[0x0][0x2d0], -R161.reuse ;  /* 0x0000b400a6647a23 */ /* 0x104fe800000108a1 */
[----:B------:R1:W-:Y:S01]  /*1a9b0*/  MUFU.EX2 R179, R100 ;  /* 0x0000006400b37308 */ /* 0x0003e20000000800 */
[C---:B------:R-:W-:Y:S04]  /*1a9c0*/  HMMA.16816.F32 R8, R116.reuse, R120, R8 ;  /* 0x000000787408723c */ /* 0x040fe80000001808 */
[----:B----4-:R-:W-:Y:S04]  /*1a9d0*/  FFMA.FTZ R109, R169, c[0x0][0x2d0], -R110 ;  /* 0x0000b400a96d7a23 */ /* 0x010fe8000001086e */
[-C--:B------:R-:W-:Y:S01]  /*1a9e0*/  HMMA.16816.F32 R12, R116, R122.reuse, R12 ;  /* 0x0000007a740c723c */ /* 0x080fe2000000180c */
[----:B------:R2:W-:Y:S07]  /*1a9f0*/  MUFU.EX2 R176, R109 ;  /* 0x0000006d00b07308 */ /* 0x0005ee0000000800 */
[C---:B------:R-:W-:Y:S01]  /*1aa00*/  HMMA.16816.F32 R16, R112.reuse, R122, R16 ;  /* 0x0000007a7010723c */ /* 0x040fe20000001810 */
[----:B------:R-:W4:Y:S03]  /*1aa10*/  LDSM.16.MT88.4 R120, [R210+0x2880] ;  /* 0x00288000d278783b */ /* 0x000f260000004200 */
[----:B-1----:R-:W-:Y:S04]  /*1aa20*/  FFMA.FTZ R100, R167, c[0x0][0x2d0], -R161 ;  /* 0x0000b400a7647a23 */ /* 0x002fe800000108a1 */
[-C--:B------:R-:W-:Y:S01]  /*1aa30*/  HMMA.16816.F32 R20, R112, R128.reuse, R20 ;  /* 0x000000807014723c */ /* 0x080fe20000001814 */
[----:B------:R-:W-:Y:S01]  /*1aa40*/  LDSM.16.MT88.4 R164, [R210+0x2c80] ;  /* 0x002c8000d2a4783b */ /* 0x000fe20000004200 */
[----:B------:R1:W1:Y:S02]  /*1aa50*/  MUFU.EX2 R178, R100 ;  /* 0x0000006400b27308 */ /* 0x0002640000000800 */
[----:B-----5:R-:W-:Y:S04]  /*1aa60*/  FFMA.FTZ R0, R0, R191, R236 ;  /* 0x000000bf00007223 */ /* 0x020fe800000100ec */
[C---:B------:R-:W-:Y:S04]  /*1aa70*/  HMMA.16816.F32 R24, R116.reuse, R128, R24 ;  /* 0x000000807418723c */ /* 0x040fe80000001818 */
[----:B--2---:R-:W-:Y:S01]  /*1aa80*/  F2FP.PACK_AB R109, R182, R183 ;  /* 0x000000b7b66d723e */ /* 0x004fe200000000ff */
[----:B------:R-:W-:Y:S03]  /*1aa90*/  FADD.FTZ R0, R237, R0 ;  /* 0x00000000ed007221 */ /* 0x000fe60000010000 */
[-C--:B------:R-:W-:Y:S04]  /*1aaa0*/  HMMA.16816.F32 R28, R116, R130.reuse, R28 ;  /* 0x00000082741c723c */ /* 0x080fe8000000181c */
[----:B------:R-:W-:Y:S04]  /*1aab0*/  FADD.FTZ R0, R238, R0 ;  /* 0x00000000ee007221 */ /* 0x000fe80000010000 */
[C---:B------:R-:W-:Y:S01]  /*1aac0*/  HMMA.16816.F32 R32, R112.reuse, R130, R32 ;  /* 0x000000827020723c */ /* 0x040fe20000001820 */
[----:B------:R-:W2:Y:S03]  /*1aad0*/  LDSM.16.MT88.4 R128, [R209+0x3480] ;  /* 0x00348000d180783b */ /* 0x000ea60000004200 */
[----:B-1----:R-:W-:Y:S01]  /*1aae0*/  FFMA.FTZ R100, R199, c[0x0][0x2d0], -R110 ;  /* 0x0000b400c7647a23 */ /* 0x002fe2000001086e */
[----:B------:R-:W-:Y:S01]  /*1aaf0*/  F2FP.PACK_AB R111, R178, R179 ;  /* 0x000000b3b26f723e */ /* 0x000fe200000000ff */
[----:B------:R-:W-:Y:S02]  /*1ab00*/  FADD.FTZ R0, R239, R0 ;  /* 0x00000000ef007221 */ /* 0x000fe40000010000 */
[-C--:B------:R-:W-:Y:S01]  /*1ab10*/  HMMA.16816.F32 R36, R112, R124.reuse, R36 ;  /* 0x0000007c7024723c */ /* 0x080fe20000001824 */
[----:B------:R1:W5:Y:S03]  /*1ab20*/  MUFU.EX2 R177, R100 ;  /* 0x0000006400b17308 */ /* 0x0003660000000800 */
[----:B---3--:R-:W-:Y:S04]  /*1ab30*/  FFMA.FTZ R101, R101, R192, R240 ;  /* 0x000000c065657223 */ /* 0x008fe800000100f0 */
[C---:B------:R-:W-:Y:S08]  /*1ab40*/  HMMA.16816.F32 R40, R116.reuse, R124, R40 ;  /* 0x0000007c7428723c */ /* 0x040ff00000001828 */
[-C--:B------:R-:W-:Y:S08]  /*1ab50*/  HMMA.16816.F32 R44, R116, R126.reuse, R44 ;  /* 0x0000007e742c723c */ /* 0x080ff0000000182c */
[C---:B------:R-:W-:Y:S01]  /*1ab60*/  HMMA.16816.F32 R48, R112.reuse, R126, R48 ;  /* 0x0000007e7030723c */ /* 0x040fe20000001830 */
[----:B------:R-:W3:Y:S03]  /*1ab70*/  LDSM.16.MT88.4 R124, [R210+0x3480] ;  /* 0x00348000d27c783b */ /* 0x000ee60000004200 */
[--C-:B-1----:R-:W-:Y:S01]  /*1ab80*/  FFMA.FTZ R100, R171, c[0x0][0x2d0], -R3.reuse ;  /* 0x0000b400ab647a23 */ /* 0x102fe20000010803 */
[----:B-----5:R-:W-:Y:S03]  /*1ab90*/  F2FP.PACK_AB R160, R176, R177 ;  /* 0x000000b1b0a0723e */ /* 0x020fe600000000ff */
[-C--:B----4-:R-:W-:Y:S01]  /*1aba0*/  HMMA.16816.F32 R52, R112, R120.reuse, R52 ;  /* 0x000000787034723c */ /* 0x090fe20000001834 */
[----:B------:R1:W-:Y:S03]  /*1abb0*/  MUFU.EX2 R175, R100 ;  /* 0x0000006400af7308 */ /* 0x0003e60000000800 */
[----:B------:R-:W-:Y:S04]  /*1abc0*/  FFMA.FTZ R102, R102, R193, R246 ;  /* 0x000000c166667223 */ /* 0x000fe800000100f6 */
[C---:B------:R-:W-:Y:S08]  /*1abd0*/  HMMA.16816.F32 R56, R116.reuse, R120, R56 ;  /* 0x000000787438723c */ /* 0x040ff00000001838 */
[-C--:B------:R-:W-:Y:S08]  /*1abe0*/  HMMA.16816.F32 R60, R116, R122.reuse, R60 ;  /* 0x0000007a743c723c */ /* 0x080ff0000000183c */
[C---:B------:R-:W-:Y:S04]  /*1abf0*/  HMMA.16816.F32 R64, R112.reuse, R122, R64 ;  /* 0x0000007a7040723c */ /* 0x040fe80000001840 */
[--C-:B-1----:R-:W-:Y:S02]  /*1ac00*/  FFMA.FTZ R100, R200, c[0x0][0x2d0], -R3.reuse ;  /* 0x0000b400c8647a23 */ /* 0x102fe40000010803 */
[----:B------:R-:W-:Y:S01]  /*1ac10*/  FFMA.FTZ R3, R108, c[0x0][0x2d0], -R3 ;  /* 0x0000b4006c037a23 */ /* 0x000fe20000010803 */
[----:B------:R-:W-:Y:S01]  /*1ac20*/  F2FP.PACK_AB R108, R184, R185 ;  /* 0x000000b9b86c723e */ /* 0x000fe200000000ff */
[-C--:B--2---:R-:W-:Y:S01]  /*1ac30*/  HMMA.16816.F32 R68, R112, R128.reuse, R68 ;  /* 0x000000807044723c */ /* 0x084fe20000001844 */
[----:B------:R1:W2:Y:S03]  /*1ac40*/  MUFU.EX2 R174, R100 ;  /* 0x0000006400ae7308 */ /* 0x0002a60000000800 */
[----:B------:R-:W-:Y:S04]  /*1ac50*/  FFMA.FTZ R103, R103, R194, R250 ;  /* 0x000000c267677223 */ /* 0x000fe800000100fa */
[C---:B------:R-:W-:Y:S08]  /*1ac60*/  HMMA.16816.F32 R72, R116.reuse, R128, R72 ;  /* 0x000000807448723c */ /* 0x040ff00000001848 */
[-C--:B------:R-:W-:Y:S08]  /*1ac70*/  HMMA.16816.F32 R76, R116, R130.reuse, R76 ;  /* 0x00000082744c723c */ /* 0x080ff0000000184c */
[C---:B------:R-:W-:Y:S04]  /*1ac80*/  HMMA.16816.F32 R80, R112.reuse, R130, R80 ;  /* 0x000000827050723c */ /* 0x040fe80000001850 */
[--C-:B-1----:R-:W-:Y:S01]  /*1ac90*/  FFMA.FTZ R100, R168, c[0x0][0x2d0], -R110.reuse ;  /* 0x0000b400a8647a23 */ /* 0x102fe2000001086e */
[----:B--2---:R-:W-:Y:S03]  /*1aca0*/  F2FP.PACK_AB R161, R174, R175 ;  /* 0x000000afaea1723e */ /* 0x004fe600000000ff */
[-C--:B---3--:R-:W-:Y:S01]  /*1acb0*/  HMMA.16816.F32 R84, R112, R124.reuse, R84 ;  /* 0x0000007c7054723c */ /* 0x088fe20000001854 */
[----:B------:R1:W-:Y:S07]  /*1acc0*/  MUFU.EX2 R173, R100 ;  /* 0x0000006400ad7308 */ /* 0x0003ee0000000800 */
        /* <DEDUP_REMOVED lines=79> */
[----:B------:R-:W-:Y:S02]  /*1b1c0*/  IADD3 R0, R223, -0x1, RZ ;  /* 0xffffffffdf007810 */ /* 0x000fe40007ffe0ff */
[----:B------:R-:W-:Y:S02]  /*1b1d0*/  MOV R100, R2 ;  /* 0x0000000200647202 */ /* 0x000fe40000000f00 */
[----:B------:R1:W-:Y:S01]  /*1b1e0*/  STL [R1+0x10], R3 ;  /* 0x0000100301007387 */ /* 0x0003e20000100800 */
[----:B------:R-:W-:Y:S01]  /*1b1f0*/  MOV R223, R0 ;  /* 0x0000000000df7202 */ /* 0x000fe20000000f00 */
[----:B-1----:R-:W-:-:S05]  /*1b200*/  @P0 BRA `(.L_x_546) ;  /* 0xffffcde000000947 */ /* 0x002fca000383ffff */
.L_x_541:
[----:B------:R-:W2:Y:S02]  /*1b210*/  LDL R0, [R1+0x1c] ;  /* 0x00001c0001007983 */ /* 0x000ea40000100800 */
[----:B--2---:R-:W-:-:S13]  /*1b220*/  ISETP.GE.AND P0, PT, R223, R0, PT ;  /* 0x00000000df00720c */ /* 0x004fda0003f06270 */
[----:B------:R-:W-:Y:S05]  /*1b230*/  @!P0 BRA `(.L_x_547) ;  /* 0x0000475000008947 */ /* 0x000fea0003800000 */
[----:B------:R-:W1:Y:S01]  /*1b240*/  S2R R0, SR_TID.X ;  /* 0x0000000000007919 */ /* 0x000e620000002100 */
[----:B------:R-:W-:Y:S02]  /*1b250*/  IMAD.SHL.U32 R250, R227, 0x2, RZ ;  /* 0x00000002e3fa7824 */ /* 0x000fe400078e00ff */
[----:B------:R-:W-:Y:S02]  /*1b260*/  IMAD.MOV.U32 R103, RZ, RZ, R105 ;  /* 0x000000ffff677224 */ /* 0x000fe400078e0069 */
[----:B------:R-:W-:Y:S02]  /*1b270*/  IMAD.MOV.U32 R101, RZ, RZ, R106 ;  /* 0x000000ffff657224 */ /* 0x000fe400078e006a */
[----:B------:R-:W-:Y:S02]  /*1b280*/  IMAD.MOV.U32 R108, RZ, RZ, R100 ;  /* 0x000000ffff6c7224 */ /* 0x000fe400078e0064 */
[----:B------:R-:W-:Y:S01]  /*1b290*/  IMAD.MOV.U32 R107, RZ, RZ, R104 ;  /* 0x000000ffff6b7224 */ /* 0x000fe200078e0068 */
[----:B-1----:R-:W-:-:S04]  /*1b2a0*/  SHF.R.S32.HI R2, RZ, 0x1f, R0 ;  /* 0x0000001fff027819 */ /* 0x002fc80000011400 */
[----:B------:R-:W-:Y:S02]  /*1b2b0*/  LEA.HI R2, R2, R0, RZ, 0x2 ;  /* 0x0000000002027211 */ /* 0x000fe400078f10ff */
[----:B------:R-:W-:Y:S02]  /*1b2c0*/  SHF.R.S32.HI R0, RZ, 0x1f, R227 ;  /* 0x0000001fff007819 */ /* 0x000fe400000114e3 */
[----:B------:R-:W-:Y:S02]  /*1b2d0*/  SHF.R.S32.HI R2, RZ, 0x2, R2 ;  /* 0x00000002ff027819 */ /* 0x000fe40000011402 */
[----:B------:R-:W-:Y:S02]  /*1b2e0*/  SHF.L.U64.HI R228, R227, 0x1, R0 ;  /* 0x00000001e3e47819 */ /* 0x000fe40000010200 */
[----:B------:R-:W-:Y:S02]  /*1b2f0*/  IADD3 R225, -R2, 0x30, RZ ;  /* 0x0000003002e17810 */ /* 0x000fe40007ffe1ff */
.L_x_568:
[----:B------:R-:W2:Y:S01]  /*1b300*/  LDL R13, [R1+0x44] ;  /* 0x00004400010d7983 */ /* 0x000ea20000100800 */
[----:B------:R-:W-:Y:S04]  /*1b310*/  DEPBAR.LE SB0, 0x0 ;  /* 0x000080000000791a */ /* 0x000fe80000000000 */
[----:B------:R-:W3:Y:S01]  /*1b320*/  LDL R12, [R1+0x40] ;  /* 0x00004000010c7983 */ /* 0x000ee20000100800 */
[C---:B------:R-:W-:Y:S01]  /*1b330*/  ISETP.GE.AND P1, PT, R227.reuse, c[0x0][0x1d4], PT ;  /* 0x00007500e3007a0c */ /* 0x040fe20003f26270 */
[----:B------:R-:W-:Y:S01]  /*1b340*/  IMAD.WIDE.U32 R2, R226, c[0x0][0x208], RZ ;  /* 0x00008200e2027a25 */ /* 0x000fe200078e00ff */
        /* <DEDUP_REMOVED lines=33> */
[C---:B------:R-:W-:Y:S02]  /*1b560*/  LEA R10, P0, R0.reuse, c[0x0][0x1f8], 0x1 ;  /* 0x00007e00000a7a11 */ /* 0x040fe400078008ff */
        /* <DEDUP_REMOVED lines=33> */
.L_x_589:
        /* <DEDUP_REMOVED lines=17> */
.L_x_549:
[----:B------:R-:W-:Y:S05]  /*1b890*/  BSYNC B0 ;  /* 0x0000000000007941 */ /* 0x000fea0003800000 */
.L_x_548:
        /* <DEDUP_REMOVED lines=210> */
[----:B----4-:R-:W-:Y:S01]  /*1c5c0*/  @!P1 IADD3 R3, P0, R0, R230, RZ ;  /* 0x000000e600039210 */ /* 0x010fe20007f1e0ff */
        /* <DEDUP_REMOVED lines=16> */
[----:B------:R-:W-:Y:S04]  /*1c6d0*/  IMAD R229, R232, c[0x0][0x1ec], R229 ;  /* 0x00007b00e8e57a24 */ /* 0x000fe800078e02e5 */
[----:B------:R-:W-:Y:S01]  /*1c6e0*/  IMAD.IADD R229, R231, 0x1, R229 ;  /* 0x00000001e7e57824 */ /* 0x000fe200078e02e5 */
[----:B--2---:R-:W-:Y:S01]  /*1c6f0*/  SHF.R.S32.HI R4, RZ, 0x1f, R224 ;  /* 0x0000001fff047819 */ /* 0x004fe200000114e0 */
[----:B------:R-:W-:Y:S04]  /*1c700*/  IMAD.WIDE.U32 R2, R224, c[0x0][0x1f0], R2 ;  /* 0x00007c00e0027a25 */ /* 0x000fe800078e0002 */
[----:B------:R-:W-:Y:S01]  /*1c710*/  IMAD R4, R4, c[0x0][0x1f0], RZ ;  /* 0x00007c0004047a24 */ /* 0x000fe200078e02ff */
[----:B------:R-:W-:Y:S02]  /*1c720*/  IADD3 R0, P0, R230, R2, RZ ;  /* 0x00000002e6007210 */ /* 0x000fe40007f1e0ff */
[----:B------:R-:W-:Y:S01]  /*1c730*/  IADD3 R230, R227, 0x20, RZ ;  /* 0x00000020e3e67810 */ /* 0x000fe20007ffe0ff */
[----:B------:R-:W-:Y:S03]  /*1c740*/  IMAD R4, R224, c[0x0][0x1f4], R4 ;  /* 0x00007d00e0047a24 */ /* 0x000fe600078e0204 */
[----:B------:R-:W-:Y:S02]  /*1c750*/  ISETP.GE.AND P4, PT, R230, c[0x0][0x1d4], PT ;  /* 0x00007500e6007a0c */ /* 0x000fe40003f86270 */
[----:B------:R-:W-:Y:S02]  /*1c760*/  IADD3.X R3, R229, R3, R4, P0, !PT ;  /* 0x00000003e5037210 */ /* 0x000fe400007fe404 */
[C---:B------:R-:W-:Y:S02]  /*1c770*/  LEA R4, P0, R0.reuse, c[0x0][0x1c8], 0x1 ;  /* 0x0000720000047a11 */ /* 0x040fe400078008ff */
        /* <DEDUP_REMOVED lines=27> */
.L_x_551:
        /* <DEDUP_REMOVED lines=16> */
[----:B----4-:R-:W-:Y:S04]  /*1ca30*/  IADD3 R7, -R33, R7, R36 ;  /* 0x0000000721077210 */ /* 0x010fe80007ffe124 */
        /* <DEDUP_REMOVED lines=18> */
.L_x_554:
[----:B------:R-:W-:Y:S04]  /*1cb60*/  MOV R9, 0x1 ;  /* 0x0000000100097802 */ /* 0x000fe80000000f00 */
[----:B------:R-:W-:Y:S11]  /*1cb70*/  ISETP.NE.AND P0, PT, R9, c[0x0][0x32c], PT ;  /* 0x0000cb0009007a0c */ /* 0x000ff60003f05270 */
[----:B------:R-:W-:Y:S02]  /*1cb80*/  @!UPT UIADD3 URZ, URZ, URZ, URZ ;  /* 0x0000003f3f3ff290 */ /* 0x000fe4000fffe03f */
[----:B------:R-:W-:Y:S05]  /*1cb90*/  @P0 IMAD.HI.U32 R9, R4, c[0x0][0x330], RZ ;  /* 0x0000cc0004090a27 */ /* 0x000fea00078e00ff */
[----:B------:R-:W-:Y:S02]  /*1cba0*/  @P0 SHF.R.U32.HI R4, RZ, c[0x0][0x334], R9 ;  /* 0x0000cd00ff040a19 */ /* 0x000fe40000011609 */
.L_x_555:
[----:B------:R-:W-:Y:S05]  /*1cbb0*/  BSYNC B0 ;  /* 0x0000000000007941 */ /* 0x000fea0003800000 */
.L_x_553:
[----:B------:R-:W-:Y:S05]  /*1cbc0*/  IMAD R4, R4, c[0x0][0x32c], R8 ;  /* 0x0000cb0004047a24 */ /* 0x000fea00078e0208 */
[----:B------:R-:W-:Y:S02]  /*1cbd0*/  IADD3 R9, R4, c[0x0][0x32c], RZ ;  /* 0x0000cb0004097a10 */ /* 0x000fe40007ffe0ff */
[----:B------:R-:W-:Y:S02]  /*1cbe0*/  IMNMX R0, R0, R4, !PT ;  /* 0x0000000400007217 */ /* 0x000fe40007800200 */
[----:B------:R-:W-:Y:S02]  /*1cbf0*/  IMNMX R3, R3, R9, PT ;  /* 0x0000000903037217 */ /* 0x000fe40003800200 */
.L_x_552:
        /* <DEDUP_REMOVED lines=72> */
.L_x_558:
[----:B------:R-:W-:Y:S04]  /*1d080*/  MOV R14, 0x1 ;  /* 0x00000001000e7802 */ /* 0x000fe80000000f00 */
[----:B------:R-:W-:Y:S11]  /*1d090*/  ISETP.NE.AND P0, PT, R14, c[0x0][0x32c], PT ;  /* 0x0000cb000e007a0c */ /* 0x000ff60003f05270 */
[----:B------:R-:W-:Y:S02]  /*1d0a0*/  @!UPT UIADD3 URZ, URZ, URZ, URZ ;  /* 0x0000003f3f3ff290 */ /* 0x000fe4000fffe03f */
[----:B------:R-:W-:Y:S05]  /*1d0b0*/  @P0 IMAD.HI.U32 R14, R3, c[0x0][0x330], RZ ;  /* 0x0000cc00030e0a27 */ /* 0x000fea00078e00ff */
[----:B------:R-:W-:Y:S02]  /*1d0c0*/  @P0 SHF.R.U32.HI R3, RZ, c[0x0][0x334], R14 ;  /* 0x0000cd00ff030a19 */ /* 0x000fe4000001160e */
.L_x_559:
[----:B------:R-:W-:Y:S05]  /*1d0d0*/  BSYNC B0 ;  /* 0x0000000000007941 */ /* 0x000fea0003800000 */
.L_x_557:
[----:B------:R-:W-:Y:S05]  /*1d0e0*/  IMAD R3, R3, c[0x0][0x32c], R8 ;  /* 0x0000cb0003037a24 */ /* 0x000fea00078e0208 */
[----:B------:R-:W-:Y:S02]  /*1d0f0*/  IADD3 R14, R3, c[0x0][0x32c], RZ ;  /* 0x0000cb00030e7a10 */ /* 0x000fe40007ffe0ff */
[----:B------:R-:W-:Y:S02]  /*1d100*/  IMNMX R0, R0, R3, !PT ;  /* 0x0000000300007217 */ /* 0x000fe40007800200 */
[----:B------:R-:W-:Y:S02]  /*1d110*/  IMNMX R2, R2, R14, PT ;  /* 0x0000000e02027217 */ /* 0x000fe40003800200 */
.L_x_556:
        /* <DEDUP_REMOVED lines=61> */
.L_x_562:
[----:B------:R-:W-:Y:S04]  /*1d4f0*/  MOV R14, 0x1 ;  /* 0x00000001000e7802 */ /* 0x000fe80000000f00 */
[----:B------:R-:W-:Y:S11]  /*1d500*/  ISETP.NE.AND P0, PT, R14, c[0x0][0x32c], PT ;  /* 0x0000cb000e007a0c */ /* 0x000ff60003f05270 */
[----:B------:R-:W-:Y:S02]  /*1d510*/  @!UPT UIADD3 URZ, URZ, URZ, URZ ;  /* 0x0000003f3f3ff290 */ /* 0x000fe4000fffe03f */
[----:B------:R-:W-:Y:S05]  /*1d520*/  @P0 IMAD.HI.U32 R14, R3, c[0x0][0x330], RZ ;  /* 0x0000cc00030e0a27 */ /* 0x000fea00078e00ff */
[----:B------:R-:W-:Y:S02]  /*1d530*/  @P0 SHF.R.U32.HI R3, RZ, c[0x0][0x334], R14 ;  /* 0x0000cd00ff030a19 */ /* 0x000fe4000001160e */
.L_x_563:
[----:B------:R-:W-:Y:S05]  /*1d540*/  BSYNC B0 ;  /* 0x0000000000007941 */ /* 0x000fea0003800000 */
.L_x_561:
[----:B------:R-:W-:Y:S05]  /*1d550*/  IMAD R3, R3, c[0x0][0x32c], R8 ;  /* 0x0000cb0003037a24 */ /* 0x000fea00078e0208 */
[----:B------:R-:W-:Y:S02]  /*1d560*/  IADD3 R14, R3, c[0x0][0x32c], RZ ;  /* 0x0000cb00030e7a10 */ /* 0x000fe40007ffe0ff */
[----:B------:R-:W-:Y:S02]  /*1d570*/  IMNMX R0, R0, R3, !PT ;  /* 0x0000000300007217 */ /* 0x000fe40007800200 */
[----:B------:R-:W-:Y:S02]  /*1d580*/  IMNMX R2, R2, R14, PT ;  /* 0x0000000e02027217 */ /* 0x000fe40003800200 */
.L_x_560:
        /* <DEDUP_REMOVED lines=61> */
.L_x_566:
[----:B------:R-:W-:Y:S04]  /*1d960*/  MOV R5, 0x1 ;  /* 0x0000000100057802 */ /* 0x000fe80000000f00 */
[----:B------:R-:W-:Y:S11]  /*1d970*/  ISETP.NE.AND P0, PT, R5, c[0x0][0x32c], PT ;  /* 0x0000cb0005007a0c */ /* 0x000ff60003f05270 */
[----:B------:R-:W-:Y:S02]  /*1d980*/  @!UPT UIADD3 URZ, URZ, URZ, URZ ;  /* 0x0000003f3f3ff290 */ /* 0x000fe4000fffe03f */
[----:B------:R-:W-:Y:S05]  /*1d990*/  @P0 IMAD.HI.U32 R5, R3, c[0x0][0x330], RZ ;  /* 0x0000cc0003050a27 */ /* 0x000fea00078e00ff */
[----:B------:R-:W-:Y:S02]  /*1d9a0*/  @P0 SHF.R.U32.HI R3, RZ, c[0x0][0x334], R5 ;  /* 0x0000cd00ff030a19 */ /* 0x000fe40000011605 */
.L_x_567:
[----:B------:R-:W-:Y:S05]  /*1d9b0*/  BSYNC B0 ;  /* 0x0000000000007941 */ /* 0x000fea0003800000 */
.L_x_565:
[----:B------:R-:W-:Y:S05]  /*1d9c0*/  IMAD R8, R3, c[0x0][0x32c], R8 ;  /* 0x0000cb0003087a24 */ /* 0x000fea00078e0208 */
[----:B------:R-:W-:Y:S02]  /*1d9d0*/  IADD3 R3, R8, c[0x0][0x32c], RZ ;  /* 0x0000cb0008037a10 */ /* 0x000fe40007ffe0ff */
[----:B------:R-:W-:Y:S02]  /*1d9e0*/  IMNMX R0, R0, R8, !PT ;  /* 0x0000000800007217 */ /* 0x000fe40007800200 */
[----:B------:R-:W-:Y:S02]  /*1d9f0*/  IMNMX R2, R2, R3, PT ;  /* 0x0000000302027217 */ /* 0x000fe40003800200 */
.L_x_564:
        /* <DEDUP_REMOVED lines=80> */
[----:B------:R-:W3:Y:S02]  /*1df00*/  SHFL.BFLY PT, R2, R0, 0x2, 0x1f ;  /* 0x0c401f0000027f89 */ /* 0x000ee400000e0000 */
[----:B---3--:R-:W-:Y:S06]  /*1df10*/  FMNMX.FTZ R0, R0, R2, !PT ;  /* 0x0000000200007209 */ /* 0x008fec0007810000 */
[----:B------:R-:W3:Y:S02]  /*1df20*/  SHFL.BFLY PT, R105, R0, 0x1, 0x1f ;  /* 0x0c201f0000697f89 */ /* 0x000ee400000e0000 */
[----:B---3--:R-:W-:Y:S02]  /*1df30*/  FMNMX.FTZ R105, R0, R105, !PT ;  /* 0x0000006900697209 */ /* 0x008fe40007810000 */
        /* <DEDUP_REMOVED lines=41> */
[----:B---3--:R-:W-:Y:S01]  /*1e1d0*/  FMNMX.FTZ R102, R2, R0, !PT ;  /* 0x0000000002667209 */ /* 0x008fe20007810000 */
[--C-:B------:R-:W-:Y:S03]  /*1e1e0*/  FFMA.FTZ R0, R19, c[0x0][0x2d0], -R110.reuse ;  /* 0x0000b40013007a23 */ /* 0x100fe6000001086e */
[C---:B------:R-:W-:Y:S01]  /*1e1f0*/  FSETP.NEU.FTZ.AND P0, PT, R102.reuse, -INF , PT ;  /* 0xff8000006600780b */ /* 0x040fe20003f1d000 */
[----:B------:R3:W4:Y:S01]  /*1e200*/  MUFU.EX2 R246, R0 ;  /* 0x0000000000f67308 */ /* 0x0007220000000800 */
[C---:B------:R-:W-:Y:S02]  /*1e210*/  FMUL.FTZ R165, R102.reuse, c[0x0][0x2d0] ;  /* 0x0000b40066a57a20 */ /* 0x040fe40000410000 */
[----:B------:R-:W-:Y:S03]  /*1e220*/  FSEL R2, R102, RZ, P0 ;  /* 0x000000ff66027208 */ /* 0x000fe60000000000 */
[----:B------:R-:W-:Y:S02]  /*1e230*/  FSEL R165, R165, RZ, P0 ;  /* 0x000000ffa5a57208 */ /* 0x000fe40000000000 */
[----:B------:R-:W-:Y:S03]  /*1e240*/  ISETP.GT.AND P0, PT, R223, R251, PT ;  /* 0x000000fbdf00720c */ /* 0x000fe60003f04270 */
[----:B-1----:R-:W-:Y:S04]  /*1e250*/  FFMA.FTZ R6, R12, c[0x0][0x2d0], -R165 ;  /* 0x0000b4000c067a23 */ /* 0x002fe800000108a5 */
[----:B------:R-:W-:Y:S01]  /*1e260*/  MUFU.EX2 R236, R6 ;  /* 0x0000000600ec7308 */ /* 0x000fe20000000800 */
[----:B---3--:R-:W-:Y:S01]  /*1e270*/  FFMA.FTZ R0, R25, c[0x0][0x2d0], -R110 ;  /* 0x0000b40019007a23 */ /* 0x008fe2000001086e */
[----:B----4-:R-:W-:Y:S08]  /*1e280*/  F2FP.PACK_AB R160, R247, R246 ;  /* 0x000000f6f7a0723e */ /* 0x010ff000000000ff */
[----:B------:R1:W3:Y:S02]  /*1e290*/  MUFU.EX2 R249, R0 ;  /* 0x0000000000f97308 */ /* 0x0002e40000000800 */
[--C-:B-1----:R-:W-:Y:S01]  /*1e2a0*/  FFMA.FTZ R0, R15, c[0x0][0x2d0], -R111.reuse ;  /* 0x0000b4000f007a23 */ /* 0x102fe2000001086f */
[----:B---3--:R-:W-:Y:S07]  /*1e2b0*/  F2FP.PACK_AB R162, R249, R248 ;  /* 0x000000f8f9a2723e */ /* 0x008fee00000000ff */
[----:B------:R1:W-:Y:S02]  /*1e2c0*/  MUFU.EX2 R242, R0 ;  /* 0x0000000000f27308 */ /* 0x0003e40000000800 */
[--C-:B-1----:R-:W-:Y:S08]  /*1e2d0*/  FFMA.FTZ R0, R20, c[0x0][0x2d0], -R111.reuse ;  /* 0x0000b40014007a23 */ /* 0x102ff0000001086f */
[----:B------:R1:W3:Y:S02]  /*1e2e0*/  MUFU.EX2 R243, R0 ;  /* 0x0000000000f37308 */ /* 0x0002e40000000800 */
[--C-:B-1----:R-:W-:Y:S01]  /*1e2f0*/  FFMA.FTZ R0, R21, c[0x0][0x2d0], -R111.reuse ;  /* 0x0000b40015007a23 */ /* 0x102fe2000001086f */
[----:B---3--:R-:W-:Y:S07]  /*1e300*/  F2FP.PACK_AB R161, R243, R242 ;  /* 0x000000f2f3a1723e */ /* 0x008fee00000000ff */
[----:B------:R1:W-:Y:S02]  /*1e310*/  MUFU.EX2 R244, R0 ;  /* 0x0000000000f47308 */ /* 0x0003e40000000800 */
[----:B-1----:R-:W-:Y:S02]  /*1e320*/  FFMA.FTZ R0, R22, c[0x0][0x2d0], -R111 ;  /* 0x0000b40016007a23 */ /* 0x002fe4000001086f */
[----:B------:R-:W1:Y:S06]  /*1e330*/  LDSM.16.MT88.4 R20, [R209+0x1880] ;  /* 0x00188000d114783b */ /* 0x000e6c0000004200 */
[----:B------:R3:W4:Y:S02]  /*1e340*/  MUFU.EX2 R245, R0 ;  /* 0x0000000000f57308 */ /* 0x0007240000000800 */
[--C-:B---3--:R-:W-:Y:S01]  /*1e350*/  FFMA.FTZ R0, R14, c[0x0][0x2d0], -R164.reuse ;  /* 0x0000b4000e007a23 */ /* 0x108fe200000108a4 */
[----:B----4-:R-:W-:Y:S07]  /*1e360*/  F2FP.PACK_AB R163, R245, R244 ;  /* 0x000000f4f5a3723e */ /* 0x010fee00000000ff */
[----:B------:R3:W-:Y:S02]  /*1e370*/  MUFU.EX2 R238, R0 ;  /* 0x0000000000ee7308 */ /* 0x0007e40000000800 */
[--C-:B---3--:R-:W-:Y:S08]  /*1e380*/  FFMA.FTZ R0, R16, c[0x0][0x2d0], -R164.reuse ;  /* 0x0000b40010007a23 */ /* 0x108ff000000108a4 */
[----:B------:R3:W-:Y:S02]  /*1e390*/  MUFU.EX2 R239, R0 ;  /* 0x0000000000ef7308 */ /* 0x0007e40000000800 */
[----:B---3--:R-:W-:Y:S08]  /*1e3a0*/  FFMA.FTZ R0, R18, c[0x0][0x2d0], -R164 ;  /* 0x0000b40012007a23 */ /* 0x008ff000000108a4 */
[----:B------:R3:W-:Y:S02]  /*1e3b0*/  MUFU.EX2 R241, R0 ;  /* 0x0000000000f17308 */ /* 0x0007e40000000800 */
[----:B---3--:R-:W-:Y:S04]  /*1e3c0*/  FADD.FTZ R0, -R3, R101 ;  /* 0x0000006503007221 */ /* 0x008fe80000010100 */
[----:B------:R-:W-:Y:S04]  /*1e3d0*/  FMUL.FTZ R0, R0, c[0x0][0x2d0] ;  /* 0x0000b40000007a20 */ /* 0x000fe80000410000 */
[----:B------:R3:W4:Y:S02]  /*1e3e0*/  MUFU.EX2 R101, R0 ;  /* 0x0000000000657308 */ /* 0x0007240000000800 */
[----:B---3--:R-:W-:Y:S02]  /*1e3f0*/  FADD.FTZ R0, -R4, R103 ;  /* 0x0000006704007221 */ /* 0x008fe40000010100 */
[----:B------:R-:W-:Y:S02]  /*1e400*/  FFMA.FTZ R4, R13, c[0x0][0x2d0], -R165 ;  /* 0x0000b4000d047a23 */ /* 0x000fe400000108a5 */
[----:B------:R-:W-:Y:S04]  /*1e410*/  FMUL.FTZ R0, R0, c[0x0][0x2d0] ;  /* 0x0000b40000007a20 */ /* 0x000fe80000410000 */
[----:B------:R3:W-:Y:S01]  /*1e420*/  MUFU.EX2 R235, R4 ;  /* 0x0000000400eb7308 */ /* 0x0007e20000000800 */
[C---:B----4-:R-:W-:Y:S02]  /*1e430*/  FMUL.FTZ R16, R101.reuse, R124 ;  /* 0x0000007c65107220 */ /* 0x050fe40000410000 */
[C---:B------:R-:W-:Y:S02]  /*1e440*/  FMUL.FTZ R17, R101.reuse, R125 ;  /* 0x0000007d65117220 */ /* 0x040fe40000410000 */
[C---:B------:R-:W-:Y:S02]  /*1e450*/  FMUL.FTZ R32, R101.reuse, R140 ;  /* 0x0000008c65207220 */ /* 0x040fe40000410000 */
[C---:B------:R-:W-:Y:S02]  /*1e460*/  FMUL.FTZ R33, R101.reuse, R141 ;  /* 0x0000008d65217220 */ /* 0x040fe40000410000 */
[C---:B------:R-:W-:Y:S01]  /*1e470*/  FMUL.FTZ R52, R101.reuse, R52 ;  /* 0x0000003465347220 */ /* 0x040fe20000410000 */
[----:B------:R4:W5:Y:S01]  /*1e480*/  MUFU.EX2 R100, R0 ;  /* 0x0000000000647308 */ /* 0x0009620000000800 */
[C---:B------:R-:W-:Y:S02]  /*1e490*/  FMUL.FTZ R53, R101.reuse, R53 ;  /* 0x0000003565357220 */ /* 0x040fe40000410000 */
[C---:B------:R-:W-:Y:S02]  /*1e4a0*/  FMUL.FTZ R64, R101.reuse, R64 ;  /* 0x0000004065407220 */ /* 0x040fe40000410000 */
[C---:B------:R-:W-:Y:S02]  /*1e4b0*/  FMUL.FTZ R65, R101.reuse, R65 ;  /* 0x0000004165417220 */ /* 0x040fe40000410000 */
[C---:B------:R-:W-:Y:S02]  /*1e4c0*/  FMUL.FTZ R68, R101.reuse, R68 ;  /* 0x0000004465447220 */ /* 0x040fe40000410000 */
[C---:B------:R-:W-:Y:S02]  /*1e4d0*/  FMUL.FTZ R69, R101.reuse, R69 ;  /* 0x0000004565457220 */ /* 0x040fe40000410000 */
[C---:B------:R-:W-:Y:S02]  /*1e4e0*/  FMUL.FTZ R80, R101.reuse, R80 ;  /* 0x0000005065507220 */ /* 0x040fe40000410000 */
[C---:B------:R-:W-:Y:S02]  /*1e4f0*/  FMUL.FTZ R81, R101.reuse, R81 ;  /* 0x0000005165517220 */ /* 0x040fe40000410000 */
[----:B---3--:R-:W-:Y:S01]  /*1e500*/  FMUL.FTZ R4, R101, R112 ;  /* 0x0000007065047220 */ /* 0x008fe20000410000 */
[----:B------:R-:W-:Y:S01]  /*1e510*/  F2FP.PACK_AB R112, R239, R238 ;  /* 0x000000eeef70723e */ /* 0x000fe200000000ff */
[C---:B------:R-:W-:Y:S02]  /*1e520*/  FMUL.FTZ R96, R101.reuse, R96 ;  /* 0x0000006065607220 */ /* 0x040fe40000410000 */
[C---:B------:R-:W-:Y:S02]  /*1e530*/  FMUL.FTZ R97, R101.reuse, R97 ;  /* 0x0000006165617220 */ /* 0x040fe40000410000 */
[C---:B------:R-:W-:Y:S02]  /*1e540*/  FMUL.FTZ R84, R101.reuse, R84 ;  /* 0x0000005465547220 */ /* 0x040fe40000410000 */
[----:B------:R-:W-:Y:S02]  /*1e550*/  FMUL.FTZ R85, R101, R85 ;  /* 0x0000005565557220 */ /* 0x000fe40000410000 */
[----:B----4-:R-:W-:Y:S02]  /*1e560*/  FADD.FTZ R0, -R5, R107 ;  /* 0x0000006b05007221 */ /* 0x010fe40000010100 */
[--C-:B------:R-:W-:Y:S02]  /*1e570*/  FFMA.FTZ R5, R8, c[0x0][0x2d0], -R165.reuse ;  /* 0x0000b40008057a23 */ /* 0x100fe400000108a5 */
[----:B------:R-:W-:Y:S02]  /*1e580*/  FMUL.FTZ R0, R0, c[0x0][0x2d0] ;  /* 0x0000b40000007a20 */ /* 0x000fe40000410000 */
[----:B------:R3:W4:Y:S01]  /*1e590*/  MUFU.EX2 R179, R5 ;  /* 0x0000000500b37308 */ /* 0x0007220000000800 */
[C---:B-----5:R-:W-:Y:S01]  /*1e5a0*/  FMUL.FTZ R6, R100.reuse, R114 ;  /* 0x0000007264067220 */ /* 0x060fe20000410000 */
[----:B------:R-:W-:Y:S01]  /*1e5b0*/  F2FP.PACK_AB R114, R241, R240 ;  /* 0x000000f0f172723e */ /* 0x000fe200000000ff */
[C---:B------:R-:W-:Y:S02]  /*1e5c0*/  FMUL.FTZ R7, R100.reuse, R115 ;  /* 0x0000007364077220 */ /* 0x040fe40000410000 */
[C---:B------:R-:W-:Y:S02]  /*1e5d0*/  FMUL.FTZ R18, R100.reuse, R126 ;  /* 0x0000007e64127220 */ /* 0x040fe40000410000 */
[C---:B------:R-:W-:Y:S02]  /*1e5e0*/  FMUL.FTZ R19, R100.reuse, R127 ;  /* 0x0000007f64137220 */ /* 0x040fe40000410000 */
[----:B------:R-:W-:Y:S01]  /*1e5f0*/  LDSM.16.MT88.4 R124, [R210+0x1c80] ;  /* 0x001c8000d27c783b */ /* 0x000fe20000004200 */
[----:B------:R5:W2:Y:S01]  /*1e600*/  MUFU.EX2 R3, R0 ;  /* 0x0000000000037308 */ /* 0x000aa20000000800 */
[C---:B------:R-:W-:Y:S02]  /*1e610*/  FMUL.FTZ R34, R100.reuse, R142 ;  /* 0x0000008e64227220 */ /* 0x040fe40000410000 */
[C---:B------:R-:W-:Y:S02]  /*1e620*/  FMUL.FTZ R35, R100.reuse, R143 ;  /* 0x0000008f64237220 */ /* 0x040fe40000410000 */
[C---:B------:R-:W-:Y:S02]  /*1e630*/  FMUL.FTZ R50, R100.reuse, R158 ;  /* 0x0000009e64327220 */ /* 0x040fe40000410000 */
[----:B------:R-:W-:Y:S01]  /*1e640*/  LDSM.16.MT88.4 R140, [R210+0x2080] ;  /* 0x00208000d28c783b */ /* 0x000fe20000004200 */
[C---:B------:R-:W-:Y:S02]  /*1e650*/  FMUL.FTZ R51, R100.reuse, R159 ;  /* 0x0000009f64337220 */ /* 0x040fe40000410000 */
[C---:B------:R-:W-:Y:S02]  /*1e660*/  FMUL.FTZ R54, R100.reuse, R54 ;  /* 0x0000003664367220 */ /* 0x040fe40000410000 */
[C---:B------:R-:W-:Y:S02]  /*1e670*/  FMUL.FTZ R55, R100.reuse, R55 ;  /* 0x0000003764377220 */ /* 0x040fe40000410000 */
[----:B---3--:R-:W-:Y:S01]  /*1e680*/  FMUL.FTZ R5, R101, R113 ;  /* 0x0000007165057220 */ /* 0x008fe20000410000 */
[----:B----4-:R-:W-:Y:S01]  /*1e690*/  F2FP.PACK_AB R113, R235, R179 ;  /* 0x000000b3eb71723e */ /* 0x010fe200000000ff */
[C---:B------:R-:W-:Y:S02]  /*1e6a0*/  FMUL.FTZ R66, R100.reuse, R66 ;  /* 0x0000004264427220 */ /* 0x040fe40000410000 */
[C---:B------:R-:W-:Y:S02]  /*1e6b0*/  FMUL.FTZ R67, R100.reuse, R67 ;  /* 0x0000004364437220 */ /* 0x040fe40000410000 */
[C---:B------:R-:W-:Y:S01]  /*1e6c0*/  FMUL.FTZ R70, R100.reuse, R70 ;  /* 0x0000004664467220 */ /* 0x040fe20000410000 */
[-C--:B-1----:R-:W-:Y:S01]  /*1e6d0*/  HMMA.16816.F32 R4, R160, R20.reuse, R4 ;  /* 0x00000014a004723c */ /* 0x082fe20000001804 */
[----:B------:R-:W-:Y:S02]  /*1e6e0*/  FMUL.FTZ R71, R100, R71 ;  /* 0x0000004764477220 */ /* 0x000fe40000410000 */
[----:B-----5:R-:W-:Y:S02]  /*1e6f0*/  FFMA.FTZ R0, R11, c[0x0][0x2d0], -R165 ;  /* 0x0000b4000b007a23 */ /* 0x020fe400000108a5 */
[C---:B--2---:R-:W-:Y:S02]  /*1e700*/  FMUL.FTZ R8, R3.reuse, R116 ;  /* 0x0000007403087220 */ /* 0x044fe40000410000 */
        /* <DEDUP_REMOVED lines=168> */
[----:B------:R-:W2:Y:S01]  /*1f190*/  LDL.LU R196, [R1+0xc] ;  /* 0x00000c0001c47983 */ /* 0x000ea20000300800 */
        /* <DEDUP_REMOVED lines=11> */
[----:B------:R-:W-:Y:S01]  /*1f250*/  FFMA.FTZ R111, R192, c[0x0][0x2d0], -R111 ;  /* 0x0000b400c06f7a23 */ /* 0x000fe2000001086f */
[----:B----4-:R-:W-:Y:S03]  /*1f260*/  F2FP.PACK_AB R110, R188, R189 ;  /* 0x000000bdbc6e723e */ /* 0x010fe600000000ff */
[C---:B------:R-:W-:Y:S03]  /*1f270*/  HMMA.16816.F32 R80, R112.reuse, R126, R80 ;  /* 0x0000007e7050723c */ /* 0x040fe60000001850 */
[----:B------:R-:W4:Y:S05]  /*1f280*/  MUFU.EX2 R184, R111 ;  /* 0x0000006f00b87308 */ /* 0x000f2a0000000800 */
[-C--:B------:R-:W-:Y:S08]  /*1f290*/  HMMA.16816.F32 R84, R112, R128.reuse, R84 ;  /* 0x000000807054723c */ /* 0x080ff00000001854 */
[C---:B------:R-:W-:Y:S01]  /*1f2a0*/  HMMA.16816.F32 R88, R120.reuse, R128, R88 ;  /* 0x000000807858723c */ /* 0x040fe20000001858 */
[--C-:B-1----:R-:W-:Y:S04]  /*1f2b0*/  FFMA.FTZ R2, R186, c[0x0][0x2d0], -R164.reuse ;  /* 0x0000b400ba027a23 */ /* 0x102fe800000108a4 */
        /* <DEDUP_REMOVED lines=34> */
[----:B--2---:R-:W-:Y:S07]  /*1f4e0*/  FFMA.FTZ R3, R3, R196, R238 ;  /* 0x000000c403037223 */ /* 0x004fee00000100ee */
[C---:B------:R-:W-:Y:S01]  /*1f4f0*/  HMMA.16816.F32 R148, R160.reuse, R156, R40 ;  /* 0x0000009ca094723c */ /* 0x040fe20000001828 */
[----:B------:R-:W-:Y:S03]  /*1f500*/  FADD.FTZ R3, R239, R3 ;  /* 0x00000003ef037221 */ /* 0x000fe60000010000 */
[----:B-----5:R-:W-:Y:S02]  /*1f510*/  FFMA.FTZ R100, R100, R195, R242 ;  /* 0x000000c364647223 */ /* 0x020fe400000100f2 */
[----:B------:R-:W-:Y:S02]  /*1f520*/  FADD.FTZ R8, R240, R3 ;  /* 0x00000003f0087221 */ /* 0x000fe40000010000 */
[-C--:B------:R-:W-:Y:S01]  /*1f530*/  HMMA.16816.F32 R152, R160, R158.reuse, R44 ;  /* 0x0000009ea098723c */ /* 0x080fe2000000182c */
[----:B------:R-:W-:Y:S03]  /*1f540*/  FFMA.FTZ R3, R0, R252, R179 ;  /* 0x000000fc00037223 */ /* 0x000fe600000100b3 */
[----:B------:R-:W-:Y:S02]  /*1f550*/  FADD.FTZ R0, R241, R8 ;  /* 0x00000008f1007221 */ /* 0x000fe40000010000 */
[----:B------:R-:W-:Y:S02]  /*1f560*/  FADD.FTZ R100, R243, R100 ;  /* 0x00000064f3647221 */ /* 0x000fe40000010000 */
[C---:B------:R-:W-:Y:S01]  /*1f570*/  HMMA.16816.F32 R156, R108.reuse, R158, R48 ;  /* 0x0000009e6c9c723c */ /* 0x040fe20000001830 */
[----:B------:R-:W-:Y:S03]  /*1f580*/  FADD.FTZ R8, R205, R0 ;  /* 0x00000000cd087221 */ /* 0x000fe60000010000 */
[----:B------:R-:W-:Y:S02]  /*1f590*/  FADD.FTZ R100, R244, R100 ;  /* 0x00000064f4647221 */ /* 0x000fe40000010000 */
[----:B------:R-:W-:Y:S02]  /*1f5a0*/  FADD.FTZ R3, R235, R3 ;  /* 0x00000003eb037221 */ /* 0x000fe40000010000 */
[-C--:B-1----:R-:W-:Y:S01]  /*1f5b0*/  HMMA.16816.F32 R52, R108, R164.reuse, R52 ;  /* 0x000000a46c34723c */ /* 0x082fe20000001834 */
[----:B---3--:R-:W-:Y:S03]  /*1f5c0*/  FFMA.FTZ R101, R101, R191, R246 ;  /* 0x000000bf65657223 */ /* 0x008fe600000100f6 */
[----:B------:R-:W-:Y:S02]  /*1f5d0*/  FADD.FTZ R3, R236, R3 ;  /* 0x00000003ec037221 */ /* 0x000fe40000010000 */
[----:B------:R-:W-:Y:S01]  /*1f5e0*/  FADD.FTZ R2, R247, R101 ;  /* 0x00000065f7027221 */ /* 0x000fe20000010000 */
[----:B------:R-:W-:Y:S01]  /*1f5f0*/  MOV R101, R106 ;  /* 0x0000006a00657202 */ /* 0x000fe20000000f00 */
[C---:B------:R-:W-:Y:S01]  /*1f600*/  HMMA.16816.F32 R56, R160.reuse, R164, R56 ;  /* 0x000000a4a038723c */ /* 0x040fe20000001838 */
[----:B------:R-:W-:Y:S03]  /*1f610*/  FADD.FTZ R3, R237, R3 ;  /* 0x00000003ed037221 */ /* 0x000fe60000010000 */
[----:B------:R-:W-:Y:S02]  /*1f620*/  FADD.FTZ R2, R248, R2 ;  /* 0x00000002f8027221 */ /* 0x000fe40000010000 */
[----:B------:R-:W-:Y:S02]  /*1f630*/  FADD.FTZ R3, R201, R3 ;  /* 0x00000003c9037221 */ /* 0x000fe40000010000 */
[-C--:B------:R-:W-:Y:S01]  /*1f640*/  HMMA.16816.F32 R60, R160, R166.reuse, R60 ;  /* 0x000000a6a03c723c */ /* 0x080fe2000000183c */
[----:B------:R-:W-:Y:S03]  /*1f650*/  FADD.FTZ R9, R249, R2 ;  /* 0x00000002f9097221 */ /* 0x000fe60000010000 */
[----:B------:R-:W-:Y:S02]  /*1f660*/  FADD.FTZ R3, R176, R3 ;  /* 0x00000003b0037221 */ /* 0x000fe40000010000 */
[----:B------:R-:W-:Y:S01]  /*1f670*/  FADD.FTZ R2, R245, R100 ;  /* 0x00000064f5027221 */ /* 0x000fe20000010000 */
[-C--:B------:R-:W-:Y:S01]  /*1f680*/  MOV R100, R102.reuse ;  /* 0x0000006600647202 */ /* 0x080fe20000000f00 */
[C---:B------:R-:W-:Y:S01]  /*1f690*/  HMMA.16816.F32 R64, R108.reuse, R166, R64 ;  /* 0x000000a66c40723c */ /* 0x040fe20000001840 */
[----:B------:R-:W-:Y:S03]  /*1f6a0*/  FADD.FTZ R3, R174, R3 ;  /* 0x00000003ae037221 */ /* 0x000fe60000010000 */
[----:B------:R-:W-:Y:S02]  /*1f6b0*/  FADD.FTZ R10, R232, R2 ;  /* 0x00000002e80a7221 */ /* 0x000fe40000010000 */
[----:B------:R-:W-:Y:S02]  /*1f6c0*/  FADD.FTZ R3, R175, R3 ;  /* 0x00000003af037221 */ /* 0x000fe40000010000 */
[-C--:B------:R-:W-:Y:S01]  /*1f6d0*/  HMMA.16816.F32 R68, R108, R168.reuse, R68 ;  /* 0x000000a86c44723c */ /* 0x080fe20000001844 */
[----:B------:R-:W-:Y:S03]  /*1f6e0*/  FADD.FTZ R0, R231, R10 ;  /* 0x0000000ae7007221 */ /* 0x000fe60000010000 */
[----:B------:R-:W-:Y:S04]  /*1f6f0*/  FADD.FTZ R9, R234, R9 ;  /* 0x00000009ea097221 */ /* 0x000fe80000010000 */
        /* <DEDUP_REMOVED lines=41> */
.L_x_547:
[----:B------:R-:W2:Y:S04]  /*1f990*/  LDL.LU R0, [R1+0x8] ;  /* 0x0000080001007983 */ /* 0x000ea80000300800 */
[----:B------:R-:W3:Y:S04]  /*1f9a0*/  LDL.LU R3, [R1+0x4] ;  /* 0x0000040001037983 */ /* 0x000ee80000300800 */
        /* <DEDUP_REMOVED lines=151> */
.L_x_439:
[----:B-1----:R-:W-:Y:S05]  /*20320*/  @P4 BRA `(.L_x_569) ;  /* 0x0000176000004947 */ /* 0x002fea0003800000 */
[----:B------:R-:W3:Y:S01]  /*20330*/  LDL R63, [R1+0x48] ;  /* 0x00004800013f7983 */ /* 0x000ee20000100800 */
        /* <DEDUP_REMOVED lines=80> */
[----:B--2---:R-:W-:-:S02]  /*20840*/  F2FP.PACK_AB R8, R87, R86 ;  /* 0x000000565708723e */ /* 0x004fc400000000ff */
        /* <DEDUP_REMOVED lines=54> */
[----:B---3--:R-:W-:-:S03]  /*20bb0*/  IMAD.WIDE R6, R63, R2, c[0x0][0x500] ;  /* 0x000140003f067625 */ /* 0x008fc600078e0202 */
[----:B------:R-:W-:Y:S06]  /*20bc0*/  BAR.SYNC.DEFER_BLOCKING 0x1, 0x80 ;  /* 0x0042000000007b1d */ /* 0x000fec0000010000 */
[----:B------:R-:W3:Y:S01]  /*20bd0*/  @P1 LDG.E R0, [R6.64] ;  /* 0x0000000c06001981 */ /* 0x000ee2000c1e1900 */
[----:B------:R-:W-:Y:S02]  /*20be0*/  IMAD.MOV.U32 R24, RZ, RZ, c[0x0][0x388] ;  /* 0x0000e200ff187624 */ /* 0x000fe400078e00ff */
[----:B--2---:R-:W-:-:S05]  /*20bf0*/  @P0 IMAD.WIDE R2, R63, R2, c[0x0][0x508] ;  /* 0x000142003f020625 */ /* 0x004fca00078e0202 */
[----:B------:R2:W5:Y:S02]  /*20c00*/  @P0 LDG.E R24, [R2.64] ;  /* 0x0000000c02180981 */ /* 0x000564000c1e1900 */
[----:B--2---:R-:W-:Y:S02]  /*20c10*/  CS2R R2, SRZ ;  /* 0x0000000000027805 */ /* 0x004fe4000001ff00 */
[--C-:B---3--:R-:W-:Y:S01]  /*20c20*/  @P1 SHF.R.S32.HI R3, RZ, 0x1f, R0.reuse ;  /* 0x0000001fff031819 */ /* 0x108fe20000011400 */
[----:B------:R-:W-:Y:S01]  /*20c30*/  @P1 IMAD.MOV.U32 R2, RZ, RZ, R0 ;  /* 0x000000ffff021224 */ /* 0x000fe200078e0000 */
[----:B------:R-:W-:Y:S05]  /*20c40*/  @P0 BRA `(.L_x_570) ;  /* 0x0000004000000947 */ /* 0x000fea0003800000 */
[----:B-1----:R-:W-:Y:S05]  /*20c50*/  @!P1 BRA `(.L_x_570) ;  /* 0x0000003000009947 */ /* 0x002fea0003800000 */
[----:B------:R-:W2:Y:S04]  /*20c60*/  LDG.E R4, [R6.64] ;  /* 0x0000000c06047981 */ /* 0x000ea8000c1e1900 */
[----:B------:R-:W2:Y:S02]  /*20c70*/  LDG.E R0, [R6.64+0x4] ;  /* 0x0000040c06007981 */ /* 0x000ea4000c1e1900 */
[----:B--2--5:R-:W-:-:S02]  /*20c80*/  IADD3 R24, -R4, R0, RZ ;  /* 0x0000000004187210 */ /* 0x024fc40007ffe1ff */
.L_x_570:
        /* <DEDUP_REMOVED lines=151> */
.L_x_572:
[----:B---3--:R-:W-:Y:S05]  /*21600*/  BSYNC B0 ;  /* 0x0000000000007941 */ /* 0x008fea0003800000 */
.L_x_571:
        /* <DEDUP_REMOVED lines=23> */
.L_x_574:
[----:B------:R-:W-:Y:S05]  /*21780*/  BSYNC B0 ;  /* 0x0000000000007941 */ /* 0x000fea0003800000 */
.L_x_573:
        /* <DEDUP_REMOVED lines=23> */
.L_x_576:
[----:B------:R-:W-:Y:S05]  /*21900*/  BSYNC B0 ;  /* 0x0000000000007941 */ /* 0x000fea0003800000 */
.L_x_575:
        /* <DEDUP_REMOVED lines=24> */
.L_x_569:
[----:B--2---:R-:W2:Y:S01]  /*21a90*/  LDL R8, [R1+0x48] ;  /* 0x0000480001087983 */ /* 0x004ea20000100800 */
        /* <DEDUP_REMOVED lines=18> */
.L_x_577:
        /* <DEDUP_REMOVED lines=43> */
.L_x_579:
[----:B---3--:R-:W-:Y:S05]  /*21e70*/  BSYNC B0 ;  /* 0x0000000000007941 */ /* 0x008fea0003800000 */
.L_x_578:
        /* <DEDUP_REMOVED lines=64> */
.L_x_581:
[----:B------:R-:W-:Y:S05]  /*22280*/  BSYNC B0 ;  /* 0x0000000000007941 */ /* 0x000fea0003800000 */
.L_x_580:
        /* <DEDUP_REMOVED lines=21> */
.L_x_583:
[----:B------:R-:W-:Y:S05]  /*223e0*/  BSYNC B0 ;  /* 0x0000000000007941 */ /* 0x000fea0003800000 */
.L_x_582:
        /* <DEDUP_REMOVED lines=21> */
.L_x_585:
[----:B------:R-:W-:Y:S05]  /*22540*/  BSYNC B0 ;  /* 0x0000000000007941 */ /* 0x000fea0003800000 */
.L_x_584:
        /* <DEDUP_REMOVED lines=22> */
.L_x_492:
[----:B------:R-:W-:Y:S01]  /*226b0*/  IMAD.MOV.U32 R3, RZ, RZ, R28 ;  /* 0x000000ffff037224 */ /* 0x000fe200078e001c */
[----:B------:R-:W-:Y:S02]  /*226c0*/  MOV R7, 0x1 ;  /* 0x0000000100077802 */ /* 0x000fe40000000f00 */
[----:B----4-:R-:W-:Y:S02]  /*226d0*/  MOV R2, 0x226f0 ;  /* 0x000226f000027802 */ /* 0x010fe40000000f00 */
[----:B------:R-:W-:Y:S05]  /*226e0*/  CALL.REL.NOINC `($__internal_2_$__cuda_sm70_shflsync_idx_p) ;  /* 0x0000025000007944 */ /* 0x000fea0003c00000 */
[----:B------:R-:W-:Y:S01]  /*226f0*/  IMAD.MOV.U32 R6, RZ, RZ, R7 ;  /* 0x000000ffff067224 */ /* 0x000fe200078e0007 */
[----:B------:R-:W-:Y:S01]  /*22700*/  MOV R3, R29 ;  /* 0x0000001d00037202 */ /* 0x000fe20000000f00 */
[----:B------:R-:W-:Y:S01]  /*22710*/  IMAD.MOV.U32 R7, RZ, RZ, 0x1 ;  /* 0x00000001ff077424 */ /* 0x000fe200078e00ff */
[----:B------:R-:W-:Y:S02]  /*22720*/  MOV R2, 0x22740 ;  /* 0x0002274000027802 */ /* 0x000fe40000000f00 */
[----:B------:R-:W-:Y:S05]  /*22730*/  CALL.REL.NOINC `($__internal_2_$__cuda_sm70_shflsync_idx_p) ;  /* 0x0000020000007944 */ /* 0x000fea0003c00000 */
[----:B------:R-:W-:Y:S01]  /*22740*/  MOV R2, R7 ;  /* 0x0000000700027202 */ /* 0x000fe20000000f00 */
[----:B------:R-:W-:Y:S05]  /*22750*/  BRA `(.L_x_586) ;  /* 0xfffecd4000007947 */ /* 0x000fea000383ffff */
.L_x_519:
[----:B-1----:R-:W-:Y:S02]  /*22760*/  MOV R7, 0x1 ;  /* 0x0000000100077802 */ /* 0x002fe40000000f00 */
[----:B------:R-:W-:Y:S02]  /*22770*/  MOV R2, 0x22790 ;  /* 0x0002279000027802 */ /* 0x000fe40000000f00 */
[----:B------:R-:W-:Y:S05]  /*22780*/  CALL.REL.NOINC `($__internal_2_$__cuda_sm70_shflsync_idx_p) ;  /* 0x000001b000007944 */ /* 0x000fea0003c00000 */
[----:B------:R-:W-:Y:S01]  /*22790*/  MOV R3, R10 ;  /* 0x0000000a00037202 */ /* 0x000fe20000000f00 */
[----:B------:R-:W-:Y:S01]  /*227a0*/  IMAD.MOV.U32 R4, RZ, RZ, R7 ;  /* 0x000000ffff047224 */ /* 0x000fe200078e0007 */
[----:B------:R-:W-:Y:S01]  /*227b0*/  MOV R2, 0x227e0 ;  /* 0x000227e000027802 */ /* 0x000fe20000000f00 */
[----:B------:R-:W-:Y:S02]  /*227c0*/  IMAD.MOV.U32 R7, RZ, RZ, 0x1 ;  /* 0x00000001ff077424 */ /* 0x000fe400078e00ff */
[----:B------:R-:W-:Y:S05]  /*227d0*/  CALL.REL.NOINC `($__internal_2_$__cuda_sm70_shflsync_idx_p) ;  /* 0x0000016000007944 */ /* 0x000fea0003c00000 */
[----:B------:R-:W-:Y:S01]  /*227e0*/  MOV R0, R7 ;  /* 0x0000000700007202 */ /* 0x000fe20000000f00 */
[----:B------:R-:W-:-:S05]  /*227f0*/  BRA `(.L_x_587) ;  /* 0xffff119000007947 */ /* 0x000fca000383ffff */
.L_x_544:
        /* <DEDUP_REMOVED lines=10> */
.L_x_550:
        /* <DEDUP_REMOVED lines=10> */
        .weak           $__internal_2_$__cuda_sm70_shflsync_idx_p
        .type           $__internal_2_$__cuda_sm70_shflsync_idx_p,@function
        .size           $__internal_2_$__cuda_sm70_shflsync_idx_p,(.L_x_1717 - $__internal_2_$__cuda_sm70_shflsync_idx_p)
$__internal_2_$__cuda_sm70_shflsync_idx_p:
[----:B------:R-:W-:Y:S02]  /*22940*/  MOV R25, 0xffffffff ;  /* 0xffffffff00197802 */ /* 0x000fe40000000f00 */
[----:B------:R-:W-:-:S02]  /*22950*/  MOV R24, 0x1c1f ;  /* 0x00001c1f00187802 */ /* 0x000fc40000000f00 */
[----:B------:R-:W-:Y:S04]  /*22960*/  WARPSYNC R25 ;  /* 0x0000001900007348 */ /* 0x000fe80003800000 */
[----:B------:R1:W2:Y:S02]  /*22970*/  SHFL.IDX PT, R7, R3, R7, R24 ;  /* 0x0000000703077389 */ /* 0x0002a400000e0018 */
[----:B-1----:R-:W-:-:S04]  /*22980*/  MOV R3, 0x0 ;  /* 0x0000000000037802 */ /* 0x002fc80000000f00 */
[----:B--2---:R-:W-:Y:S05]  /*22990*/  RET.REL.NODEC R2 `(_ZN7cutlass13device_kernelIN5flash19enable_sm80_to_sm89INS1_16FlashAttnFwdSm80INS1_25CollectiveMainloopFwdSm80ILi4ELi1ELb0EN4cute5tupleIJNS5_1CILi128EEENS7_ILi48EEENS7_ILi96EEEEEELi96ENS_6half_tEfNS_4arch4Sm80ELb0ELb1ELb1ELb1ELb1ELb1ELb1ELb0EEENS1_21CollectiveEpilogueFwdINS6_IJS8_SA_S9_EEENS6_IJNS7_ILi1EEESI_SI_EEESC_SE_Li128ELb1ELb1ELb0ELb0EEENS1_19SingleTileSchedulerILb1ELb0ELb1ELi128EEEEEEEEEvNT_6ParamsE) ;  /* 0xfffdd66002007950 */ /* 0x004fea0003c3ffff */
.L_x_590:
        /* <DEDUP_REMOVED lines=14> */
.L_x_1717:


//--------------------- .text._ZN7cutlass13device_kernelIN5flash19enable_sm80_to_sm89INS1_16FlashAttnFwdSm80INS1_25CollectiveMainloopFwdSm80ILi4ELi1ELb0EN4cute5tupleIJNS5_1CILi128EEENS7_ILi64EEENS7_ILi96EEEEEELi96ENS_6half_tEfNS_4arch4Sm80ELb1ELb0ELb1ELb0ELb1ELb0ELb1ELb0EEENS1_21CollectiveEpilogueFwdINS6_IJS8_SA_S9_EEENS6_IJNS7_ILi1EEESI_SI_EEESC_SE_Li128ELb0ELb1ELb0ELb0EEENS1_30DynamicPersistentTileSchedulerILi128ELi128ELb0ELb1ELb0EEEEEEEEEvNT_6ParamsE --------------------------
	.section	.text._ZN7cutlass13device_kernelIN5flash19enable_sm80_to_sm89INS1_16FlashAttnFwdSm80INS1_25CollectiveMainloopFwdSm80ILi4ELi1ELb0EN4cute5tupleIJNS5_1CILi128EEENS7_ILi64EEENS7_ILi96EEEEEELi96ENS_6half_tEfNS_4arch4Sm80ELb1ELb0ELb1ELb0ELb1ELb0ELb1ELb0EEENS1_21CollectiveEpilogueFwdINS6_IJS8_SA_S9_EEENS6_IJNS7_ILi1EEESI_SI_EEESC_SE_Li128ELb0ELb1ELb0ELb0EEENS1_30DynamicPersistentTileSchedulerILi128ELi128ELb0ELb1ELb0EEEEEEEEEvNT_6ParamsE,"ax",@progbits
	.sectioninfo	@"SHI_REGISTERS=255"
	.align	128
.text._ZN7cutlass13device_kernelIN5flash19enable_sm80_to_sm89INS1_16FlashAttnFwdSm80INS1_25CollectiveMainloopFwdSm80ILi4ELi1ELb0EN4cute5tupleIJNS5_1CILi128EEENS7_ILi64EEENS7_ILi96EEEEEELi96ENS_6half_tEfNS_4arch4Sm80ELb1ELb0ELb1ELb0ELb1ELb0ELb1ELb0EEENS1_21CollectiveEpilogueFwdINS6_IJS8_SA_S9_EEENS6_IJNS7_ILi1EEESI_SI_EEESC_SE_Li128ELb0ELb1ELb0ELb0EEENS1_30DynamicPersistentTileSchedulerILi128ELi128ELb0ELb1ELb0EEEEEEEEEvNT_6ParamsE:
        .type           _ZN7cutlass13device_kernelIN5flash19enable_sm80_to_sm89INS1_16FlashAttnFwdSm80INS1_25CollectiveMainloopFwdSm80ILi4ELi1ELb0EN4cute5tupleIJNS5_1CILi128EEENS7_ILi64EEENS7_ILi96EEEEEELi96ENS_6half_tEfNS_4arch4Sm80ELb1ELb0ELb1ELb0ELb1ELb0ELb1ELb0EEENS1_21CollectiveEpilogueFwdINS6_IJS8_SA_S9_EEENS6_IJNS7_ILi1EEESI_SI_EEESC_SE_Li128ELb0ELb1ELb0ELb0EEENS1_30DynamicPersistentTileSchedulerILi128ELi128ELb0ELb1ELb0EEEEEEEEEvNT_6ParamsE,@function
        .size           _ZN7cutlass13device_kernelIN5flash19enable_sm80_to_sm89INS1_16FlashAttnFwdSm80INS1_25CollectiveMainloopFwdSm80ILi4ELi1ELb0EN4cute5tupleIJNS5_1CILi128EEENS7_ILi64EEENS7_ILi96EEEEEELi96ENS_6half_tEfNS_4arch4Sm80ELb1ELb0ELb1ELb0ELb1ELb0ELb1ELb0EEENS1_21CollectiveEpilogueFwdINS6_IJS8_SA_S9_EEENS6_IJNS7_ILi1EEESI_SI_EEESC_SE_Li128ELb0ELb1ELb0ELb0EEENS1_30DynamicPersistentTileSchedulerILi128ELi128ELb0ELb1ELb0EEEEEEEEEvNT_6ParamsE,(.L_x_1719 - _ZN7cutlass13device_kernelIN5flash19enable_sm80_to_sm89INS1_16FlashAttnFwdSm80INS1_25CollectiveMainloopFwdSm80ILi4ELi1ELb0EN4cute5tupleIJNS5_1CILi128EEENS7_ILi64EEENS7_ILi96EEEEEELi96ENS_6half_tEfNS_4arch4Sm80ELb1ELb0ELb1ELb0ELb1ELb0ELb1ELb0EEENS1_21CollectiveEpilogueFwdINS6_IJS8_SA_S9_EEENS6_IJNS7_ILi1EEESI_SI_EEESC_SE_Li128ELb0ELb1ELb0ELb0EEENS1_30DynamicPersistentTileSchedulerILi128ELi128ELb0ELb1ELb0EEEEEEEEEvNT_6ParamsE)
        .other          _ZN7cutlass13device_kernelIN5flash19enable_sm80_to_sm89INS1_16FlashAttnFwdSm80INS1_25CollectiveMainloopFwdSm80ILi4ELi1ELb0EN4cute5tupleIJNS5_1CILi128EEENS7_ILi64EEENS7_ILi96EEEEEELi96ENS_6half_tEfNS_4arch4Sm80ELb1ELb0ELb1ELb0ELb1ELb0ELb1ELb0EEENS1_21CollectiveEpilogueFwdINS6_IJS8_SA_S9_EEENS6_IJNS7_ILi1EEESI_SI_EEESC_SE_Li128ELb0ELb1ELb0ELb0EEENS1_30DynamicPersistentTileSchedulerILi128ELi128ELb0ELb1ELb0EEEEEEEEEvNT_6ParamsE,@"STO_CUDA_ENTRY STV_DEFAULT"
_ZN7cutlass13device_kernelIN5flash19enable_sm80_to_sm89INS1_16FlashAttnFwdSm80INS1_25CollectiveMainloopFwdSm80ILi4ELi1ELb0EN4cute5tupleIJNS5_1CILi128EEENS7_ILi64EEENS7_ILi96EEEEEELi96ENS_6half_tEfNS_4arch4Sm80ELb1ELb0ELb1ELb0ELb1ELb0ELb1ELb0EEENS1_21CollectiveEpilogueFwdINS6_IJS8_SA_S9_EEENS6_IJNS7_ILi1EEESI_SI_EEESC_SE_Li128ELb0ELb1ELb0ELb0EEENS1_30DynamicPersistentTileSchedulerILi128ELi128ELb0ELb1ELb0EEEEEEEEEvNT_6ParamsE:
[----:B------:R-:W-:-:S03]  /*0000*/  MOV R1, c[0x0][0x28] ;  /* 0x00000a0000017a02 */ /* 0x000fc60000000f00 */
[----:B------:R-:W1:Y:S01]  /*0010*/  S2R R24, SR_TID.X ;  /* 0x0000000000187919 */ /* 0x000e620000002100 */
[----:B------:R-:W-:-:S03]  /*0020*/  IADD3 R1, R1, -0x90, RZ ;  /* 0xffffff7001017810 */ /* 0x000fc60007ffe0ff */
[----:B------:R-:W2:Y:S01]  /*0030*/  S2R R18, SR_CTAID.X ;  /* 0x0000000000127919 */ /* 0x000ea20000002500 */
[----:B-1----:R-:W-:-:S05]  /*0040*/  SHF.R.U32.HI R2, RZ, 0x5, R24 ;  /* 0x00000005ff027819 */ /* 0x002fca0000011618 */
[----:B------:R-:W1:Y:S02]  /*0050*/  SHFL.IDX PT, R0, R2, RZ, 0x1f ;  /* 0x00001fff02007589 */ /* 0x000e6400000e0000 */
[----:B-1----:R-:W-:Y:S02]  /*0060*/  ISETP.GE.AND P0, PT, R0, 0x1, PT ;  /* 0x000000010000780c */ /* 0x002fe40003f06270 */
[----:B------:R1:W-:Y:S11]  /*0070*/  STL [R1+0x84], R0 ;  /* 0x0000840001007387 */ /* 0x0003f60000100800 */
[----:B------:R-:W-:Y:S06]  /*0080*/  @P0 BAR.ARV 0x4, 0x80 ;  /* 0x0102000000000b1d */ /* 0x000fec0000002000 */
[----:B--2---:R-:W-:-:S13]  /*0090*/  ISETP.GE.AND P0, PT, R18, c[0x0][0x538], PT ;  /* 0x00014e0012007a0c */ /* 0x004fda0003f06270 */
[----:B------:R-:W-:Y:S05]  /*00a0*/  @P0 EXIT ;  /* 0x000000000000094d */ /* 0x000fea0003800000 */
[----:B-1----:R-:W-:Y:S01]  /*00b0*/  SHF.R.S32.HI R17, RZ, 0x1f, R24 ;  /* 0x0000001fff117819 */ /* 0x002fe20000011418 */
[----:B------:R-:W-:Y:S01]  /*00c0*/  IMAD.MOV.U32 R202, RZ, RZ, 0x20 ;  /* 0x00000020ffca7424 */ /* 0x000fe200078e00ff */
[----:B------:R-:W-:Y:S02]  /*00d0*/  ULDC.64 UR6, c[0x0][0x118] ;  /* 0x0000460000067ab9 */ /* 0x000fe40000000a00 */
[CC--:B------:R-:W-:Y:S02]  /*00e0*/  LEA.HI R16, R17.reuse, R24.reuse, RZ, 0x3 ;  /* 0x0000001811107211 */ /* 0x0c0fe400078f18ff */
[----:B------:R-:W-:Y:S02]  /*00f0*/  LEA.HI R8, R17, R24, RZ, 0x2 ;  /* 0x0000001811087211 */ /* 0x000fe400078f10ff */
[----:B------:R-:W-:Y:S02]  /*0100*/  SHF.R.S32.HI R0, RZ, 0x3, R16 ;  /* 0x00000003ff007819 */ /* 0x000fe40000011410 */
[----:B------:R-:W-:-:S02]  /*0110*/  LOP3.LUT R2, R8, 0xfffffffc, RZ, 0xc0, !PT ;  /* 0xfffffffc08027812 */ /* 0x000fc400078ec0ff */
[----:B------:R-:W-:Y:S01]  /*0120*/  LEA.HI R4, R17, R24, RZ, 0x4 ;  /* 0x0000001811047211 */ /* 0x000fe200078f20ff */
[----:B------:R-:W-:Y:S01]  /*0130*/  IMAD.SHL.U32 R0, R0, 0x40, RZ ;  /* 0x0000004000007824 */ /* 0x000fe200078e00ff */
[----:B------:R-:W-:Y:S01]  /*0140*/  SHF.R.S32.HI R23, RZ, 0x2, R8 ;  /* 0x00000002ff177819 */ /* 0x000fe20000011408 */
[----:B------:R-:W-:Y:S01]  /*0150*/  IMAD.IADD R10, R24, 0x1, -R2 ;  /* 0x00000001180a7824 */ /* 0x000fe200078e0a02 */
[----:B------:R-:W-:Y:S02]  /*0160*/  SHF.R.S32.HI R5, RZ, 0x4, R4 ;  /* 0x00000004ff057819 */ /* 0x000fe40000011404 */
[----:B------:R-:W-:Y:S01]  /*0170*/  LOP3.LUT R0, R0, 0xc0, RZ, 0xc0, !PT ;  /* 0x000000c000007812 */ /* 0x000fe200078ec0ff */
[----:B------:R-:W-:Y:S01]  /*0180*/  IMAD.SHL.U32 R217, R10, 0x8, RZ ;  /* 0x000000080ad97824 */ /* 0x000fe200078e00ff */
[----:B------:R-:W-:Y:S02]  /*0190*/  LEA.HI R3, R4, R5, RZ, 0x1 ;  /* 0x0000000504037211 */ /* 0x000fe400078f08ff */
[----:B------:R-:W-:-:S02]  /*01a0*/  SHF.R.U32.HI R2, RZ, 0x3, R0 ;  /* 0x00000003ff027819 */ /* 0x000fc40000011600 */
[----:B------:R-:W-:Y:S02]  /*01b0*/  LOP3.LUT R0, R0, 0x18, R217, 0xf8, !PT ;  /* 0x0000001800007812 */ /* 0x000fe400078ef8d9 */
[----:B------:R-:W-:Y:S02]  /*01c0*/  LOP3.LUT R3, R3, 0xfffffffe, RZ, 0xc0, !PT ;  /* 0xfffffffe03037812 */ /* 0x000fe400078ec0ff */
[----:B------:R-:W-:Y:S02]  /*01d0*/  LOP3.LUT R7, R0, R2, RZ, 0x3c, !PT ;  /* 0x0000000200077212 */ /* 0x000fe400078e3cff */
[----:B------:R-:W-:Y:S01]  /*01e0*/  LOP3.LUT R0, R4, 0xfffffff0, RZ, 0xc0, !PT ;  /* 0xfffffff004007812 */ /* 0x000fe200078ec0ff */
[----:B------:R-:W-:Y:S01]  /*01f0*/  IMAD.IADD R12, R5, 0x1, -R3 ;  /* 0x00000001050c7824 */ /* 0x000fe200078e0a03 */
[----:B------:R-:W-:Y:S02]  /*0200*/  LOP3.LUT R3, R16, 0xfffffff8, RZ, 0xc0, !PT ;  /* 0xfffffff810037812 */ /* 0x000fe400078ec0ff */
[----:B------:R-:W-:Y:S01]  /*0210*/  LEA.HI R2, R8, R23, RZ, 0x1 ;  /* 0x0000001708027211 */ /* 0x000fe200078f08ff */
[C---:B------:R-:W-:Y:S01]  /*0220*/  IMAD.IADD R0, R24.reuse, 0x1, -R0 ;  /* 0x0000000118007824 */ /* 0x040fe200078e0a00 */
[----:B------:R-:W-:Y:S01]  /*0230*/  LEA.HI R11, R17, R24, RZ, 0x5 ;  /* 0x00000018110b7211 */ /* 0x000fe200078f28ff */
[----:B------:R-:W-:Y:S01]  /*0240*/  IMAD.IADD R3, R24, 0x1, -R3 ;  /* 0x0000000118037824 */ /* 0x000fe200078e0a03 */
[----:B------:R-:W-:-:S02]  /*0250*/  LOP3.LUT R2, R2, 0x7fffffe, RZ, 0xc0, !PT ;  /* 0x07fffffe02027812 */ /* 0x000fc400078ec0ff */
[-C--:B------:R-:W-:Y:S02]  /*0260*/  LEA.HI R6, R0, R0.reuse, RZ, 0x1 ;  /* 0x0000000000067211 */ /* 0x080fe400078f08ff */
[----:B------:R-:W-:Y:S01]  /*0270*/  SHF.R.S32.HI R5, RZ, 0x1f, R0 ;  /* 0x0000001fff057819 */ /* 0x000fe20000011400 */
[----:B------:R-:W-:Y:S01]  /*0280*/  IMAD.IADD R2, R23, 0x1, -R2 ;  /* 0x0000000117027824 */ /* 0x000fe200078e0a02 */
[----:B------:R-:W-:Y:S02]  /*0290*/  LEA.HI R9, R3, R3, RZ, 0x1 ;  /* 0x0000000303097211 */ /* 0x000fe400078f08ff */
[----:B------:R-:W-:Y:S02]  /*02a0*/  SHF.R.S32.HI R203, RZ, 0x5, R11 ;  /* 0x00000005ffcb7819 */ /* 0x000fe4000001140b */
[----:B------:R-:W-:Y:S02]  /*02b0*/  LOP3.LUT R4, R6, 0x7fffffe, RZ, 0xc0, !PT ;  /* 0x07fffffe06047812 */ /* 0x000fe400078ec0ff */
[----:B------:R-:W-:Y:S01]  /*02c0*/  LEA.HI R14, R5, R0, RZ, 0x3 ;  /* 0x00000000050e7211 */ /* 0x000fe200078f18ff */
[----:B------:R-:W-:Y:S01]  /*02d0*/  IMAD R2, R203, 0x8, R2 ;  /* 0x00000008cb027824 */ /* 0x000fe200078e0202 */
[----:B------:R-:W-:Y:S01]  /*02e0*/  LOP3.LUT R5, R9, 0x3fffffe, RZ, 0xc0, !PT ;  /* 0x03fffffe09057812 */ /* 0x000fe200078ec0ff */
[----:B------:R-:W-:Y:S01]  /*02f0*/  IMAD.IADD R13, R0, 0x1, -R4 ;  /* 0x00000001000d7824 */ /* 0x000fe200078e0a04 */
[----:B------:R-:W-:-:S02]  /*0300*/  LEA.HI R0, R10, R10, RZ, 0x1 ;  /* 0x0000000a0a007211 */ /* 0x000fc400078f08ff */
[----:B------:R-:W-:Y:S01]  /*0310*/  SHF.R.S32.HI R4, RZ, 0x1f, R11 ;  /* 0x0000001fff047819 */ /* 0x000fe2000001140b */
[----:B------:R-:W-:Y:S01]  /*0320*/  IMAD.IADD R200, R3, 0x1, -R5 ;  /* 0x0000000103c87824 */ /* 0x000fe200078e0a05 */
[----:B------:R-:W-:Y:S01]  /*0330*/  SHF.R.S32.HI R5, RZ, 0x1f, R8 ;  /* 0x0000001fff057819 */ /* 0x000fe20000011408 */
[----:B------:R-:W-:Y:S01]  /*0340*/  IMAD.U32 R3, R2, 0x20, R7 ;  /* 0x0000002002037824 */ /* 0x000fe200078e0007 */
[C---:B------:R-:W-:Y:S01]  /*0350*/  LOP3.LUT R2, R0.reuse, 0x1ffffffe, RZ, 0xc0, !PT ;  /* 0x1ffffffe00027812 */ /* 0x040fe200078ec0ff */
[----:B------:R-:W-:Y:S01]  /*0360*/  IMAD.SHL.U32 R0, R0, 0x20, RZ ;  /* 0x0000002000007824 */ /* 0x000fe200078e00ff */
[----:B------:R-:W-:Y:S01]  /*0370*/  LOP3.LUT R7, R11, 0xffffffe0, RZ, 0xc0, !PT ;  /* 0xffffffe00b077812 */ /* 0x000fe200078ec0ff */
[----:B------:R-:W-:Y:S01]  /*0380*/  IMAD R200, R12, 0x8, R200 ;  /* 0x000000080cc87824 */ /* 0x000fe200078e02c8 */
[----:B------:R1:W-:Y:S01]  /*0390*/  STL [R1+0x80], R3 ;  /* 0x0000800301007387 */ /* 0x0003e20000100800 */
[----:B------:R-:W-:Y:S02]  /*03a0*/  LEA.HI R4, R4, R203, RZ, 0x2 ;  /* 0x000000cb04047211 */ /* 0x000fe400078f10ff */
[----:B------:R-:W-:Y:S01]  /*03b0*/  LOP3.LUT R0, R0, 0xffffffc0, RZ, 0xc0, !PT ;  /* 0xffffffc000007812 */ /* 0x000fe200078ec0ff */
[----:B------:R-:W-:Y:S01]  /*03c0*/  IMAD.IADD R22, R24, 0x1, -R7 ;  /* 0x0000000118167824 */ /* 0x000fe200078e0a07 */
[----:B------:R-:W-:-:S02]  /*03d0*/  SHF.R.S32.HI R8, RZ, 0x1, R6 ;  /* 0x00000001ff087819 */ /* 0x000fc40000011406 */
[----:B------:R-:W-:Y:S01]  /*03e0*/  SHF.R.S32.HI R7, RZ, 0x1f, R6 ;  /* 0x0000001fff077819 */ /* 0x000fe20000011406 */
[----:B-1----:R-:W-:Y:S01]  /*03f0*/  IMAD.IADD R3, R10, 0x1, -R2 ;  /* 0x000000010a037824 */ /* 0x002fe200078e0a02 */
[----:B------:R-:W-:-:S03]  /*0400*/  LEA.HI R2, R5, R23, RZ, 0x3 ;  /* 0x0000001705027211 */ /* 0x000fc600078f18ff */
[----:B------:R-:W-:Y:S01]  /*0410*/  IMAD R15, R3, 0x8, R0 ;  /* 0x00000008030f7824 */ /* 0x000fe200078e0200 */
[----:B------:R-:W-:Y:S02]  /*0420*/  LOP3.LUT R0, R2, 0xfffffff8, RZ, 0xc0, !PT ;  /* 0xfffffff802007812 */ /* 0x000fe400078ec0ff */
[----:B------:R-:W-:Y:S02]  /*0430*/  SHF.R.S32.HI R2, RZ, 0x1f, R22 ;  /* 0x0000001fff027819 */ /* 0x000fe40000011416 */
[----:B------:R-:W-:Y:S01]  /*0440*/  LOP3.LUT R3, R4, 0xffffffc, RZ, 0xc0, !PT ;  /* 0x0ffffffc04037812 */ /* 0x000fe200078ec0ff */
[----:B------:R-:W-:Y:S01]  /*0450*/  IMAD.IADD R4, R23, 0x1, -R0 ;  /* 0x0000000117047824 */ /* 0x000fe200078e0a00 */
[----:B------:R-:W-:Y:S02]  /*0460*/  LEA.HI R11, R2, R22, RZ, 0x2 ;  /* 0x00000016020b7211 */ /* 0x000fe400078f10ff */
[----:B------:R-:W-:Y:S01]  /*0470*/  SHF.R.S32.HI R0, RZ, 0x1, R9 ;  /* 0x00000001ff007819 */ /* 0x000fe20000011409 */
[C---:B------:R-:W-:Y:S01]  /*0480*/  IMAD.IADD R3, R203.reuse, 0x1, -R3 ;  /* 0x00000001cb037824 */ /* 0x040fe200078e0a03 */
[----:B------:R-:W-:Y:S01]  /*0490*/  SHF.R.S32.HI R2, RZ, 0x2, R11 ;  /* 0x00000002ff027819 */ /* 0x000fe2000001140b */
[----:B------:R-:W-:Y:S01]  /*04a0*/  IMAD.SHL.U32 R203, R203, 0x200, RZ ;  /* 0x00000200cbcb7824 */ /* 0x000fe200078e00ff */
[----:B------:R-:W-:-:S02]  /*04b0*/  LEA.HI R6, R4, R4, RZ, 0x1 ;  /* 0x0000000404067211 */ /* 0x000fc400078f08ff */
[C---:B------:R-:W-:Y:S01]  /*04c0*/  LOP3.LUT P2, RZ, R0.reuse, 0x2, RZ, 0xc0, !PT ;  /* 0x0000000200ff7812 */ /* 0x040fe2000784c0ff */
[----:B------:R-:W-:Y:S01]  /*04d0*/  IMAD.SHL.U32 R0, R0, 0x40, RZ ;  /* 0x0000004000007824 */ /* 0x000fe200078e00ff */
[----:B------:R-:W-:Y:S01]  /*04e0*/  LOP3.LUT R5, R6, 0x3fffffe, RZ, 0xc0, !PT ;  /* 0x03fffffe06057812 */ /* 0x000fe200078ec0ff */
[----:B------:R-:W-:Y:S01]  /*04f0*/  IMAD R21, R3, 0x10, R2 ;  /* 0x0000001003157824 */ /* 0x000fe200078e0202 */
[----:B------:R-:W-:Y:S01]  /*0500*/  LEA.HI R2, R7, R8, RZ, 0x2 ;  /* 0x0000000807027211 */ /* 0x000fe200078f10ff */
[----:B------:R-:W-:Y:S01]  /*0510*/  IMAD R7, R10, 0x2, R203 ;  /* 0x000000020a077824 */ /* 0x000fe200078e02cb */
[----:B------:R-:W-:Y:S01]  /*0520*/  LOP3.LUT R0, R0, 0xc0, RZ, 0xc0, !PT ;  /* 0x000000c000007812 */ /* 0x000fe200078ec0ff */
[----:B------:R-:W-:Y:S01]  /*0530*/  IMAD.IADD R5, R4, 0x1, -R5 ;  /* 0x0000000104057824 */ /* 0x000fe200078e0a05 */
[----:B------:R-:W-:Y:S01]  /*0540*/  LOP3.LUT R2, R2, 0xfffffffc, RZ, 0xc0, !PT ;  /* 0xfffffffc02027812 */ /* 0x000fe200078ec0ff */
[----:B------:R-:W-:Y:S01]  /*0550*/  STL [R1+0x88], R21 ;  /* 0x0000881501007387 */ /* 0x000fe20000100800 */
[----:B------:R-:W-:-:S02]  /*0560*/  LOP3.LUT R4, R0, 0x8, R16, 0xf8, !PT ;  /* 0x0000000800047812 */ /* 0x000fc400078ef810 */
[----:B------:R-:W-:Y:S01]  /*0570*/  SHF.R.U32.HI R3, RZ, 0x3, R0 ;  /* 0x00000003ff037819 */ /* 0x000fe20000011600 */
[----:B------:R-:W-:Y:S01]  /*0580*/  IMAD.IADD R2, R8, 0x1, -R2 ;  /* 0x0000000108027824 */ /* 0x000fe200078e0a02 */
[----:B------:R-:W-:Y:S01]  /*0590*/  SHF.R.S32.HI R0, RZ, 0x1, R6 ;  /* 0x00000001ff007819 */ /* 0x000fe20000011406 */
[----:B------:R-:W-:Y:S01]  /*05a0*/  IMAD R6, R5, 0x20, R7 ;  /* 0x0000002005067824 */ /* 0x000fe200078e0207 */
[----:B------:R-:W-:Y:S01]  /*05b0*/  LOP3.LUT R8, R4, R3, RZ, 0x3c, !PT ;  /* 0x0000000304087212 */ /* 0x000fe200078e3cff */
[----:B------:R-:W-:Y:S01]  /*05c0*/  IMAD.SHL.U32 R5, R14, 0x20, RZ ;  /* 0x000000200e057824 */ /* 0x000fe200078e00ff */
[C---:B------:R-:W-:Y:S01]  /*05d0*/  LOP3.LUT R4, R0.reuse, 0x1, RZ, 0xc0, !PT ;  /* 0x0000000100047812 */ /* 0x040fe200078ec0ff */
[----:B------:R-:W-:Y:S01]  /*05e0*/  IMAD.SHL.U32 R3, R0, 0x40, RZ ;  /* 0x0000004000037824 */ /* 0x000fe200078e00ff */
[C---:B------:R-:W-:Y:S01]  /*05f0*/  LOP3.LUT P3, RZ, R2.reuse, 0x2, RZ, 0xc0, !PT ;  /* 0x0000000202ff7812 */ /* 0x040fe2000786c0ff */
[----:B------:R-:W-:Y:S01]  /*0600*/  IMAD.SHL.U32 R2, R2, 0x40, RZ ;  /* 0x0000004002027824 */ /* 0x000fe200078e00ff */
[----:B------:R-:W-:Y:S01]  /*0610*/  ISETP.NE.U32.AND P1, PT, R4, 0x1, PT ;  /* 0x000000010400780c */ /* 0x000fe20003f25070 */
[----:B------:R-:W-:Y:S01]  /*0620*/  IMAD.SHL.U32 R7, R12, 0x8, RZ ;  /* 0x000000080c077824 */ /* 0x000fe200078e00ff */
[----:B------:R-:W-:Y:S01]  /*0630*/  LOP3.LUT R3, R3, 0xc0, RZ, 0xc0, !PT ;  /* 0x000000c003037812 */ /* 0x000fe200078ec0ff */
[----:B------:R-:W-:Y:S01]  /*0640*/  IMAD.U32 R200, R200, 0x20, R8 ;  /* 0x00000020c8c87824 */ /* 0x000fe200078e0008 */
[----:B------:R-:W-:-:S02]  /*0650*/  LOP3.LUT P0, RZ, R0, 0x2, RZ, 0xc0, !PT ;  /* 0x0000000200ff7812 */ /* 0x000fc4000780c0ff */
[----:B------:R-:W-:Y:S02]  /*0660*/  LEA.HI R3, R3, R3, RZ, 0x1d ;  /* 0x0000000303037211 */ /* 0x000fe400078fe8ff */
[----:B------:R-:W-:Y:S02]  /*0670*/  LOP3.LUT R0, R5, 0xffffff00, RZ, 0xc0, !PT ;  /* 0xffffff0005007812 */ /* 0x000fe400078ec0ff */
[----:B------:R-:W-:Y:S01]  /*0680*/  LOP3.LUT R2, R2, 0xc0, RZ, 0xc0, !PT ;  /* 0x000000c002027812 */ /* 0x000fe200078ec0ff */
[----:B------:R-:W-:Y:S01]  /*0690*/  IMAD.IADD R3, R3, 0x1, R6 ;  /* 0x0000000103037824 */ /* 0x000fe200078e0206 */
[----:B------:R-:W-:Y:S01]  /*06a0*/  LEA R200, R200, 0x3100, 0x1 ;  /* 0x00003100c8c87811 */ /* 0x000fe200078e08ff */
[----:B------:R-:W-:Y:S01]  /*06b0*/  IMAD.IADD R203, R0, 0x1, R203 ;  /* 0x0000000100cb7824 */ /* 0x000fe200078e02cb */
[----:B------:R-:W-:Y:S01]  /*06c0*/  LOP3.LUT R4, R2, 0x8, R7, 0xf8, !PT ;  /* 0x0000000802047812 */ /* 0x000fe200078ef807 */
[----:B------:R-:W-:Y:S01]  /*06d0*/  IMAD.SHL.U32 R20, R3, 0x2, RZ ;  /* 0x0000000203147824 */ /* 0x000fe200078e00ff */
[----:B------:R-:W-:Y:S01]  /*06e0*/  SHF.R.U32.HI R201, RZ, 0x3, R2 ;  /* 0x00000003ffc97819 */ /* 0x000fe20000011602 */
[----:B------:R-:W-:Y:S01]  /*06f0*/  IMAD R2, R13, 0x20, R0 ;  /* 0x000000200d027824 */ /* 0x000fe200078e0200 */
[----:B------:R-:W-:Y:S01]  /*0700*/  IADD3 R3, R217, 0x20, RZ ;  /* 0x00000020d9037810 */ /* 0x000fe20007ffe0ff */
[----:B------:R-:W-:Y:S01]  /*0710*/  IMAD R203, R13, 0x20, R203 ;  /* 0x000000200dcb7824 */ /* 0x000fe200078e02cb */
[C---:B------:R-:W-:Y:S01]  /*0720*/  IADD3 R0, R20.reuse, 0x80, RZ ;  /* 0x0000008014007810 */ /* 0x040fe20007ffe0ff */
[----:B------:R-:W-:Y:S01]  /*0730*/  STL [R1+0x6c], R20 ;  /* 0x00006c1401007387 */ /* 0x000fe20000100800 */
[----:B------:R-:W-:-:S02]  /*0740*/  IADD3 R19, R20, 0x70, RZ ;  /* 0x0000007014137810 */ /* 0x000fc40007ffe0ff */
[----:B------:R-:W-:Y:S01]  /*0750*/  LOP3.LUT R201, R4, R201, RZ, 0x3c, !PT ;  /* 0x000000c904c97212 */ /* 0x000fe200078e3cff */
[----:B------:R-:W-:Y:S01]  /*0760*/  STL [R1+0x7c], R18 ;  /* 0x00007c1201007387 */ /* 0x000fe20000100800 */
[----:B------:R-:W-:Y:S01]  /*0770*/  @P1 IADD3 R19, R0, 0x10, RZ ;  /* 0x0000001000131810 */ /* 0x000fe20007ffe0ff */
[----:B------:R-:W-:Y:S01]  /*0780*/  IMAD R0, R10, 0x20, R23 ;  /* 0x000000200a007824 */ /* 0x000fe200078e0217 */
[----:B------:R-:W-:Y:S01]  /*0790*/  SHF.R.S32.HI R3, RZ, 0x1f, R3 ;  /* 0x0000001fff037819 */ /* 0x000fe20000011403 */
[C---:B------:R-:W-:Y:S01]  /*07a0*/  IMAD.IADD R203, R201.reuse, 0x1, R203 ;  /* 0x00000001c9cb7824 */ /* 0x040fe200078e02cb */
[----:B------:R-:W-:Y:S01]  /*07b0*/  IADD3 R205, R200, 0x20, RZ ;  /* 0x00000020c8cd7810 */ /* 0x000fe20007ffe0ff */
[----:B------:R-:W-:Y:S01]  /*07c0*/  STL [R1+0x70], R19 ;  /* 0x0000701301007387 */ /* 0x000fe20000100800 */
[----:B------:R-:W-:Y:S01]  /*07d0*/  IMAD.IADD R201, R201, 0x1, R2 ;  /* 0x00000001c9c97824 */ /* 0x000fe200078e0202 */
[----:B------:R-:W-:Y:S01]  /*07e0*/  LEA.HI R2, R17, R24, RZ, 0x7 ;  /* 0x0000001811027211 */ /* 0x000fe200078f38ff */
[----:B------:R-:W-:Y:S01]  /*07f0*/  IMAD.IADD R3, R21, 0x1, R15 ;  /* 0x0000000115037824 */ /* 0x000fe200078e020f */
[----:B------:R1:W-:Y:S01]  /*0800*/  STL [R1+0x18], R0 ;  /* 0x0000180001007387 */ /* 0x0003e20000100800 */
[----:B------:R-:W-:-:S02]  /*0810*/  LEA R203, R203, 0x6100, 0x1 ;  /* 0x00006100cbcb7811 */ /* 0x000fc400078e08ff */
[----:B------:R-:W-:Y:S01]  /*0820*/  SHF.R.S32.HI R2, RZ, 0x7, R2 ;  /* 0x00000007ff027819 */ /* 0x000fe20000011402 */
[----:B------:R-:W-:Y:S01]  /*0830*/  STL [R1+0x68], R3 ;  /* 0x0000680301007387 */ /* 0x000fe20000100800 */
[----:B------:R-:W-:Y:S02]  /*0840*/  IADD3 R2, R217, 0x40, RZ ;  /* 0x00000040d9027810 */ /* 0x000fe40007ffe0ff */
[----:B------:R-:W-:Y:S02]  /*0850*/  LEA R201, R201, 0x100, 0x1 ;  /* 0x00000100c9c97811 */ /* 0x000fe400078e08ff */
[----:B------:R-:W-:Y:S02]  /*0860*/  SHF.R.S32.HI R2, RZ, 0x1f, R2 ;  /* 0x0000001fff027819 */ /* 0x000fe40000011402 */
[C---:B------:R-:W-:Y:S02]  /*0870*/  SEL R2, R202.reuse, 0xffffffe0, !P0 ;  /* 0xffffffe0ca027807 */ /* 0x040fe40004000000 */
[----:B------:R-:W-:-:S02]  /*0880*/  SEL R202, R202, 0xffffffe0, !P3 ;  /* 0xffffffe0caca7807 */ /* 0x000fc40005800000 */
[----:B------:R-:W-:Y:S02]  /*0890*/  @P2 IADD3 R205, R200, -0x20, RZ ;  /* 0xffffffe0c8cd2810 */ /* 0x000fe40007ffe0ff */
[----:B------:R-:W-:Y:S01]  /*08a0*/  SHF.R.S32.HI R4, RZ, 0x1f, R217 ;  /* 0x0000001fff047819 */ /* 0x000fe200000114d9 */
[----:B------:R-:W-:Y:S01]  /*08b0*/  IMAD.IADD R204, R203, 0x1, R202 ;  /* 0x00000001cbcc7824 */ /* 0x000fe200078e02ca */
[C---:B------:R-:W-:Y:S01]  /*08c0*/  IADD3 R216, R205.reuse, 0x400, RZ ;  /* 0x00000400cdd87810 */ /* 0x040fe20007ffe0ff */
[----:B------:R-:W-:Y:S01]  /*08d0*/  IMAD.IADD R202, R202, 0x1, R201 ;  /* 0x00000001caca7824 */ /* 0x000fe200078e02c9 */
[C---:B------:R-:W-:Y:S02]  /*08e0*/  IADD3 R215, R205.reuse, 0x800, RZ ;  /* 0x00000800cdd77810 */ /* 0x040fe40007ffe0ff */
[----:B------:R-:W-:Y:S02]  /*08f0*/  IADD3 R214, R205, 0xc00, RZ ;  /* 0x00000c00cdd67810 */ /* 0x000fe40007ffe0ff */
[----:B-1----:R-:W-:-:S02]  /*0900*/  LOP3.LUT R0, R11, 0x7ffffffc, RZ, 0xc0, !PT ;  /* 0x7ffffffc0b007812 */ /* 0x002fc400078ec0ff */
[C---:B------:R-:W-:Y:S02]  /*0910*/  IADD3 R213, R205.reuse, 0x1000, RZ ;  /* 0x00001000cdd57810 */ /* 0x040fe40007ffe0ff */
[C---:B------:R-:W-:Y:S01]  /*0920*/  IADD3 R212, R205.reuse, 0x1400, RZ ;  /* 0x00001400cdd47810 */ /* 0x040fe20007ffe0ff */
[----:B------:R-:W-:Y:S01]  /*0930*/  IMAD.IADD R0, R22, 0x1, -R0 ;  /* 0x0000000116007824 */ /* 0x000fe200078e0a00 */
[C---:B------:R-:W-:Y:S02]  /*0940*/  IADD3 R211, R205.reuse, 0x1800, RZ ;  /* 0x00001800cdd37810 */ /* 0x040fe40007ffe0ff */
[C---:B------:R-:W-:Y:S01]  /*0950*/  IADD3 R210, R205.reuse, 0x1c00, RZ ;  /* 0x00001c00cdd27810 */ /* 0x040fe20007ffe0ff */
[----:B------:R-:W-:Y:S01]  /*0960*/  IMAD.SHL.U32 R0, R0, 0x2, RZ ;  /* 0x0000000200007824 */ /* 0x000fe200078e00ff */
[C---:B------:R-:W-:Y:S02]  /*0970*/  IADD3 R209, R205.reuse, 0x2000, RZ ;  /* 0x00002000cdd17810 */ /* 0x040fe40007ffe0ff */
[----:B------:R-:W-:-:S02]  /*0980*/  IADD3 R208, R205, 0x2400, RZ ;  /* 0x00002400cdd07810 */ /* 0x000fc40007ffe0ff */
[----:B------:R1:W-:Y:S01]  /*0990*/  STL [R1+0x64], R0 ;  /* 0x0000640001007387 */ /* 0x0003e20000100800 */
[C---:B------:R-:W-:Y:S02]  /*09a0*/  IADD3 R207, R205.reuse, 0x2800, RZ ;  /* 0x00002800cdcf7810 */ /* 0x040fe40007ffe0ff */
[----:B------:R-:W-:Y:S01]  /*09b0*/  IADD3 R206, R205, 0x2c00, RZ ;  /* 0x00002c00cdce7810 */ /* 0x000fe20007ffe0ff */
[----:B-1----:R-:W-:-:S05]  /*09c0*/  IMAD.IADD R0, R20, 0x1, R2 ;  /* 0x0000000114007824 */ /* 0x002fca00078e0202 */
[----:B------:R1:W-:Y:S02]  /*09d0*/  STL [R1+0x78], R0 ;  /* 0x0000780001007387 */ /* 0x0003e40000100800 */
[----:B-1----:R-:W-:-:S05]  /*09e0*/  IMAD.IADD R0, R2, 0x1, R19 ;  /* 0x0000000102007824 */ /* 0x002fca00078e0213 */
[----:B------:R1:W-:Y:S02]  /*09f0*/  STL [R1+0x74], R0 ;  /* 0x0000740001007387 */ /* 0x0003e40000100800 */
.L_x_664:
[----:B------:R-:W2:Y:S01]  /*0a00*/  LDL R4, [R1+0x7c] ;  /* 0x00007c0001047983 */ /* 0x000ea20000100800 */
[----:B-1----:R-:W-:Y:S01]  /*0a10*/  IMAD.MOV.U32 R0, RZ, RZ, c[0x0][0x560] ;  /* 0x00015800ff007624 */ /* 0x002fe200078e00ff */
[----:B------:R-:W-:Y:S01]  /*0a20*/  YIELD ;  /* 0x0000000000007946 */ /* 0x000fe20003800000 */
[----:B------:R-:W-:Y:S03]  /*0a30*/  BSSY B0, `(.L_x_591) ;  /* 0x0000016000007945 */ /* 0x000fe60003800000 */
[----:B------:R-:W-:-:S13]  /*0a40*/  ISETP.NE.AND P0, PT, R0, 0x1, PT ;  /* 0x000000010000780c */ /* 0x000fda0003f05270 */
[----:B--2---:R-:W-:Y:S01]  /*0a50*/  @P0 IMAD.HI.U32 R0, R4, c[0x0][0x564], RZ ;  /* 0x0001590004000a27 */ /* 0x004fe200078e00ff */
[----:B------:R-:W-:-:S04]  /*0a60*/  MOV R3, R4 ;  /* 0x0000000400037202 */ /* 0x000fc80000000f00 */
[----:B------:R-:W-:-:S04]  /*0a70*/  @P0 SHF.R.U32.HI R3, RZ, c[0x0][0x568], R0 ;  /* 0x00015a00ff030a19 */ /* 0x000fc80000011600 */
[----:B------:R-:W-:Y:S01]  /*0a80*/  ISETP.GE.AND P0, PT, R3, c[0x0][0x578], PT ;  /* 0x00015e0003007a0c */ /* 0x000fe20003f06270 */
[----:B------:R-:W-:-:S04]  /*0a90*/  IMAD.MOV R2, RZ, RZ, -R3 ;  /* 0x000000ffff027224 */ /* 0x000fc800078e0a03 */
[----:B------:R-:W-:-:S08]  /*0aa0*/  IMAD R2, R2, c[0x0][0x560], R4 ;  /* 0x0001580002027a24 */ /* 0x000fd000078e0204 */
[----:B------:R-:W-:Y:S05]  /*0ab0*/  @!P0 BRA `(.L_x_592) ;  /* 0x0000007000008947 */ /* 0x000fea0003800000 */
[----:B------:R-:W-:-:S04]  /*0ac0*/  MOV R0, c[0x0][0x56c] ;  /* 0x00015b0000007a02 */ /* 0x000fc80000000f00 */
[----:B------:R-:W-:Y:S02]  /*0ad0*/  ISETP.NE.AND P0, PT, R0, 0x1, PT ;  /* 0x000000010000780c */ /* 0x000fe40003f05270 */
[----:B------:R-:W-:-:S11]  /*0ae0*/  MOV R0, R2 ;  /* 0x0000000200007202 */ /* 0x000fd60000000f00 */
[----:B------:R-:W-:-:S05]  /*0af0*/  @P0 IMAD.HI.U32 R4, R2, c[0x0][0x570], RZ ;  /* 0x00015c0002040a27 */ /* 0x000fca00078e00ff */
[----:B------:R-:W-:-:S05]  /*0b00*/  @P0 SHF.R.U32.HI R0, RZ, c[0x0][0x574], R4 ;  /* 0x00015d00ff000a19 */ /* 0x000fca0000011604 */
[----:B------:R-:W-:Y:S01]  /*0b10*/  IMAD R4, R0, c[0x0][0x56c], RZ ;  /* 0x00015b0000047a24 */ /* 0x000fe200078e02ff */
[----:B------:R-:W-:Y:S05]  /*0b20*/  BRA `(.L_x_593) ;  /* 0x0000006000007947 */ /* 0x000fea0003800000 */
.L_x_592:
[----:B------:R-:W-:-:S04]  /*0b30*/  MOV R0, c[0x0][0x554] ;  /* 0x0001550000007a02 */ /* 0x000fc80000000f00 */
[----:B------:R-:W-:Y:S02]  /*0b40*/  ISETP.NE.AND P0, PT, R0, 0x1, PT ;  /* 0x000000010000780c */ /* 0x000fe40003f05270 */
[----:B------:R-:W-:-:S11]  /*0b50*/  MOV R0, R2 ;  /* 0x0000000200007202 */ /* 0x000fd60000000f00 */
[----:B------:R-:W-:-:S05]  /*0b60*/  @P0 IMAD.HI.U32 R4, R2, c[0x0][0x558], RZ ;  /* 0x0001560002040a27 */ /* 0x000fca00078e00ff */
[----:B------:R-:W-:-:S05]  /*0b70*/  @P0 SHF.R.U32.HI R0, RZ, c[0x0][0x55c], R4 ;  /* 0x00015700ff000a19 */ /* 0x000fca0000011604 */
[----:B------:R-:W-:Y:S02]  /*0b80*/  IMAD R4, R0, c[0x0][0x554], RZ ;  /* 0x0001550000047a24 */ /* 0x000fe400078e02ff */
.L_x_593:
[----:B------:R-:W-:Y:S05]  /*0b90*/  BSYNC B0 ;  /* 0x0000000000007941 */ /* 0x000fea0003800000 */
.L_x_591:
[----:B------:R-:W-:Y:S01]  /*0ba0*/  IMAD.MOV.U32 R5, RZ, RZ, c[0x0][0x548] ;  /* 0x00015200ff057624 */ /* 0x000fe200078e00ff */
[----:B------:R-:W-:Y:S01]  /*0bb0*/  ISETP.NE.U32.AND P0, PT, RZ, c[0x0][0x370], PT ;  /* 0x0000dc00ff007a0c */ /* 0x000fe20003f05070 */
[----:B------:R-:W-:Y:S02]  /*0bc0*/  IMAD.IADD R2, R2, 0x1, -R4 ;  /* 0x0000000102027824 */ /* 0x000fe400078e0a04 */
[----:B------:R-:W-:Y:S01]  /*0bd0*/  IMAD.MOV.U32 R6, RZ, RZ, RZ ;  /* 0x000000ffff067224 */ /* 0x000fe200078e00ff */
[----:B------:R-:W-:Y:S01]  /*0be0*/  ISETP.NE.AND P1, PT, R5, 0x1, PT ;  /* 0x000000010500780c */ /* 0x000fe20003f25270 */
[----:B------:R-:W-:Y:S01]  /*0bf0*/  IMAD R2, R3, c[0x0][0x554], R2 ;  /* 0x0001550003027a24 */ /* 0x000fe200078e0202 */
[----:B------:R-:W-:-:S04]  /*0c00*/  ISETP.NE.AND.EX P0, PT, RZ, c[0x0][0x374], PT, P0 ;  /* 0x0000dd00ff007a0c */ /* 0x000fc80003f05300 */
[----:B------:R-:W-:-:S07]  /*0c10*/  MOV R8, R2 ;  /* 0x0000000200087202 */ /* 0x000fce0000000f00 */
[----:B------:R-:W-:-:S04]  /*0c20*/  @P1 IMAD.HI.U32 R3, R2, c[0x0][0x54c], RZ ;  /* 0x0001530002031a27 */ /* 0x000fc800078e00ff */
[----:B------:R-:W-:Y:S01]  /*0c30*/  @P0 IMAD.MOV.U32 R4, RZ, RZ, 0x4 ;  /* 0x00000004ff040424 */ /* 0x000fe200078e00ff */
[----:B------:R-:W-:-:S05]  /*0c40*/  @P1 SHF.R.U32.HI R8, RZ, c[0x0][0x550], R3 ;  /* 0x00015400ff081a19 */ /* 0x000fca0000011603 */
[----:B------:R-:W-:Y:S01]  /*0c50*/  @P0 IMAD.WIDE R4, R8, R4, c[0x0][0x370] ;  /* 0x0000dc0008040625 */ /* 0x000fe200078e0204 */
[----:B------:R-:W-:Y:S01]  /*0c60*/  LOP3.LUT R0, R0, 0x1ffffff, RZ, 0x3c, !PT ;  /* 0x01ffffff00007812 */ /* 0x000fe200078e3cff */
[----:B------:R-:W-:Y:S04]  /*0c70*/  STL [R1+0x5c], R8 ;  /* 0x00005c0801007387 */ /* 0x000fe80000100800 */
[----:B------:R1:W2:Y:S01]  /*0c80*/  @P0 LDG.E R6, [R4.64] ;  /* 0x0000000604060981 */ /* 0x0002a2000c1e1900 */
[----:B------:R-:W-:Y:S01]  /*0c90*/  MOV R3, c[0x0][0x2c4] ;  /* 0x0000b10000037a02 */ /* 0x000fe20000000f00 */
[----:B------:R-:W-:Y:S01]  /*0ca0*/  CS2R R94, SRZ ;  /* 0x00000000005e7805 */ /* 0x000fe2000001ff00 */
[----:B------:R-:W-:Y:S01]  /*0cb0*/  IADD3 R0, R0, c[0x0][0x53c], RZ ;  /* 0x00014f0000007a10 */ /* 0x000fe20007ffe0ff */
[----:B------:R-:W-:Y:S01]  /*0cc0*/  CS2R R92, SRZ ;  /* 0x00000000005c7805 */ /* 0x000fe2000001ff00 */
[----:B------:R-:W-:Y:S01]  /*0cd0*/  ISETP.NE.AND P5, PT, R3, 0x1, PT ;  /* 0x000000010300780c */ /* 0x000fe20003fa5270 */
[----:B------:R-:W-:Y:S01]  /*0ce0*/  CS2R R98, SRZ ;  /* 0x0000000000627805 */ /* 0x000fe2000001ff00 */
[----:B------:R-:W-:Y:S01]  /*0cf0*/  MOV R3, c[0x0][0x2ac] ;  /* 0x0000ab0000037a02 */ /* 0x000fe20000000f00 */
[----:B------:R-:W-:Y:S01]  /*0d00*/  IMAD.SHL.U32 R48, R0, 0x80, RZ ;  /* 0x0000008000307824 */ /* 0x000fe200078e00ff */
[----:B------:R-:W-:Y:S01]  /*0d10*/  CS2R R96, SRZ ;  /* 0x0000000000607805 */ /* 0x000fe2000001ff00 */
[----:B------:R-:W-:Y:S01]  /*0d20*/  IMAD.MOV.U32 R90, RZ, RZ, RZ ;  /* 0x000000ffff5a7224 */ /* 0x000fe200078e00ff */
[----:B------:R-:W-:Y:S01]  /*0d30*/  CS2R R88, SRZ ;  /* 0x0000000000587805 */ /* 0x000fe2000001ff00 */
[----:B------:R-:W-:Y:S01]  /*0d40*/  CS2R R86, SRZ ;  /* 0x0000000000567805 */ /* 0x000fe2000001ff00 */
[----:B------:R-:W-:Y:S01]  /*0d50*/  IADD3 R0, R48, 0x7f, RZ ;  /* 0x0000007f30007810 */ /* 0x000fe20007ffe0ff */
[----:B------:R-:W-:Y:S01]  /*0d60*/  STL [R1+0x58], R48 ;  /* 0x0000583001007387 */ /* 0x000fe20000100800 */
[----:B------:R-:W-:Y:S01]  /*0d70*/  CS2R R84, SRZ ;  /* 0x0000000000547805 */ /* 0x000fe2000001ff00 */
[----:B------:R-:W-:Y:S01]  /*0d80*/  IMAD.MOV.U32 R9, RZ, RZ, RZ ;  /* 0x000000ffff097224 */ /* 0x000fe200078e00ff */
[----:B------:R-:W-:Y:S01]  /*0d90*/  MOV R78, RZ ;  /* 0x000000ff004e7202 */ /* 0x000fe20000000f00 */
[----:B------:R-:W-:Y:S01]  /*0da0*/  CS2R R10, SRZ ;  /* 0x00000000000a7805 */ /* 0x000fe2000001ff00 */
[----:B------:R-:W-:Y:S01]  /*0db0*/  IMAD.MOV.U32 R76, RZ, RZ, RZ ;  /* 0x000000ffff4c7224 */ /* 0x000fe200078e00ff */
[----:B------:R-:W-:Y:S01]  /*0dc0*/  CS2R R12, SRZ ;  /* 0x00000000000c7805 */ /* 0x000fe2000001ff00 */
[----:B------:R-:W-:Y:S01]  /*0dd0*/  IMAD.MOV.U32 R82, RZ, RZ, RZ ;  /* 0x000000ffff527224 */ /* 0x000fe200078e00ff */
[----:B------:R-:W-:Y:S01]  /*0de0*/  MOV R80, RZ ;  /* 0x000000ff00507202 */ /* 0x000fe20000000f00 */
[----:B------:R-:W-:Y:S01]  /*0df0*/  IMAD.MOV.U32 R74, RZ, RZ, RZ ;  /* 0x000000ffff4a7224 */ /* 0x000fe200078e00ff */
[----:B------:R-:W-:Y:S01]  /*0e00*/  CS2R R14, SRZ ;  /* 0x00000000000e7805 */ /* 0x000fe2000001ff00 */
[----:B-1----:R-:W-:Y:S01]  /*0e10*/  IMAD.MOV.U32 R5, RZ, RZ, 0x40 ;  /* 0x00000040ff057424 */ /* 0x002fe200078e00ff */
[----:B------:R-:W-:Y:S01]  /*0e20*/  MOV R70, RZ ;  /* 0x000000ff00467202 */ /* 0x000fe20000000f00 */
[----:B------:R-:W-:Y:S01]  /*0e30*/  @P5 IMAD.HI.U32 R4, R0, c[0x0][0x2c8], RZ ;  /* 0x0000b20000045a27 */ /* 0x000fe200078e00ff */
[----:B------:R-:W-:Y:S01]  /*0e40*/  CS2R R16, SRZ ;  /* 0x0000000000107805 */ /* 0x000fe2000001ff00 */
[----:B------:R-:W-:Y:S01]  /*0e50*/  CS2R R18, SRZ ;  /* 0x0000000000127805 */ /* 0x000fe2000001ff00 */
[----:B------:R-:W-:Y:S01]  /*0e60*/  IADD3 R5, R5, -c[0x0][0x168], RZ ;  /* 0x80005a0005057a10 */ /* 0x000fe20007ffe0ff */
[----:B------:R-:W-:Y:S01]  /*0e70*/  IMAD.MOV.U32 R72, RZ, RZ, RZ ;  /* 0x000000ffff487224 */ /* 0x000fe200078e00ff */
[----:B------:R-:W-:Y:S01]  /*0e80*/  @P5 SHF.R.U32.HI R0, RZ, c[0x0][0x2cc], R4 ;  /* 0x0000b300ff005a19 */ /* 0x000fe20000011604 */
[----:B------:R-:W-:Y:S01]  /*0e90*/  IMAD.MOV.U32 R68, RZ, RZ, RZ ;  /* 0x000000ffff447224 */ /* 0x000fe200078e00ff */
[----:B------:R-:W-:Y:S01]  /*0ea0*/  MOV R164, RZ ;  /* 0x000000ff00a47202 */ /* 0x000fe20000000f00 */
[----:B------:R-:W-:Y:S01]  /*0eb0*/  IMAD.MOV.U32 R166, RZ, RZ, RZ ;  /* 0x000000ffffa67224 */ /* 0x000fe200078e00ff */
[----:B------:R-:W-:Y:S01]  /*0ec0*/  CS2R R20, SRZ ;  /* 0x0000000000147805 */ /* 0x000fe2000001ff00 */
[----:B------:R-:W-:Y:S01]  /*0ed0*/  IMAD.MOV.U32 R170, RZ, RZ, RZ ;  /* 0x000000ffffaa7224 */ /* 0x000fe200078e00ff */
[----:B------:R-:W-:Y:S01]  /*0ee0*/  MOV R162, RZ ;  /* 0x000000ff00a27202 */ /* 0x000fe20000000f00 */
[----:B------:R-:W-:Y:S01]  /*0ef0*/  IMAD.MOV.U32 R168, RZ, RZ, RZ ;  /* 0x000000ffffa87224 */ /* 0x000fe200078e00ff */
[----:B------:R-:W-:Y:S01]  /*0f00*/  CS2R R22, SRZ ;  /* 0x0000000000167805 */ /* 0x000fe2000001ff00 */
        /* <DEDUP_REMOVED lines=39> */
[----:B--2---:R1:W-:Y:S02]  /*1180*/  STL [R1+0x38], R6 ;  /* 0x0000380601007387 */ /* 0x0043e40000100800 */
[----:B-1----:R-:W-:-:S02]  /*1190*/  IMAD R6, R3, c[0x0][0x1d0], RZ ;  /* 0x0000740003067a24 */ /* 0x002fc400078e02ff */
[----:B------:R-:W-:-:S03]  /*11a0*/  IMAD R3, R3, c[0x0][0x1d0], R5 ;  /* 0x0000740003037a24 */ /* 0x000fc600078e0205 */
[----:B------:R-:W-:Y:S01]  /*11b0*/  IADD3 R5, R6, 0x3f, RZ ;  /* 0x0000003f06057810 */ /* 0x000fe20007ffe0ff */
[----:B------:R-:W-:-:S03]  /*11c0*/  IMAD.IADD R0, R3, 0x1, R0 ;  /* 0x0000000103007824 */ /* 0x000fc600078e0200 */
[----:B------:R-:W-:Y:S02]  /*11d0*/  SHF.R.S32.HI R3, RZ, 0x1f, R5 ;  /* 0x0000001fff037819 */ /* 0x000fe40000011405 */
[----:B------:R-:W-:Y:S02]  /*11e0*/  SHF.R.S32.HI R4, RZ, 0x1f, R0 ;  /* 0x0000001fff047819 */ /* 0x000fe40000011400 */
[----:B------:R-:W-:Y:S02]  /*11f0*/  LEA.HI R3, R3, R5, RZ, 0x6 ;  /* 0x0000000503037211 */ /* 0x000fe400078f30ff */
[----:B------:R-:W-:Y:S01]  /*1200*/  LEA.HI R4, R4, R0, RZ, 0x6 ;  /* 0x0000000004047211 */ /* 0x000fe200078f30ff */
[----:B------:R-:W-:Y:S01]  /*1210*/  IMAD.MOV R0, RZ, RZ, -R8 ;  /* 0x000000ffff007224 */ /* 0x000fe200078e0a08 */
[----:B------:R-:W-:Y:S02]  /*1220*/  SHF.R.S32.HI R3, RZ, 0x6, R3 ;  /* 0x00000006ff037819 */ /* 0x000fe40000011403 */
[----:B------:R-:W-:Y:S01]  /*1230*/  SHF.R.S32.HI R4, RZ, 0x6, R4 ;  /* 0x00000006ff047819 */ /* 0x000fe20000011404 */
[----:B------:R-:W-:Y:S01]  /*1240*/  IMAD R6, R0, c[0x0][0x548], R2 ;  /* 0x0001520000067a24 */ /* 0x000fe200078e0202 */
[----:B------:R-:W-:-:S02]  /*1250*/  PRMT R0, RZ, 0x7610, R0 ;  /* 0x00007610ff007816 */ /* 0x000fc40000000000 */
[----:B------:R-:W-:Y:S02]  /*1260*/  IMNMX R183, R3, R4, PT ;  /* 0x0000000403b77217 */ /* 0x000fe40003800200 */
[----:B------:R1:W-:Y:S01]  /*1270*/  STL [R1+0x60], R6 ;  /* 0x0000600601007387 */ /* 0x0003e20000100800 */
[----:B------:R-:W-:Y:S02]  /*1280*/  MOV R5, RZ ;  /* 0x000000ff00057202 */ /* 0x000fe40000000f00 */
[----:B------:R-:W-:-:S13]  /*1290*/  ISETP.GE.AND P0, PT, R183, 0x1, PT ;  /* 0x00000001b700780c */ /* 0x000fda0003f06270 */
[----:B------:R-:W-:Y:S05]  /*12a0*/  @!P0 BRA `(.L_x_594) ;  /* 0x0000e56000008947 */ /* 0x000fea0003800000 */
[----:B------:R-:W2:Y:S01]  /*12b0*/  LDL R7, [R1+0x18] ;  /* 0x0000180001077983 */ /* 0x000ea20000100800 */
[----:B------:R-:W-:-:S04]  /*12c0*/  ISETP.NE.U32.AND P1, PT, RZ, c[0x0][0x340], PT ;  /* 0x0000d000ff007a0c */ /* 0x000fc80003f25070 */
[----:B------:R-:W-:-:S13]  /*12d0*/  ISETP.NE.AND.EX P1, PT, RZ, c[0x0][0x344], PT, P1 ;  /* 0x0000d100ff007a0c */ /* 0x000fda0003f25310 */
[----:B------:R-:W-:-:S05]  /*12e0*/  @P1 MOV R2, 0x4 ;  /* 0x0000000400021802 */ /* 0x000fca0000000f00 */
[----:B------:R-:W-:-:S05]  /*12f0*/  @P1 IMAD.WIDE R2, R8, R2, c[0x0][0x340] ;  /* 0x0000d00008021625 */ /* 0x000fca00078e0202 */
[----:B------:R3:W5:Y:S01]  /*1300*/  @P1 LDG.E R13, [R2.64] ;  /* 0x00000006020d1981 */ /* 0x000762000c1e1900 */
[----:B------:R-:W-:Y:S02]  /*1310*/  SHF.R.S32.HI R18, RZ, 0x1f, R6 ;  /* 0x0000001fff127819 */ /* 0x000fe40000011406 */
[C---:B------:R-:W-:Y:S02]  /*1320*/  IADD3 R49, R217.reuse, 0x20, RZ ;  /* 0x00000020d9317810 */ /* 0x040fe40007ffe0ff */
[----:B------:R-:W-:Y:S01]  /*1330*/  ISETP.GE.AND P6, PT, R217, c[0x0][0x198], PT ;  /* 0x00006600d9007a0c */ /* 0x000fe20003fc6270 */
[----:B------:R-:W-:Y:S01]  /*1340*/  IMAD R0, R18, c[0x0][0x1b8], RZ ;  /* 0x00006e0012007a24 */ /* 0x000fe200078e02ff */
[----:B------:R-:W-:-:S03]  /*1350*/  ISETP.GE.AND P4, PT, R49, c[0x0][0x198], PT ;  /* 0x0000660031007a0c */ /* 0x000fc60003f86270 */
[C---:B------:R-:W-:Y:S02]  /*1360*/  IMAD R5, R6.reuse, c[0x0][0x1bc], R0 ;  /* 0x00006f0006057a24 */ /* 0x040fe400078e0200 */
[----:B---3--:R-:W-:Y:S01]  /*1370*/  IMAD.WIDE.U32 R2, R6, c[0x0][0x1b8], RZ ;  /* 0x00006e0006027a25 */ /* 0x008fe200078e00ff */
[----:B-1----:R-:W-:-:S04]  /*1380*/  SHF.R.S32.HI R6, RZ, 0x1f, R8 ;  /* 0x0000001fff067819 */ /* 0x002fc80000011408 */
[----:B------:R-:W-:Y:S01]  /*1390*/  IADD3 R3, R3, R5, RZ ;  /* 0x0000000503037210 */ /* 0x000fe20007ffe0ff */
[----:B------:R-:W-:-:S04]  /*13a0*/  IMAD R5, R6, c[0x0][0x1c0], RZ ;  /* 0x0000700006057a24 */ /* 0x000fc800078e02ff */
[C---:B------:R-:W-:Y:S02]  /*13b0*/  IMAD R5, R8.reuse, c[0x0][0x1c4], R5 ;  /* 0x0000710008057a24 */ /* 0x040fe400078e0205 */
[----:B------:R-:W-:-:S05]  /*13c0*/  IMAD.WIDE.U32 R2, R8, c[0x0][0x1c0], R2 ;  /* 0x0000700008027a25 */ /* 0x000fca00078e0002 */
[----:B------:R-:W-:Y:S02]  /*13d0*/  IADD3 R3, R3, R5, RZ ;  /* 0x0000000503037210 */ /* 0x000fe40007ffe0ff */
[----:B--2---:R-:W-:Y:S02]  /*13e0*/  IADD3 R4, R7, R48, RZ ;  /* 0x0000003007047210 */ /* 0x004fe40007ffe0ff */
[----:B------:R-:W-:-:S03]  /*13f0*/  IADD3 R48, R217, 0x40, RZ ;  /* 0x00000040d9307810 */ /* 0x000fc60007ffe0ff */
[----:B------:R-:W-:Y:S01]  /*1400*/  @P5 IMAD.HI.U32 R7, R4, c[0x0][0x2c8], RZ ;  /* 0x0000b20004075a27 */ /* 0x000fe200078e00ff */
[----:B------:R-:W-:-:S03]  /*1410*/  ISETP.GE.AND P3, PT, R48, c[0x0][0x198], PT ;  /* 0x0000660030007a0c */ /* 0x000fc60003f66270 */
[----:B------:R-:W-:Y:S01]  /*1420*/  IMAD.MOV.U32 R0, RZ, RZ, R4 ;  /* 0x000000ffff007224 */ /* 0x000fe200078e0004 */
[----:B------:R-:W-:-:S04]  /*1430*/  @P5 SHF.R.U32.HI R0, RZ, c[0x0][0x2cc], R7 ;  /* 0x0000b300ff005a19 */ /* 0x000fc80000011607 */
[--C-:B------:R-:W-:Y:S01]  /*1440*/  SHF.R.S32.HI R6, RZ, 0x1f, R0.reuse ;  /* 0x0000001fff067819 */ /* 0x100fe20000011400 */
[----:B------:R-:W-:Y:S02]  /*1450*/  IMAD.MOV R7, RZ, RZ, -R0 ;  /* 0x000000ffff077224 */ /* 0x000fe400078e0a00 */
[----:B------:R-:W-:-:S04]  /*1460*/  IMAD.WIDE.U32 R2, R0, c[0x0][0x1b0], R2 ;  /* 0x00006c0000027a25 */ /* 0x000fc800078e0002 */
[----:B------:R-:W-:Y:S02]  /*1470*/  IMAD R5, R6, c[0x0][0x1b0], RZ ;  /* 0x00006c0006057a24 */ /* 0x000fe400078e02ff */
[----:B------:R-:W-:Y:S02]  /*1480*/  IMAD R4, R7, c[0x0][0x2c4], R4 ;  /* 0x0000b10007047a24 */ /* 0x000fe400078e0204 */
[----:B------:R-:W-:-:S03]  /*1490*/  IMAD R5, R0, c[0x0][0x1b4], R5 ;  /* 0x00006d0000057a24 */ /* 0x000fc600078e0205 */
[----:B------:R-:W-:Y:S01]  /*14a0*/  SHF.R.S32.HI R0, RZ, 0x1f, R4 ;  /* 0x0000001fff007819 */ /* 0x000fe20000011404 */
[----:B------:R-:W-:Y:S02]  /*14b0*/  IMAD.IADD R3, R3, 0x1, R5 ;  /* 0x0000000103037824 */ /* 0x000fe400078e0205 */
[----:B------:R-:W-:Y:S02]  /*14c0*/  @!P1 IMAD.MOV.U32 R13, RZ, RZ, R8 ;  /* 0x000000ffff0d9224 */ /* 0x000fe400078e0008 */
[----:B------:R-:W-:Y:S02]  /*14d0*/  IMAD R0, R0, c[0x0][0x1a8], RZ ;  /* 0x00006a0000007a24 */ /* 0x000fe400078e02ff */
[----:B------:R-:W-:-:S04]  /*14e0*/  IMAD.WIDE.U32 R2, R4, c[0x0][0x1a8], R2 ;  /* 0x00006a0004027a25 */ /* 0x000fc800078e0002 */
[----:B------:R-:W-:Y:S01]  /*14f0*/  IMAD R4, R4, c[0x0][0x1ac], R0 ;  /* 0x00006b0004047a24 */ /* 0x000fe200078e0200 */
[----:B------:R-:W-:-:S04]  /*1500*/  LEA R12, P0, R2, c[0x0][0x160], 0x1 ;  /* 0x00005800020c7a11 */ /* 0x000fc800078008ff */
[----:B------:R-:W-:-:S04]  /*1510*/  IADD3 R4, R3, R4, RZ ;  /* 0x0000000403047210 */ /* 0x000fc80007ffe0ff */
[----:B------:R-:W-:Y:S01]  /*1520*/  LEA.HI.X R10, R2, c[0x0][0x164], R4, 0x1, P0 ;  /* 0x00005900020a7a11 */ /* 0x000fe200000f0c04 */
[----:B------:R-:W-:Y:S05]  /*1530*/  BRA.DIV ~URZ, `(.L_x_595) ;  /* 0x000104627f007947 */ /* 0x000fea000b800000 */
[----:B------:R1:W2:Y:S02]  /*1540*/  SHFL.IDX PT, R5, R10, RZ, 0x1c1f ;  /* 0x001c1fff0a057589 */ /* 0x0002a400000e0000 */
.L_x_665:
[----:B------:R-:W-:Y:S05]  /*1550*/  BRA.DIV ~URZ, `(.L_x_596) ;  /* 0x000104b27f007947 */ /* 0x000fea000b800000 */
[----:B------:R3:W4:Y:S02]  /*1560*/  SHFL.IDX PT, R0, R12, RZ, 0x1c1f ;  /* 0x001c1fff0c007589 */ /* 0x00072400000e0000 */
.L_x_666:
[----:B---3--:R-:W3:Y:S04]  /*1570*/  LDL R3, [R1+0x58] ;  /* 0x0000580001037983 */ /* 0x008ee80000100800 */
[----:B------:R-:W1:Y:S01]  /*1580*/  S2R R4, SR_TID.X ;  /* 0x0000000000047919 */ /* 0x000e620000002100 */
[----:B------:R-:W-:-:S04]  /*1590*/  IMAD.MOV.U32 R14, RZ, RZ, c[0x0][0x2c4] ;  /* 0x0000b100ff0e7624 */ /* 0x000fc800078e00ff */
[----:B------:R-:W-:Y:S01]  /*15a0*/  IMAD R14, R14, c[0x0][0x168], RZ ;  /* 0x00005a000e0e7a24 */ /* 0x000fe200078e02ff */
[----:B-1----:R-:W-:-:S04]  /*15b0*/  SHF.R.S32.HI R2, RZ, 0x1f, R4 ;  /* 0x0000001fff027819 */ /* 0x002fc80000011404 */
[----:B------:R-:W-:-:S04]  /*15c0*/  LEA.HI R2, R2, R4, RZ, 0x2 ;  /* 0x0000000402027211 */ /* 0x000fc800078f10ff */
[----:B------:R-:W-:Y:S01]  /*15d0*/  SHF.R.S32.HI R2, RZ, 0x2, R2 ;  /* 0x00000002ff027819 */ /* 0x000fe20000011402 */
[----:B------:R-:W-:Y:S04]  /*15e0*/  BSSY B0, `(.L_x_597) ;  /* 0x0000019000007945 */ /* 0x000fe80003800000 */
[----:B---3--:R-:W-:-:S05]  /*15f0*/  IMAD.IADD R11, R2, 0x1, R3 ;  /* 0x00000001020b7824 */ /* 0x008fca00078e0203 */
[----:B------:R-:W-:-:S13]  /*1600*/  ISETP.GE.AND P0, PT, R11, R14, PT ;  /* 0x0000000e0b00720c */ /* 0x000fda0003f06270 */
[----:B------:R-:W-:Y:S05]  /*1610*/  @P0 BRA `(.L_x_598) ;  /* 0x0000015000000947 */ /* 0x000fea0003800000 */
[----:B------:R-:W3:Y:S01]  /*1620*/  LDL R4, [R1+0x80] ;  /* 0x0000800001047983 */ /* 0x000ee20000100800 */
[C---:B------:R-:W-:Y:S02]  /*1630*/  IADD3 R17, R217.reuse, 0x20, RZ ;  /* 0x00000020d9117810 */ /* 0x040fe40007ffe0ff */
[C---:B------:R-:W-:Y:S02]  /*1640*/  IADD3 R19, R217.reuse, 0x20, RZ ;  /* 0x00000020d9137810 */ /* 0x040fe40007ffe0ff */
[C---:B------:R-:W-:Y:S02]  /*1650*/  IADD3 R15, R217.reuse, 0x40, RZ ;  /* 0x00000040d90f7810 */ /* 0x040fe40007ffe0ff */
[C---:B------:R-:W-:Y:S02]  /*1660*/  IADD3 R16, R217.reuse, 0x40, RZ ;  /* 0x00000040d9107810 */ /* 0x040fe40007ffe0ff */
[----:B----4-:R-:W-:Y:S02]  /*1670*/  LEA R8, P2, R217, R0, 0x1 ;  /* 0x00000000d9087211 */ /* 0x010fe400078408ff */
[----:B------:R-:W-:-:S02]  /*1680*/  SHF.R.S32.HI R20, RZ, 0x1f, R217 ;  /* 0x0000001fff147819 */ /* 0x000fc400000114d9 */
[-C--:B------:R-:W-:Y:S02]  /*1690*/  LEA R6, P1, R17, R0.reuse, 0x1 ;  /* 0x0000000011067211 */ /* 0x080fe400078208ff */
[----:B------:R-:W-:Y:S02]  /*16a0*/  SHF.R.S32.HI R19, RZ, 0x1f, R19 ;  /* 0x0000001fff137819 */ /* 0x000fe40000011413 */
[----:B------:R-:W-:Y:S02]  /*16b0*/  SHF.R.S32.HI R16, RZ, 0x1f, R16 ;  /* 0x0000001fff107819 */ /* 0x000fe40000011410 */
[----:B------:R-:W-:Y:S02]  /*16c0*/  LEA R2, P0, R15, R0, 0x1 ;  /* 0x000000000f027211 */ /* 0x000fe400078008ff */
[-C--:B--2---:R-:W-:Y:S02]  /*16d0*/  LEA.HI.X R9, R217, R5.reuse, R20, 0x1, P2 ;  /* 0x00000005d9097211 */ /* 0x084fe400010f0c14 */
[----:B------:R-:W-:-:S02]  /*16e0*/  LEA.HI.X R7, R17, R5, R19, 0x1, P1 ;  /* 0x0000000511077211 */ /* 0x000fc400008f0c13 */
[----:B------:R-:W-:Y:S01]  /*16f0*/  LEA.HI.X R3, R15, R5, R16, 0x1, P0 ;  /* 0x000000050f037211 */ /* 0x000fe200000f0c10 */
[----:B---3--:R-:W-:-:S05]  /*1700*/  IMAD.SHL.U32 R0, R4, 0x2, RZ ;  /* 0x0000000204007824 */ /* 0x008fca00078e00ff */
[----:B------:R-:W-:Y:S01]  /*1710*/  @!PT LDS RZ, [RZ] ;  /* 0x00000000fffff984 */ /* 0x000fe20000000800 */
[----:B------:R-:W-:Y:S01]  /*1720*/  @!PT LDS RZ, [RZ] ;  /* 0x00000000fffff984 */ /* 0x000fe20000000800 */
[----:B------:R-:W-:Y:S01]  /*1730*/  @!PT LDS RZ, [RZ] ;  /* 0x00000000fffff984 */ /* 0x000fe20000000800 */
[----:B------:R1:W-:Y:S04]  /*1740*/  LDGSTS.E.BYPASS.LTC128B.128 [R0+0x6100], [R8.64], !P6 ;  /* 0x0610000008007fae */ /* 0x0003e8000f101d46 */
[----:B------:R1:W-:Y:S04]  /*1750*/  LDGSTS.E.BYPASS.LTC128B.128 [R0+0x8100], [R6.64], !P4 ;  /* 0x0810000006007fae */ /* 0x0003e8000e101d46 */
[----:B------:R1:W-:Y:S02]  /*1760*/  LDGSTS.E.BYPASS.LTC128B.128 [R0+0xa100], [R2.64], !P3 ;  /* 0x0a10000002007fae */ /* 0x0003e4000d901d46 */
.L_x_598:
[----:B------:R-:W-:Y:S05]  /*1770*/  BSYNC B0 ;  /* 0x0000000000007941 */ /* 0x000fea0003800000 */
.L_x_597:
[----:B------:R-:W-:Y:S05]  /*1780*/  BRA.DIV ~URZ, `(.L_x_599) ;  /* 0x000102f27f007947 */ /* 0x000fea000b800000 */
[----:B--2---:R2:W3:Y:S04]  /*1790*/  SHFL.IDX PT, R5, R10, 0x1, 0x1c1f ;  /* 0x003c1f000a057f89 */ /* 0x0044e800000e0000 */
[----:B-1--4-:R2:W1:Y:S02]  /*17a0*/  SHFL.IDX PT, R0, R12, 0x1, 0x1c1f ;  /* 0x003c1f000c007f89 */ /* 0x01246400000e0000 */
.L_x_667:
[----:B------:R-:W-:Y:S01]  /*17b0*/  IADD3 R2, R11, 0x20, RZ ;  /* 0x000000200b027810 */ /* 0x000fe20007ffe0ff */
[----:B------:R-:W-:Y:S03]  /*17c0*/  BSSY B0, `(.L_x_600) ;  /* 0x0000018000007945 */ /* 0x000fe60003800000 */
[----:B------:R-:W-:-:S13]  /*17d0*/  ISETP.GE.AND P0, PT, R2, R14, PT ;  /* 0x0000000e0200720c */ /* 0x000fda0003f06270 */
[----:B------:R-:W-:Y:S05]  /*17e0*/  @P0 BRA `(.L_x_601) ;  /* 0x0000015000000947 */ /* 0x000fea0003800000 */
[----:B------:R-:W4:Y:S01]  /*17f0*/  LDL R4, [R1+0x80] ;  /* 0x0000800001047983 */ /* 0x000f220000100800 */
[C---:B------:R-:W-:Y:S02]  /*1800*/  IADD3 R17, R217.reuse, 0x20, RZ ;  /* 0x00000020d9117810 */ /* 0x040fe40007ffe0ff */
[C---:B------:R-:W-:Y:S02]  /*1810*/  IADD3 R19, R217.reuse, 0x20, RZ ;  /* 0x00000020d9137810 */ /* 0x040fe40007ffe0ff */
[C---:B------:R-:W-:Y:S02]  /*1820*/  IADD3 R15, R217.reuse, 0x40, RZ ;  /* 0x00000040d90f7810 */ /* 0x040fe40007ffe0ff */
[C---:B------:R-:W-:Y:S02]  /*1830*/  IADD3 R16, R217.reuse, 0x40, RZ ;  /* 0x00000040d9107810 */ /* 0x040fe40007ffe0ff */
[----:B-1----:R-:W-:Y:S02]  /*1840*/  LEA R8, P2, R217, R0, 0x1 ;  /* 0x00000000d9087211 */ /* 0x002fe400078408ff */
[----:B------:R-:W-:-:S02]  /*1850*/  SHF.R.S32.HI R20, RZ, 0x1f, R217 ;  /* 0x0000001fff147819 */ /* 0x000fc400000114d9 */
[-C--:B------:R-:W-:Y:S02]  /*1860*/  LEA R6, P1, R17, R0.reuse, 0x1 ;  /* 0x0000000011067211 */ /* 0x080fe400078208ff */
[----:B------:R-:W-:Y:S02]  /*1870*/  SHF.R.S32.HI R19, RZ, 0x1f, R19 ;  /* 0x0000001fff137819 */ /* 0x000fe40000011413 */
[----:B------:R-:W-:Y:S02]  /*1880*/  SHF.R.S32.HI R16, RZ, 0x1f, R16 ;  /* 0x0000001fff107819 */ /* 0x000fe40000011410 */
[----:B------:R-:W-:Y:S02]  /*1890*/  LEA R2, P0, R15, R0, 0x1 ;  /* 0x000000000f027211 */ /* 0x000fe400078008ff */
[-C--:B---3--:R-:W-:Y:S02]  /*18a0*/  LEA.HI.X R9, R217, R5.reuse, R20, 0x1, P2 ;  /* 0x00000005d9097211 */ /* 0x088fe400010f0c14 */
[----:B------:R-:W-:-:S02]  /*18b0*/  LEA.HI.X R7, R17, R5, R19, 0x1, P1 ;  /* 0x0000000511077211 */ /* 0x000fc400008f0c13 */
[----:B------:R-:W-:Y:S01]  /*18c0*/  LEA.HI.X R3, R15, R5, R16, 0x1, P0 ;  /* 0x000000050f037211 */ /* 0x000fe200000f0c10 */
[----:B----4-:R-:W-:-:S05]  /*18d0*/  IMAD.SHL.U32 R0, R4, 0x2, RZ ;  /* 0x0000000204007824 */ /* 0x010fca00078e00ff */
[----:B------:R-:W-:Y:S01]  /*18e0*/  @!PT LDS RZ, [RZ] ;  /* 0x00000000fffff984 */ /* 0x000fe20000000800 */
[----:B------:R-:W-:Y:S01]  /*18f0*/  @!PT LDS RZ, [RZ] ;  /* 0x00000000fffff984 */ /* 0x000fe20000000800 */
[----:B------:R-:W-:Y:S01]  /*1900*/  @!PT LDS RZ, [RZ] ;  /* 0x00000000fffff984 */ /* 0x000fe20000000800 */
[----:B------:R1:W-:Y:S04]  /*1910*/  LDGSTS.E.BYPASS.LTC128B.128 [R0+0x6900], [R8.64], !P6 ;  /* 0x0690000008007fae */ /* 0x0003e8000f101d46 */
[----:B------:R1:W-:Y:S04]  /*1920*/  LDGSTS.E.BYPASS.LTC128B.128 [R0+0x8900], [R6.64], !P4 ;  /* 0x0890000006007fae */ /* 0x0003e8000e101d46 */
[----:B------:R1:W-:Y:S02]  /*1930*/  LDGSTS.E.BYPASS.LTC128B.128 [R0+0xa900], [R2.64], !P3 ;  /* 0x0a90000002007fae */ /* 0x0003e4000d901d46 */
.L_x_601:
[----:B------:R-:W-:Y:S05]  /*1940*/  BSYNC B0 ;  /* 0x0000000000007941 */ /* 0x000fea0003800000 */
.L_x_600:
[----:B------:R-:W-:Y:S05]  /*1950*/  BRA.DIV ~URZ, `(.L_x_602) ;  /* 0x000101f27f007947 */ /* 0x000fea000b800000 */
[----:B---3--:R3:W4:Y:S02]  /*1960*/  SHFL.IDX PT, R5, R10, 0x2, 0x1c1f ;  /* 0x005c1f000a057f89 */ /* 0x00872400000e0000 */
.L_x_668:
[----:B------:R-:W-:Y:S05]  /*1970*/  BRA.DIV ~URZ, `(.L_x_603) ;  /* 0x000102427f007947 */ /* 0x000fea000b800000 */
[----:B-1----:R1:W2:Y:S02]  /*1980*/  SHFL.IDX PT, R0, R12, 0x2, 0x1c1f ;  /* 0x005c1f000c007f89 */ /* 0x0022a400000e0000 */
.L_x_669:
[----:B------:R-:W-:Y:S01]  /*1990*/  IADD3 R2, R11, 0x40, RZ ;  /* 0x000000400b027810 */ /* 0x000fe20007ffe0ff */
[----:B------:R-:W-:Y:S03]  /*19a0*/  BSSY B0, `(.L_x_604) ;  /* 0x0000018000007945 */ /* 0x000fe60003800000 */
[----:B------:R-:W-:-:S13]  /*19b0*/  ISETP.GE.AND P0, PT, R2, R14, PT ;  /* 0x0000000e0200720c */ /* 0x000fda0003f06270 */
[----:B------:R-:W-:Y:S05]  /*19c0*/  @P0 BRA `(.L_x_605) ;  /* 0x0000015000000947 */ /* 0x000fea0003800000 */
[----:B---3--:R-:W3:Y:S01]  /*19d0*/  LDL R4, [R1+0x80] ;  /* 0x0000800001047983 */ /* 0x008ee20000100800 */
[C---:B------:R-:W-:Y:S02]  /*19e0*/  IADD3 R17, R217.reuse, 0x20, RZ ;  /* 0x00000020d9117810 */ /* 0x040fe40007ffe0ff */
[C---:B------:R-:W-:Y:S02]  /*19f0*/  IADD3 R19, R217.reuse, 0x20, RZ ;  /* 0x00000020d9137810 */ /* 0x040fe40007ffe0ff */
[C---:B------:R-:W-:Y:S02]  /*1a00*/  IADD3 R15, R217.reuse, 0x40, RZ ;  /* 0x00000040d90f7810 */ /* 0x040fe40007ffe0ff */
[C---:B------:R-:W-:Y:S02]  /*1a10*/  IADD3 R16, R217.reuse, 0x40, RZ ;  /* 0x00000040d9107810 */ /* 0x040fe40007ffe0ff */
[----:B--2---:R-:W-:Y:S02]  /*1a20*/  LEA R8, P2, R217, R0, 0x1 ;  /* 0x00000000d9087211 */ /* 0x004fe400078408ff */
[----:B------:R-:W-:-:S02]  /*1a30*/  SHF.R.S32.HI R20, RZ, 0x1f, R217 ;  /* 0x0000001fff147819 */ /* 0x000fc400000114d9 */
[-C--:B------:R-:W-:Y:S02]  /*1a40*/  LEA R6, P1, R17, R0.reuse, 0x1 ;  /* 0x0000000011067211 */ /* 0x080fe400078208ff */
[----:B------:R-:W-:Y:S02]  /*1a50*/  SHF.R.S32.HI R19, RZ, 0x1f, R19 ;  /* 0x0000001fff137819 */ /* 0x000fe40000011413 */
[----:B------:R-:W-:Y:S02]  /*1a60*/  SHF.R.S32.HI R16, RZ, 0x1f, R16 ;  /* 0x0000001fff107819 */ /* 0x000fe40000011410 */
[----:B------:R-:W-:Y:S02]  /*1a70*/  LEA R2, P0, R15, R0, 0x1 ;  /* 0x000000000f027211 */ /* 0x000fe400078008ff */
[-C--:B----4-:R-:W-:Y:S02]  /*1a80*/  LEA.HI.X R9, R217, R5.reuse, R20, 0x1, P2 ;  /* 0x00000005d9097211 */ /* 0x090fe400010f0c14 */
        /* <DEDUP_REMOVED lines=9> */
.L_x_605:
[----:B------:R-:W-:Y:S05]  /*1b20*/  BSYNC B0 ;  /* 0x0000000000007941 */ /* 0x000fea0003800000 */
.L_x_604:
[----:B------:R-:W-:Y:S05]  /*1b30*/  BRA.DIV ~URZ, `(.L_x_606) ;  /* 0x000100f27f007947 */ /* 0x000fea000b800000 */
[----:B----4-:R4:W1:Y:S04]  /*1b40*/  SHFL.IDX PT, R5, R10, 0x3, 0x1c1f ;  /* 0x007c1f000a057f89 */ /* 0x01086800000e0000 */
[----:B--2---:R4:W2:Y:S02]  /*1b50*/  SHFL.IDX PT, R0, R12, 0x3, 0x1c1f ;  /* 0x007c1f000c007f89 */ /* 0x0048a400000e0000 */
.L_x_670:
[----:B-1--4-:R-:W4:Y:S01]  /*1b60*/  LDL R12, [R1+0x80] ;  /* 0x00008000010c7983 */ /* 0x012f220000100800 */
[----:B------:R-:W-:Y:S01]  /*1b70*/  IADD3 R11, R11, 0x60, RZ ;  /* 0x000000600b0b7810 */ /* 0x000fe20007ffe0ff */
[----:B-----5:R-:W-:Y:S01]  /*1b80*/  IMAD.WIDE.U32 R164, R13, c[0x0][0x2b0], RZ ;  /* 0x0000ac000da47a25 */ /* 0x020fe200078e00ff */
[----:B------:R-:W-:-:S02]  /*1b90*/  SHF.R.S32.HI R22, RZ, 0x1f, R217 ;  /* 0x0000001fff167819 */ /* 0x000fc400000114d9 */
[----:B------:R-:W-:Y:S02]  /*1ba0*/  ISETP.GE.AND P2, PT, R11, R14, PT ;  /* 0x0000000e0b00720c */ /* 0x000fe40003f46270 */
[C---:B------:R-:W-:Y:S01]  /*1bb0*/  IADD3 R20, R217.reuse, 0x20, RZ ;  /* 0x00000020d9147810 */ /* 0x040fe20007ffe0ff */
[----:B------:R1:W-:Y:S01]  /*1bc0*/  STL.64 [R1+0x40], R164 ;  /* 0x000040a401007387 */ /* 0x0003e20000100a00 */
[C---:B------:R-:W-:Y:S02]  /*1bd0*/  IADD3 R32, R217.reuse, 0x40, RZ ;  /* 0x00000040d9207810 */ /* 0x040fe40007ffe0ff */
[C---:B------:R-:W-:Y:S02]  /*1be0*/  IADD3 R21, R217.reuse, 0x20, RZ ;  /* 0x00000020d9157810 */ /* 0x040fe40007ffe0ff */
[----:B------:R-:W-:Y:S02]  /*1bf0*/  IADD3 R19, R217, 0x40, RZ ;  /* 0x00000040d9137810 */ /* 0x000fe40007ffe0ff */
[----:B------:R-:W-:-:S02]  /*1c00*/  SHF.R.S32.HI R21, RZ, 0x1f, R21 ;  /* 0x0000001fff157819 */ /* 0x000fc40000011415 */
[----:B------:R-:W-:Y:S02]  /*1c10*/  SHF.R.S32.HI R19, RZ, 0x1f, R19 ;  /* 0x0000001fff137819 */ /* 0x000fe40000011413 */
[CC--:B--2---:R-:W-:Y:S02]  /*1c20*/  @!P2 LEA R8, P0, R217.reuse, R0.reuse, 0x1 ;  /* 0x00000000d908a211 */ /* 0x0c4fe400078008ff */
[-C--:B------:R-:W-:Y:S02]  /*1c30*/  @!P2 LEA R6, P1, R20, R0.reuse, 0x1 ;  /* 0x000000001406a211 */ /* 0x080fe400078208ff */
[----:B------:R-:W-:Y:S02]  /*1c40*/  @!P2 LEA.HI.X R9, R217, R5, R22, 0x1, P0 ;  /* 0x00000005d909a211 */ /* 0x000fe400000f0c16 */
[----:B------:R-:W-:Y:S02]  /*1c50*/  @!P2 LEA R2, P0, R32, R0, 0x1 ;  /* 0x000000002002a211 */ /* 0x000fe400078008ff */
[----:B------:R-:W-:-:S02]  /*1c60*/  SHF.R.S32.HI R0, RZ, 0x1f, R13 ;  /* 0x0000001fff007819 */ /* 0x000fc4000001140d */
[-C--:B------:R-:W-:Y:S02]  /*1c70*/  @!P2 LEA.HI.X R7, R20, R5.reuse, R21, 0x1, P1 ;  /* 0x000000051407a211 */ /* 0x080fe400008f0c15 */
[----:B------:R-:W-:Y:S01]  /*1c80*/  @!P2 LEA.HI.X R3, R32, R5, R19, 0x1, P0 ;  /* 0x000000052003a211 */ /* 0x000fe200000f0c13 */
[----:B------:R-:W-:-:S04]  /*1c90*/  IMAD R0, R0, c[0x0][0x2b0], RZ ;  /* 0x0000ac0000007a24 */ /* 0x000fc800078e02ff */
[----:B------:R-:W-:-:S04]  /*1ca0*/  IMAD R0, R13, c[0x0][0x2b4], R0 ;  /* 0x0000ad000d007a24 */ /* 0x000fc800078e0200 */
[----:B------:R-:W-:-:S05]  /*1cb0*/  IMAD.IADD R162, R165, 0x1, R0 ;  /* 0x00000001a5a27824 */ /* 0x000fca00078e0200 */
[----:B------:R1:W-:Y:S01]  /*1cc0*/  STL [R1+0x50], R162 ;  /* 0x000050a201007387 */ /* 0x0003e20000100800 */
[----:B----4-:R-:W-:-:S05]  /*1cd0*/  IMAD.SHL.U32 R218, R12, 0x2, RZ ;  /* 0x000000020cda7824 */ /* 0x010fca00078e00ff */
[----:B------:R-:W-:Y:S01]  /*1ce0*/  @!PT LDS RZ, [RZ] ;  /* 0x00000000fffff984 */ /* 0x000fe20000000800 */
[----:B------:R-:W-:Y:S01]  /*1cf0*/  @!PT LDS RZ, [RZ] ;  /* 0x00000000fffff984 */ /* 0x000fe20000000800 */
[----:B------:R-:W-:Y:S01]  /*1d00*/  @!PT LDS RZ, [RZ] ;  /* 0x00000000fffff984 */ /* 0x000fe20000000800 */
[----:B------:R1:W-:Y:S04]  /*1d10*/  @!P2 LDGSTS.E.BYPASS.LTC128B.128 [R218+0x7900], [R8.64], !P6 ;  /* 0x0790000008daafae */ /* 0x0003e8000f101d46 */
[----:B------:R1:W-:Y:S04]  /*1d20*/  @!P2 LDGSTS.E.BYPASS.LTC128B.128 [R218+0x9900], [R6.64], !P4 ;  /* 0x0990000006daafae */ /* 0x0003e8000e101d46 */
[----:B------:R1:W-:Y:S04]  /*1d30*/  @!P2 LDGSTS.E.BYPASS.LTC128B.128 [R218+0xb900], [R2.64], !P3 ;  /* 0x0b90000002daafae */ /* 0x0003e8000d901d46 */
[----:B------:R-:W0:Y:S01]  /*1d40*/  LDGDEPBAR ;  /* 0x00000000000079af */ /* 0x000e220000000000 */
[----:B------:R-:W-:Y:S02]  /*1d50*/  WARPSYNC 0xffffffff ;  /* 0xffffffff00007948 */ /* 0x000fe40003800000 */
[----:B------:R-:W2:Y:S04]  /*1d60*/  LDL R163, [R1+0x18] ;  /* 0x0000180001a37983 */ /* 0x000ea80000100800 */
[----:B------:R-:W4:Y:S01]  /*1d70*/  LDL R166, [R1+0x38] ;  /* 0x0000380001a67983 */ /* 0x000f220000100800 */
[----:B------:R-:W-:-:S02]  /*1d80*/  MOV R15, c[0x0][0x2ac] ;  /* 0x0000ab00000f7a02 */ /* 0x000fc40000000f00 */
[----:B------:R-:W-:Y:S01]  /*1d90*/  MOV R0, c[0x0][0x2b8] ;  /* 0x0000ae0000007a02 */ /* 0x000fe20000000f00 */
[----:B------:R-:W5:Y:S02]  /*1da0*/  LDL R23, [R1+0x60] ;  /* 0x0000600001177983 */ /* 0x000f640000100800 */
[----:B------:R-:W-:Y:S01]  /*1db0*/  IMAD R15, R15, c[0x0][0x1d0], RZ ;  /* 0x000074000f0f7a24 */ /* 0x000fe200078e02ff */
[----:B------:R-:W-:Y:S02]  /*1dc0*/  ISETP.NE.AND P4, PT, R0, 0x1, PT ;  /* 0x000000010000780c */ /* 0x000fe40003f85270 */
[----:B------:R-:W-:Y:S01]  /*1dd0*/  MOV R228, RZ ;  /* 0x000000ff00e47202 */ /* 0x000fe20000000f00 */
[----:B------:R-:W-:Y:S01]  /*1de0*/  BAR.SYNC.DEFER_BLOCKING 0x0 ;  /* 0x0000000000007b1d */ /* 0x000fe20000010000 */
[----:B-12---:R-:W-:-:S04]  /*1df0*/  LEA R2, R183, R163, 0x6 ;  /* 0x000000a3b7027211 */ /* 0x006fc800078e30ff */
[----:B------:R-:W-:-:S04]  /*1e00*/  IADD3 R2, R2, -0x40, RZ ;  /* 0xffffffc002027810 */ /* 0x000fc80007ffe0ff */
[C---:B------:R-:W-:Y:S02]  /*1e10*/  ISETP.GE.AND P1, PT, R2.reuse, R15, PT ;  /* 0x0000000f0200720c */ /* 0x040fe40003f26270 */
[----:B----4-:R-:W-:Y:S02]  /*1e20*/  IADD3 R2, R2, R166, RZ ;  /* 0x000000a602027210 */ /* 0x010fe40007ffe0ff */
[----:B------:R-:W-:-:S03]  /*1e30*/  ISETP.GT.OR P1, PT, R163, 0x3f, P1 ;  /* 0x0000003fa300780c */ /* 0x000fc60000f24670 */
[----:B------:R-:W-:Y:S01]  /*1e40*/  @P4 IMAD.HI.U32 R3, R2, c[0x0][0x2bc], RZ ;  /* 0x0000af0002034a27 */ /* 0x000fe200078e00ff */
[----:B------:R-:W-:-:S04]  /*1e50*/  MOV R0, R2 ;  /* 0x0000000200007202 */ /* 0x000fc80000000f00 */
[----:B------:R-:W-:-:S05]  /*1e60*/  @P4 SHF.R.U32.HI R0, RZ, c[0x0][0x2c0], R3 ;  /* 0x0000b000ff004a19 */ /* 0x000fca0000011603 */
[----:B------:R-:W-:-:S04]  /*1e70*/  @!P1 IADD3 R3, P0, R0, R164, RZ ;  /* 0x000000a400039210 */ /* 0x000fc80007f1e0ff */
[----:B------:R-:W-:Y:S02]  /*1e80*/  @!P1 LEA.HI.X.SX32 R5, R0, R162, 0x1, P0 ;  /* 0x000000a200059211 */ /* 0x000fe400000f0eff */
[----:B------:R-:W-:-:S04]  /*1e90*/  @!P1 LEA R4, P0, R3, c[0x0][0x2a0], 0x2 ;  /* 0x0000a80003049a11 */ /* 0x000fc800078010ff */
[----:B------:R-:W-:-:S05]  /*1ea0*/  @!P1 LEA.HI.X R5, R3, c[0x0][0x2a4], R5, 0x2, P0 ;  /* 0x0000a90003059a11 */ /* 0x000fca00000f1405 */
[----:B------:R1:W2:Y:S01]  /*1eb0*/  @!P1 LDG.E R228, [R4.64] ;  /* 0x0000000604e49981 */ /* 0x0002a2000c1e1900 */
[----:B------:R-:W-:-:S05]  /*1ec0*/  IADD3 R0, -R0, RZ, RZ ;  /* 0x000000ff00007210 */ /* 0x000fca0007ffe1ff */
[----:B------:R-:W-:Y:S01]  /*1ed0*/  IMAD R230, R0, c[0x0][0x2b8], R2 ;  /* 0x0000ae0000e67a24 */ /* 0x000fe200078e0202 */
[----:B------:R-:W4:Y:S04]  /*1ee0*/  S2R R17, SR_TID.X ;  /* 0x0000000000117919 */ /* 0x000f280000002100 */
[----:B------:R-:W-:Y:S01]  /*1ef0*/  SHF.R.S32.HI R11, RZ, 0x1f, R230 ;  /* 0x0000001fff0b7819 */ /* 0x000fe200000114e6 */
[----:B------:R-:W-:-:S04]  /*1f00*/  IMAD.WIDE.U32 R2, R230, c[0x0][0x1e0], RZ ;  /* 0x00007800e6027a25 */ /* 0x000fc800078e00ff */
[----:B------:R-:W-:-:S04]  /*1f10*/  IMAD R0, R11, c[0x0][0x1e0], RZ ;  /* 0x000078000b007a24 */ /* 0x000fc800078e02ff */
[----:B------:R-:W-:-:S05]  /*1f20*/  IMAD R0, R230, c[0x0][0x1e4], R0 ;  /* 0x00007900e6007a24 */ /* 0x000fca00078e0200 */
[----:B------:R-:W-:Y:S01]  /*1f30*/  IADD3 R3, R3, R0, RZ ;  /* 0x0000000003037210 */ /* 0x000fe20007ffe0ff */
[----:B------:R-:W-:Y:S02]  /*1f40*/  IMAD R0, R18, c[0x0][0x1e8], RZ ;  /* 0x00007a0012007a24 */ /* 0x000fe400078e02ff */
[----:B-----5:R-:W-:-:S04]  /*1f50*/  IMAD.WIDE.U32 R160, R23, c[0x0][0x1e8], RZ ;  /* 0x00007a0017a07a25 */ /* 0x020fc800078e00ff */
[----:B------:R-:W-:Y:S01]  /*1f60*/  IMAD R0, R23, c[0x0][0x1ec], R0 ;  /* 0x00007b0017007a24 */ /* 0x000fe200078e0200 */
[----:B---34-:R-:W-:-:S04]  /*1f70*/  SHF.R.S32.HI R10, RZ, 0x1f, R17 ;  /* 0x0000001fff0a7819 */ /* 0x018fc80000011411 */
[----:B------:R-:W-:Y:S02]  /*1f80*/  IADD3 R159, R161, R0, RZ ;  /* 0x00000000a19f7210 */ /* 0x000fe40007ffe0ff */
[----:B-1----:R-:W-:Y:S02]  /*1f90*/  LEA R5, R183, 0xffffffc0, 0x6 ;  /* 0xffffffc0b7057811 */ /* 0x002fe400078e30ff */
[----:B------:R-:W-:Y:S02]  /*1fa0*/  LEA.HI R10, R10, R17, RZ, 0x2 ;  /* 0x000000110a0a7211 */ /* 0x000fe400078f10ff */
[----:B------:R-:W-:Y:S02]  /*1fb0*/  IADD3 R127, R15, -R5, RZ ;  /* 0x800000050f7f7210 */ /* 0x000fe40007ffe0ff */
[----:B------:R-:W-:-:S04]  /*1fc0*/  SHF.R.S32.HI R10, RZ, 0x2, R10 ;  /* 0x00000002ff0a7819 */ /* 0x000fc8000001140a */
[----:B------:R-:W-:-:S04]  /*1fd0*/  IADD3 R17, -R10, R127, RZ ;  /* 0x0000007f0a117210 */ /* 0x000fc80007ffe1ff */
[----:B------:R-:W-:-:S13]  /*1fe0*/  ISETP.GE.AND P2, PT, R17, 0x1, PT ;  /* 0x000000011100780c */ /* 0x000fda0003f46270 */
[----:B------:R-:W-:Y:S02]  /*1ff0*/  @P2 ISETP.GE.AND P1, PT, R217, c[0x0][0x1d4], PT ;  /* 0x00007500d9002a0c */ /* 0x000fe40003f26270 */
[----:B------:R-:W-:Y:S02]  /*2000*/  @P2 ISETP.GE.AND P3, PT, R20, c[0x0][0x1d4], PT ;  /* 0x0000750014002a0c */ /* 0x000fe40003f66270 */
[----:B------:R-:W-:Y:S02]  /*2010*/  ISETP.GE.AND P6, PT, R17, 0x21, PT ;  /* 0x000000211100780c */ /* 0x000fe40003fc6270 */
[----:B------:R-:W-:Y:S02]  /*2020*/  SHF.L.U32 R158, R32, 0x1, RZ ;  /* 0x00000001209e7819 */ /* 0x000fe400000006ff */
[----:B------:R-:W-:Y:S02]  /*2030*/  SHF.L.U32 R157, R20, 0x1, RZ ;  /* 0x00000001149d7819 */ /* 0x000fe400000006ff */
[----:B------:R-:W-:-:S02]  /*2040*/  SHF.L.U64.HI R124, R217, 0x1, R22 ;  /* 0x00000001d97c7819 */ /* 0x000fc40000010216 */
[----:B------:R-:W-:Y:S02]  /*2050*/  SHF.L.U64.HI R125, R32, 0x1, R19 ;  /* 0x00000001207d7819 */ /* 0x000fe40000010213 */
[----:B------:R-:W-:Y:S02]  /*2060*/  SHF.L.U32 R156, R217, 0x1, RZ ;  /* 0x00000001d99c7819 */ /* 0x000fe400000006ff */
[----:B------:R-:W-:Y:S01]  /*2070*/  SHF.L.U64.HI R126, R20, 0x1, R21 ;  /* 0x00000001147e7819 */ /* 0x000fe20000010215 */
[----:B------:R-:W-:Y:S04]  /*2080*/  STL.64 [R1+0x30], R160 ;  /* 0x000030a001007387 */ /* 0x000fe80000100a00 */
[----:B------:R-:W-:Y:S01]  /*2090*/  STL [R1+0x3c], R159 ;  /* 0x00003c9f01007387 */ /* 0x000fe20000100800 */
        /* <DEDUP_REMOVED lines=8> */
[----:B------:R-:W1:Y:S04]  /*2120*/  SHFL.IDX PT, R3, R2, RZ, 0x1c1f ;  /* 0x001c1fff02037589 */ /* 0x000e6800000e0000 */
[----:B------:R-:W2:Y:S04]  /*2130*/  SHFL.IDX PT, R4, R0, RZ, 0x1c1f ;  /* 0x001c1fff00047589 */ /* 0x000ea800000e0000 */
[----:B------:R-:W3:Y:S04]  /*2140*/  SHFL.IDX PT, R2, R2, 0x1, 0x1c1f ;  /* 0x003c1f0002027f89 */ /* 0x000ee800000e0000 */
[----:B------:R4:W5:Y:S01]  /*2150*/  SHFL.IDX PT, R10, R0, 0x1, 0x1c1f ;  /* 0x003c1f00000a7f89 */ /* 0x00096200000e0000 */
[----:B-1----:R-:W-:-:S04]  /*2160*/  @P2 LEA R6, P0, R217, R3, 0x1 ;  /* 0x00000003d9062211 */ /* 0x002fc800078008ff */
[----:B--2---:R-:W-:Y:S02]  /*2170*/  @P2 LEA.HI.X R7, R217, R4, R22, 0x1, P0 ;  /* 0x00000004d9072211 */ /* 0x004fe400000f0c16 */
[----:B------:R-:W-:Y:S02]  /*2180*/  @P2 LEA R8, P0, R20, R3, 0x1 ;  /* 0x0000000314082211 */ /* 0x000fe400078008ff */
[----:B----4-:R-:W-:-:S05]  /*2190*/  @P2 SHF.L.U32 R0, R12, 0x1, RZ ;  /* 0x000000010c002819 */ /* 0x010fca00000006ff */
[----:B------:R1:W-:Y:S01]  /*21a0*/  @P2 LDGSTS.E.BYPASS.LTC128B.128 [R0+0x3100], [R6.64], !P1 ;  /* 0x0310000006002fae */ /* 0x0003e2000c901d46 */
[----:B------:R-:W-:Y:S02]  /*21b0*/  @P2 ISETP.GE.AND P1, PT, R32, c[0x0][0x1d4], PT ;  /* 0x0000750020002a0c */ /* 0x000fe40003f26270 */
[----:B------:R-:W-:-:S05]  /*21c0*/  @P2 LEA.HI.X R9, R20, R4, R21, 0x1, P0 ;  /* 0x0000000414092211 */ /* 0x000fca00000f0c15 */
[----:B------:R3:W-:Y:S01]  /*21d0*/  @P2 LDGSTS.E.BYPASS.LTC128B.128 [R0+0x4100], [R8.64], !P3 ;  /* 0x0410000008002fae */ /* 0x0007e2000d901d46 */
[----:B-1----:R-:W-:-:S04]  /*21e0*/  @P2 LEA R6, P0, R32, R3, 0x1 ;  /* 0x0000000320062211 */ /* 0x002fc800078008ff */
[----:B------:R-:W-:Y:S02]  /*21f0*/  @P2 LEA.HI.X R7, R32, R4, R19, 0x1, P0 ;  /* 0x0000000420072211 */ /* 0x000fe400000f0c13 */
[----:B---3--:R-:W-:-:S03]  /*2200*/  @P6 LEA R8, P0, R217, R2, 0x1 ;  /* 0x00000002d9086211 */ /* 0x008fc600078008ff */
[----:B------:R1:W-:Y:S01]  /*2210*/  @P2 LDGSTS.E.BYPASS.LTC128B.128 [R0+0x5100], [R6.64], !P1 ;  /* 0x0510000006002fae */ /* 0x0003e2000c901d46 */
[C---:B------:R-:W-:Y:S02]  /*2220*/  @P6 ISETP.GE.AND P2, PT, R217.reuse, c[0x0][0x1d4], PT ;  /* 0x00007500d9006a0c */ /* 0x040fe40003f46270 */
[C---:B------:R-:W-:Y:S02]  /*2230*/  @P6 LEA R4, P3, R20.reuse, R2, 0x1 ;  /* 0x0000000214046211 */ /* 0x040fe400078608ff */
[----:B------:R-:W-:Y:S02]  /*2240*/  @P6 ISETP.GE.AND P1, PT, R20, c[0x0][0x1d4], PT ;  /* 0x0000750014006a0c */ /* 0x000fe40003f26270 */
[-C--:B-----5:R-:W-:Y:S02]  /*2250*/  @P6 LEA.HI.X R9, R217, R10.reuse, R22, 0x1, P0 ;  /* 0x0000000ad9096211 */ /* 0x0a0fe400000f0c16 */
[----:B------:R-:W-:Y:S02]  /*2260*/  @P6 ISETP.GE.AND P0, PT, R32, c[0x0][0x1d4], PT ;  /* 0x0000750020006a0c */ /* 0x000fe40003f06270 */
[----:B------:R-:W-:-:S02]  /*2270*/  @P6 LEA.HI.X R5, R20, R10, R21, 0x1, P3 ;  /* 0x0000000a14056211 */ /* 0x000fc400018f0c15 */
[----:B------:R-:W-:-:S04]  /*2280*/  @P6 LEA R2, P3, R32, R2, 0x1 ;  /* 0x0000000220026211 */ /* 0x000fc800078608ff */
[----:B------:R-:W-:Y:S02]  /*2290*/  @P6 LEA.HI.X R3, R32, R10, R19, 0x1, P3 ;  /* 0x0000000a20036211 */ /* 0x000fe400018f0c13 */
[----:B-1----:R-:W-:-:S05]  /*22a0*/  @P6 SHF.L.U32 R0, R12, 0x1, RZ ;  /* 0x000000010c006819 */ /* 0x002fca00000006ff */
[----:B------:R1:W-:Y:S04]  /*22b0*/  @P6 LDGSTS.E.BYPASS.LTC128B.128 [R0+0x3900], [R8.64], !P2 ;  /* 0x0390000008006fae */ /* 0x0003e8000d101d46 */
[----:B------:R1:W-:Y:S04]  /*22c0*/  @P6 LDGSTS.E.BYPASS.LTC128B.128 [R0+0x4900], [R4.64], !P1 ;  /* 0x0490000004006fae */ /* 0x0003e8000c901d46 */
[----:B------:R1:W-:Y:S04]  /*22d0*/  @P6 LDGSTS.E.BYPASS.LTC128B.128 [R0+0x5900], [R2.64], !P0 ;  /* 0x0590000002006fae */ /* 0x0003e8000c101d46 */
[----:B------:R-:W0:Y:S01]  /*22e0*/  LDGDEPBAR ;  /* 0x00000000000079af */ /* 0x000e220000000000 */
[----:B------:R-:W-:-:S04]  /*22f0*/  IMAD.WIDE.U32 R6, R23, c[0x0][0x210], RZ ;  /* 0x0000840017067a25 */ /* 0x000fc800078e00ff */
[----:B-1----:R-:W-:Y:S01]  /*2300*/  IMAD R0, R11, c[0x0][0x208], RZ ;  /* 0x000082000b007a24 */ /* 0x002fe200078e02ff */
[----:B------:R-:W-:-:S04]  /*2310*/  DEPBAR.LE SB0, 0x1 ;  /* 0x000080400000791a */ /* 0x000fc80000000000 */
[----:B------:R-:W-:Y:S01]  /*2320*/  IMAD.WIDE.U32 R2, R230, c[0x0][0x208], RZ ;  /* 0x00008200e6027a25 */ /* 0x000fe200078e00ff */
[----:B------:R-:W-:-:S04]  /*2330*/  DEPBAR.LE SB0, 0x0 ;  /* 0x000080000000791a */ /* 0x000fc80000000000 */
[----:B------:R-:W-:Y:S01]  /*2340*/  IMAD R0, R230, c[0x0][0x20c], R0 ;  /* 0x00008300e6007a24 */ /* 0x000fe200078e0200 */
[----:B------:R-:W-:Y:S04]  /*2350*/  BAR.SYNC.DEFER_BLOCKING 0x0 ;  /* 0x0000000000007b1d */ /* 0x000fe80000010000 */
[----:B------:R-:W-:Y:S01]  /*2360*/  IADD3 R3, R3, R0, RZ ;  /* 0x0000000003037210 */ /* 0x000fe20007ffe0ff */
[----:B------:R-:W-:Y:S02]  /*2370*/  IMAD R0, R18, c[0x0][0x210], RZ ;  /* 0x0000840012007a24 */ /* 0x000fe400078e02ff */
[----:B------:R-:W-:Y:S02]  /*2380*/  IMAD R4, R16, c[0x0][0x218], RZ ;  /* 0x0000860010047a24 */ /* 0x000fe400078e02ff */
[----:B------:R-:W-:-:S02]  /*2390*/  IMAD R0, R23, c[0x0][0x214], R0 ;  /* 0x0000850017007a24 */ /* 0x000fc400078e0200 */
[----:B------:R-:W-:-:S03]  /*23a0*/  IMAD.WIDE.U32 R2, R228, c[0x0][0x218], R2 ;  /* 0x00008600e4027a25 */ /* 0x000fc600078e0002 */
[----:B------:R-:W-:Y:S01]  /*23b0*/  IADD3 R5, R7, R0, RZ ;  /* 0x0000000007057210 */ /* 0x000fe20007ffe0ff */
[----:B------:R-:W-:Y:S01]  /*23c0*/  IMAD R4, R228, c[0x0][0x21c], R4 ;  /* 0x00008700e4047a24 */ /* 0x000fe200078e0204 */
[----:B------:R-:W-:-:S04]  /*23d0*/  IADD3 R0, P0, R2, R6, RZ ;  /* 0x0000000602007210 */ /* 0x000fc80007f1e0ff */
[----:B------:R-:W-:Y:S02]  /*23e0*/  IADD3.X R2, R5, R3, R4, P0, !PT ;  /* 0x0000000305027210 */ /* 0x000fe400007fe404 */
[C---:B------:R-:W-:Y:S01]  /*23f0*/  LEA R3, P0, R0.reuse, c[0x0][0x1f8], 0x1 ;  /* 0x00007e0000037a11 */ /* 0x040fe200078008ff */
[----:B------:R-:W-:Y:S03]  /*2400*/  LDSM.16.M88.4 R12, [R203] ;  /* 0x00000000cb0c783b */ /* 0x000fe60000000200 */
[----:B------:R-:W-:Y:S02]  /*2410*/  LEA.HI.X R16, R0, c[0x0][0x1fc], R2, 0x1, P0 ;  /* 0x00007f0000107a11 */ /* 0x000fe400000f0c02 */
[----:B------:R-:W1:Y:S04]  /*2420*/  SHFL.IDX PT, R0, R3, RZ, 0x1c1f ;  /* 0x001c1fff03007589 */ /* 0x000e6800000e0000 */
[----:B------:R-:W2:Y:S04]  /*2430*/  SHFL.IDX PT, R2, R16, RZ, 0x1c1f ;  /* 0x001c1fff10027589 */ /* 0x000ea800000e0000 */
[----:B------:R-:W3:Y:S04]  /*2440*/  SHFL.IDX PT, R3, R3, 0x1, 0x1c1f ;  /* 0x003c1f0003037f89 */ /* 0x000ee800000e0000 */
[----:B------:R-:W4:Y:S04]  /*2450*/  SHFL.IDX PT, R16, R16, 0x1, 0x1c1f ;  /* 0x003c1f0010107f89 */ /* 0x000f2800000e0000 */
[----:B------:R-:W5:Y:S01]  /*2460*/  LDSM.16.M88.4 R44, [R200] ;  /* 0x00000000c82c783b */ /* 0x000f620000000200 */
[----:B------:R-:W-:-:S02]  /*2470*/  ISETP.GE.AND P3, PT, R217, c[0x0][0x1d4], PT ;  /* 0x00007500d9007a0c */ /* 0x000fc40003f66270 */
[----:B------:R-:W-:Y:S01]  /*2480*/  ISETP.GE.AND P2, PT, R20, c[0x0][0x1d4], PT ;  /* 0x0000750014007a0c */ /* 0x000fe20003f46270 */
[----:B------:R-:W5:Y:S01]  /*2490*/  LDSM.16.M88.4 R8, [R203+0x1000] ;  /* 0x00100000cb08783b */ /* 0x000f620000000200 */
[----:B-1----:R-:W-:-:S03]  /*24a0*/  IADD3 R22, P6, R0, R158, RZ ;  /* 0x0000009e00167210 */ /* 0x002fc60007fde0ff */
[----:B------:R-:W1:Y:S01]  /*24b0*/  LDSM.16.M88.4 R48, [R200+0x400] ;  /* 0x00040000c830783b */ /* 0x000e620000000200 */
[----:B------:R-:W-:Y:S02]  /*24c0*/  IADD3 R24, P0, R0, R157, RZ ;  /* 0x0000009d00187210 */ /* 0x000fe40007f1e0ff */
[----:B--2---:R-:W-:Y:S01]  /*24d0*/  IADD3.X R23, R2, R125, RZ, P6, !PT ;  /* 0x0000007d02177210 */ /* 0x004fe200037fe4ff */
[----:B------:R-:W2:Y:S01]  /*24e0*/  LDSM.16.M88.4 R40, [R200+0x800] ;  /* 0x00080000c828783b */ /* 0x000ea20000000200 */
[----:B------:R-:W-:Y:S02]  /*24f0*/  IADD3 R26, P1, R0, R156, RZ ;  /* 0x0000009c001a7210 */ /* 0x000fe40007f3e0ff */
[----:B------:R-:W-:Y:S01]  /*2500*/  ISETP.LT.OR P6, PT, R17, 0x1, P3 ;  /* 0x000000011100780c */ /* 0x000fe20001fc1670 */
[----:B------:R-:W1:Y:S01]  /*2510*/  LDSM.16.M88.4 R28, [R200+0xc00] ;  /* 0x000c0000c81c783b */ /* 0x000e620000000200 */
[C---:B------:R-:W-:Y:S02]  /*2520*/  IADD3.X R25, R2.reuse, R126, RZ, P0, !PT ;  /* 0x0000007e02197210 */ /* 0x040fe400007fe4ff */
[----:B---3--:R-:W-:Y:S01]  /*2530*/  IADD3 R18, P0, R3, R157, RZ ;  /* 0x0000009d03127210 */ /* 0x008fe20007f1e0ff */
[----:B------:R-:W-:Y:S01]  /*2540*/  LDSM.16.M88.4 R36, [R204] ;  /* 0x00000000cc24783b */ /* 0x000fe20000000200 */
[----:B------:R-:W-:-:S02]  /*2550*/  IADD3.X R27, R2, R124, RZ, P1, !PT ;  /* 0x0000007c021b7210 */ /* 0x000fc40000ffe4ff */
[----:B------:R-:W-:Y:S01]  /*2560*/  IADD3 R20, P1, R3, R156, RZ ;  /* 0x0000009c03147210 */ /* 0x000fe20007f3e0ff */
[----:B------:R-:W3:Y:S01]  /*2570*/  LDSM.16.M88.4 R52, [R205] ;  /* 0x00000000cd34783b */ /* 0x000ee20000000200 */
[C---:B----4-:R-:W-:Y:S02]  /*2580*/  IADD3.X R19, R16.reuse, R126, RZ, P0, !PT ;  /* 0x0000007e10137210 */ /* 0x050fe400007fe4ff */
[C---:B------:R-:W-:Y:S01]  /*2590*/  ISETP.LT.OR P0, PT, R17.reuse, 0x1, P2 ;  /* 0x000000011100780c */ /* 0x040fe20001701670 */
[----:B------:R-:W-:Y:S01]  /*25a0*/  STL.64 [R1+0x48], R6 ;  /* 0x0000480601007387 */ /* 0x000fe20000100a00 */
[----:B------:R-:W-:Y:S02]  /*25b0*/  IADD3.X R21, R16, R124, RZ, P1, !PT ;  /* 0x0000007c10157210 */ /* 0x000fe40000ffe4ff */
[----:B------:R-:W-:Y:S01]  /*25c0*/  ISETP.GE.AND P1, PT, R32, c[0x0][0x1d4], PT ;  /* 0x0000750020007a0c */ /* 0x000fe20003f26270 */
[----:B------:R-:W-:Y:S01]  /*25d0*/  STL [R1+0x54], R5 ;  /* 0x0000540501007387 */ /* 0x000fe20000100800 */
[----:B------:R-:W-:-:S03]  /*25e0*/  ISETP.LT.OR P3, PT, R17, 0x21, P3 ;  /* 0x000000211100780c */ /* 0x000fc60001f61670 */
[----:B------:R-:W4:Y:S04]  /*25f0*/  LDSM.16.M88.4 R4, [R204+0x1000] ;  /* 0x00100000cc04783b */ /* 0x000f280000000200 */
[----:B------:R-:W-:Y:S04]  /*2600*/  LDSM.16.M88.4 R64, [R216] ;  /* 0x00000000d840783b */ /* 0x000fe80000000200 */
[----:B------:R-:W-:Y:S04]  /*2610*/  LDSM.16.M88.4 R84, [R215] ;  /* 0x00000000d754783b */ /* 0x000fe80000000200 */
[----:B------:R-:W-:Y:S01]  /*2620*/  LDSM.16.M88.4 R92, [R214] ;  /* 0x00000000d65c783b */ /* 0x000fe20000000200 */
[----:B------:R-:W-:-:S03]  /*2630*/  ISETP.LT.OR P2, PT, R17, 0x21, P2 ;  /* 0x000000211100780c */ /* 0x000fc60001741670 */
[----:B------:R-:W-:Y:S01]  /*2640*/  @!PT LDS RZ, [RZ] ;  /* 0x00000000fffff984 */ /* 0x000fe20000000800 */
[----:B------:R-:W-:Y:S01]  /*2650*/  @!PT LDS RZ, [RZ] ;  /* 0x00000000fffff984 */ /* 0x000fe20000000800 */
[----:B------:R-:W-:Y:S01]  /*2660*/  @!PT LDS RZ, [RZ] ;  /* 0x00000000fffff984 */ /* 0x000fe20000000800 */
[----:B------:R1:W-:Y:S01]  /*2670*/  LDGSTS.E.BYPASS.LTC128B.128 [R218+0x100], [R26.64], !P6 ;  /* 0x001000001ada7fae */ /* 0x0003e2000f101d46 */
[C---:B------:R-:W-:Y:S02]  /*2680*/  ISETP.LT.OR P6, PT, R17.reuse, 0x1, P1 ;  /* 0x000000011100780c */ /* 0x040fe40000fc1670 */
[----:B------:R-:W-:Y:S01]  /*2690*/  ISETP.LT.OR P1, PT, R17, 0x21, P1 ;  /* 0x000000211100780c */ /* 0x000fe20000f21670 */
[----:B------:R1:W-:Y:S01]  /*26a0*/  LDGSTS.E.BYPASS.LTC128B.128 [R218+0x1100], [R24.64], !P0 ;  /* 0x0110000018da7fae */ /* 0x0003e2000c101d46 */
[----:B------:R-:W-:Y:S01]  /*26b0*/  IADD3 R2, P0, R3, R158, RZ ;  /* 0x0000009e03027210 */ /* 0x000fe20007f1e0ff */
[----:B-----5:R-:W-:Y:S03]  /*26c0*/  HMMA.16816.F32 R56, R12, R44, RZ ;  /* 0x0000002c0c38723c */ /* 0x020fe600000018ff */
[----:B------:R-:W-:-:S05]  /*26d0*/  IADD3.X R3, R16, R125, RZ, P0, !PT ;  /* 0x0000007d10037210 */ /* 0x000fca00007fe4ff */
[----:B------:R5:W-:Y:S04]  /*26e0*/  LDGSTS.E.BYPASS.LTC128B.128 [R218+0x2100], [R22.64], !P6 ;  /* 0x0210000016da7fae */ /* 0x000be8000f101d46 */
[----:B------:R5:W-:Y:S04]  /*26f0*/  LDGSTS.E.BYPASS.LTC128B.128 [R218+0x900], [R20.64], !P3 ;  /* 0x0090000014da7fae */ /* 0x000be8000d901d46 */
[----:B------:R2:W-:Y:S04]  /*2700*/  LDGSTS.E.BYPASS.LTC128B.128 [R218+0x1900], [R18.64], !P2 ;  /* 0x0190000012da7fae */ /* 0x0005e8000d101d46 */
[----:B------:R3:W-:Y:S04]  /*2710*/  LDGSTS.E.BYPASS.LTC128B.128 [R218+0x2900], [R2.64], !P1 ;  /* 0x0290000002da7fae */ /* 0x0007e8000c901d46 */
[----:B------:R-:W-:Y:S04]  /*2720*/  LDSM.16.M88.4 R60, [R200+0x1000] ;  /* 0x00100000c83c783b */ /* 0x000fe80000000200 */
[----:B------:R-:W3:Y:S01]  /*2730*/  LDSM.16.M88.4 R32, [R203+0x2000] ;  /* 0x00200000cb20783b */ /* 0x000ee20000000200 */
[C---:B------:R-:W-:Y:S03]  /*2740*/  HMMA.16816.F32 R76, R8.reuse, R44, RZ ;  /* 0x0000002c084c723c */ /* 0x040fe600000018ff */
[----:B-1----:R-:W-:Y:S04]  /*2750*/  LDSM.16.M88.4 R24, [R204+0x2000] ;  /* 0x00200000cc18783b */ /* 0x002fe80000000200 */
[----:B------:R-:W0:Y:S01]  /*2760*/  LDGDEPBAR ;  /* 0x00000000000079af */ /* 0x000e220000000000 */
[C---:B------:R-:W-:Y:S08]  /*2770*/  HMMA.16816.F32 R104, R8.reuse, R48, RZ ;  /* 0x000000300868723c */ /* 0x040ff000000018ff */
[C---:B--2---:R-:W-:Y:S08]  /*2780*/  HMMA.16816.F32 R100, R8.reuse, R40, RZ ;  /* 0x000000280864723c */ /* 0x044ff000000018ff */
[C---:B------:R-:W-:Y:S08]  /*2790*/  HMMA.16816.F32 R88, R8.reuse, R28, RZ ;  /* 0x0000001c0858723c */ /* 0x040ff000000018ff */
[C---:B------:R-:W-:Y:S08]  /*27a0*/  HMMA.16816.F32 R96, R8.reuse, R46, RZ ;  /* 0x0000002e0860723c */ /* 0x040ff000000018ff */
[C---:B------:R-:W-:Y:S08]  /*27b0*/  HMMA.16816.F32 R80, R8.reuse, R50, RZ ;  /* 0x000000320850723c */ /* 0x040ff000000018ff */
[C---:B------:R-:W-:Y:S08]  /*27c0*/  HMMA.16816.F32 R68, R8.reuse, R42, RZ ;  /* 0x0000002a0844723c */ /* 0x040ff000000018ff */
[----:B-----5:R-:W-:Y:S08]  /*27d0*/  HMMA.16816.F32 R20, R8, R30, RZ ;  /* 0x0000001e0814723c */ /* 0x020ff000000018ff */
[----:B---3--:R-:W-:Y:S08]  /*27e0*/  HMMA.16816.F32 R8, R36, R52, R56 ;  /* 0x000000342408723c */ /* 0x008ff00000001838 */
[C---:B------:R-:W-:Y:S08]  /*27f0*/  HMMA.16816.F32 R108, R12.reuse, R28, RZ ;  /* 0x0000001c0c6c723c */ /* 0x040ff000000018ff */
[C---:B------:R-:W-:Y:S01]  /*2800*/  HMMA.16816.F32 R116, R12.reuse, R30, RZ ;  /* 0x0000001e0c74723c */ /* 0x040fe200000018ff */
[----:B------:R-:W1:Y:S07]  /*2810*/  LDSM.16.M88.4 R28, [R203+0x3000] ;  /* 0x00300000cb1c783b */ /* 0x000e6e0000000200 */
[C---:B------:R-:W-:Y:S08]  /*2820*/  HMMA.16816.F32 R16, R12.reuse, R48, RZ ;  /* 0x000000300c10723c */ /* 0x040ff000000018ff */
[C---:B------:R-:W-:Y:S08]  /*2830*/  HMMA.16816.F32 R112, R12.reuse, R50, RZ ;  /* 0x000000320c70723c */ /* 0x040ff000000018ff */
[C---:B------:R-:W-:Y:S08]  /*2840*/  HMMA.16816.F32 R48, R12.reuse, R40, RZ ;  /* 0x000000280c30723c */ /* 0x040ff000000018ff */
[C---:B------:R-:W-:Y:S01]  /*2850*/  HMMA.16816.F32 R120, R12.reuse, R42, RZ ;  /* 0x0000002a0c78723c */ /* 0x040fe200000018ff */
[----:B------:R-:W2:Y:S07]  /*2860*/  LDSM.16.M88.4 R40, [R213] ;  /* 0x00000000d528783b */ /* 0x000eae0000000200 */
[----:B------:R-:W-:Y:S01]  /*2870*/  HMMA.16816.F32 R72, R12, R46, RZ ;  /* 0x0000002e0c48723c */ /* 0x000fe200000018ff */
[----:B------:R-:W-:Y:S07]  /*2880*/  LDSM.16.M88.4 R44, [R200+0x2000] ;  /* 0x00200000c82c783b */ /* 0x000fee0000000200 */
[----:B----4-:R-:W-:Y:S08]  /*2890*/  HMMA.16816.F32 R12, R4, R52, R76 ;  /* 0x00000034040c723c */ /* 0x010ff0000000184c */
[----:B------:R-:W-:Y:S08]  /*28a0*/  HMMA.16816.F32 R8, R32, R60, R8 ;  /* 0x0000003c2008723c */ /* 0x000ff00000001808 */
[C---:B------:R-:W-:Y:S01]  /*28b0*/  HMMA.16816.F32 R144, R4.reuse, R94, R20 ;  /* 0x0000005e0490723c */ /* 0x040fe20000001814 */
[----:B------:R-:W3:Y:S07]  /*28c0*/  LDSM.16.M88.4 R20, [R204+0x3000] ;  /* 0x00300000cc14783b */ /* 0x000eee0000000200 */
[----:B------:R-:W-:Y:S08]  /*28d0*/  HMMA.16816.F32 R140, R4, R92, R88 ;  /* 0x0000005c048c723c */ /* 0x000ff00000001858 */
[-C--:B------:R-:W-:Y:S01]  /*28e0*/  HMMA.16816.F32 R88, R36, R64.reuse, R16 ;  /* 0x000000402458723c */ /* 0x080fe20000001810 */
[----:B------:R-:W4:Y:S07]  /*28f0*/  LDSM.16.M88.4 R16, [R203+0x4000] ;  /* 0x00400000cb10783b */ /* 0x000f2e0000000200 */
[C---:B------:R-:W-:Y:S08]  /*2900*/  HMMA.16816.F32 R104, R4.reuse, R64, R104 ;  /* 0x000000400468723c */ /* 0x040ff00000001868 */
[C---:B------:R-:W-:Y:S08]  /*2910*/  HMMA.16816.F32 R132, R4.reuse, R84, R100 ;  /* 0x000000540484723c */ /* 0x040ff00000001864 */
[C---:B------:R-:W-:Y:S08]  /*2920*/  HMMA.16816.F32 R76, R4.reuse, R54, R96 ;  /* 0x00000036044c723c */ /* 0x040ff00000001860 */
[C---:B------:R-:W-:Y:S08]  /*2930*/  HMMA.16816.F32 R128, R4.reuse, R66, R80 ;  /* 0x000000420480723c */ /* 0x040ff00000001850 */
[----:B------:R-:W-:Y:S08]  /*2940*/  HMMA.16816.F32 R136, R4, R86, R68 ;  /* 0x000000560488723c */ /* 0x000ff00000001844 */
[----:B-1----:R-:W-:Y:S01]  /*2950*/  HMMA.16816.F32 R4, R28, R60, R12 ;  /* 0x0000003c1c04723c */ /* 0x002fe2000000180c */
[----:B------:R-:W1:Y:S07]  /*2960*/  LDSM.16.M88.4 R12, [R203+0x5000] ;  /* 0x00500000cb0c783b */ /* 0x000e6e0000000200 */
[----:B------:R-:W-:Y:S08]  /*2970*/  HMMA.16816.F32 R72, R36, R54, R72 ;  /* 0x000000362448723c */ /* 0x000ff00000001848 */
[----:B--2---:R-:W-:Y:S01]  /*2980*/  HMMA.16816.F32 R56, R24, R40, R8 ;  /* 0x000000281838723c */ /* 0x004fe20000001808 */
[----:B------:R-:W-:Y:S07]  /*2990*/  LDSM.16.M88.4 R8, [R204+0x4000] ;  /* 0x00400000cc08783b */ /* 0x000fee0000000200 */
[----:B------:R-:W-:Y:S01]  /*29a0*/  HMMA.16816.F32 R100, R36, R84, R48 ;  /* 0x000000542464723c */ /* 0x000fe20000001830 */
[----:B------:R-:W2:Y:S07]  /*29b0*/  LDSM.16.M88.4 R48, [R209] ;  /* 0x00000000d130783b */ /* 0x000eae0000000200 */
[----:B---3--:R-:W-:Y:S01]  /*29c0*/  HMMA.16816.F32 R52, R20, R40, R4 ;  /* 0x000000281434723c */ /* 0x008fe20000001804 */
[----:B------:R-:W-:Y:S07]  /*29d0*/  LDSM.16.M88.4 R4, [R204+0x5000] ;  /* 0x00500000cc04783b */ /* 0x000fee0000000200 */
[-C--:B------:R-:W-:Y:S08]  /*29e0*/  HMMA.16816.F32 R72, R32, R62.reuse, R72 ;  /* 0x0000003e2048723c */ /* 0x080ff00000001848 */
[----:B------:R-:W-:Y:S01]  /*29f0*/  HMMA.16816.F32 R76, R28, R62, R76 ;  /* 0x0000003e1c4c723c */ /* 0x000fe2000000184c */
[----:B------:R-:W-:Y:S07]  /*2a00*/  LDSM.16.M88.4 R60, [R212] ;  /* 0x00000000d43c783b */ /* 0x000fee0000000200 */
[----:B----4-:R-:W-:Y:S01]  /*2a10*/  HMMA.16816.F32 R68, R16, R44, R56 ;  /* 0x0000002c1044723c */ /* 0x010fe20000001838 */
[----:B------:R-:W3:Y:S07]  /*2a20*/  LDSM.16.M88.4 R56, [R200+0x1400] ;  /* 0x00140000c838783b */ /* 0x000eee0000000200 */
[----:B------:R-:W-:Y:S08]  /*2a30*/  HMMA.16816.F32 R96, R36, R66, R112 ;  /* 0x000000422460723c */ /* 0x000ff00000001870 */
[----:B-1----:R-:W-:Y:S08]  /*2a40*/  HMMA.16816.F32 R52, R12, R44, R52 ;  /* 0x0000002c0c34723c */ /* 0x002ff00000001834 */
[-C--:B------:R-:W-:Y:S08]  /*2a50*/  HMMA.16816.F32 R64, R24, R42.reuse, R72 ;  /* 0x0000002a1840723c */ /* 0x080ff00000001848 */
[----:B------:R-:W-:Y:S01]  /*2a60*/  HMMA.16816.F32 R72, R20, R42, R76 ;  /* 0x0000002a1448723c */ /* 0x000fe2000000184c */
[----:B------:R-:W1:Y:S07]  /*2a70*/  LDSM.16.M88.4 R40, [R200+0x2400] ;  /* 0x00240000c828783b */ /* 0x000e6e0000000200 */
[----:B--2---:R-:W-:Y:S08]  /*2a80*/  HMMA.16816.F32 R80, R8, R48, R68 ;  /* 0x000000300850723c */ /* 0x004ff00000001844 */
[----:B---3--:R-:W-:Y:S08]  /*2a90*/  HMMA.16816.F32 R68, R32, R56, R88 ;  /* 0x000000382044723c */ /* 0x008ff00000001858 */
[----:B------:R-:W-:Y:S08]  /*2aa0*/  HMMA.16816.F32 R120, R36, R86, R120 ;  /* 0x000000562478723c */ /* 0x000ff00000001878 */
[----:B------:R-:W-:Y:S08]  /*2ab0*/  HMMA.16816.F32 R84, R4, R48, R52 ;  /* 0x000000300454723c */ /* 0x000ff00000001834 */
[-C--:B------:R-:W-:Y:S08]  /*2ac0*/  HMMA.16816.F32 R52, R16, R46.reuse, R64 ;  /* 0x0000002e1034723c */ /* 0x080ff00000001840 */
[----:B------:R-:W-:Y:S08]  /*2ad0*/  HMMA.16816.F32 R64, R12, R46, R72 ;  /* 0x0000002e0c40723c */ /* 0x000ff00000001848 */
[C---:B------:R-:W-:Y:S08]  /*2ae0*/  HMMA.16816.F32 R108, R36.reuse, R92, R108 ;  /* 0x0000005c246c723c */ /* 0x040ff0000000186c */
[----:B------:R-:W-:Y:S08]  /*2af0*/  HMMA.16816.F32 R116, R36, R94, R116 ;  /* 0x0000005e2474723c */ /* 0x000ff00000001874 */
[----:B------:R-:W-:Y:S01]  /*2b00*/  HMMA.16816.F32 R36, R28, R56, R104 ;  /* 0x000000381c24723c */ /* 0x000fe20000001868 */
[----:B------:R-:W-:-:S04]  /*2b10*/  FMUL.FTZ R0, R80, c[0x0][0x320] ;  /* 0x0000c80050007a20 */ /* 0x000fc80000410000 */
[----:B------:R2:W3:Y:S03]  /*2b20*/  MUFU.TANH R149, R0 ;  /* 0x0000000000957308 */ /* 0x0004e60000002400 */
[----:B------:R-:W-:Y:S01]  /*2b30*/  HMMA.16816.F32 R68, R24, R60, R68 ;  /* 0x0000003c1844723c */ /* 0x000fe20000001844 */
[----:B--2---:R-:W-:-:S04]  /*2b40*/  FMUL.FTZ R0, R81, c[0x0][0x320] ;  /* 0x0000c80051007a20 */ /* 0x004fc80000410000 */
[----:B------:R2:W4:Y:S03]  /*2b50*/  MUFU.TANH R148, R0 ;  /* 0x0000000000947308 */ /* 0x0005260000002400 */
[----:B------:R-:W-:Y:S08]  /*2b60*/  HMMA.16816.F32 R88, R4, R50, R64 ;  /* 0x000000320458723c */ /* 0x000ff00000001840 */
[----:B------:R-:W-:Y:S01]  /*2b70*/  HMMA.16816.F32 R64, R32, R58, R96 ;  /* 0x0000003a2040723c */ /* 0x000fe20000001860 */
[----:B--2---:R-:W-:-:S07]  /*2b80*/  FMUL.FTZ R0, R82, c[0x0][0x320] ;  /* 0x0000c80052007a20 */ /* 0x004fce0000410000 */
[----:B------:R-:W-:Y:S01]  /*2b90*/  HMMA.16816.F32 R44, R20, R60, R36 ;  /* 0x0000003c142c723c */ /* 0x000fe20000001824 */
[----:B------:R-:W2:Y:S01]  /*2ba0*/  LDSM.16.M88.4 R36, [R208] ;  /* 0x00000000d024783b */ /* 0x000ea20000000200 */
[----:B------:R5:W1:Y:S06]  /*2bb0*/  MUFU.TANH R155, R0 ;  /* 0x00000000009b7308 */ /* 0x000a6c0000002400 */
[----:B------:R-:W-:Y:S01]  /*2bc0*/  HMMA.16816.F32 R76, R8, R50, R52 ;  /* 0x00000032084c723c */ /* 0x000fe20000001834 */
[----:B------:R-:W2:Y:S01]  /*2bd0*/  LDSM.16.M88.4 R52, [R200+0x1800] ;  /* 0x00180000c834783b */ /* 0x000ea20000000200 */
[----:B-----5:R-:W-:-:S06]  /*2be0*/  FMUL.FTZ R0, R83, c[0x0][0x320] ;  /* 0x0000c80053007a20 */ /* 0x020fcc0000410000 */
[----:B------:R-:W-:Y:S01]  /*2bf0*/  HMMA.16816.F32 R72, R28, R58, R128 ;  /* 0x0000003a1c48723c */ /* 0x000fe20000001880 */
[----:B------:R5:W1:Y:S02]  /*2c00*/  MUFU.TANH R154, R0 ;  /* 0x00000000009a7308 */ /* 0x000a640000002400 */
[----:B-----5:R-:W-:-:S06]  /*2c10*/  FMUL.FTZ R0, R84, c[0x0][0x320] ;  /* 0x0000c80054007a20 */ /* 0x020fcc0000410000 */
[----:B------:R5:W2:Y:S01]  /*2c20*/  MUFU.TANH R152, R0 ;  /* 0x0000000000987308 */ /* 0x000aa20000002400 */
[----:B-1----:R-:W-:Y:S01]  /*2c30*/  HMMA.16816.F32 R68, R16, R40, R68 ;  /* 0x000000281044723c */ /* 0x002fe20000001844 */
[----:B-----5:R-:W-:-:S06]  /*2c40*/  FMUL.FTZ R0, R85, c[0x0][0x320] ;  /* 0x0000c80055007a20 */ /* 0x020fcc0000410000 */
[----:B------:R1:W1:Y:S01]  /*2c50*/  MUFU.TANH R150, R0 ;  /* 0x0000000000967308 */ /* 0x0002620000002400 */
[----:B------:R-:W-:Y:S01]  /*2c60*/  HMMA.16816.F32 R56, R24, R62, R64 ;  /* 0x0000003e1838723c */ /* 0x000fe20000001840 */
[----:B-1----:R-:W-:-:S06]  /*2c70*/  FMUL.FTZ R0, R86, c[0x0][0x320] ;  /* 0x0000c80056007a20 */ /* 0x002fcc0000410000 */
[----:B------:R1:W1:Y:S01]  /*2c80*/  MUFU.TANH R153, R0 ;  /* 0x0000000000997308 */ /* 0x0002620000002400 */
[----:B------:R-:W-:Y:S01]  /*2c90*/  HMMA.16816.F32 R48, R12, R40, R44 ;  /* 0x000000280c30723c */ /* 0x000fe2000000182c */
[----:B------:R-:W5:Y:S01]  /*2ca0*/  LDSM.16.M88.4 R44, [R211] ;  /* 0x00000000d32c783b */ /* 0x000f620000000200 */
[----:B-1----:R-:W-:-:S05]  /*2cb0*/  FMUL.FTZ R0, R87, c[0x0][0x320] ;  /* 0x0000c80057007a20 */ /* 0x002fca0000410000 */
[----:B------:R1:W1:Y:S01]  /*2cc0*/  MUFU.TANH R151, R0 ;  /* 0x0000000000977308 */ /* 0x0002620000002400 */
[----:B------:R-:W-:Y:S01]  /*2cd0*/  HMMA.16816.F32 R64, R20, R62, R72 ;  /* 0x0000003e1440723c */ /* 0x000fe20000001848 */
[----:B-1----:R-:W-:-:S06]  /*2ce0*/  FMUL.FTZ R0, R76, c[0x0][0x320] ;  /* 0x0000c8004c007a20 */ /* 0x002fcc0000410000 */
[----:B------:R1:W1:Y:S02]  /*2cf0*/  MUFU.TANH R106, R0 ;  /* 0x00000000006a7308 */ /* 0x0002640000002400 */
[----:B-1----:R-:W-:-:S06]  /*2d00*/  FMUL.FTZ R0, R77, c[0x0][0x320] ;  /* 0x0000c8004d007a20 */ /* 0x002fcc0000410000 */
[----:B------:R1:W1:Y:S01]  /*2d10*/  MUFU.TANH R105, R0 ;  /* 0x0000000000697308 */ /* 0x0002620000002400 */
[----:B------:R-:W-:Y:S01]  /*2d20*/  HMMA.16816.F32 R60, R16, R42, R56 ;  /* 0x0000002a103c723c */ /* 0x000fe20000001838 */
[----:B------:R-:W3:Y:S01]  /*2d30*/  LDSM.16.M88.4 R56, [R200+0x2800] ;  /* 0x00280000c838783b */ /* 0x000ee20000000200 */
[----:B-1----:R-:W-:-:S05]  /*2d40*/  FMUL.FTZ R0, R78, c[0x0][0x320] ;  /* 0x0000c8004e007a20 */ /* 0x002fca0000410000 */
[----:B------:R1:W1:Y:S01]  /*2d50*/  MUFU.TANH R128, R0 ;  /* 0x0000000000807308 */ /* 0x0002620000002400 */
[----:B--2---:R-:W-:Y:S01]  /*2d60*/  HMMA.16816.F32 R80, R4, R36, R48 ;  /* 0x000000240450723c */ /* 0x004fe20000001830 */
[----:B-1----:R-:W-:-:S07]  /*2d70*/  FMUL.FTZ R0, R79, c[0x0][0x320] ;  /* 0x0000c8004f007a20 */ /* 0x002fce0000410000 */
[----:B------:R-:W-:Y:S01]  /*2d80*/  HMMA.16816.F32 R76, R8, R36, R68 ;  /* 0x00000024084c723c */ /* 0x000fe20000001844 */
[----:B------:R1:W2:Y:S07]  /*2d90*/  MUFU.TANH R115, R0 ;  /* 0x0000000000737308 */ /* 0x0002ae0000002400 */
[----:B------:R-:W-:Y:S01]  /*2da0*/  HMMA.16816.F32 R68, R32, R52, R100 ;  /* 0x000000342044723c */ /* 0x000fe20000001864 */
[----:B-1----:R-:W-:-:S04]  /*2db0*/  FMUL.FTZ R0, R88, c[0x0][0x320] ;  /* 0x0000c80058007a20 */ /* 0x002fc80000410000 */
[----:B------:R1:W1:Y:S03]  /*2dc0*/  MUFU.TANH R113, R0 ;  /* 0x0000000000717308 */ /* 0x0002660000002400 */
[----:B------:R-:W-:Y:S08]  /*2dd0*/  HMMA.16816.F32 R48, R28, R52, R132 ;  /* 0x000000341c30723c */ /* 0x000ff00000001884 */
[----:B------:R-:W-:Y:S01]  /*2de0*/  HMMA.16816.F32 R64, R12, R42, R64 ;  /* 0x0000002a0c40723c */ /* 0x000fe20000001840 */
[----:B-1----:R-:W-:-:S04]  /*2df0*/  FMUL.FTZ R0, R89, c[0x0][0x320] ;  /* 0x0000c80059007a20 */ /* 0x002fc80000410000 */
[----:B------:R1:W1:Y:S03]  /*2e00*/  MUFU.TANH R107, R0 ;  /* 0x00000000006b7308 */ /* 0x0002660000002400 */
[----:B-----5:R-:W-:Y:S01]  /*2e10*/  HMMA.16816.F32 R68, R24, R44, R68 ;  /* 0x0000002c1844723c */ /* 0x020fe20000001844 */
[----:B-1----:R-:W-:-:S04]  /*2e20*/  FMUL.FTZ R0, R90, c[0x0][0x320] ;  /* 0x0000c8005a007a20 */ /* 0x002fc80000410000 */
[----:B------:R1:W1:Y:S03]  /*2e30*/  MUFU.TANH R114, R0 ;  /* 0x0000000000727308 */ /* 0x0002660000002400 */
[----:B------:R-:W-:Y:S01]  /*2e40*/  HMMA.16816.F32 R72, R8, R38, R60 ;  /* 0x000000260848723c */ /* 0x000fe2000000183c */
[----:B-1----:R-:W-:-:S04]  /*2e50*/  FMUL.FTZ R0, R91, c[0x0][0x320] ;  /* 0x0000c8005b007a20 */ /* 0x002fc80000410000 */
[----:B------:R1:W1:Y:S03]  /*2e60*/  MUFU.TANH R112, R0 ;  /* 0x0000000000707308 */ /* 0x0002660000002400 */
[----:B------:R-:W-:Y:S01]  /*2e70*/  HMMA.16816.F32 R60, R32, R54, R120 ;  /* 0x00000036203c723c */ /* 0x000fe20000001878 */
[----:B-1----:R-:W-:-:S04]  /*2e80*/  FMUL.FTZ R0, R76, c[0x0][0x320] ;  /* 0x0000c8004c007a20 */ /* 0x002fc80000410000 */
[----:B------:R1:W1:Y:S03]  /*2e90*/  MUFU.TANH R98, R0 ;  /* 0x0000000000627308 */ /* 0x0002660000002400 */
[----:B------:R-:W-:Y:S01]  /*2ea0*/  HMMA.16816.F32 R40, R20, R44, R48 ;  /* 0x0000002c1428723c */ /* 0x000fe20000001830 */
[----:B------:R-:W5:Y:S01]  /*2eb0*/  LDSM.16.M88.4 R48, [R207] ;  /* 0x00000000cf30783b */ /* 0x000f620000000200 */
[----:B-1----:R-:W-:-:S04]  /*2ec0*/  FMUL.FTZ R0, R77, c[0x0][0x320] ;  /* 0x0000c8004d007a20 */ /* 0x002fc80000410000 */
[----:B------:R1:W1:Y:S02]  /*2ed0*/  MUFU.TANH R97, R0 ;  /* 0x0000000000617308 */ /* 0x0002640000002400 */
[----:B------:R-:W-:Y:S01]  /*2ee0*/  HMMA.16816.F32 R84, R4, R38, R64 ;  /* 0x000000260454723c */ /* 0x000fe20000001840 */
[----:B------:R-:W2:Y:S01]  /*2ef0*/  LDSM.16.M88.4 R36, [R200+0x1c00] ;  /* 0x001c0000c824783b */ /* 0x000ea20000000200 */
[----:B-1----:R-:W-:-:S04]  /*2f00*/  FMUL.FTZ R0, R78, c[0x0][0x320] ;  /* 0x0000c8004e007a20 */ /* 0x002fc80000410000 */
[----:B------:R1:W1:Y:S02]  /*2f10*/  MUFU.TANH R104, R0 ;  /* 0x0000000000687308 */ /* 0x0002640000002400 */
[----:B---3--:R-:W-:Y:S01]  /*2f20*/  HMMA.16816.F32 R64, R16, R56, R68 ;  /* 0x000000381040723c */ /* 0x008fe20000001844 */
[----:B-1----:R-:W-:-:S05]  /*2f30*/  FMUL.FTZ R0, R79, c[0x0][0x320] ;  /* 0x0000c8004f007a20 */ /* 0x002fca0000410000 */
[----:B------:R1:W3:Y:S02]  /*2f40*/  MUFU.TANH R103, R0 ;  /* 0x0000000000677308 */ /* 0x0002e40000002400 */
[----:B------:R-:W-:Y:S01]  /*2f50*/  HMMA.16816.F32 R68, R28, R54, R136 ;  /* 0x000000361c44723c */ /* 0x000fe20000001888 */
[----:B------:R-:W2:Y:S01]  /*2f60*/  LDSM.16.M88.4 R52, [R210] ;  /* 0x00000000d234783b */ /* 0x000ea20000000200 */
[----:B-1----:R-:W-:-:S04]  /*2f70*/  FMUL.FTZ R0, R80, c[0x0][0x320] ;  /* 0x0000c80050007a20 */ /* 0x002fc80000410000 */
[----:B------:R1:W1:Y:S02]  /*2f80*/  MUFU.TANH R101, R0 ;  /* 0x0000000000657308 */ /* 0x0002640000002400 */
[----:B------:R-:W-:Y:S01]  /*2f90*/  HMMA.16816.F32 R60, R24, R46, R60 ;  /* 0x0000002e183c723c */ /* 0x000fe2000000183c */
[----:B-1----:R-:W-:-:S05]  /*2fa0*/  FMUL.FTZ R0, R81, c[0x0][0x320] ;  /* 0x0000c80051007a20 */ /* 0x002fca0000410000 */
[----:B------:R1:W1:Y:S02]  /*2fb0*/  MUFU.TANH R99, R0 ;  /* 0x0000000000637308 */ /* 0x0002640000002400 */
[----:B------:R-:W-:Y:S01]  /*2fc0*/  HMMA.16816.F32 R40, R12, R56, R40 ;  /* 0x000000380c28723c */ /* 0x000fe20000001828 */
[----:B-1----:R-:W-:-:S05]  /*2fd0*/  FMUL.FTZ R0, R82, c[0x0][0x320] ;  /* 0x0000c80052007a20 */ /* 0x002fca0000410000 */
[----:B------:R1:W1:Y:S02]  /*2fe0*/  MUFU.TANH R102, R0 ;  /* 0x0000000000667308 */ /* 0x0002640000002400 */
[----:B-1----:R-:W-:-:S06]  /*2ff0*/  FMUL.FTZ R0, R83, c[0x0][0x320] ;  /* 0x0000c80053007a20 */ /* 0x002fcc0000410000 */
[----:B------:R1:W1:Y:S01]  /*3000*/  MUFU.TANH R100, R0 ;  /* 0x0000000000647308 */ /* 0x0002620000002400 */
[----:B-----5:R-:W-:Y:S01]  /*3010*/  HMMA.16816.F32 R76, R8, R48, R64 ;  /* 0x00000030084c723c */ /* 0x020fe20000001840 */
[----:B-1----:R-:W-:-:S06]  /*3020*/  FMUL.FTZ R0, R72, c[0x0][0x320] ;  /* 0x0000c80048007a20 */ /* 0x002fcc0000410000 */
[----:B------:R1:W1:Y:S01]  /*3030*/  MUFU.TANH R90, R0 ;  /* 0x00000000005a7308 */ /* 0x0002620000002400 */
[----:B------:R-:W-:Y:S01]  /*3040*/  HMMA.16816.F32 R68, R20, R46, R68 ;  /* 0x0000002e1444723c */ /* 0x000fe20000001844 */
[----:B-1----:R-:W-:-:S06]  /*3050*/  FMUL.FTZ R0, R73, c[0x0][0x320] ;  /* 0x0000c80049007a20 */ /* 0x002fcc0000410000 */
[----:B------:R1:W1:Y:S01]  /*3060*/  MUFU.TANH R89, R0 ;  /* 0x0000000000597308 */ /* 0x0002620000002400 */
[----:B--2---:R-:W-:Y:S08]  /*3070*/  HMMA.16816.F32 R64, R32, R36, R108 ;  /* 0x000000242040723c */ /* 0x004ff0000000186c */
[----:B------:R-:W-:Y:S01]  /*3080*/  HMMA.16816.F32 R44, R16, R58, R60 ;  /* 0x0000003a102c723c */ /* 0x000fe2000000183c */
[----:B-1----:R-:W-:-:S07]  /*3090*/  FMUL.FTZ R0, R74, c[0x0][0x320] ;  /* 0x0000c8004a007a20 */ /* 0x002fce0000410000 */
[----:B------:R-:W-:Y:S01]  /*30a0*/  HMMA.16816.F32 R60, R32, R38, R116 ;  /* 0x00000026203c723c */ /* 0x000fe20000001874 */
[----:B------:R-:W-:Y:S01]  /*30b0*/  LDSM.16.M88.4 R32, [R206] ;  /* 0x00000000ce20783b */ /* 0x000fe20000000200 */
[----:B------:R1:W2:Y:S06]  /*30c0*/  MUFU.TANH R96, R0 ;  /* 0x0000000000607308 */ /* 0x0002ac0000002400 */
[----:B------:R-:W-:Y:S01]  /*30d0*/  HMMA.16816.F32 R80, R4, R48, R40 ;  /* 0x000000300450723c */ /* 0x000fe20000001828 */
[----:B------:R-:W5:Y:S01]  /*30e0*/  LDSM.16.M88.4 R40, [R200+0x2c00] ;  /* 0x002c0000c828783b */ /* 0x000f620000000200 */
[----:B------:R-:W-:Y:S01]  /*30f0*/  ISETP.GE.AND P0, PT, R183, 0x2, PT ;  /* 0x00000002b700780c */ /* 0x000fe20003f06270 */
[----:B------:R-:W-:-:S04]  /*3100*/  DEPBAR.LE SB0, 0x0 ;  /* 0x000080000000791a */ /* 0x000fc80000000000 */
[----:B-1----:R-:W-:Y:S02]  /*3110*/  FMUL.FTZ R0, R75, c[0x0][0x320] ;  /* 0x0000c8004b007a20 */ /* 0x002fe40000410000 */
[C---:B------:R-:W-:Y:S08]  /*3120*/  HMMA.16816.F32 R72, R28.reuse, R36, R140 ;  /* 0x000000241c48723c */ /* 0x040ff0000000188c */
[----:B------:R-:W-:Y:S01]  /*3130*/  HMMA.16816.F32 R28, R28, R38, R144 ;  /* 0x000000261c1c723c */ /* 0x000fe20000001890 */
[----:B------:R1:W1:Y:S02]  /*3140*/  MUFU.TANH R95, R0 ;  /* 0x00000000005f7308 */ /* 0x0002640000002400 */
[----:B-1----:R-:W-:-:S06]  /*3150*/  FMUL.FTZ R0, R84, c[0x0][0x320] ;  /* 0x0000c80054007a20 */ /* 0x002fcc0000410000 */
[----:B------:R1:W1:Y:S01]  /*3160*/  MUFU.TANH R94, R0 ;  /* 0x00000000005e7308 */ /* 0x0002620000002400 */
[----:B------:R-:W-:Y:S01]  /*3170*/  HMMA.16816.F32 R68, R12, R58, R68 ;  /* 0x0000003a0c44723c */ /* 0x000fe20000001844 */
[----:B-1----:R-:W-:-:S06]  /*3180*/  FMUL.FTZ R0, R85, c[0x0][0x320] ;  /* 0x0000c80055007a20 */ /* 0x002fcc0000410000 */
[----:B------:R1:W1:Y:S01]  /*3190*/  MUFU.TANH R91, R0 ;  /* 0x00000000005b7308 */ /* 0x0002620000002400 */
[-C--:B------:R-:W-:Y:S08]  /*31a0*/  HMMA.16816.F32 R56, R24, R52.reuse, R64 ;  /* 0x000000341838723c */ /* 0x080ff00000001840 */
[----:B------:R-:W-:Y:S01]  /*31b0*/  HMMA.16816.F32 R64, R20, R52, R72 ;  /* 0x000000341440723c */ /* 0x000fe20000001848 */
[----:B-1----:R-:W-:-:S07]  /*31c0*/  FMUL.FTZ R0, R86, c[0x0][0x320] ;  /* 0x0000c80056007a20 */ /* 0x002fce0000410000 */
[-C--:B------:R-:W-:Y:S01]  /*31d0*/  HMMA.16816.F32 R24, R24, R54.reuse, R60 ;  /* 0x000000361818723c */ /* 0x080fe2000000183c */
[----:B------:R1:W1:Y:S07]  /*31e0*/  MUFU.TANH R93, R0 ;  /* 0x00000000005d7308 */ /* 0x00026e0000002400 */
[----:B------:R-:W-:Y:S01]  /*31f0*/  HMMA.16816.F32 R52, R20, R54, R28 ;  /* 0x000000361434723c */ /* 0x000fe2000000181c */
[----:B-1----:R-:W-:-:S04]  /*3200*/  FMUL.FTZ R0, R87, c[0x0][0x320] ;  /* 0x0000c80057007a20 */ /* 0x002fc80000410000 */
[----:B------:R1:W1:Y:S02]  /*3210*/  MUFU.TANH R92, R0 ;  /* 0x00000000005c7308 */ /* 0x0002640000002400 */
[----:B-1----:R-:W-:-:S06]  /*3220*/  FMUL.FTZ R0, R76, c[0x0][0x320] ;  /* 0x0000c8004c007a20 */ /* 0x002fcc0000410000 */
[----:B------:R1:W1:Y:S01]  /*3230*/  MUFU.TANH R85, R0 ;  /* 0x0000000000557308 */ /* 0x0002620000002400 */
[----:B-----5:R-:W-:Y:S01]  /*3240*/  HMMA.16816.F32 R36, R12, R40, R64 ;  /* 0x000000280c24723c */ /* 0x020fe20000001840 */
[----:B-1----:R-:W-:-:S06]  /*3250*/  FMUL.FTZ R0, R77, c[0x0][0x320] ;  /* 0x0000c8004d007a20 */ /* 0x002fcc0000410000 */
[----:B------:R1:W1:Y:S03]  /*3260*/  MUFU.TANH R84, R0 ;  /* 0x0000000000547308 */ /* 0x0002660000002400 */
[----:B------:R-:W-:Y:S01]  /*3270*/  HMMA.16816.F32 R12, R12, R42, R52 ;  /* 0x0000002a0c0c723c */ /* 0x000fe20000001834 */
[----:B-1----:R-:W-:-:S04]  /*3280*/  FMUL.FTZ R0, R78, c[0x0][0x320] ;  /* 0x0000c8004e007a20 */ /* 0x002fc80000410000 */
[----:B------:R1:W1:Y:S02]  /*3290*/  MUFU.TANH R88, R0 ;  /* 0x0000000000587308 */ /* 0x0002640000002400 */
[----:B-1----:R-:W-:Y:S02]  /*32a0*/  FMUL.FTZ R0, R79, c[0x0][0x320] ;  /* 0x0000c8004f007a20 */ /* 0x002fe40000410000 */
[----:B------:R-:W-:Y:S08]  /*32b0*/  HMMA.16816.F32 R76, R8, R50, R44 ;  /* 0x00000032084c723c */ /* 0x000ff0000000182c */
[C---:B------:R-:W-:Y:S08]  /*32c0*/  HMMA.16816.F32 R44, R16.reuse, R40, R56 ;  /* 0x00000028102c723c */ /* 0x040ff00000001838 */
[----:B------:R-:W-:Y:S01]  /*32d0*/  HMMA.16816.F32 R16, R16, R42, R24 ;  /* 0x0000002a1010723c */ /* 0x000fe20000001818 */
[----:B------:R1:W1:Y:S07]  /*32e0*/  MUFU.TANH R87, R0 ;  /* 0x0000000000577308 */ /* 0x00026e0000002400 */
[----:B------:R-:W-:Y:S08]  /*32f0*/  HMMA.16816.F32 R68, R4, R50, R68 ;  /* 0x000000320444723c */ /* 0x000ff00000001844 */
[----:B------:R-:W-:Y:S01]  /*3300*/  HMMA.16816.F32 R44, R8, R32, R44 ;  /* 0x00000020082c723c */ /* 0x000fe2000000182c */
[----:B-1----:R-:W-:-:S07]  /*3310*/  FMUL.FTZ R0, R80, c[0x0][0x320] ;  /* 0x0000c80050007a20 */ /* 0x002fce0000410000 */
[----:B------:R-:W-:Y:S08]  /*3320*/  HMMA.16816.F32 R20, R4, R32, R36 ;  /* 0x000000200414723c */ /* 0x000ff00000001824 */
[-C--:B------:R-:W-:Y:S08]  /*3330*/  HMMA.16816.F32 R8, R8, R34.reuse, R16 ;  /* 0x000000220808723c */ /* 0x080ff00000001810 */
[----:B------:R-:W-:Y:S01]  /*3340*/  HMMA.16816.F32 R4, R4, R34, R12 ;  /* 0x000000220404723c */ /* 0x000fe2000000180c */
[----:B------:R1:W1:Y:S01]  /*3350*/  MUFU.TANH R86, R0 ;  /* 0x0000000000567308 */ /* 0x0002620000002400 */
[----:B------:R-:W-:-:S02]  /*3360*/  FMUL.FTZ R77, R77, c[0x0][0x320] ;  /* 0x0000c8004d4d7a20 */ /* 0x000fc40000410000 */
[----:B------:R-:W-:Y:S02]  /*3370*/  FMUL.FTZ R78, R78, c[0x0][0x320] ;  /* 0x0000c8004e4e7a20 */ /* 0x000fe40000410000 */
[----:B-1----:R-:W-:-:S04]  /*3380*/  FMUL.FTZ R0, R81, c[0x0][0x320] ;  /* 0x0000c80051007a20 */ /* 0x002fc80000410000 */
[----:B------:R1:W1:Y:S01]  /*3390*/  MUFU.TANH R80, R0 ;  /* 0x0000000000507308 */ /* 0x0002620000002400 */
[----:B------:R-:W-:Y:S02]  /*33a0*/  FMUL.FTZ R79, R79, c[0x0][0x320] ;  /* 0x0000c8004f4f7a20 */ /* 0x000fe40000410000 */
[----:B------:R-:W-:Y:S02]  /*33b0*/  FMUL.FTZ R68, R68, c[0x0][0x320] ;  /* 0x0000c80044447a20 */ /* 0x000fe40000410000 */
[----:B------:R-:W-:Y:S02]  /*33c0*/  FMUL.FTZ R69, R69, c[0x0][0x320] ;  /* 0x0000c80045457a20 */ /* 0x000fe40000410000 */
[----:B------:R-:W-:Y:S02]  /*33d0*/  FMUL.FTZ R70, R70, c[0x0][0x320] ;  /* 0x0000c80046467a20 */ /* 0x000fe40000410000 */
[----:B-1----:R-:W-:-:S04]  /*33e0*/  FMUL.FTZ R0, R82, c[0x0][0x320] ;  /* 0x0000c80052007a20 */ /* 0x002fc80000410000 */
[----:B------:R1:W1:Y:S01]  /*33f0*/  MUFU.TANH R72, R0 ;  /* 0x0000000000487308 */ /* 0x0002620000002400 */
[----:B------:R-:W-:Y:S02]  /*3400*/  FMUL.FTZ R71, R71, c[0x0][0x320] ;  /* 0x0000c80047477a20 */ /* 0x000fe40000410000 */
[----:B------:R-:W-:Y:S02]  /*3410*/  FMUL.FTZ R44, R44, c[0x0][0x320] ;  /* 0x0000c8002c2c7a20 */ /* 0x000fe40000410000 */
[----:B------:R-:W-:Y:S02]  /*3420*/  FMUL.FTZ R45, R45, c[0x0][0x320] ;  /* 0x0000c8002d2d7a20 */ /* 0x000fe40000410000 */
[----:B------:R-:W-:Y:S02]  /*3430*/  FMUL.FTZ R46, R46, c[0x0][0x320] ;  /* 0x0000c8002e2e7a20 */ /* 0x000fe40000410000 */
[----:B------:R-:W-:Y:S02]  /*3440*/  FMUL.FTZ R47, R47, c[0x0][0x320] ;  /* 0x0000c8002f2f7a20 */ /* 0x000fe40000410000 */
[----:B------:R-:W-:-:S02]  /*3450*/  FMUL.FTZ R20, R20, c[0x0][0x320] ;  /* 0x0000c80014147a20 */ /* 0x000fc40000410000 */
[----:B-1----:R-:W-:Y:S02]  /*3460*/  FMUL.FTZ R0, R83, c[0x0][0x320] ;  /* 0x0000c80053007a20 */ /* 0x002fe40000410000 */
[----:B------:R-:W-:Y:S02]  /*3470*/  FMUL.FTZ R21, R21, c[0x0][0x320] ;  /* 0x0000c80015157a20 */ /* 0x000fe40000410000 */
[----:B------:R1:W1:Y:S01]  /*3480*/  MUFU.TANH R50, R0 ;  /* 0x0000000000327308 */ /* 0x0002620000002400 */
[----:B------:R-:W-:Y:S02]  /*3490*/  FMUL.FTZ R22, R22, c[0x0][0x320] ;  /* 0x0000c80016167a20 */ /* 0x000fe40000410000 */
[----:B------:R-:W-:Y:S02]  /*34a0*/  FMUL.FTZ R23, R23, c[0x0][0x320] ;  /* 0x0000c80017177a20 */ /* 0x000fe40000410000 */
[----:B------:R-:W-:Y:S02]  /*34b0*/  FMUL.FTZ R8, R8, c[0x0][0x320] ;  /* 0x0000c80008087a20 */ /* 0x000fe40000410000 */
[----:B------:R-:W-:-:S02]  /*34c0*/  FMUL.FTZ R9, R9, c[0x0][0x320] ;  /* 0x0000c80009097a20 */ /* 0x000fc40000410000 */
[----:B------:R-:W-:Y:S02]  /*34d0*/  FMUL.FTZ R10, R10, c[0x0][0x320] ;  /* 0x0000c8000a0a7a20 */ /* 0x000fe40000410000 */
[----:B------:R-:W-:Y:S02]  /*34e0*/  FMUL.FTZ R11, R11, c[0x0][0x320] ;  /* 0x0000c8000b0b7a20 */ /* 0x000fe40000410000 */
[----:B------:R-:W-:Y:S02]  /*34f0*/  FMUL.FTZ R4, R4, c[0x0][0x320] ;  /* 0x0000c80004047a20 */ /* 0x000fe40000410000 */
[----:B------:R-:W-:Y:S02]  /*3500*/  FMUL.FTZ R5, R5, c[0x0][0x320] ;  /* 0x0000c80005057a20 */ /* 0x000fe40000410000 */
[----:B-1----:R-:W-:Y:S02]  /*3510*/  FMUL.FTZ R0, R76, c[0x0][0x320] ;  /* 0x0000c8004c007a20 */ /* 0x002fe40000410000 */
[----:B------:R-:W-:-:S02]  /*3520*/  FMUL.FTZ R6, R6, c[0x0][0x320] ;  /* 0x0000c80006067a20 */ /* 0x000fc40000410000 */
[----:B------:R-:W-:Y:S01]  /*3530*/  FMUL.FTZ R7, R7, c[0x0][0x320] ;  /* 0x0000c80007077a20 */ /* 0x000fe20000410000 */
[----:B------:R1:W1:Y:S08]  /*3540*/  MUFU.TANH R40, R46 ;  /* 0x0000002e00287308 */ /* 0x0002700000002400 */
[----:B------:R1:W1:Y:S08]  /*3550*/  MUFU.TANH R49, R0 ;  /* 0x0000000000317308 */ /* 0x0002700000002400 */
[----:B------:R-:W1:Y:S08]  /*3560*/  MUFU.TANH R77, R77 ;  /* 0x0000004d004d7308 */ /* 0x000e700000002400 */
        /* <DEDUP_REMOVED lines=9> */
[----:B------:R1:W1:Y:S08]  /*3600*/  MUFU.TANH R38, R20 ;  /* 0x0000001400267308 */ /* 0x0002700000002400 */
        /* <DEDUP_REMOVED lines=10> */
[----:B------:R1:W1:Y:S01]  /*36b0*/  MUFU.TANH R48, R7 ;  /* 0x0000000700307308 */ /* 0x0002620000002400 */
[----:B------:R-:W-:Y:S01]  /*36c0*/  BSSY B0, `(.L_x_607) ;  /* 0x000004c000007945 */ /* 0x000fe20003800000 */
[----:B------:R-:W-:Y:S01]  /*36d0*/  BAR.SYNC.DEFER_BLOCKING 0x0 ;  /* 0x0000000000007b1d */ /* 0x000fe20000010000 */
[----:B------:R-:W-:-:S05]  /*36e0*/  ISETP.GT.AND P3, PT, R163, 0x3f, PT ;  /* 0x0000003fa300780c */ /* 0x000fca0003f64270 */
[----:B------:R-:W-:Y:S05]  /*36f0*/  @!P0 BRA `(.L_x_608) ;  /* 0x0000048000008947 */ /* 0x000fea0003800000 */
[----:B--234-:R-:W-:Y:S01]  /*3700*/  IMAD R2, R183, 0x40, R166 ;  /* 0x00000040b7027824 */ /* 0x01cfe200078e02a6 */
[----:B------:R-:W-:-:S04]  /*3710*/  MOV R228, RZ ;  /* 0x000000ff00e47202 */ /* 0x000fc80000000f00 */
[----:B------:R-:W-:-:S05]  /*3720*/  IADD3 R2, R2, -0x80, R163 ;  /* 0xffffff8002027810 */ /* 0x000fca0007ffe0a3 */
[----:B------:R-:W-:-:S04]  /*3730*/  @P4 IMAD.HI.U32 R3, R2, c[0x0][0x2bc], RZ ;  /* 0x0000af0002034a27 */ /* 0x000fc800078e00ff */
[----:B-1----:R-:W-:Y:S01]  /*3740*/  IMAD.MOV.U32 R0, RZ, RZ, R2 ;  /* 0x000000ffff007224 */ /* 0x002fe200078e0002 */
[----:B------:R-:W-:-:S04]  /*3750*/  @P4 SHF.R.U32.HI R0, RZ, c[0x0][0x2c0], R3 ;  /* 0x0000b000ff004a19 */ /* 0x000fc80000011603 */
[----:B------:R-:W-:-:S04]  /*3760*/  @!P3 IADD3 R3, P0, R0, R164, RZ ;  /* 0x000000a40003b210 */ /* 0x000fc80007f1e0ff */
[----:B------:R-:W-:Y:S02]  /*3770*/  @!P3 LEA.HI.X.SX32 R5, R0, R162, 0x1, P0 ;  /* 0x000000a20005b211 */ /* 0x000fe400000f0eff */
[----:B------:R-:W-:-:S04]  /*3780*/  @!P3 LEA R4, P0, R3, c[0x0][0x2a0], 0x2 ;  /* 0x0000a8000304ba11 */ /* 0x000fc800078010ff */
[----:B------:R-:W-:-:S05]  /*3790*/  @!P3 LEA.HI.X R5, R3, c[0x0][0x2a4], R5, 0x2, P0 ;  /* 0x0000a9000305ba11 */ /* 0x000fca00000f1405 */
[----:B------:R-:W2:Y:S01]  /*37a0*/  @!P3 LDG.E R228, [R4.64] ;  /* 0x0000000604e4b981 */ /* 0x000ea2000c1e1900 */
[----:B------:R-:W-:-:S04]  /*37b0*/  IMAD.MOV R0, RZ, RZ, -R0 ;  /* 0x000000ffff007224 */ /* 0x000fc800078e0a00 */
[----:B------:R-:W-:-:S04]  /*37c0*/  IMAD R230, R0, c[0x0][0x2b8], R2 ;  /* 0x0000ae0000e67a24 */ /* 0x000fc800078e0202 */
[----:B------:R-:W-:Y:S01]  /*37d0*/  IMAD.WIDE.U32 R2, R230, c[0x0][0x1e0], RZ ;  /* 0x00007800e6027a25 */ /* 0x000fe200078e00ff */
[----:B------:R-:W-:-:S05]  /*37e0*/  SHF.R.S32.HI R0, RZ, 0x1f, R230 ;  /* 0x0000001fff007819 */ /* 0x000fca00000114e6 */
[----:B------:R-:W-:-:S04]  /*37f0*/  IMAD R0, R0, c[0x0][0x1e0], RZ ;  /* 0x0000780000007a24 */ /* 0x000fc800078e02ff */
[----:B------:R-:W-:-:S05]  /*3800*/  IMAD R0, R230, c[0x0][0x1e4], R0 ;  /* 0x00007900e6007a24 */ /* 0x000fca00078e0200 */
[----:B------:R-:W-:Y:S02]  /*3810*/  IADD3 R3, R3, R0, RZ ;  /* 0x0000000003037210 */ /* 0x000fe40007ffe0ff */
[----:B--2---:R-:W-:-:S03]  /*3820*/  SHF.R.S32.HI R10, RZ, 0x1f, R228 ;  /* 0x0000001fff0a7819 */ /* 0x004fc600000114e4 */
[----:B------:R-:W-:-:S04]  /*3830*/  IMAD.WIDE.U32 R2, R228, c[0x0][0x1f0], R2 ;  /* 0x00007c00e4027a25 */ /* 0x000fc800078e0002 */
[----:B------:R-:W-:Y:S01]  /*3840*/  IMAD R10, R10, c[0x0][0x1f0], RZ ;  /* 0x00007c000a0a7a24 */ /* 0x000fe200078e02ff */
[----:B------:R-:W-:-:S03]  /*3850*/  IADD3 R0, P1, R160, R2, RZ ;  /* 0x00000002a0007210 */ /* 0x000fc60007f3e0ff */
[----:B------:R-:W-:Y:S01]  /*3860*/  IMAD R10, R228, c[0x0][0x1f4], R10 ;  /* 0x00007d00e40a7a24 */ /* 0x000fe200078e020a */
[----:B------:R-:W-:-:S04]  /*3870*/  LEA R13, P0, R0, c[0x0][0x1c8], 0x1 ;  /* 0x00007200000d7a11 */ /* 0x000fc800078008ff */
[----:B------:R-:W-:-:S04]  /*3880*/  IADD3.X R10, R159, R3, R10, P1, !PT ;  /* 0x000000039f0a7210 */ /* 0x000fc80000ffe40a */
[----:B------:R-:W-:Y:S01]  /*3890*/  LEA.HI.X R10, R0, c[0x0][0x1cc], R10, 0x1, P0 ;  /* 0x00007300000a7a11 */ /* 0x000fe200000f0c0a */
[----:B------:R-:W-:Y:S05]  /*38a0*/  BRA.DIV ~URZ, `(.L_x_609) ;  /* 0x0000e4527f007947 */ /* 0x000fea000b800000 */
[----:B------:R1:W2:Y:S02]  /*38b0*/  SHFL.IDX PT, R5, R10, RZ, 0x1c1f ;  /* 0x001c1fff0a057589 */ /* 0x0002a400000e0000 */
.L_x_671:
[----:B------:R-:W-:Y:S05]  /*38c0*/  BRA.DIV ~URZ, `(.L_x_610) ;  /* 0x0000e4a27f007947 */ /* 0x000fea000b800000 */
[----:B------:R-:W3:Y:S01]  /*38d0*/  SHFL.IDX PT, R0, R13, RZ, 0x1c1f ;  /* 0x001c1fff0d007589 */ /* 0x000ee200000e0000 */
[C---:B------:R-:W-:Y:S02]  /*38e0*/  IADD3 R2, R217.reuse, 0x20, RZ ;  /* 0x00000020d9027810 */ /* 0x040fe40007ffe0ff */
[C---:B------:R-:W-:Y:S02]  /*38f0*/  IADD3 R4, R217.reuse, 0x40, RZ ;  /* 0x00000040d9047810 */ /* 0x040fe40007ffe0ff */
[----:B------:R-:W-:Y:S02]  /*3900*/  ISETP.GE.AND P1, PT, R2, c[0x0][0x1d4], PT ;  /* 0x0000750002007a0c */ /* 0x000fe40003f26270 */
[----:B------:R-:W-:Y:S02]  /*3910*/  ISETP.GE.AND P2, PT, R217, c[0x0][0x1d4], PT ;  /* 0x00007500d9007a0c */ /* 0x000fe40003f46270 */
[----:B------:R-:W-:-:S02]  /*3920*/  SEL R11, RZ, 0x10, P1 ;  /* 0x00000010ff0b7807 */ /* 0x000fc40000800000 */
[----:B------:R-:W-:Y:S02]  /*3930*/  SEL R12, RZ, 0x10, P2 ;  /* 0x00000010ff0c7807 */ /* 0x000fe40001000000 */
[C---:B---3--:R-:W-:Y:S02]  /*3940*/  IADD3 R6, P0, R0.reuse, R156, RZ ;  /* 0x0000009c00067210 */ /* 0x048fe40007f1e0ff */
[----:B------:R-:W-:-:S03]  /*3950*/  IADD3 R2, P6, R0, R157, RZ ;  /* 0x0000009d00027210 */ /* 0x000fc60007fde0ff */
[C---:B--2---:R-:W-:Y:S01]  /*3960*/  IMAD.X R7, R5.reuse, 0x1, R124, P0 ;  /* 0x0000000105077824 */ /* 0x044fe200000e067c */
[----:B------:R-:W-:Y:S01]  /*3970*/  ISETP.GE.AND P0, PT, R4, c[0x0][0x1d4], PT ;  /* 0x0000750004007a0c */ /* 0x000fe20003f06270 */
[C---:B------:R-:W-:Y:S01]  /*3980*/  IMAD.X R3, R5.reuse, 0x1, R126, P6 ;  /* 0x0000000105037824 */ /* 0x040fe200030e067e */
[----:B------:R-:W-:Y:S02]  /*3990*/  IADD3 R8, P6, R0, R158, RZ ;  /* 0x0000009e00087210 */ /* 0x000fe40007fde0ff */
[----:B------:R-:W-:Y:S01]  /*39a0*/  @!PT LDS RZ, [RZ] ;  /* 0x00000000fffff984 */ /* 0x000fe20000000800 */
[----:B------:R-:W-:Y:S01]  /*39b0*/  @!PT LDS RZ, [RZ] ;  /* 0x00000000fffff984 */ /* 0x000fe20000000800 */
[----:B------:R2:W-:Y:S03]  /*39c0*/  LDGSTS.E.BYPASS.LTC128B.128 [R218+0x3100], [R6.64], !P2 ;  /* 0x0310000006da7fae */ /* 0x0005e6000d101d46 */
[----:B------:R-:W-:Y:S01]  /*39d0*/  IMAD.X R9, R5, 0x1, R125, P6 ;  /* 0x0000000105097824 */ /* 0x000fe200030e067d */
[----:B------:R2:W-:Y:S04]  /*39e0*/  LDGSTS.E.BYPASS.LTC128B.128 [R218+0x4100], [R2.64], !P1 ;  /* 0x0410000002da7fae */ /* 0x0005e8000c901d46 */
[----:B------:R-:W3:Y:S04]  /*39f0*/  SHFL.IDX PT, R0, R13, 0x1, 0x1c1f ;  /* 0x003c1f000d007f89 */ /* 0x000ee800000e0000 */
[----:B------:R2:W-:Y:S04]  /*3a00*/  LDGSTS.E.BYPASS.LTC128B.128 [R218+0x5100], [R8.64], !P0 ;  /* 0x0510000008da7fae */ /* 0x0005e8000c101d46 */
[----:B------:R4:W1:Y:S02]  /*3a10*/  SHFL.IDX PT, R5, R10, 0x1, 0x1c1f ;  /* 0x003c1f000a057f89 */ /* 0x00086400000e0000 */
[----:B-1--4-:R-:W-:-:S02]  /*3a20*/  SEL R10, RZ, 0x10, P0 ;  /* 0x00000010ff0a7807 */ /* 0x012fc40000000000 */
.L_x_672:
[----:B--23--:R-:W-:Y:S02]  /*3a30*/  IADD3 R8, -R12, 0x10, RZ ;  /* 0x000000100c087810 */ /* 0x00cfe40007ffe1ff */
[----:B------:R-:W-:-:S02]  /*3a40*/  IADD3 R2, -R11, 0x10, RZ ;  /* 0x000000100b027810 */ /* 0x000fc40007ffe1ff */
[----:B------:R-:W-:Y:S02]  /*3a50*/  LOP3.LUT R8, R8, 0xf, RZ, 0xc0, !PT ;  /* 0x0000000f08087812 */ /* 0x000fe400078ec0ff */
[----:B------:R-:W-:Y:S02]  /*3a60*/  IADD3 R3, -R10, 0x10, RZ ;  /* 0x000000100a037810 */ /* 0x000fe40007ffe1ff */
[----:B------:R-:W-:Y:S02]  /*3a70*/  LOP3.LUT R6, R2, 0xf, RZ, 0xc0, !PT ;  /* 0x0000000f02067812 */ /* 0x000fe400078ec0ff */
[-C--:B------:R-:W-:Y:S02]  /*3a80*/  IADD3 R8, P1, P0, R8, R0.reuse, R156 ;  /* 0x0000000008087210 */ /* 0x080fe4000783e09c */
[----:B------:R-:W-:Y:S02]  /*3a90*/  LOP3.LUT R2, R3, 0xf, RZ, 0xc0, !PT ;  /* 0x0000000f03027812 */ /* 0x000fe400078ec0ff */
[----:B------:R-:W-:-:S02]  /*3aa0*/  IADD3 R6, P6, P2, R6, R0, R157 ;  /* 0x0000000006067210 */ /* 0x000fc40007ade09d */
[-C--:B------:R-:W-:Y:S02]  /*3ab0*/  IADD3.X R9, RZ, R5.reuse, R124, P1, P0 ;  /* 0x00000005ff097210 */ /* 0x080fe40000fe047c */
[----:B------:R-:W-:Y:S02]  /*3ac0*/  IADD3 R2, P1, P0, R2, R0, R158 ;  /* 0x0000000002027210 */ /* 0x000fe4000783e09e */
[-C--:B------:R-:W-:Y:S02]  /*3ad0*/  IADD3.X R7, RZ, R5.reuse, R126, P6, P2 ;  /* 0x00000005ff077210 */ /* 0x080fe400037e447e */
[----:B------:R-:W-:Y:S02]  /*3ae0*/  ISETP.NE.U32.AND P6, PT, R12, RZ, PT ;  /* 0x000000ff0c00720c */ /* 0x000fe40003fc5070 */
[----:B------:R-:W-:Y:S02]  /*3af0*/  ISETP.NE.U32.AND P2, PT, R11, RZ, PT ;  /* 0x000000ff0b00720c */ /* 0x000fe40003f45070 */
[----:B------:R-:W-:-:S02]  /*3b00*/  IADD3.X R3, RZ, R5, R125, P1, P0 ;  /* 0x00000005ff037210 */ /* 0x000fc40000fe047d */
[----:B------:R-:W-:-:S07]  /*3b10*/  ISETP.NE.U32.AND P0, PT, R10, RZ, PT ;  /* 0x000000ff0a00720c */ /* 0x000fce0003f05070 */
[----:B------:R-:W-:Y:S01]  /*3b20*/  @!PT LDS RZ, [RZ] ;  /* 0x00000000fffff984 */ /* 0x000fe20000000800 */
[----:B------:R-:W-:Y:S01]  /*3b30*/  @!PT LDS RZ, [RZ] ;  /* 0x00000000fffff984 */ /* 0x000fe20000000800 */
[----:B------:R-:W-:Y:S01]  /*3b40*/  @!PT LDS RZ, [RZ] ;  /* 0x00000000fffff984 */ /* 0x000fe20000000800 */
[----:B------:R1:W-:Y:S04]  /*3b50*/  LDGSTS.E.BYPASS.LTC128B.128.ZFILL [R218+0x3900], [R8.64], P6 ;  /* 0x0390000008da7fae */ /* 0x0003e8000b141d46 */
[----:B------:R1:W-:Y:S04]  /*3b60*/  LDGSTS.E.BYPASS.LTC128B.128.ZFILL [R218+0x4900], [R6.64], P2 ;  /* 0x0490000006da7fae */ /* 0x0003e80009141d46 */
[----:B------:R1:W-:Y:S02]  /*3b70*/  LDGSTS.E.BYPASS.LTC128B.128.ZFILL [R218+0x5900], [R2.64], P0 ;  /* 0x0590000002da7fae */ /* 0x0003e40008141d46 */
.L_x_608:
[----:B--234-:R-:W-:Y:S05]  /*3b80*/  BSYNC B0 ;  /* 0x0000000000007941 */ /* 0x01cfea0003800000 */
.L_x_607:
[----:B-1----:R-:W2:Y:S04]  /*3b90*/  LDL R3, [R1+0x58] ;  /* 0x0000580001037983 */ /* 0x002ea80000100800 */
[----:B------:R-:W2:Y:S04]  /*3ba0*/  LDL R2, [R1+0x68] ;  /* 0x0000680001027983 */ /* 0x000ea80000100800 */
[----:B------:R-:W3:Y:S01]  /*3bb0*/  LDL R6, [R1+0x64] ;  /* 0x0000640001067983 */ /* 0x000ee20000100800 */
[----:B------:R-:W-:-:S03]  /*3bc0*/  MOV R0, 0xffffffc0 ;  /* 0xffffffc000007802 */ /* 0x000fc60000000f00 */
[----:B------:R-:W0:Y:S02]  /*3bd0*/  LDGDEPBAR ;  /* 0x00000000000079af */ /* 0x000e240000000000 */
[----:B------:R-:W-:Y:S01]  /*3be0*/  IMAD R0, R183, R0, 0x41 ;  /* 0x00000041b7007424 */ /* 0x000fe200078e0200 */
[----:B--2---:R-:W-:Y:S02]  /*3bf0*/  IADD3 R4, R2, R3, RZ ;  /* 0x0000000302047210 */ /* 0x004fe40007ffe0ff */
[----:B------:R-:W-:Y:S02]  /*3c00*/  MOV R3, c[0x0][0x2ac] ;  /* 0x0000ab0000037a02 */ /* 0x000fe40000000f00 */
[----:B---3--:R-:W-:Y:S01]  /*3c10*/  IADD3 R5, -R6, R127, RZ ;  /* 0x0000007f06057210 */ /* 0x008fe20007ffe1ff */
[----:B------:R-:W-:-:S04]  /*3c20*/  @P5 IMAD.HI.U32 R2, R4, c[0x0][0x2c8], RZ ;  /* 0x0000b20004025a27 */ /* 0x000fc800078e00ff */
[----:B------:R-:W-:Y:S01]  /*3c30*/  IMAD R0, R3, c[0x0][0x1d0], R0 ;  /* 0x0000740003007a24 */ /* 0x000fe200078e0200 */
[----:B------:R-:W-:-:S04]  /*3c40*/  @P5 SHF.R.U32.HI R4, RZ, c[0x0][0x2cc], R2 ;  /* 0x0000b300ff045a19 */ /* 0x000fc80000011602 */
[----:B------:R-:W-:Y:S01]  /*3c50*/  IADD3 R0, R0, -c[0x0][0x168], -R6 ;  /* 0x80005a0000007a10 */ /* 0x000fe20007ffe806 */
[----:B------:R-:W-:Y:S05]  /*3c60*/  BRA.DIV ~URZ, `(.L_x_611) ;  /* 0x0000e3627f007947 */ /* 0x000fea000b800000 */
[----:B------:R1:W2:Y:S02]  /*3c70*/  SHFL.IDX PT, R2, R4, RZ, 0x1c1f ;  /* 0x001c1fff04027589 */ /* 0x0002a400000e0000 */
.L_x_673:
[----:B--2---:R-:W-:-:S05]  /*3c80*/  IMAD.IADD R2, R0, 0x1, R2 ;  /* 0x0000000100027824 */ /* 0x004fca00078e0202 */
[----:B------:R-:W-:-:S04]  /*3c90*/  IMNMX R2, R5, R2, PT ;  /* 0x0000000205027217 */ /* 0x000fc80003800200 */
[C---:B------:R-:W-:Y:S02]  /*3ca0*/  ISETP.GT.AND P6, PT, R2.reuse, RZ, PT ;  /* 0x000000ff0200720c */ /* 0x040fe40003fc4270 */
[C---:B------:R-:W-:Y:S02]  /*3cb0*/  ISETP.GT.AND P2, PT, R2.reuse, 0x1, PT ;  /* 0x000000010200780c */ /* 0x040fe40003f44270 */
[C---:B------:R-:W-:Y:S02]  /*3cc0*/  ISETP.GT.AND P1, PT, R2.reuse, 0x8, PT ;  /* 0x000000080200780c */ /* 0x040fe40003f24270 */
[----:B------:R-:W-:Y:S02]  /*3cd0*/  ISETP.GT.AND P0, PT, R2, 0x9, PT ;  /* 0x000000090200780c */ /* 0x000fe40003f04270 */
[----:B------:R-:W-:Y:S02]  /*3ce0*/  FSEL R7, R149, -INF , P6 ;  /* 0xff80000095077808 */ /* 0x000fe40003000000 */
[----:B------:R-:W-:-:S02]  /*3cf0*/  FSEL R9, R148, -INF , P2 ;  /* 0xff80000094097808 */ /* 0x000fc40001000000 */
[----:B------:R-:W-:Y:S02]  /*3d00*/  FSEL R11, R106, -INF , P1 ;  /* 0xff8000006a0b7808 */ /* 0x000fe40000800000 */
[----:B------:R-:W-:Y:S02]  /*3d10*/  FSEL R13, R105, -INF , P0 ;  /* 0xff800000690d7808 */ /* 0x000fe40000000000 */
[C---:B------:R-:W-:Y:S02]  /*3d20*/  ISETP.GT.AND P6, PT, R2.reuse, 0x10, PT ;  /* 0x000000100200780c */ /* 0x040fe40003fc4270 */
[C---:B------:R-:W-:Y:S02]  /*3d30*/  ISETP.GT.AND P2, PT, R2.reuse, 0x11, PT ;  /* 0x000000110200780c */ /* 0x040fe40003f44270 */
[C---:B------:R-:W-:Y:S02]  /*3d40*/  ISETP.GT.AND P1, PT, R2.reuse, 0x18, PT ;  /* 0x000000180200780c */ /* 0x040fe40003f24270 */
[----:B------:R-:W-:-:S02]  /*3d50*/  ISETP.GT.AND P0, PT, R2, 0x19, PT ;  /* 0x000000190200780c */ /* 0x000fc40003f04270 */
[----:B------:R-:W-:Y:S02]  /*3d60*/  FSEL R15, R98, -INF , P6 ;  /* 0xff800000620f7808 */ /* 0x000fe40003000000 */
[----:B------:R-:W-:Y:S02]  /*3d70*/  FSEL R18, R97, -INF , P2 ;  /* 0xff80000061127808 */ /* 0x000fe40001000000 */
[----:B------:R-:W-:Y:S02]  /*3d80*/  FSEL R20, R90, -INF , P1 ;  /* 0xff8000005a147808 */ /* 0x000fe40000800000 */
[----:B------:R-:W-:Y:S02]  /*3d90*/  FSEL R22, R89, -INF , P0 ;  /* 0xff80000059167808 */ /* 0x000fe40000000000 */
[C---:B------:R-:W-:Y:S02]  /*3da0*/  ISETP.GT.AND P6, PT, R2.reuse, 0x20, PT ;  /* 0x000000200200780c */ /* 0x040fe40003fc4270 */
[----:B------:R-:W-:-:S02]  /*3db0*/  ISETP.GT.AND P2, PT, R2, 0x21, PT ;  /* 0x000000210200780c */ /* 0x000fc40003f44270 */
[C---:B------:R-:W-:Y:S02]  /*3dc0*/  ISETP.GT.AND P1, PT, R2.reuse, 0x28, PT ;  /* 0x000000280200780c */ /* 0x040fe40003f24270 */
[----:B------:R-:W-:Y:S02]  /*3dd0*/  ISETP.GT.AND P0, PT, R2, 0x29, PT ;  /* 0x000000290200780c */ /* 0x000fe40003f04270 */
[----:B------:R-:W-:Y:S02]  /*3de0*/  FSEL R163, R85, -INF , P6 ;  /* 0xff80000055a37808 */ /* 0x000fe40003000000 */
[----:B------:R-:W-:Y:S02]  /*3df0*/  FSEL R162, R84, -INF , P2 ;  /* 0xff80000054a27808 */ /* 0x000fe40001000000 */
[----:B------:R-:W-:Y:S02]  /*3e00*/  FSEL R161, R49, -INF , P1 ;  /* 0xff80000031a17808 */ /* 0x000fe40000800000 */
[----:B------:R-:W-:-:S02]  /*3e10*/  FSEL R160, R77, -INF , P0 ;  /* 0xff8000004da07808 */ /* 0x000fc40000000000 */
[C---:B------:R-:W-:Y:S02]  /*3e20*/  ISETP.GT.AND P6, PT, R2.reuse, 0x30, PT ;  /* 0x000000300200780c */ /* 0x040fe40003fc4270 */
[C---:B------:R-:W-:Y:S02]  /*3e30*/  ISETP.GT.AND P2, PT, R2.reuse, 0x31, PT ;  /* 0x000000310200780c */ /* 0x040fe40003f44270 */
[C---:B------:R-:W-:Y:S02]  /*3e40*/  ISETP.GT.AND P1, PT, R2.reuse, 0x38, PT ;  /* 0x000000380200780c */ /* 0x040fe40003f24270 */
[----:B------:R-:W-:Y:S02]  /*3e50*/  ISETP.GT.AND P0, PT, R2, 0x39, PT ;  /* 0x000000390200780c */ /* 0x000fe40003f04270 */
[----:B------:R-:W-:Y:S02]  /*3e60*/  FSEL R192, R44, -INF , P6 ;  /* 0xff8000002cc07808 */ /* 0x000fe40003000000 */
[----:B------:R-:W-:-:S02]  /*3e70*/  FSEL R191, R45, -INF , P2 ;  /* 0xff8000002dbf7808 */ /* 0x000fc40001000000 */
[----:B------:R-:W-:Y:S02]  /*3e80*/  FSEL R190, R16, -INF , P1 ;  /* 0xff80000010be7808 */ /* 0x000fe40000800000 */
[----:B------:R-:W-:Y:S01]  /*3e90*/  FSEL R189, R14, -INF , P0 ;  /* 0xff8000000ebd7808 */ /* 0x000fe20000000000 */
[----:B------:R-:W-:Y:S05]  /*3ea0*/  BRA.DIV ~URZ, `(.L_x_612) ;  /* 0x0000e1827f007947 */ /* 0x000fea000b800000 */
[----:B------:R-:W2:Y:S04]  /*3eb0*/  SHFL.IDX PT, R2, R4, 0x2, 0x1c1f ;  /* 0x005c1f0004027f89 */ /* 0x000ea800000e0000 */
[----:B------:R-:W3:Y:S04]  /*3ec0*/  SHFL.IDX PT, R3, R4, 0x1, 0x1c1f ;  /* 0x003c1f0004037f89 */ /* 0x000ee800000e0000 */
[----:B-1----:R-:W1:Y:S01]  /*3ed0*/  SHFL.IDX PT, R4, R4, 0x3, 0x1c1f ;  /* 0x007c1f0004047f89 */ /* 0x002e6200000e0000 */
[----:B--2---:R-:W-:-:S02]  /*3ee0*/  IMAD.IADD R2, R0, 0x1, R2 ;  /* 0x0000000100027824 */ /* 0x004fc400078e0202 */
[----:B---3--:R-:W-:-:S03]  /*3ef0*/  IMAD.IADD R3, R0, 0x1, R3 ;  /* 0x0000000100037824 */ /* 0x008fc600078e0203 */
[----:B------:R-:W-:Y:S01]  /*3f00*/  IMNMX R2, R5, R2, PT ;  /* 0x0000000205027217 */ /* 0x000fe20003800200 */
[----:B-1----:R-:W-:-:S03]  /*3f10*/  IMAD.IADD R0, R0, 0x1, R4 ;  /* 0x0000000100007824 */ /* 0x002fc600078e0204 */
        /* <DEDUP_REMOVED lines=28> */
[----:B------:R-:W-:Y:S02]  /*40e0*/  IMNMX R3, R5, R3, PT ;  /* 0x0000000305037217 */ /* 0x000fe40003800200 */
[----:B------:R-:W-:-:S02]  /*40f0*/  FSEL R188, R38, -INF , P6 ;  /* 0xff80000026bc7808 */ /* 0x000fc40003000000 */
[----:B------:R-:W-:Y:S02]  /*4100*/  FSEL R187, R37, -INF , P2 ;  /* 0xff80000025bb7808 */ /* 0x000fe40001000000 */
[----:B------:R-:W-:Y:S02]  /*4110*/  FSEL R186, R29, -INF , P1 ;  /* 0xff8000001dba7808 */ /* 0x000fe40000800000 */
[----:B------:R-:W-:Y:S02]  /*4120*/  FSEL R185, R27, -INF , P0 ;  /* 0xff8000001bb97808 */ /* 0x000fe40000000000 */
[C---:B------:R-:W-:Y:S02]  /*4130*/  ISETP.GT.AND P6, PT, R3.reuse, RZ, PT ;  /* 0x000000ff0300720c */ /* 0x040fe40003fc4270 */
[C---:B------:R-:W-:Y:S02]  /*4140*/  ISETP.GT.AND P2, PT, R3.reuse, 0x1, PT ;  /* 0x000000010300780c */ /* 0x040fe40003f44270 */
[----:B------:R-:W-:-:S02]  /*4150*/  ISETP.GT.AND P1, PT, R3, 0x8, PT ;  /* 0x000000080300780c */ /* 0x000fc40003f24270 */
[----:B------:R-:W-:Y:S02]  /*4160*/  ISETP.GT.AND P0, PT, R3, 0x9, PT ;  /* 0x000000090300780c */ /* 0x000fe40003f04270 */
[----:B------:R-:W-:Y:S02]  /*4170*/  FSEL R8, R155, -INF , P6 ;  /* 0xff8000009b087808 */ /* 0x000fe40003000000 */
[----:B------:R-:W-:Y:S02]  /*4180*/  FSEL R10, R154, -INF , P2 ;  /* 0xff8000009a0a7808 */ /* 0x000fe40001000000 */
[----:B------:R-:W-:Y:S02]  /*4190*/  FSEL R12, R128, -INF , P1 ;  /* 0xff800000800c7808 */ /* 0x000fe40000800000 */
[----:B------:R-:W-:Y:S02]  /*41a0*/  FSEL R14, R115, -INF , P0 ;  /* 0xff800000730e7808 */ /* 0x000fe40000000000 */
[----:B------:R-:W-:-:S02]  /*41b0*/  ISETP.GT.AND P6, PT, R3, 0x10, PT ;  /* 0x000000100300780c */ /* 0x000fc40003fc4270 */
[C---:B------:R-:W-:Y:S02]  /*41c0*/  ISETP.GT.AND P2, PT, R3.reuse, 0x11, PT ;  /* 0x000000110300780c */ /* 0x040fe40003f44270 */
[C---:B------:R-:W-:Y:S02]  /*41d0*/  ISETP.GT.AND P1, PT, R3.reuse, 0x18, PT ;  /* 0x000000180300780c */ /* 0x040fe40003f24270 */
[----:B------:R-:W-:Y:S02]  /*41e0*/  ISETP.GT.AND P0, PT, R3, 0x19, PT ;  /* 0x000000190300780c */ /* 0x000fe40003f04270 */
[----:B------:R-:W-:Y:S02]  /*41f0*/  FSEL R17, R104, -INF , P6 ;  /* 0xff80000068117808 */ /* 0x000fe40003000000 */
[----:B------:R-:W-:Y:S02]  /*4200*/  FSEL R19, R103, -INF , P2 ;  /* 0xff80000067137808 */ /* 0x000fe40001000000 */
[----:B------:R-:W-:-:S02]  /*4210*/  FSEL R21, R96, -INF , P1 ;  /* 0xff80000060157808 */ /* 0x000fc40000800000 */
[----:B------:R-:W-:Y:S02]  /*4220*/  FSEL R24, R95, -INF , P0 ;  /* 0xff8000005f187808 */ /* 0x000fe40000000000 */
[C---:B------:R-:W-:Y:S02]  /*4230*/  ISETP.GT.AND P6, PT, R3.reuse, 0x20, PT ;  /* 0x000000200300780c */ /* 0x040fe40003fc4270 */
[C---:B------:R-:W-:Y:S02]  /*4240*/  ISETP.GT.AND P2, PT, R3.reuse, 0x21, PT ;  /* 0x000000210300780c */ /* 0x040fe40003f44270 */
[C---:B------:R-:W-:Y:S02]  /*4250*/  ISETP.GT.AND P1, PT, R3.reuse, 0x28, PT ;  /* 0x000000280300780c */ /* 0x040fe40003f24270 */
[----:B------:R-:W-:Y:S02]  /*4260*/  ISETP.GT.AND P0, PT, R3, 0x29, PT ;  /* 0x000000290300780c */ /* 0x000fe40003f04270 */
[----:B------:R-:W-:-:S02]  /*4270*/  FSEL R140, R88, -INF , P6 ;  /* 0xff800000588c7808 */ /* 0x000fc40003000000 */
[----:B------:R-:W-:Y:S02]  /*4280*/  FSEL R143, R87, -INF , P2 ;  /* 0xff800000578f7808 */ /* 0x000fe40001000000 */
[----:B------:R-:W-:Y:S02]  /*4290*/  FSEL R142, R78, -INF , P1 ;  /* 0xff8000004e8e7808 */ /* 0x000fe40000800000 */
[----:B------:R-:W-:Y:S02]  /*42a0*/  FSEL R141, R79, -INF , P0 ;  /* 0xff8000004f8d7808 */ /* 0x000fe40000000000 */
[C---:B------:R-:W-:Y:S02]  /*42b0*/  ISETP.GT.AND P6, PT, R3.reuse, 0x30, PT ;  /* 0x000000300300780c */ /* 0x040fe40003fc4270 */
[C---:B------:R-:W-:Y:S02]  /*42c0*/  ISETP.GT.AND P2, PT, R3.reuse, 0x31, PT ;  /* 0x000000310300780c */ /* 0x040fe40003f44270 */
[----:B------:R-:W-:-:S02]  /*42d0*/  ISETP.GT.AND P1, PT, R3, 0x38, PT ;  /* 0x000000380300780c */ /* 0x000fc40003f24270 */
[----:B------:R-:W-:Y:S02]  /*42e0*/  ISETP.GT.AND P0, PT, R3, 0x39, PT ;  /* 0x000000390300780c */ /* 0x000fe40003f04270 */
[----:B------:R-:W-:Y:S02]  /*42f0*/  IMNMX R0, R5, R0, PT ;  /* 0x0000000005007217 */ /* 0x000fe40003800200 */
[----:B------:R-:W-:Y:S02]  /*4300*/  FSEL R184, R40, -INF , P6 ;  /* 0xff80000028b87808 */ /* 0x000fe40003000000 */
[----:B------:R-:W-:Y:S02]  /*4310*/  FSEL R182, R47, -INF , P2 ;  /* 0xff8000002fb67808 */ /* 0x000fe40001000000 */
[----:B------:R-:W-:Y:S02]  /*4320*/  FSEL R181, R33, -INF , P1 ;  /* 0xff80000021b57808 */ /* 0x000fe40000800000 */
[----:B------:R-:W-:-:S02]  /*4330*/  FSEL R180, R31, -INF , P0 ;  /* 0xff8000001fb47808 */ /* 0x000fc40000000000 */
        /* <DEDUP_REMOVED lines=20> */
[----:B------:R-:W-:Y:S02]  /*4480*/  FMNMX.FTZ R4, R7, R9, !PT ;  /* 0x0000000907047209 */ /* 0x000fe40007810000 */
[----:B------:R-:W-:Y:S02]  /*4490*/  FSEL R100, R72, -INF , P6 ;  /* 0xff80000048647808 */ /* 0x000fe40003000000 */
[----:B------:R-:W-:Y:S02]  /*44a0*/  FSEL R105, R50, -INF , P2 ;  /* 0xff80000032697808 */ /* 0x000fe40001000000 */
[----:B------:R-:W-:-:S02]  /*44b0*/  FSEL R107, R70, -INF , P1 ;  /* 0xff800000466b7808 */ /* 0x000fc40000800000 */
[----:B------:R-:W-:Y:S02]  /*44c0*/  FSEL R106, R71, -INF , P0 ;  /* 0xff800000476a7808 */ /* 0x000fe40000000000 */
[----:B------:R-:W-:Y:S02]  /*44d0*/  FMNMX.FTZ R2, R11, R4, !PT ;  /* 0x000000040b027209 */ /* 0x000fe40007810000 */
[C---:B------:R-:W-:Y:S02]  /*44e0*/  ISETP.GT.AND P6, PT, R0.reuse, 0x30, PT ;  /* 0x000000300000780c */ /* 0x040fe40003fc4270 */
[C---:B------:R-:W-:Y:S02]  /*44f0*/  ISETP.GT.AND P2, PT, R0.reuse, 0x31, PT ;  /* 0x000000310000780c */ /* 0x040fe40003f44270 */
[C---:B------:R-:W-:Y:S02]  /*4500*/  ISETP.GT.AND P1, PT, R0.reuse, 0x38, PT ;  /* 0x000000380000780c */ /* 0x040fe40003f24270 */
[----:B------:R-:W-:-:S02]  /*4510*/  ISETP.GT.AND P0, PT, R0, 0x39, PT ;  /* 0x000000390000780c */ /* 0x000fc40003f04270 */
[----:B------:R-:W-:Y:S02]  /*4520*/  FMNMX.FTZ R0, R8, R10, !PT ;  /* 0x0000000a08007209 */ /* 0x000fe40007810000 */
[----:B------:R-:W-:Y:S02]  /*4530*/  FMNMX.FTZ R3, R23, R25, !PT ;  /* 0x0000001917037209 */ /* 0x000fe40007810000 */
[----:B------:R-:W-:Y:S02]  /*4540*/  FMNMX.FTZ R2, R13, R2, !PT ;  /* 0x000000020d027209 */ /* 0x000fe40007810000 */
[----:B------:R-:W-:Y:S02]  /*4550*/  FMNMX.FTZ R0, R12, R0, !PT ;  /* 0x000000000c007209 */ /* 0x000fe40007810000 */
[----:B------:R-:W-:Y:S02]  /*4560*/  FMNMX.FTZ R3, R26, R3, !PT ;  /* 0x000000031a037209 */ /* 0x000fe40007810000 */
[----:B------:R-:W-:-:S02]  /*4570*/  FMNMX.FTZ R4, R27, R29, !PT ;  /* 0x0000001d1b047209 */ /* 0x000fc40007810000 */
        /* <DEDUP_REMOVED lines=36> */
[----:B------:R-:W-:Y:S02]  /*47c0*/  FSEL R175, R46, -INF , P6 ;  /* 0xff8000002eaf7808 */ /* 0x000fe40003000000 */
[----:B------:R-:W-:Y:S02]  /*47d0*/  FMNMX.FTZ R0, R192, R0, !PT ;  /* 0x00000000c0007209 */ /* 0x000fe40007810000 */
[----:B------:R-:W-:Y:S02]  /*47e0*/  FMNMX.FTZ R103, R184, R103, !PT ;  /* 0x00000067b8677209 */ /* 0x000fe40007810000 */
[----:B------:R-:W-:Y:S02]  /*47f0*/  FMNMX.FTZ R3, R106, R3, !PT ;  /* 0x000000036a037209 */ /* 0x000fe40007810000 */
[----:B------:R-:W-:Y:S02]  /*4800*/  FMNMX.FTZ R2, R187, R2, !PT ;  /* 0x00000002bb027209 */ /* 0x000fe40007810000 */
[----:B------:R-:W-:-:S02]  /*4810*/  FSEL R174, R39, -INF , P2 ;  /* 0xff80000027ae7808 */ /* 0x000fc40001000000 */
        /* <DEDUP_REMOVED lines=11> */
[----:B------:R-:W1:Y:S01]  /*48d0*/  SHFL.BFLY PT, R5, R102, 0x2, 0x1f ;  /* 0x0c401f0066057f89 */ /* 0x000e6200000e0000 */
[----:B------:R-:W-:-:S02]  /*48e0*/  FSEL R172, R48, -INF , P0 ;  /* 0xff80000030ac7808 */ /* 0x000fc40000000000 */
[----:B------:R-:W-:Y:S01]  /*48f0*/  FMNMX.FTZ R2, R173, R3, !PT ;  /* 0x00000003ad027209 */ /* 0x000fe20007810000 */
[----:B------:R-:W2:Y:S03]  /*4900*/  SHFL.BFLY PT, R4, R0, 0x2, 0x1f ;  /* 0x0c401f0000047f89 */ /* 0x000ea600000e0000 */
[----:B------:R-:W-:Y:S01]  /*4910*/  FMNMX.FTZ R2, R172, R2, !PT ;  /* 0x00000002ac027209 */ /* 0x000fe20007810000 */
[----:B------:R-:W3:Y:S04]  /*4920*/  SHFL.BFLY PT, R3, R103, 0x2, 0x1f ;  /* 0x0c401f0067037f89 */ /* 0x000ee800000e0000 */
[----:B------:R-:W4:Y:S01]  /*4930*/  SHFL.BFLY PT, R6, R2, 0x2, 0x1f ;  /* 0x0c401f0002067f89 */ /* 0x000f2200000e0000 */
[----:B-1----:R-:W-:-:S02]  /*4940*/  FMNMX.FTZ R102, R102, R5, !PT ;  /* 0x0000000566667209 */ /* 0x002fc40007810000 */
[----:B--2---:R-:W-:-:S03]  /*4950*/  FMNMX.FTZ R0, R4, R0, !PT ;  /* 0x0000000004007209 */ /* 0x004fc60007810000 */
[----:B------:R-:W1:Y:S01]  /*4960*/  SHFL.BFLY PT, R4, R102, 0x1, 0x1f ;  /* 0x0c201f0066047f89 */ /* 0x000e6200000e0000 */
[----:B---3--:R-:W-:-:S03]  /*4970*/  FMNMX.FTZ R103, R103, R3, !PT ;  /* 0x0000000367677209 */ /* 0x008fc60007810000 */
[----:B------:R-:W2:Y:S01]  /*4980*/  SHFL.BFLY PT, R104, R0, 0x1, 0x1f ;  /* 0x0c201f0000687f89 */ /* 0x000ea200000e0000 */
[----:B----4-:R-:W-:-:S03]  /*4990*/  FMNMX.FTZ R101, R2, R6, !PT ;  /* 0x0000000602657209 */ /* 0x010fc60007810000 */
[----:B------:R-:W3:Y:S04]  /*49a0*/  SHFL.BFLY PT, R3, R103, 0x1, 0x1f ;  /* 0x0c201f0067037f89 */ /* 0x000ee800000e0000 */
[----:B------:R4:W4:Y:S01]  /*49b0*/  SHFL.BFLY PT, R6, R101, 0x1, 0x1f ;  /* 0x0c201f0065067f89 */ /* 0x00092200000e0000 */
[----:B-1----:R-:W-:Y:S02]  /*49c0*/  FMNMX.FTZ R102, R102, R4, !PT ;  /* 0x0000000466667209 */ /* 0x002fe40007810000 */
[----:B--2---:R-:W-:Y:S02]  /*49d0*/  FMNMX.FTZ R104, R0, R104, !PT ;  /* 0x0000006800687209 */ /* 0x004fe40007810000 */
[----:B---3--:R-:W-:-:S03]  /*49e0*/  FMNMX.FTZ R103, R103, R3, !PT ;  /* 0x0000000367677209 */ /* 0x008fc60007810000 */
.L_x_674:
[C---:B------:R-:W-:Y:S01]  /*49f0*/  FMUL.FTZ R16, R104.reuse, c[0x0][0x2d0] ;  /* 0x0000b40068107a20 */ /* 0x040fe20000410000 */
[----:B------:R-:W-:Y:S01]  /*4a00*/  FSETP.NEU.FTZ.AND P0, PT, R104, -INF , PT ;  /* 0xff8000006800780b */ /* 0x000fe20003f1d000 */
[C---:B------:R-:W-:Y:S01]  /*4a10*/  FMUL.FTZ R3, R103.reuse, c[0x0][0x2d0] ;  /* 0x0000b40067037a20 */ /* 0x040fe20000410000 */
[----:B----4-:R-:W-:Y:S01]  /*4a20*/  FMNMX.FTZ R101, R6, R101, !PT ;  /* 0x0000006506657209 */ /* 0x010fe20007810000 */
[----:B------:R-:W-:Y:S01]  /*4a30*/  WARPSYNC 0xffffffff ;  /* 0xffffffff00007948 */ /* 0x000fe20003800000 */
[----:B------:R-:W-:Y:S01]  /*4a40*/  FSEL R16, R16, RZ, P0 ;  /* 0x000000ff10107208 */ /* 0x000fe20000000000 */
[----:B------:R-:W1:Y:S01]  /*4a50*/  LDSM.16.MT88.4 R36, [R201] ;  /* 0x00000000c924783b */ /* 0x000e620000004200 */
[----:B------:R-:W-:-:S03]  /*4a60*/  FSETP.NEU.FTZ.AND P0, PT, R103, -INF , PT ;  /* 0xff8000006700780b */ /* 0x000fc60003f1d000 */
[--C-:B------:R-:W-:Y:S01]  /*4a70*/  FFMA.FTZ R0, R7, c[0x0][0x2d0], -R16.reuse ;  /* 0x0000b40007007a23 */ /* 0x100fe20000010810 */
[----:B------:R-:W-:Y:S01]  /*4a80*/  FSEL R3, R3, RZ, P0 ;  /* 0x000000ff03037208 */ /* 0x000fe20000000000 */
[----:B------:R-:W2:Y:S01]  /*4a90*/  LDSM.16.MT88.4 R52, [R202] ;  /* 0x00000000ca34783b */ /* 0x000ea20000004200 */
[----:B------:R-:W-:Y:S01]  /*4aa0*/  FSETP.NEU.FTZ.AND P0, PT, R102, -INF , PT ;  /* 0xff8000006600780b */ /* 0x000fe20003f1d000 */
[----:B------:R3:W-:Y:S02]  /*4ab0*/  MUFU.EX2 R227, R0 ;  /* 0x0000000000e37308 */ /* 0x0007e40000000800 */
[----:B------:R-:W4:Y:S04]  /*4ac0*/  LDSM.16.MT88.4 R44, [R201+0x1000] ;  /* 0x00100000c92c783b */ /* 0x000f280000004200 */
[----:B------:R-:W5:Y:S04]  /*4ad0*/  LDSM.16.MT88.4 R64, [R201+0x400] ;  /* 0x00040000c940783b */ /* 0x000f680000004200 */
[----:B------:R-:W1:Y:S04]  /*4ae0*/  LDSM.16.MT88.4 R60, [R202+0x400] ;  /* 0x00040000ca3c783b */ /* 0x000e680000004200 */
[----:B------:R-:W1:Y:S01]  /*4af0*/  LDSM.16.MT88.4 R56, [R201+0x1400] ;  /* 0x00140000c938783b */ /* 0x000e620000004200 */
[----:B---3--:R-:W-:-:S03]  /*4b00*/  FFMA.FTZ R0, R9, c[0x0][0x2d0], -R16 ;  /* 0x0000b40009007a23 */ /* 0x008fc60000010810 */
[----:B------:R-:W-:Y:S01]  /*4b10*/  LDSM.16.MT88.4 R48, [R202+0x1400] ;  /* 0x00140000ca30783b */ /* 0x000fe20000004200 */
[----:B------:R3:W-:Y:S02]  /*4b20*/  MUFU.EX2 R226, R0 ;  /* 0x0000000000e27308 */ /* 0x0007e40000000800 */
[----:B---3--:R-:W-:-:S06]  /*4b30*/  FFMA.FTZ R0, R11, c[0x0][0x2d0], -R16 ;  /* 0x0000b4000b007a23 */ /* 0x008fcc0000010810 */
[----:B------:R3:W-:Y:S02]  /*4b40*/  MUFU.EX2 R250, R0 ;  /* 0x0000000000fa7308 */ /* 0x0007e40000000800 */
[----:B---3--:R-:W-:-:S06]  /*4b50*/  FFMA.FTZ R0, R13, c[0x0][0x2d0], -R16 ;  /* 0x0000b4000d007a23 */ /* 0x008fcc0000010810 */
[----:B------:R3:W1:Y:S02]  /*4b60*/  MUFU.EX2 R2, R0 ;  /* 0x0000000000027308 */ /* 0x0006640000000800 */
[----:B---3--:R-:W-:-:S06]  /*4b70*/  FFMA.FTZ R0, R15, c[0x0][0x2d0], -R16 ;  /* 0x0000b4000f007a23 */ /* 0x008fcc0000010810 */
[----:B------:R3:W-:Y:S02]  /*4b80*/  MUFU.EX2 R5, R0 ;  /* 0x0000000000057308 */ /* 0x0007e40000000800 */
[--C-:B---3--:R-:W-:Y:S01]  /*4b90*/  FFMA.FTZ R0, R18, c[0x0][0x2d0], -R16.reuse ;  /* 0x0000b40012007a23 */ /* 0x108fe20000010810 */
[----:B-1----:R-:W-:Y:S01]  /*4ba0*/  MOV R18, R2 ;  /* 0x0000000200127202 */ /* 0x002fe20000000f00 */
[----:B------:R-:W-:Y:S01]  /*4bb0*/  FFMA.FTZ R2, R20, c[0x0][0x2d0], -R16 ;  /* 0x0000b40014027a23 */ /* 0x000fe20000010810 */
[----:B------:R-:W-:-:S03]  /*4bc0*/  F2FP.PACK_AB R20, R226, R227 ;  /* 0x000000e3e214723e */ /* 0x000fc600000000ff */
[----:B------:R1:W-:Y:S08]  /*4bd0*/  MUFU.EX2 R4, R0 ;  /* 0x0000000000047308 */ /* 0x0003f00000000800 */
[----:B------:R3:W-:Y:S01]  /*4be0*/  MUFU.EX2 R194, R2 ;  /* 0x0000000200c27308 */ /* 0x0007e20000000800 */
[----:B-1----:R-:W-:Y:S01]  /*4bf0*/  FFMA.FTZ R0, R22, c[0x0][0x2d0], -R16 ;  /* 0x0000b40016007a23 */ /* 0x002fe20000010810 */
[----:B------:R-:W-:-:S06]  /*4c00*/  F2FP.PACK_AB R22, R18, R250 ;  /* 0x000000fa1216723e */ /* 0x000fcc00000000ff */
[----:B------:R1:W1:Y:S01]  /*4c10*/  MUFU.EX2 R193, R0 ;  /* 0x0000000000c17308 */ /* 0x0002620000000800 */
[----:B---3--:R-:W-:-:S05]  /*4c20*/  FMUL.FTZ R2, R102, c[0x0][0x2d0] ;  /* 0x0000b40066027a20 */ /* 0x008fca0000410000 */
[----:B------:R-:W-:Y:S02]  /*4c30*/  FSEL R2, R2, RZ, P0 ;  /* 0x000000ff02027208 */ /* 0x000fe40000000000 */
[----:B------:R-:W-:Y:S01]  /*4c40*/  FSETP.NEU.FTZ.AND P0, PT, R101, -INF , PT ;  /* 0xff8000006500780b */ /* 0x000fe20003f1d000 */
[----:B-1----:R-:W-:-:S04]  /*4c50*/  FFMA.FTZ R0, R8, c[0x0][0x2d0], -R3 ;  /* 0x0000b40008007a23 */ /* 0x002fc80000010803 */
[----:B------:R1:W-:Y:S02]  /*4c60*/  MUFU.EX2 R225, R0 ;  /* 0x0000000000e17308 */ /* 0x0003e40000000800 */
[----:B-1----:R-:W-:Y:S01]  /*4c70*/  FFMA.FTZ R0, R10, c[0x0][0x2d0], -R3 ;  /* 0x0000b4000a007a23 */ /* 0x002fe20000010803 */
[----:B------:R-:W-:-:S05]  /*4c80*/  F2FP.PACK_AB R10, R193, R194 ;  /* 0x000000c2c10a723e */ /* 0x000fca00000000ff */
[----:B------:R1:W3:Y:S02]  /*4c90*/  MUFU.EX2 R224, R0 ;  /* 0x0000000000e07308 */ /* 0x0002e40000000800 */
[----:B-1----:R-:W-:-:S06]  /*4ca0*/  FFMA.FTZ R0, R12, c[0x0][0x2d0], -R3 ;  /* 0x0000b4000c007a23 */ /* 0x002fcc0000010803 */
[----:B------:R1:W-:Y:S02]  /*4cb0*/  MUFU.EX2 R245, R0 ;  /* 0x0000000000f57308 */ /* 0x0003e40000000800 */
[----:B-1----:R-:W-:-:S06]  /*4cc0*/  FFMA.FTZ R0, R14, c[0x0][0x2d0], -R3 ;  /* 0x0000b4000e007a23 */ /* 0x002fcc0000010803 */
[----:B------:R1:W-:Y:S02]  /*4cd0*/  MUFU.EX2 R247, R0 ;  /* 0x0000000000f77308 */ /* 0x0003e40000000800 */
[----:B-1----:R-:W-:Y:S01]  /*4ce0*/  FFMA.FTZ R0, R17, c[0x0][0x2d0], -R3 ;  /* 0x0000b40011007a23 */ /* 0x002fe20000010803 */
[----:B------:R-:W-:-:S05]  /*4cf0*/  MOV R17, R5 ;  /* 0x0000000500117202 */ /* 0x000fca0000000f00 */
[----:B------:R1:W-:Y:S02]  /*4d00*/  MUFU.EX2 R248, R0 ;  /* 0x0000000000f87308 */ /* 0x0003e40000000800 */
[--C-:B-1----:R-:W-:Y:S01]  /*4d10*/  FFMA.FTZ R0, R19, c[0x0][0x2d0], -R3.reuse ;  /* 0x0000b40013007a23 */ /* 0x102fe20000010803 */
[----:B------:R-:W-:Y:S01]  /*4d20*/  MOV R19, R4 ;  /* 0x0000000400137202 */ /* 0x000fe20000000f00 */
[----:B------:R-:W-:Y:S01]  /*4d30*/  FFMA.FTZ R4, R21, c[0x0][0x2d0], -R3 ;  /* 0x0000b40015047a23 */ /* 0x000fe20000010803 */
[----:B---3--:R-:W-:-:S03]  /*4d40*/  F2FP.PACK_AB R21, R224, R225 ;  /* 0x000000e1e015723e */ /* 0x008fc600000000ff */
[----:B------:R1:W3:Y:S01]  /*4d50*/  MUFU.EX2 R249, R0 ;  /* 0x0000000000f97308 */ /* 0x0002e20000000800 */
[----:B------:R-:W-:-:S07]  /*4d60*/  F2FP.PACK_AB R8, R19, R17 ;  /* 0x000000111308723e */ /* 0x000fce00000000ff */
[----:B------:R2:W-:Y:S01]  /*4d70*/  MUFU.EX2 R251, R4 ;  /* 0x0000000400fb7308 */ /* 0x0005e20000000800 */
[----:B-1----:R-:W-:Y:S01]  /*4d80*/  FFMA.FTZ R0, R24, c[0x0][0x2d0], -R3 ;  /* 0x0000b40018007a23 */ /* 0x002fe20000010803 */
[----:B---3--:R-:W-:-:S06]  /*4d90*/  F2FP.PACK_AB R9, R249, R248 ;  /* 0x000000f8f909723e */ /* 0x008fcc00000000ff */
[----:B------:R1:W3:Y:S01]  /*4da0*/  MUFU.EX2 R252, R0 ;  /* 0x0000000000fc7308 */ /* 0x0002e20000000800 */
[----:B--2---:R-:W-:-:S07]  /*4db0*/  FFMA.FTZ R4, R32, c[0x0][0x2d0], -R2 ;  /* 0x0000b40020047a23 */ /* 0x004fce0000010802 */
[----:B------:R2:W-:Y:S01]  /*4dc0*/  MUFU.EX2 R243, R4 ;  /* 0x0000000400f37308 */ /* 0x0005e20000000800 */
[----:B-1----:R-:W-:Y:S01]  /*4dd0*/  FFMA.FTZ R0, R23, c[0x0][0x2d0], -R2 ;  /* 0x0000b40017007a23 */ /* 0x002fe20000010802 */
[----:B------:R-:W-:Y:S02]  /*4de0*/  F2FP.PACK_AB R23, R247, R245 ;  /* 0x000000f5f717723e */ /* 0x000fe400000000ff */
[----:B---3--:R-:W-:-:S04]  /*4df0*/  F2FP.PACK_AB R11, R252, R251 ;  /* 0x000000fbfc0b723e */ /* 0x008fc800000000ff */
[----:B------:R1:W-:Y:S01]  /*4e00*/  MUFU.EX2 R236, R0 ;  /* 0x0000000000ec7308 */ /* 0x0003e20000000800 */
[--C-:B--2---:R-:W-:Y:S01]  /*4e10*/  FFMA.FTZ R4, R34, c[0x0][0x2d0], -R2.reuse ;  /* 0x0000b40022047a23 */ /* 0x104fe20000010802 */
[C---:B------:R-:W-:Y:S06]  /*4e20*/  HMMA.16816.F32 R88, R20.reuse, R36, RZ ;  /* 0x000000241458723c */ /* 0x040fec00000018ff */
[----:B------:R-:W-:Y:S02]  /*4e30*/  MUFU.EX2 R246, R4 ;  /* 0x0000000400f67308 */ /* 0x000fe40000000800 */
[----:B------:R-:W-:Y:S01]  /*4e40*/  HMMA.16816.F32 R84, R20, R52, RZ ;  /* 0x000000341454723c */ /* 0x000fe200000018ff */
[----:B-1----:R-:W-:-:S05]  /*4e50*/  FFMA.FTZ R0, R25, c[0x0][0x2d0], -R2 ;  /* 0x0000b40019007a23 */ /* 0x002fca0000010802 */
[----:B------:R1:W2:Y:S02]  /*4e60*/  MUFU.EX2 R235, R0 ;  /* 0x0000000000eb7308 */ /* 0x0002a40000000800 */
[----:B----4-:R-:W-:Y:S08]  /*4e70*/  HMMA.16816.F32 R80, R20, R44, RZ ;  /* 0x0000002c1450723c */ /* 0x010ff000000018ff */
[----:B-----5:R-:W-:Y:S01]  /*4e80*/  HMMA.16816.F32 R124, R8, R64, R88 ;  /* 0x00000040087c723c */ /* 0x020fe20000001858 */
[----:B-1----:R-:W-:Y:S01]  /*4e90*/  FFMA.FTZ R0, R26, c[0x0][0x2d0], -R2 ;  /* 0x0000b4001a007a23 */ /* 0x002fe20000010802 */
[----:B--2---:R-:W-:-:S06]  /*4ea0*/  F2FP.PACK_AB R12, R235, R236 ;  /* 0x000000eceb0c723e */ /* 0x004fcc00000000ff */
[C---:B------:R-:W-:Y:S01]  /*4eb0*/  HMMA.16816.F32 R164, R8.reuse, R60, R84 ;  /* 0x0000003c08a4723c */ /* 0x040fe20000001854 */
[----:B------:R1:W-:Y:S07]  /*4ec0*/  MUFU.EX2 R240, R0 ;  /* 0x0000000000f07308 */ /* 0x0003ee0000000800 */
[----:B------:R-:W-:Y:S01]  /*4ed0*/  HMMA.16816.F32 R168, R8, R56, R80 ;  /* 0x0000003808a8723c */ /* 0x000fe20000001850 */
[----:B-1----:R-:W-:-:S04]  /*4ee0*/  FFMA.FTZ R0, R28, c[0x0][0x2d0], -R2 ;  /* 0x0000b4001c007a23 */ /* 0x002fc80000010802 */
[----:B------:R1:W2:Y:S02]  /*4ef0*/  MUFU.EX2 R241, R0 ;  /* 0x0000000000f17308 */ /* 0x0002a40000000800 */
[----:B-1----:R-:W-:Y:S01]  /*4f00*/  FFMA.FTZ R0, R30, c[0x0][0x2d0], -R2 ;  /* 0x0000b4001e007a23 */ /* 0x002fe20000010802 */
[----:B--2---:R-:W-:-:S05]  /*4f10*/  F2FP.PACK_AB R14, R241, R240 ;  /* 0x000000f0f10e723e */ /* 0x004fca00000000ff */
[----:B------:R1:W-:Y:S02]  /*4f20*/  MUFU.EX2 R244, R0 ;  /* 0x0000000000f47308 */ /* 0x0003e40000000800 */
[----:B-1----:R-:W-:-:S05]  /*4f30*/  FMUL.FTZ R0, R101, c[0x0][0x2d0] ;  /* 0x0000b40065007a20 */ /* 0x002fca0000410000 */
[----:B------:R-:W-:-:S05]  /*4f40*/  FSEL R0, R0, RZ, P0 ;  /* 0x000000ff00007208 */ /* 0x000fca0000000000 */
[--C-:B------:R-:W-:Y:S02]  /*4f50*/  FFMA.FTZ R4, R27, c[0x0][0x2d0], -R0.reuse ;  /* 0x0000b4001b047a23 */ /* 0x100fe40000010800 */
[----:B------:R-:W-:Y:S02]  /*4f60*/  LDSM.16.MT88.4 R24, [R202+0x2000] ;  /* 0x00200000ca18783b */ /* 0x000fe40000004200 */
[----:B------:R1:W-:Y:S02]  /*4f70*/  MUFU.EX2 R232, R4 ;  /* 0x0000000400e87308 */ /* 0x0003e40000000800 */
[----:B-1----:R-:W-:-:S06]  /*4f80*/  FFMA.FTZ R4, R29, c[0x0][0x2d0], -R0 ;  /* 0x0000b4001d047a23 */ /* 0x002fcc0000010800 */
[----:B------:R1:W2:Y:S02]  /*4f90*/  MUFU.EX2 R229, R4 ;  /* 0x0000000400e57308 */ /* 0x0002a40000000800 */
[--C-:B-1----:R-:W-:Y:S01]  /*4fa0*/  FFMA.FTZ R4, R31, c[0x0][0x2d0], -R0.reuse ;  /* 0x0000b4001f047a23 */ /* 0x102fe20000010800 */
[----:B--2---:R-:W-:Y:S01]  /*4fb0*/  F2FP.PACK_AB R13, R229, R232 ;  /* 0x000000e8e50d723e */ /* 0x004fe200000000ff */
[----:B------:R-:W1:Y:S04]  /*4fc0*/  LDSM.16.MT88.4 R28, [R201+0x2000] ;  /* 0x00200000c91c783b */ /* 0x000e680000004200 */
[----:B------:R2:W-:Y:S02]  /*4fd0*/  MUFU.EX2 R231, R4 ;  /* 0x0000000400e77308 */ /* 0x0005e40000000800 */
[----:B--2---:R-:W-:-:S06]  /*4fe0*/  FFMA.FTZ R4, R33, c[0x0][0x2d0], -R0 ;  /* 0x0000b40021047a23 */ /* 0x004fcc0000010800 */
[----:B------:R2:W3:Y:S02]  /*4ff0*/  MUFU.EX2 R234, R4 ;  /* 0x0000000400ea7308 */ /* 0x0004e40000000800 */
[----:B--2---:R-:W-:Y:S01]  /*5000*/  FFMA.FTZ R4, R41, c[0x0][0x2d0], -R2 ;  /* 0x0000b40029047a23 */ /* 0x004fe20000010802 */
[----:B---3--:R-:W-:Y:S01]  /*5010*/  F2FP.PACK_AB R15, R234, R231 ;  /* 0x000000e7ea0f723e */ /* 0x008fe200000000ff */
[----:B-1----:R-:W-:Y:S04]  /*5020*/  HMMA.16816.F32 R80, R20, R28, RZ ;  /* 0x0000001c1450723c */ /* 0x002fe800000018ff */
[----:B------:R1:W2:Y:S04]  /*5030*/  MUFU.EX2 R242, R4 ;  /* 0x0000000400f27308 */ /* 0x0002a80000000800 */
[C---:B------:R-:W-:Y:S08]  /*5040*/  HMMA.16816.F32 R76, R12.reuse, R36, RZ ;  /* 0x000000240c4c723c */ /* 0x040ff000000018ff */
[C---:B------:R-:W-:Y:S01]  /*5050*/  HMMA.16816.F32 R72, R12.reuse, R52, RZ ;  /* 0x000000340c48723c */ /* 0x040fe200000018ff */
[--C-:B-1----:R-:W-:Y:S01]  /*5060*/  FFMA.FTZ R4, R35, c[0x0][0x2d0], -R0.reuse ;  /* 0x0000b40023047a23 */ /* 0x102fe20000010800 */
[----:B--2---:R-:W-:Y:S01]  /*5070*/  F2FP.PACK_AB R6, R242, R246 ;  /* 0x000000f6f206723e */ /* 0x004fe200000000ff */
[----:B------:R-:W1:Y:S02]  /*5080*/  LDSM.16.MT88.4 R32, [R202+0x1000] ;  /* 0x00100000ca20783b */ /* 0x000e640000004200 */
[----:B------:R2:W-:Y:S03]  /*5090*/  MUFU.EX2 R233, R4 ;  /* 0x0000000400e97308 */ /* 0x0005e60000000800 */
[C---:B------:R-:W-:Y:S08]  /*50a0*/  HMMA.16816.F32 R68, R12.reuse, R44, RZ ;  /* 0x0000002c0c44723c */ /* 0x040ff000000018ff */
[----:B------:R-:W-:Y:S01]  /*50b0*/  HMMA.16816.F32 R88, R12, R38, RZ ;  /* 0x000000260c58723c */ /* 0x000fe200000018ff */
[----:B--2---:R-:W-:-:S07]  /*50c0*/  FFMA.FTZ R4, R40, c[0x0][0x2d0], -R0 ;  /* 0x0000b40028047a23 */ /* 0x004fce0000010800 */
[C---:B------:R-:W-:Y:S01]  /*50d0*/  HMMA.16816.F32 R96, R12.reuse, R54, RZ ;  /* 0x000000360c60723c */ /* 0x040fe200000018ff */
[----:B------:R2:W3:Y:S07]  /*50e0*/  MUFU.EX2 R239, R4 ;  /* 0x0000000400ef7308 */ /* 0x0004ee0000000800 */
[C---:B------:R-:W-:Y:S08]  /*50f0*/  HMMA.16816.F32 R108, R12.reuse, R46, RZ ;  /* 0x0000002e0c6c723c */ /* 0x040ff000000018ff */
[----:B------:R-:W-:Y:S01]  /*5100*/  HMMA.16816.F32 R116, R12, R30, RZ ;  /* 0x0000001e0c74723c */ /* 0x000fe200000018ff */
[----:B--2---:R-:W-:Y:S01]  /*5110*/  FFMA.FTZ R4, R42, c[0x0][0x2d0], -R0 ;  /* 0x0000b4002a047a23 */ /* 0x004fe20000010800 */
[----:B---3--:R-:W-:-:S03]  /*5120*/  F2FP.PACK_AB R5, R239, R233 ;  /* 0x000000e9ef05723e */ /* 0x008fc600000000ff */
[----:B------:R2:W-:Y:S03]  /*5130*/  MUFU.EX2 R238, R4 ;  /* 0x0000000400ee7308 */ /* 0x0005e60000000800 */
[C---:B-1----:R-:W-:Y:S08]  /*5140*/  HMMA.16816.F32 R92, R12.reuse, R32, RZ ;  /* 0x000000200c5c723c */ /* 0x042ff000000018ff */
[----:B------:R-:W-:Y:S01]  /*5150*/  HMMA.16816.F32 R112, R12, R34, RZ ;  /* 0x000000220c70723c */ /* 0x000fe200000018ff */
[----:B--2---:R-:W-:-:S07]  /*5160*/  FFMA.FTZ R4, R43, c[0x0][0x2d0], -R0 ;  /* 0x0000b4002b047a23 */ /* 0x004fce0000010800 */
[----:B------:R-:W-:Y:S01]  /*5170*/  HMMA.16816.F32 R120, R12, R26, RZ ;  /* 0x0000001a0c78723c */ /* 0x000fe200000018ff */
[----:B------:R-:W1:Y:S01]  /*5180*/  LDSM.16.MT88.4 R40, [R201+0x2400] ;  /* 0x00240000c928783b */ /* 0x000e620000004200 */
[----:B------:R2:W3:Y:S06]  /*5190*/  MUFU.EX2 R237, R4 ;  /* 0x0000000400ed7308 */ /* 0x0004ec0000000800 */
[C---:B------:R-:W-:Y:S08]  /*51a0*/  HMMA.16816.F32 R84, R20.reuse, R32, RZ ;  /* 0x000000201454723c */ /* 0x040ff000000018ff */
[----:B------:R-:W-:Y:S01]  /*51b0*/  HMMA.16816.F32 R52, R20, R54, RZ ;  /* 0x000000361434723c */ /* 0x000fe200000018ff */
[----:B--2---:R-:W-:-:S02]  /*51c0*/  F2FP.PACK_AB R4, R243, R244 ;  /* 0x000000f4f304723e */ /* 0x004fc400000000ff */
[----:B---3--:R-:W-:-:S05]  /*51d0*/  F2FP.PACK_AB R7, R237, R238 ;  /* 0x000000eeed07723e */ /* 0x008fca00000000ff */
[----:B------:R-:W-:Y:S08]  /*51e0*/  HMMA.16816.F32 R44, R20, R46, RZ ;  /* 0x0000002e142c723c */ /* 0x000ff000000018ff */
[C---:B------:R-:W-:Y:S08]  /*51f0*/  HMMA.16816.F32 R128, R4.reuse, R64, R76 ;  /* 0x000000400480723c */ /* 0x040ff0000000184c */
[----:B------:R-:W-:Y:S08]  /*5200*/  HMMA.16816.F32 R156, R4, R60, R72 ;  /* 0x0000003c049c723c */ /* 0x000ff00000001848 */
[C---:B------:R-:W-:Y:S08]  /*5210*/  HMMA.16816.F32 R76, R12.reuse, R28, RZ ;  /* 0x0000001c0c4c723c */ /* 0x040ff000000018ff */
[----:B------:R-:W-:Y:S01]  /*5220*/  HMMA.16816.F32 R72, R12, R24, RZ ;  /* 0x000000180c48723c */ /* 0x000fe200000018ff */
[----:B------:R-:W2:Y:S07]  /*5230*/  LDSM.16.MT88.4 R12, [R202+0x2400] ;  /* 0x00240000ca0c783b */ /* 0x000eae0000004200 */
[----:B------:R-:W-:Y:S08]  /*5240*/  HMMA.16816.F32 R176, R4, R56, R68 ;  /* 0x0000003804b0723c */ /* 0x000ff00000001844 */
[C---:B------:R-:W-:Y:S08]  /*5250*/  HMMA.16816.F32 R68, R20.reuse, R38, RZ ;  /* 0x000000261444723c */ /* 0x040ff000000018ff */
[C---:B------:R-:W-:Y:S08]  /*5260*/  HMMA.16816.F32 R36, R20.reuse, R34, RZ ;  /* 0x000000221424723c */ /* 0x040ff000000018ff */
[C---:B------:R-:W-:Y:S08]  /*5270*/  HMMA.16816.F32 R32, R20.reuse, R30, RZ ;  /* 0x0000001e1420723c */ /* 0x040ff000000018ff */
[C---:B------:R-:W-:Y:S08]  /*5280*/  HMMA.16816.F32 R28, R20.reuse, R24, RZ ;  /* 0x00000018141c723c */ /* 0x040ff000000018ff */
[----:B------:R-:W-:Y:S01]  /*5290*/  HMMA.16816.F32 R20, R20, R26, RZ ;  /* 0x0000001a1414723c */ /* 0x000fe200000018ff */
[----:B------:R-:W-:Y:S07]  /*52a0*/  LDSM.16.MT88.4 R24, [R202+0x800] ;  /* 0x00080000ca18783b */ /* 0x000fee0000004200 */
[C---:B------:R-:W-:Y:S08]  /*52b0*/  HMMA.16816.F32 R136, R8.reuse, R62, R52 ;  /* 0x0000003e0888723c */ /* 0x040ff00000001834 */
[C---:B------:R-:W-:Y:S08]  /*52c0*/  HMMA.16816.F32 R152, R8.reuse, R58, R44 ;  /* 0x0000003a0898723c */ /* 0x040ff0000000182c */
[C---:B------:R-:W-:Y:S08]  /*52d0*/  HMMA.16816.F32 R84, R8.reuse, R48, R84 ;  /* 0x000000300854723c */ /* 0x040ff00000001854 */
[C---:B-1----:R-:W-:Y:S08]  /*52e0*/  HMMA.16816.F32 R80, R8.reuse, R40, R80 ;  /* 0x000000280850723c */ /* 0x042ff00000001850 */
[C---:B--2---:R-:W-:Y:S01]  /*52f0*/  HMMA.16816.F32 R132, R8.reuse, R12, R28 ;  /* 0x0000000c0884723c */ /* 0x044fe2000000181c */
[----:B------:R-:W-:Y:S07]  /*5300*/  LDSM.16.MT88.4 R28, [R201+0x2800] ;  /* 0x00280000c91c783b */ /* 0x000fee0000004200 */
[C---:B------:R-:W-:Y:S08]  /*5310*/  HMMA.16816.F32 R68, R8.reuse, R66, R68 ;  /* 0x000000420844723c */ /* 0x040ff00000001844 */
[C---:B------:R-:W-:Y:S08]  /*5320*/  HMMA.16816.F32 R52, R8.reuse, R50, R36 ;  /* 0x000000320834723c */ /* 0x040ff00000001824 */
[C---:B------:R-:W-:Y:S08]  /*5330*/  HMMA.16816.F32 R32, R8.reuse, R42, R32 ;  /* 0x0000002a0820723c */ /* 0x040ff00000001820 */
[----:B------:R-:W-:Y:S01]  /*5340*/  HMMA.16816.F32 R44, R8, R14, R20 ;  /* 0x0000000e082c723c */ /* 0x000fe20000001814 */
[----:B------:R-:W-:Y:S06]  /*5350*/  LDSM.16.MT88.4 R20, [R201+0x1800] ;  /* 0x00180000c914783b */ /* 0x000fec0000004200 */
[--C-:B------:R-:W-:Y:S01]  /*5360*/  FFMA.FTZ R8, R163, c[0x0][0x2d0], -R16.reuse ;  /* 0x0000b400a3087a23 */ /* 0x100fe20000010810 */
[C---:B------:R-:W-:Y:S03]  /*5370*/  HMMA.16816.F32 R92, R4.reuse, R48, R92 ;  /* 0x00000030045c723c */ /* 0x040fe6000000185c */
[----:B------:R1:W-:Y:S05]  /*5380*/  MUFU.EX2 R220, R8 ;  /* 0x0000000800dc7308 */ /* 0x0003ea0000000800 */
[C---:B------:R-:W-:Y:S08]  /*5390*/  HMMA.16816.F32 R76, R4.reuse, R40, R76 ;  /* 0x00000028044c723c */ /* 0x040ff0000000184c */
[----:B------:R-:W-:Y:S01]  /*53a0*/  HMMA.16816.F32 R148, R4, R12, R72 ;  /* 0x0000000c0494723c */ /* 0x000fe20000001848 */
[----:B-1----:R-:W-:-:S04]  /*53b0*/  FFMA.FTZ R8, R162, c[0x0][0x2d0], -R16 ;  /* 0x0000b400a2087a23 */ /* 0x002fc80000010810 */
[----:B------:R1:W-:Y:S03]  /*53c0*/  MUFU.EX2 R221, R8 ;  /* 0x0000000800dd7308 */ /* 0x0003e60000000800 */
[----:B------:R-:W-:Y:S01]  /*53d0*/  HMMA.16816.F32 R64, R4, R66, R88 ;  /* 0x000000420440723c */ /* 0x000fe20000001858 */
[----:B------:R-:W-:Y:S02]  /*53e0*/  MOV R74, R193 ;  /* 0x000000c1004a7202 */ /* 0x000fe40000000f00 */
[----:B------:R-:W-:-:S05]  /*53f0*/  MOV R75, R194 ;  /* 0x000000c2004b7202 */ /* 0x000fca0000000f00 */
[----:B------:R-:W-:Y:S01]  /*5400*/  HMMA.16816.F32 R60, R4, R62, R96 ;  /* 0x0000003e043c723c */ /* 0x000fe20000001860 */
[----:B-1----:R-:W-:-:S07]  /*5410*/  FFMA.FTZ R8, R161, c[0x0][0x2d0], -R16 ;  /* 0x0000b400a1087a23 */ /* 0x002fce0000010810 */
[C---:B------:R-:W-:Y:S01]  /*5420*/  HMMA.16816.F32 R56, R4.reuse, R58, R108 ;  /* 0x0000003a0438723c */ /* 0x040fe2000000186c */
[----:B------:R1:W-:Y:S07]  /*5430*/  MUFU.EX2 R222, R8 ;  /* 0x0000000800de7308 */ /* 0x0003ee0000000800 */
[C---:B------:R-:W-:Y:S08]  /*5440*/  HMMA.16816.F32 R48, R4.reuse, R50, R112 ;  /* 0x000000320430723c */ /* 0x040ff00000001870 */
[----:B------:R-:W-:Y:S01]  /*5450*/  HMMA.16816.F32 R40, R4, R42, R116 ;  /* 0x0000002a0428723c */ /* 0x000fe20000001874 */
[----:B------:R-:W-:Y:S01]  /*5460*/  LDSM.16.MT88.4 R116, [R201+0xc00] ;  /* 0x000c0000c974783b */ /* 0x000fe20000004200 */
[----:B-1----:R-:W-:-:S04]  /*5470*/  FFMA.FTZ R8, R160, c[0x0][0x2d0], -R16 ;  /* 0x0000b400a0087a23 */ /* 0x002fc80000010810 */
[----:B------:R1:W2:Y:S02]  /*5480*/  MUFU.EX2 R223, R8 ;  /* 0x0000000800df7308 */ /* 0x0002a40000000800 */
[----:B------:R-:W-:Y:S01]  /*5490*/  HMMA.16816.F32 R36, R4, R14, R120 ;  /* 0x0000000e0424723c */ /* 0x000fe20000001878 */
[----:B------:R-:W3:Y:S06]  /*54a0*/  LDSM.16.MT88.4 R12, [R201+0x800] ;  /* 0x00080000c90c783b */ /* 0x000eec0000004200 */
[----:B------:R-:W-:-:S04]  /*54b0*/  FFMA.FTZ R4, R147, c[0x0][0x2d0], -R2 ;  /* 0x0000b40093047a23 */ /* 0x000fc80000010802 */
[----:B------:R4:W-:Y:S01]  /*54c0*/  MUFU.EX2 R193, R4 ;  /* 0x0000000400c17308 */ /* 0x0009e20000000800 */
[----:B-1----:R-:W-:Y:S01]  /*54d0*/  FFMA.FTZ R8, R140, c[0x0][0x2d0], -R3 ;  /* 0x0000b4008c087a23 */ /* 0x002fe20000010803 */
[----:B--2---:R-:W-:-:S06]  /*54e0*/  F2FP.PACK_AB R10, R223, R222 ;  /* 0x000000dedf0a723e */ /* 0x004fcc00000000ff */
[----:B------:R1:W-:Y:S01]  /*54f0*/  MUFU.EX2 R197, R8 ;  /* 0x0000000800c57308 */ /* 0x0003e20000000800 */
[----:B----4-:R-:W-:-:S07]  /*5500*/  FFMA.FTZ R4, R100, c[0x0][0x2d0], -R0 ;  /* 0x0000b40064047a23 */ /* 0x010fce0000010800 */
[----:B------:R2:W-:Y:S01]  /*5510*/  MUFU.EX2 R100, R4 ;  /* 0x0000000400647308 */ /* 0x0005e20000000800 */
[----:B-1----:R-:W-:-:S07]  /*5520*/  FFMA.FTZ R8, R143, c[0x0][0x2d0], -R3 ;  /* 0x0000b4008f087a23 */ /* 0x002fce0000010803 */
[----:B------:R1:W4:Y:S01]  /*5530*/  MUFU.EX2 R198, R8 ;  /* 0x0000000800c67308 */ /* 0x0003220000000800 */
[----:B--2---:R-:W-:-:S07]  /*5540*/  FFMA.FTZ R4, R105, c[0x0][0x2d0], -R0 ;  /* 0x0000b40069047a23 */ /* 0x004fce0000010800 */
[----:B------:R2:W5:Y:S01]  /*5550*/  MUFU.EX2 R105, R4 ;  /* 0x0000000400697308 */ /* 0x0005620000000800 */
[----:B-1----:R-:W-:Y:S01]  /*5560*/  FFMA.FTZ R8, R142, c[0x0][0x2d0], -R3 ;  /* 0x0000b4008e087a23 */ /* 0x002fe20000010803 */
[----:B----4-:R-:W-:-:S06]  /*5570*/  F2FP.PACK_AB R9, R198, R197 ;  /* 0x000000c5c609723e */ /* 0x010fcc00000000ff */
[----:B------:R1:W-:Y:S01]  /*5580*/  MUFU.EX2 R199, R8 ;  /* 0x0000000800c77308 */ /* 0x0003e20000000800 */
[----:B--2---:R-:W-:Y:S01]  /*5590*/  FFMA.FTZ R4, R107, c[0x0][0x2d0], -R0 ;  /* 0x0000b4006b047a23 */ /* 0x004fe20000010800 */
[----:B-----5:R-:W-:-:S06]  /*55a0*/  F2FP.PACK_AB R5, R105, R100 ;  /* 0x000000646905723e */ /* 0x020fcc00000000ff */
[----:B------:R2:W-:Y:S01]  /*55b0*/  MUFU.EX2 R107, R4 ;  /* 0x00000004006b7308 */ /* 0x0005e20000000800 */
[----:B-1----:R-:W-:-:S07]  /*55c0*/  FFMA.FTZ R8, R141, c[0x0][0x2d0], -R3 ;  /* 0x0000b4008d087a23 */ /* 0x002fce0000010803 */
[----:B------:R1:W4:Y:S01]  /*55d0*/  MUFU.EX2 R219, R8 ;  /* 0x0000000800db7308 */ /* 0x0003220000000800 */
[----:B--2---:R-:W-:-:S07]  /*55e0*/  FFMA.FTZ R4, R106, c[0x0][0x2d0], -R0 ;  /* 0x0000b4006a047a23 */ /* 0x004fce0000010800 */
[----:B------:R-:W2:Y:S01]  /*55f0*/  MUFU.EX2 R106, R4 ;  /* 0x00000004006a7308 */ /* 0x000ea20000000800 */
[----:B-1----:R-:W-:Y:S01]  /*5600*/  FFMA.FTZ R8, R146, c[0x0][0x2d0], -R2 ;  /* 0x0000b40092087a23 */ /* 0x002fe20000010802 */
[----:B----4-:R-:W-:-:S06]  /*5610*/  F2FP.PACK_AB R11, R219, R199 ;  /* 0x000000c7db0b723e */ /* 0x010fcc00000000ff */
[----:B------:R1:W-:Y:S01]  /*5620*/  MUFU.EX2 R194, R8 ;  /* 0x0000000800c27308 */ /* 0x0003e20000000800 */
[----:B--2---:R-:W-:Y:S01]  /*5630*/  F2FP.PACK_AB R7, R106, R107 ;  /* 0x0000006b6a07723e */ /* 0x004fe200000000ff */
[----:B-1----:R-:W-:-:S06]  /*5640*/  FFMA.FTZ R8, R145, c[0x0][0x2d0], -R2 ;  /* 0x0000b40091087a23 */ /* 0x002fcc0000010802 */
[----:B------:R1:W2:Y:S02]  /*5650*/  MUFU.EX2 R195, R8 ;  /* 0x0000000800c37308 */ /* 0x0002a40000000800 */
[----:B-1----:R-:W-:Y:S01]  /*5660*/  FFMA.FTZ R8, R144, c[0x0][0x2d0], -R2 ;  /* 0x0000b40090087a23 */ /* 0x002fe20000010802 */
[----:B--2---:R-:W-:-:S05]  /*5670*/  F2FP.PACK_AB R4, R195, R194 ;  /* 0x000000c2c304723e */ /* 0x004fca00000000ff */
[----:B------:R1:W2:Y:S02]  /*5680*/  MUFU.EX2 R196, R8 ;  /* 0x0000000800c47308 */ /* 0x0002a40000000800 */
[----:B-1----:R-:W-:Y:S02]  /*5690*/  F2FP.PACK_AB R8, R221, R220 ;  /* 0x000000dcdd08723e */ /* 0x002fe400000000ff */
[----:B--2---:R-:W-:-:S05]  /*56a0*/  F2FP.PACK_AB R6, R193, R196 ;  /* 0x000000c4c106723e */ /* 0x004fca00000000ff */
[C---:B---3--:R-:W-:Y:S08]  /*56b0*/  HMMA.16816.F32 R120, R8.reuse, R14, R68 ;  /* 0x0000000e0878723c */ /* 0x048ff00000001844 */
[-C--:B------:R-:W-:Y:S08]  /*56c0*/  HMMA.16816.F32 R108, R8, R12.reuse, R124 ;  /* 0x0000000c086c723c */ /* 0x080ff0000000187c */
[C---:B------:R-:W-:Y:S08]  /*56d0*/  HMMA.16816.F32 R112, R4.reuse, R12, R128 ;  /* 0x0000000c0470723c */ /* 0x040ff00000001880 */
[----:B------:R-:W-:Y:S01]  /*56e0*/  HMMA.16816.F32 R64, R4, R14, R64 ;  /* 0x0000000e0440723c */ /* 0x000fe20000001840 */
[----:B------:R-:W1:Y:S07]  /*56f0*/  LDSM.16.MT88.4 R12, [R202+0x1800] ;  /* 0x00180000ca0c783b */ /* 0x000e6e0000004200 */
[C---:B------:R-:W-:Y:S08]  /*5700*/  HMMA.16816.F32 R68, R8.reuse, R28, R80 ;  /* 0x0000001c0844723c */ /* 0x040ff00000001850 */
[----:B------:R-:W-:Y:S01]  /*5710*/  HMMA.16816.F32 R80, R8, R30, R32 ;  /* 0x0000001e0850723c */ /* 0x000fe20000001820 */
[----:B------:R-:W2:Y:S07]  /*5720*/  LDSM.16.MT88.4 R32, [R202+0x2800] ;  /* 0x00280000ca20783b */ /* 0x000eae0000004200 */
[-C--:B------:R-:W-:Y:S08]  /*5730*/  HMMA.16816.F32 R128, R4, R24.reuse, R156 ;  /* 0x000000180480723c */ /* 0x080ff0000000189c */
[C---:B------:R-:W-:Y:S01]  /*5740*/  HMMA.16816.F32 R124, R8.reuse, R24, R164 ;  /* 0x00000018087c723c */ /* 0x040fe200000018a4 */
[----:B------:R-:W-:Y:S07]  /*5750*/  LDSM.16.MT88.4 R164, [R202+0x1c00] ;  /* 0x001c0000caa4783b */ /* 0x000fee0000004200 */
[C---:B------:R-:W-:Y:S08]  /*5760*/  HMMA.16816.F32 R140, R8.reuse, R20, R168 ;  /* 0x00000014088c723c */ /* 0x040ff000000018a8 */
[C---:B-1----:R-:W-:Y:S08]  /*5770*/  HMMA.16816.F32 R156, R8.reuse, R12, R84 ;  /* 0x0000000c089c723c */ /* 0x042ff00000001854 */
[C---:B------:R-:W-:Y:S08]  /*5780*/  HMMA.16816.F32 R136, R8.reuse, R26, R136 ;  /* 0x0000001a0888723c */ /* 0x040ff00000001888 */
[C---:B------:R-:W-:Y:S08]  /*5790*/  HMMA.16816.F32 R152, R8.reuse, R22, R152 ;  /* 0x000000160898723c */ /* 0x040ff00000001898 */
[C---:B------:R-:W-:Y:S08]  /*57a0*/  HMMA.16816.F32 R52, R8.reuse, R14, R52 ;  /* 0x0000000e0834723c */ /* 0x040ff00000001834 */
[C---:B--2---:R-:W-:Y:S01]  /*57b0*/  HMMA.16816.F32 R84, R8.reuse, R32, R132 ;  /* 0x000000200854723c */ /* 0x044fe20000001884 */
[----:B------:R-:W-:Y:S07]  /*57c0*/  LDSM.16.MT88.4 R132, [R202+0xc00] ;  /* 0x000c0000ca84783b */ /* 0x000fee0000004200 */
[----:B------:R-:W-:Y:S07]  /*57d0*/  HMMA.16816.F32 R44, R8, R34, R44 ;  /* 0x00000022082c723c */ /* 0x000fee000000182c */
[--C-:B------:R-:W-:Y:S01]  /*57e0*/  FFMA.FTZ R8, R192, c[0x0][0x2d0], -R16.reuse ;  /* 0x0000b400c0087a23 */ /* 0x100fe20000010810 */
[C---:B------:R-:W-:Y:S01]  /*57f0*/  HMMA.16816.F32 R56, R4.reuse, R22, R56 ;  /* 0x000000160438723c */ /* 0x040fe20000001838 */
[----:B------:R-:W2:Y:S02]  /*5800*/  LDL R192, [R1+0x58] ;  /* 0x0000580001c07983 */ /* 0x000ea40000100800 */
[----:B------:R1:W-:Y:S05]  /*5810*/  MUFU.EX2 R23, R8 ;  /* 0x0000000800177308 */ /* 0x0003ea0000000800 */
[C---:B------:R-:W-:Y:S07]  /*5820*/  HMMA.16816.F32 R60, R4.reuse, R26, R60 ;  /* 0x0000001a043c723c */ /* 0x040fee000000183c */
[----:B------:R-:W-:Y:S01]  /*5830*/  MOV R27, R74 ;  /* 0x0000004a001b7202 */ /* 0x000fe20000000f00 */
[----:B------:R-:W-:Y:S01]  /*5840*/  HMMA.16816.F32 R144, R4, R20, R176 ;  /* 0x000000140490723c */ /* 0x000fe200000018b0 */
[----:B-1----:R-:W-:-:S04]  /*5850*/  FFMA.FTZ R8, R191, c[0x0][0x2d0], -R16 ;  /* 0x0000b400bf087a23 */ /* 0x002fc80000010810 */
[----:B------:R1:W3:Y:S02]  /*5860*/  MUFU.EX2 R24, R8 ;  /* 0x0000000800187308 */ /* 0x0002e40000000800 */
[----:B------:R-:W-:Y:S01]  /*5870*/  MOV R178, R19 ;  /* 0x0000001300b27202 */ /* 0x000fe20000000f00 */
[----:B------:R-:W-:Y:S01]  /*5880*/  HMMA.16816.F32 R48, R4, R14, R48 ;  /* 0x0000000e0430723c */ /* 0x000fe20000001830 */
[----:B------:R-:W-:Y:S02]  /*5890*/  MOV R177, R17 ;  /* 0x0000001100b17202 */ /* 0x000fe40000000f00 */
[----:B------:R-:W-:-:S05]  /*58a0*/  MOV R179, R75 ;  /* 0x0000004b00b37202 */ /* 0x000fca0000000f00 */
[C---:B------:R-:W-:Y:S08]  /*58b0*/  HMMA.16816.F32 R160, R4.reuse, R12, R92 ;  /* 0x0000000c04a0723c */ /* 0x040ff0000000185c */
[----:B------:R-:W-:Y:S01]  /*58c0*/  HMMA.16816.F32 R40, R4, R30, R40 ;  /* 0x0000001e0428723c */ /* 0x000fe20000001828 */
[----:B-1----:R-:W-:-:S07]  /*58d0*/  FFMA.FTZ R8, R190, c[0x0][0x2d0], -R16 ;  /* 0x0000b400be087a23 */ /* 0x002fce0000010810 */
[C---:B------:R-:W-:Y:S01]  /*58e0*/  HMMA.16816.F32 R88, R4.reuse, R32, R148 ;  /* 0x000000200458723c */ /* 0x040fe20000001894 */
[----:B------:R1:W-:Y:S07]  /*58f0*/  MUFU.EX2 R26, R8 ;  /* 0x00000008001a7308 */ /* 0x0003ee0000000800 */
[----:B------:R-:W-:Y:S01]  /*5900*/  HMMA.16816.F32 R36, R4, R34, R36 ;  /* 0x000000220424723c */ /* 0x000fe20000001824 */
[----:B------:R-:W-:Y:S01]  /*5910*/  MOV R9, c[0x0][0x2ac] ;  /* 0x0000ab0000097a02 */ /* 0x000fe20000000f00 */
[----:B------:R-:W-:Y:S01]  /*5920*/  FADD.FTZ R10, R225, R224 ;  /* 0x000000e0e10a7221 */ /* 0x000fe20000010000 */
[----:B------:R-:W-:Y:S01]  /*5930*/  MOV R176, R18 ;  /* 0x0000001200b07202 */ /* 0x000fe20000000f00 */
[----:B------:R-:W-:Y:S01]  /*5940*/  LDSM.16.MT88.4 R148, [R201+0x1c00] ;  /* 0x001c0000c994783b */ /* 0x000fe20000004200 */
[----:B-1----:R-:W-:-:S04]  /*5950*/  FFMA.FTZ R8, R189, c[0x0][0x2d0], -R16 ;  /* 0x0000b400bd087a23 */ /* 0x002fc80000010810 */
[----:B------:R1:W-:Y:S02]  /*5960*/  MUFU.EX2 R25, R8 ;  /* 0x0000000800197308 */ /* 0x0003e40000000800 */
[----:B-1----:R-:W-:-:S06]  /*5970*/  FFMA.FTZ R8, R184, c[0x0][0x2d0], -R3 ;  /* 0x0000b400b8087a23 */ /* 0x002fcc0000010803 */
[----:B------:R1:W-:Y:S02]  /*5980*/  MUFU.EX2 R19, R8 ;  /* 0x0000000800137308 */ /* 0x0003e40000000800 */
[----:B-1----:R-:W-:-:S06]  /*5990*/  FFMA.FTZ R8, R182, c[0x0][0x2d0], -R3 ;  /* 0x0000b400b6087a23 */ /* 0x002fcc0000010803 */
[----:B------:R1:W4:Y:S02]  /*59a0*/  MUFU.EX2 R20, R8 ;  /* 0x0000000800147308 */ /* 0x0003240000000800 */
[--C-:B-1----:R-:W-:Y:S02]  /*59b0*/  FFMA.FTZ R8, R181, c[0x0][0x2d0], -R3.reuse ;  /* 0x0000b400b5087a23 */ /* 0x102fe40000010803 */
[----:B------:R-:W-:-:S04]  /*59c0*/  FFMA.FTZ R3, R180, c[0x0][0x2d0], -R3 ;  /* 0x0000b400b4037a23 */ /* 0x000fc80000010803 */
[----:B------:R1:W-:Y:S02]  /*59d0*/  MUFU.EX2 R21, R3 ;  /* 0x0000000300157308 */ /* 0x0003e40000000800 */
[----:B-1----:R-:W-:-:S06]  /*59e0*/  FFMA.FTZ R3, R188, c[0x0][0x2d0], -R2 ;  /* 0x0000b400bc037a23 */ /* 0x002fcc0000010802 */
[----:B------:R1:W-:Y:S01]  /*59f0*/  MUFU.EX2 R15, R3 ;  /* 0x00000003000f7308 */ /* 0x0003e20000000800 */
[----:B------:R-:W-:Y:S01]  /*5a00*/  HMMA.16816.F32 R72, R4, R28, R76 ;  /* 0x0000001c0448723c */ /* 0x000fe2000000184c */
[----:B------:R-:W5:Y:S01]  /*5a10*/  LDSM.16.MT88.4 R4, [R202+0x2c00] ;  /* 0x002c0000ca04783b */ /* 0x000f620000004200 */
[----:B------:R-:W-:Y:S01]  /*5a20*/  IMAD R9, R9, c[0x0][0x1d0], RZ ;  /* 0x0000740009097a24 */ /* 0x000fe200078e02ff */
[----:B---3--:R-:W-:Y:S02]  /*5a30*/  F2FP.PACK_AB R96, R24, R23 ;  /* 0x000000171860723e */ /* 0x008fe400000000ff */
[----:B----4-:R-:W-:Y:S01]  /*5a40*/  F2FP.PACK_AB R97, R20, R19 ;  /* 0x000000131461723e */ /* 0x010fe200000000ff */
[----:B------:R-:W3:Y:S01]  /*5a50*/  LDSM.16.MT88.4 R76, [R201+0x2c00] ;  /* 0x002c0000c94c783b */ /* 0x000ee20000004200 */
[----:B-1----:R-:W-:-:S04]  /*5a60*/  FFMA.FTZ R3, R187, c[0x0][0x2d0], -R2 ;  /* 0x0000b400bb037a23 */ /* 0x002fc80000010802 */
[----:B------:R1:W4:Y:S02]  /*5a70*/  MUFU.EX2 R17, R3 ;  /* 0x0000000300117308 */ /* 0x0003240000000800 */
[--C-:B-1----:R-:W-:Y:S02]  /*5a80*/  FFMA.FTZ R3, R186, c[0x0][0x2d0], -R2.reuse ;  /* 0x0000b400ba037a23 */ /* 0x102fe40000010802 */
[----:B------:R-:W-:-:S04]  /*5a90*/  FFMA.FTZ R2, R185, c[0x0][0x2d0], -R2 ;  /* 0x0000b400b9027a23 */ /* 0x000fc80000010802 */
[----:B------:R1:W-:Y:S02]  /*5aa0*/  MUFU.EX2 R16, R2 ;  /* 0x0000000200107308 */ /* 0x0003e40000000800 */
[----:B-1----:R-:W-:-:S06]  /*5ab0*/  FFMA.FTZ R2, R175, c[0x0][0x2d0], -R0 ;  /* 0x0000b400af027a23 */ /* 0x002fcc0000010800 */
[----:B------:R1:W-:Y:S02]  /*5ac0*/  MUFU.EX2 R11, R2 ;  /* 0x00000002000b7308 */ /* 0x0003e40000000800 */
[----:B-1----:R-:W-:-:S06]  /*5ad0*/  FFMA.FTZ R2, R174, c[0x0][0x2d0], -R0 ;  /* 0x0000b400ae027a23 */ /* 0x002fcc0000010800 */
[----:B------:R1:W-:Y:S02]  /*5ae0*/  MUFU.EX2 R12, R2 ;  /* 0x00000002000c7308 */ /* 0x0003e40000000800 */
[--C-:B-1----:R-:W-:Y:S02]  /*5af0*/  FFMA.FTZ R2, R173, c[0x0][0x2d0], -R0.reuse ;  /* 0x0000b400ad027a23 */ /* 0x102fe40000010800 */
[----:B------:R-:W-:-:S04]  /*5b00*/  FFMA.FTZ R0, R172, c[0x0][0x2d0], -R0 ;  /* 0x0000b400ac007a23 */ /* 0x000fc80000010800 */
[----:B------:R-:W-:Y:S08]  /*5b10*/  MUFU.EX2 R13, R2 ;  /* 0x00000002000d7308 */ /* 0x000ff00000000800 */
[----:B------:R-:W-:Y:S08]  /*5b20*/  MUFU.EX2 R14, R0 ;  /* 0x00000000000e7308 */ /* 0x000ff00000000800 */
[----:B------:R1:W1:Y:S08]  /*5b30*/  MUFU.EX2 R22, R8 ;  /* 0x0000000800167308 */ /* 0x0002700000000800 */
[----:B------:R2:W2:Y:S01]  /*5b40*/  MUFU.EX2 R18, R3 ;  /* 0x0000000300127308 */ /* 0x0004a20000000800 */
[----:B------:R-:W-:-:S02]  /*5b50*/  F2FP.PACK_AB R98, R25, R26 ;  /* 0x0000001a1962723e */ /* 0x000fc400000000ff */
[----:B----4-:R-:W-:Y:S01]  /*5b60*/  F2FP.PACK_AB R92, R17, R15 ;  /* 0x0000000f115c723e */ /* 0x010fe200000000ff */
[----:B-1----:R-:W-:Y:S02]  /*5b70*/  FADD.FTZ R8, R236, R235 ;  /* 0x000000ebec087221 */ /* 0x002fe40000010000 */
[----:B--2---:R-:W-:Y:S01]  /*5b80*/  @P5 IMAD.HI.U32 R2, R192, c[0x0][0x2c8], RZ ;  /* 0x0000b200c0025a27 */ /* 0x004fe200078e00ff */
[----:B------:R-:W-:-:S04]  /*5b90*/  MOV R0, R192 ;  /* 0x000000c000007202 */ /* 0x000fc80000000f00 */
[----:B------:R-:W-:-:S04]  /*5ba0*/  @P5 SHF.R.U32.HI R0, RZ, c[0x0][0x2cc], R2 ;  /* 0x0000b300ff005a19 */ /* 0x000fc80000011602 */
[----:B------:R-:W-:Y:S01]  /*5bb0*/  IADD3 R0, R0, -c[0x0][0x168], R9 ;  /* 0x80005a0000007a10 */ /* 0x000fe20007ffe009 */
[----:B------:R-:W-:-:S03]  /*5bc0*/  FADD.FTZ R3, R227, R226 ;  /* 0x000000e2e3037221 */ /* 0x000fc60000010000 */
[----:B------:R-:W-:Y:S01]  /*5bd0*/  SHF.R.S32.HI R2, RZ, 0x1f, R0 ;  /* 0x0000001fff027819 */ /* 0x000fe20000011400 */
[----:B------:R-:W-:-:S03]  /*5be0*/  FADD.FTZ R3, R250, R3 ;  /* 0x00000003fa037221 */ /* 0x000fc60000010000 */
[----:B------:R-:W-:Y:S01]  /*5bf0*/  LEA.HI R9, R2, R0, RZ, 0x6 ;  /* 0x0000000002097211 */ /* 0x000fe200078f30ff */
[----:B------:R-:W-:Y:S01]  /*5c00*/  FADD.FTZ R2, R245, R10 ;  /* 0x0000000af5027221 */ /* 0x000fe20000010000 */
[----:B------:R-:W-:Y:S01]  /*5c10*/  F2FP.PACK_AB R99, R21, R22 ;  /* 0x000000161563723e */ /* 0x000fe200000000ff */
[----:B------:R-:W-:Y:S01]  /*5c20*/  FADD.FTZ R0, R240, R8 ;  /* 0x00000008f0007221 */ /* 0x000fe20000010000 */
[----:B------:R-:W-:Y:S01]  /*5c30*/  F2FP.PACK_AB R94, R16, R18 ;  /* 0x00000012105e723e */ /* 0x000fe200000000ff */
[----:B------:R-:W-:Y:S01]  /*5c40*/  FADD.FTZ R8, R232, R229 ;  /* 0x000000e5e8087221 */ /* 0x000fe20000010000 */
[----:B------:R-:W-:Y:S01]  /*5c50*/  F2FP.PACK_AB R93, R12, R11 ;  /* 0x0000000b0c5d723e */ /* 0x000fe200000000ff */
[----:B------:R-:W-:Y:S01]  /*5c60*/  FADD.FTZ R3, R176, R3 ;  /* 0x00000003b0037221 */ /* 0x000fe20000010000 */
[----:B------:R-:W-:Y:S01]  /*5c70*/  F2FP.PACK_AB R95, R14, R13 ;  /* 0x0000000d0e5f723e */ /* 0x000fe200000000ff */
[----:B------:R-:W-:Y:S02]  /*5c80*/  FADD.FTZ R2, R247, R2 ;  /* 0x00000002f7027221 */ /* 0x000fe40000010000 */
[----:B------:R-:W-:-:S02]  /*5c90*/  FADD.FTZ R0, R241, R0 ;  /* 0x00000000f1007221 */ /* 0x000fc40000010000 */
[----:B------:R-:W-:Y:S02]  /*5ca0*/  FADD.FTZ R8, R231, R8 ;  /* 0x00000008e7087221 */ /* 0x000fe40000010000 */
[----:B------:R-:W-:Y:S01]  /*5cb0*/  FADD.FTZ R3, R177, R3 ;  /* 0x00000003b1037221 */ /* 0x000fe20000010000 */
[----:B-----5:R-:W-:Y:S01]  /*5cc0*/  HMMA.16816.F32 R84, R96, R4, R84 ;  /* 0x000000046054723c */ /* 0x020fe20000001854 */
[----:B------:R-:W-:Y:S02]  /*5cd0*/  FADD.FTZ R2, R248, R2 ;  /* 0x00000002f8027221 */ /* 0x000fe40000010000 */
[----:B------:R-:W-:-:S05]  /*5ce0*/  FADD.FTZ R0, R244, R0 ;  /* 0x00000000f4007221 */ /* 0x000fca0000010000 */
[----:B------:R-:W-:Y:S07]  /*5cf0*/  HMMA.16816.F32 R88, R92, R4, R88 ;  /* 0x000000045c58723c */ /* 0x000fee0000001858 */
[----:B------:R-:W-:Y:S02]  /*5d00*/  FADD.FTZ R5, R234, R8 ;  /* 0x00000008ea057221 */ /* 0x000fe40000010000 */
[----:B------:R-:W-:Y:S02]  /*5d10*/  FADD.FTZ R4, R178, R3 ;  /* 0x00000003b2047221 */ /* 0x000fe40000010000 */
        /* <DEDUP_REMOVED lines=29> */
[----:B------:R-:W-:Y:S01]  /*5ef0*/  FADD.FTZ R0, R15, R0 ;  /* 0x000000000f007221 */ /* 0x000fe20000010000 */
[----:B------:R-:W-:Y:S01]  /*5f00*/  HMMA.16816.F32 R108, R96, R116, R108 ;  /* 0x00000074606c723c */ /* 0x000fe2000000186c */
[----:B------:R-:W-:-:S02]  /*5f10*/  FADD.FTZ R2, R106, R5 ;  /* 0x000000056a027221 */ /* 0x000fc40000010000 */
[----:B------:R-:W-:Y:S02]  /*5f20*/  FADD.FTZ R5, R17, R0 ;  /* 0x0000000011057221 */ /* 0x000fe40000010000 */
[----:B------:R-:W-:-:S03]  /*5f30*/  FADD.FTZ R0, R11, R2 ;  /* 0x000000020b007221 */ /* 0x000fc60000010000 */
[----:B------:R-:W-:Y:S01]  /*5f40*/  HMMA.16816.F32 R112, R92, R116, R112 ;  /* 0x000000745c70723c */ /* 0x000fe20000001870 */
[----:B------:R-:W-:-:S07]  /*5f50*/  FADD.FTZ R4, R24, R4 ;  /* 0x0000000418047221 */ /* 0x000fce0000010000 */
[----:B------:R-:W-:Y:S01]  /*5f60*/  HMMA.16816.F32 R120, R96, R118, R120 ;  /* 0x000000766078723c */ /* 0x000fe20000001878 */
[----:B------:R-:W-:-:S07]  /*5f70*/  FADD.FTZ R0, R12, R0 ;  /* 0x000000000c007221 */ /* 0x000fce0000010000 */
[C---:B------:R-:W-:Y:S08]  /*5f80*/  HMMA.16816.F32 R124, R96.reuse, R132, R124 ;  /* 0x00000084607c723c */ /* 0x040ff0000000187c */
[C---:B------:R-:W-:Y:S08]  /*5f90*/  HMMA.16816.F32 R136, R96.reuse, R134, R136 ;  /* 0x000000866088723c */ /* 0x040ff00000001888 */
[C---:B------:R-:W-:Y:S08]  /*5fa0*/  HMMA.16816.F32 R140, R96.reuse, R148, R140 ;  /* 0x00000094608c723c */ /* 0x040ff0000000188c */
[C---:B------:R-:W-:Y:S08]  /*5fb0*/  HMMA.16816.F32 R152, R96.reuse, R150, R152 ;  /* 0x000000966098723c */ /* 0x040ff00000001898 */
[C---:B------:R-:W-:Y:S08]  /*5fc0*/  HMMA.16816.F32 R156, R96.reuse, R164, R156 ;  /* 0x000000a4609c723c */ /* 0x040ff0000000189c */
[C---:B------:R-:W-:Y:S08]  /*5fd0*/  HMMA.16816.F32 R168, R96.reuse, R166, R52 ;  /* 0x000000a660a8723c */ /* 0x040ff00000001834 */
[C---:B---3--:R-:W-:Y:S08]  /*5fe0*/  HMMA.16816.F32 R68, R96.reuse, R76, R68 ;  /* 0x0000004c6044723c */ /* 0x048ff00000001844 */
[----:B------:R-:W-:Y:S08]  /*5ff0*/  HMMA.16816.F32 R80, R96, R78, R80 ;  /* 0x0000004e6050723c */ /* 0x000ff00000001850 */
        /* <DEDUP_REMOVED lines=8> */
[----:B------:R-:W-:Y:S08]  /*6080*/  HMMA.16816.F32 R76, R92, R78, R40 ;  /* 0x0000004e5c4c723c */ /* 0x000ff00000001828 */
[-C--:B------:R-:W-:Y:S08]  /*6090*/  HMMA.16816.F32 R96, R96, R6.reuse, R44 ;  /* 0x000000066060723c */ /* 0x080ff0000000182c */
[----:B------:R-:W-:Y:S07]  /*60a0*/  HMMA.16816.F32 R92, R92, R6, R36 ;  /* 0x000000065c5c723c */ /* 0x000fee0000001824 */
[----:B------:R-:W-:Y:S01]  /*60b0*/  FADD.FTZ R6, R20, R3 ;  /* 0x0000000314067221 */ /* 0x000fe20000010000 */
[----:B------:R-:W-:Y:S01]  /*60c0*/  SHF.R.S32.HI R3, RZ, 0x6, R9 ;  /* 0x00000006ff037819 */ /* 0x000fe20000011409 */
[----:B------:R-:W-:-:S03]  /*60d0*/  FADD.FTZ R0, R13, R0 ;  /* 0x000000000d007221 */ /* 0x000fc60000010000 */
[----:B------:R-:W-:Y:S01]  /*60e0*/  IMNMX R7, RZ, R3, !PT ;  /* 0x00000003ff077217 */ /* 0x000fe20007800200 */
[----:B------:R-:W-:Y:S02]  /*60f0*/  FADD.FTZ R3, R26, R4 ;  /* 0x000000041a037221 */ /* 0x000fe40000010000 */
[----:B------:R-:W-:Y:S02]  /*6100*/  FADD.FTZ R2, R22, R6 ;  /* 0x0000000616027221 */ /* 0x000fe40000010000 */
[----:B------:R-:W-:Y:S02]  /*6110*/  FADD.FTZ R4, R18, R5 ;  /* 0x0000000512047221 */ /* 0x000fe40000010000 */
[----:B------:R-:W-:Y:S02]  /*6120*/  FADD.FTZ R5, R25, R3 ;  /* 0x0000000319057221 */ /* 0x000fe40000010000 */
[----:B------:R-:W-:Y:S02]  /*6130*/  FADD.FTZ R3, R21, R2 ;  /* 0x0000000215037221 */ /* 0x000fe40000010000 */
[----:B------:R-:W-:Y:S01]  /*6140*/  FADD.FTZ R0, R14, R0 ;  /* 0x000000000e007221 */ /* 0x000fe20000010000 */
[----:B------:R1:W-:Y:S01]  /*6150*/  STL [R1+0x1c], R7 ;  /* 0x00001c0701007387 */ /* 0x0003e20000100800 */
[----:B------:R-:W-:-:S03]  /*6160*/  FADD.FTZ R2, R16, R4 ;  /* 0x0000000410027221 */ /* 0x000fc60000010000 */
[----:B------:R1:W-:Y:S01]  /*6170*/  STL [R1+0x20], R5 ;  /* 0x0000200501007387 */ /* 0x0003e20000100800 */
[----:B------:R-:W-:-:S03]  /*6180*/  IADD3 R225, R183, -0x2, RZ ;  /* 0xfffffffeb7e17810 */ /* 0x000fc60007ffe0ff */
[----:B------:R1:W-:Y:S04]  /*6190*/  STL [R1+0x2c], R3 ;  /* 0x00002c0301007387 */ /* 0x0003e80000100800 */
[----:B------:R1:W-:Y:S04]  /*61a0*/  STL [R1+0x24], R0 ;  /* 0x0000240001007387 */ /* 0x0003e80000100800 */
[----:B------:R1:W-:Y:S01]  /*61b0*/  STL [R1+0x28], R2 ;  /* 0x0000280201007387 */ /* 0x0003e20000100800 */
[----:B------:R-:W-:-:S13]  /*61c0*/  ISETP.GE.AND P0, PT, R225, R7, PT ;  /* 0x00000007e100720c */ /* 0x000fda0003f06270 */
[----:B------:R-:W-:Y:S05]  /*61d0*/  @!P0 BRA `(.L_x_613) ;  /* 0x00004b5000008947 */ /* 0x000fea0003800000 */
[----:B------:R-:W-:Y:S01]  /*61e0*/  MOV R105, R103 ;  /* 0x0000006700697202 */ /* 0x000fe20000000f00 */
[----:B------:R-:W-:Y:S01]  /*61f0*/  IMAD.MOV.U32 R107, RZ, RZ, R101 ;  /* 0x000000ffff6b7224 */ /* 0x000fe200078e0065 */
[----:B------:R-:W-:Y:S01]  /*6200*/  MOV R100, R104 ;  /* 0x0000006800647202 */ /* 0x000fe20000000f00 */
[----:B------:R-:W-:Y:S01]  /*6210*/  IMAD.MOV.U32 R239, RZ, RZ, R225 ;  /* 0x000000ffffef7224 */ /* 0x000fe200078e00e1 */
[----:B------:R-:W-:Y:S02]  /*6220*/  MOV R106, R102 ;  /* 0x00000066006a7202 */ /* 0x000fe40000000f00 */
.L_x_624:
[----:B------:R-:W-:Y:S04]  /*6230*/  DEPBAR.LE SB0, 0x0 ;  /* 0x000080000000791a */ /* 0x000fe80000000000 */
[----:B------:R-:W-:Y:S01]  /*6240*/  WARPSYNC 0xffffffff ;  /* 0xffffffff00007948 */ /* 0x000fe20003800000 */
[----:B------:R-:W-:Y:S01]  /*6250*/  BAR.SYNC.DEFER_BLOCKING 0x0 ;  /* 0x0000000000007b1d */ /* 0x000fe20000010000 */
[----:B------:R-:W-:Y:S05]  /*6260*/  ISETP.GE.AND P0, PT, R239, RZ, PT ;  /* 0x000000ffef00720c */ /* 0x000fea0003f06270 */
[----:B------:R2:W3:Y:S01]  /*6270*/  LDSM.16.M88.4 R64, [R203] ;  /* 0x00000000cb40783b */ /* 0x0004e20000000200 */
[----:B------:R-:W-:Y:S03]  /*6280*/  BSSY B0, `(.L_x_614) ;  /* 0x0000057000007945 */ /* 0x000fe60003800000 */
[----:B------:R2:W4:Y:S04]  /*6290*/  LDSM.16.M88.4 R60, [R203+0x1000] ;  /* 0x00100000cb3c783b */ /* 0x0005280000000200 */
[----:B------:R2:W1:Y:S04]  /*62a0*/  LDSM.16.M88.4 R16, [R200] ;  /* 0x00000000c810783b */ /* 0x0004680000000200 */
[----:B------:R2:W1:Y:S04]  /*62b0*/  LDSM.16.M88.4 R32, [R200+0x400] ;  /* 0x00040000c820783b */ /* 0x0004680000000200 */
[----:B------:R2:W1:Y:S04]  /*62c0*/  LDSM.16.M88.4 R48, [R200+0x800] ;  /* 0x00080000c830783b */ /* 0x0004680000000200 */
[----:B------:R2:W1:Y:S04]  /*62d0*/  LDSM.16.M88.4 R172, [R200+0xc00] ;  /* 0x000c0000c8ac783b */ /* 0x0004680000000200 */
[----:B------:R2:W1:Y:S04]  /*62e0*/  LDSM.16.M88.4 R176, [R204] ;  /* 0x00000000ccb0783b */ /* 0x0004680000000200 */
[----:B------:R2:W1:Y:S04]  /*62f0*/  LDSM.16.M88.4 R184, [R204+0x1000] ;  /* 0x00100000ccb8783b */ /* 0x0004680000000200 */
[----:B------:R2:W1:Y:S04]  /*6300*/  LDSM.16.M88.4 R180, [R205] ;  /* 0x00000000cdb4783b */ /* 0x0004680000000200 */
[----:B------:R2:W1:Y:S04]  /*6310*/  LDSM.16.M88.4 R188, [R216] ;  /* 0x00000000d8bc783b */ /* 0x0004680000000200 */
[----:B------:R2:W1:Y:S04]  /*6320*/  LDSM.16.M88.4 R192, [R215] ;  /* 0x00000000d7c0783b */ /* 0x0004680000000200 */
[----:B------:R2:W1:Y:S01]  /*6330*/  LDSM.16.M88.4 R196, [R214] ;  /* 0x00000000d6c4783b */ /* 0x0004620000000200 */
[----:B------:R-:W-:-:S05]  /*6340*/  @!P0 BRA `(.L_x_615) ;  /* 0x000004a000008947 */ /* 0x000fca0003800000 */
[----:B-1-34-:R-:W-:Y:S01]  /*6350*/  SHF.R.S32.HI R0, RZ, 0x1f, R230 ;  /* 0x0000001fff007819 */ /* 0x01afe200000114e6 */
[----:B------:R-:W3:Y:S01]  /*6360*/  LDL.64 R8, [R1+0x48] ;  /* 0x0000480001087983 */ /* 0x000ee20000100a00 */
[----:B------:R-:W-:Y:S01]  /*6370*/  SHF.R.S32.HI R4, RZ, 0x1f, R228 ;  /* 0x0000001fff047819 */ /* 0x000fe200000114e4 */
[----:B------:R-:W-:Y:S01]  /*6380*/  IMAD.WIDE.U32 R2, R230, c[0x0][0x208], RZ ;  /* 0x00008200e6027a25 */ /* 0x000fe200078e00ff */
[C---:B------:R-:W-:Y:S02]  /*6390*/  IADD3 R6, R217.reuse, 0x40, RZ ;  /* 0x00000040d9067810 */ /* 0x040fe40007ffe0ff */
[----:B------:R-:W-:Y:S01]  /*63a0*/  IADD3 R5, R217, 0x40, RZ ;  /* 0x00000040d9057810 */ /* 0x000fe20007ffe0ff */
[----:B------:R-:W4:Y:S01]  /*63b0*/  LDL R7, [R1+0x54] ;  /* 0x0000540001077983 */ /* 0x000f220000100800 */
[----:B------:R-:W-:Y:S01]  /*63c0*/  SHF.R.S32.HI R6, RZ, 0x1f, R6 ;  /* 0x0000001fff067819 */ /* 0x000fe20000011406 */
[----:B------:R-:W-:Y:S02]  /*63d0*/  IMAD R0, R0, c[0x0][0x208], RZ ;  /* 0x0000820000007a24 */ /* 0x000fe400078e02ff */
[----:B------:R-:W-:Y:S01]  /*63e0*/  IMAD R4, R4, c[0x0][0x218], RZ ;  /* 0x0000860004047a24 */ /* 0x000fe200078e02ff */
[----:B------:R-:W-:Y:S01]  /*63f0*/  SHF.L.U64.HI R20, R5, 0x1, R6 ;  /* 0x0000000105147819 */ /* 0x000fe20000010206 */
[----:B------:R-:W-:Y:S01]  /*6400*/  IMAD R0, R230, c[0x0][0x20c], R0 ;  /* 0x00008300e6007a24 */ /* 0x000fe200078e0200 */
[----:B------:R-:W-:Y:S01]  /*6410*/  IADD3 R6, R217, 0x20, RZ ;  /* 0x00000020d9067810 */ /* 0x000fe20007ffe0ff */
[C---:B------:R-:W-:Y:S02]  /*6420*/  IMAD R4, R228.reuse, c[0x0][0x21c], R4 ;  /* 0x00008700e4047a24 */ /* 0x040fe400078e0204 */
[----:B------:R-:W-:Y:S02]  /*6430*/  IMAD.IADD R3, R3, 0x1, R0 ;  /* 0x0000000103037824 */ /* 0x000fe400078e0200 */
[----:B------:R-:W-:Y:S01]  /*6440*/  IMAD.SHL.U32 R23, R5, 0x2, RZ ;  /* 0x0000000205177824 */ /* 0x000fe200078e00ff */
[----:B------:R-:W-:Y:S01]  /*6450*/  SHF.R.S32.HI R5, RZ, 0x1f, R217 ;  /* 0x0000001fff057819 */ /* 0x000fe200000114d9 */
[----:B------:R-:W-:Y:S03]  /*6460*/  IMAD.WIDE.U32 R2, R228, c[0x0][0x218], R2 ;  /* 0x00008600e4027a25 */ /* 0x000fe600078e0002 */
[C---:B------:R-:W-:Y:S01]  /*6470*/  SHF.L.U64.HI R14, R217.reuse, 0x1, R5 ;  /* 0x00000001d90e7819 */ /* 0x040fe20000010205 */
[----:B------:R-:W-:Y:S02]  /*6480*/  IMAD.SHL.U32 R22, R6, 0x2, RZ ;  /* 0x0000000206167824 */ /* 0x000fe400078e00ff */
[----:B------:R-:W-:Y:S01]  /*6490*/  IMAD.SHL.U32 R21, R217, 0x2, RZ ;  /* 0x00000002d9157824 */ /* 0x000fe200078e00ff */
[----:B---3--:R-:W-:Y:S04]  /*64a0*/  IADD3 R0, P0, R8, R2, RZ ;  /* 0x0000000208007210 */ /* 0x008fe80007f1e0ff */
[----:B----4-:R-:W-:Y:S02]  /*64b0*/  IADD3.X R4, R7, R3, R4, P0, !PT ;  /* 0x0000000307047210 */ /* 0x010fe400007fe404 */
[----:B------:R-:W-:Y:S02]  /*64c0*/  IADD3 R7, R217, 0x20, RZ ;  /* 0x00000020d9077810 */ /* 0x000fe40007ffe0ff */
[C---:B------:R-:W-:Y:S02]  /*64d0*/  LEA R13, P0, R0.reuse, c[0x0][0x1f8], 0x1 ;  /* 0x00007e00000d7a11 */ /* 0x040fe400078008ff */
[----:B------:R-:W-:Y:S02]  /*64e0*/  SHF.R.S32.HI R7, RZ, 0x1f, R7 ;  /* 0x0000001fff077819 */ /* 0x000fe40000011407 */
[----:B------:R-:W-:Y:S02]  /*64f0*/  LEA.HI.X R10, R0, c[0x0][0x1fc], R4, 0x1, P0 ;  /* 0x00007f00000a7a11 */ /* 0x000fe400000f0c04 */
[----:B------:R-:W-:Y:S01]  /*6500*/  SHF.L.U64.HI R15, R6, 0x1, R7 ;  /* 0x00000001060f7819 */ /* 0x000fe20000010207 */
[----:B------:R-:W-:-:S05]  /*6510*/  BRA.DIV ~URZ, `(.L_x_616) ;  /* 0x0000c8727f007947 */ /* 0x000fca000b800000 */
[----:B------:R1:W3:Y:S02]  /*6520*/  SHFL.IDX PT, R5, R10, RZ, 0x1c1f ;  /* 0x001c1fff0a057589 */ /* 0x0002e400000e0000 */
.L_x_675:
[----:B------:R-:W-:-:S05]  /*6530*/  BRA.DIV ~URZ, `(.L_x_617) ;  /* 0x0000c8c27f007947 */ /* 0x000fca000b800000 */
[----:B------:R-:W4:Y:S01]  /*6540*/  SHFL.IDX PT, R0, R13, RZ, 0x1c1f ;  /* 0x001c1fff0d007589 */ /* 0x000f2200000e0000 */
[C---:B------:R-:W-:Y:S02]  /*6550*/  IADD3 R2, R217.reuse, 0x20, RZ ;  /* 0x00000020d9027810 */ /* 0x040fe40007ffe0ff */
[C---:B------:R-:W-:Y:S02]  /*6560*/  ISETP.GE.AND P2, PT, R217.reuse, c[0x0][0x1d4], PT ;  /* 0x00007500d9007a0c */ /* 0x040fe40003f46270 */
[----:B------:R-:W-:Y:S02]  /*6570*/  ISETP.GE.AND P1, PT, R2, c[0x0][0x1d4], PT ;  /* 0x0000750002007a0c */ /* 0x000fe40003f26270 */
[----:B------:R-:W-:Y:S02]  /*6580*/  IADD3 R4, R217, 0x40, RZ ;  /* 0x00000040d9047810 */ /* 0x000fe40007ffe0ff */
[----:B------:R-:W-:Y:S02]  /*6590*/  SEL R12, RZ, 0x10, P2 ;  /* 0x00000010ff0c7807 */ /* 0x000fe40001000000 */
[----:B------:R-:W-:Y:S02]  /*65a0*/  SEL R11, RZ, 0x10, P1 ;  /* 0x00000010ff0b7807 */ /* 0x000fe40000800000 */
[C---:B----4-:R-:W-:Y:S02]  /*65b0*/  IADD3 R6, P0, R0.reuse, R21, RZ ;  /* 0x0000001500067210 */ /* 0x050fe40007f1e0ff */
[----:B------:R-:W-:Y:S03]  /*65c0*/  IADD3 R2, P6, R0, R22, RZ ;  /* 0x0000001600027210 */ /* 0x000fe60007fde0ff */
[C---:B---3--:R-:W-:Y:S01]  /*65d0*/  IMAD.X R7, R5.reuse, 0x1, R14, P0 ;  /* 0x0000000105077824 */ /* 0x048fe200000e060e */
        /* <DEDUP_REMOVED lines=8> */
[----:B------:R4:W1:Y:S04]  /*6660*/  SHFL.IDX PT, R5, R10, 0x1, 0x1c1f ;  /* 0x003c1f000a057f89 */ /* 0x00086800000e0000 */
[----:B------:R3:W2:Y:S04]  /*6670*/  SHFL.IDX PT, R0, R13, 0x1, 0x1c1f ;  /* 0x003c1f000d007f89 */ /* 0x0006a800000e0000 */
[----:B------:R3:W-:Y:S01]  /*6680*/  LDGSTS.E.BYPASS.LTC128B.128 [R218+0x2100], [R8.64], !P0 ;  /* 0x0210000008da7fae */ /* 0x0007e2000c101d46 */
[----:B-1--4-:R-:W-:Y:S03]  /*6690*/  SEL R10, RZ, 0x10, P0 ;  /* 0x00000010ff0a7807 */ /* 0x012fe60000000000 */
.L_x_676:
[----:B---3--:R-:W-:Y:S02]  /*66a0*/  IADD3 R2, -R11, 0x10, RZ ;  /* 0x000000100b027810 */ /* 0x008fe40007ffe1ff */
[----:B------:R-:W-:Y:S02]  /*66b0*/  IADD3 R8, -R12, 0x10, RZ ;  /* 0x000000100c087810 */ /* 0x000fe40007ffe1ff */
[----:B------:R-:W-:Y:S02]  /*66c0*/  LOP3.LUT R6, R2, 0xf, RZ, 0xc0, !PT ;  /* 0x0000000f02067812 */ /* 0x000fe400078ec0ff */
[----:B------:R-:W-:Y:S02]  /*66d0*/  LOP3.LUT R8, R8, 0xf, RZ, 0xc0, !PT ;  /* 0x0000000f08087812 */ /* 0x000fe400078ec0ff */
[----:B------:R-:W-:Y:S02]  /*66e0*/  IADD3 R3, -R10, 0x10, RZ ;  /* 0x000000100a037810 */ /* 0x000fe40007ffe1ff */
[-C--:B--2---:R-:W-:Y:S02]  /*66f0*/  IADD3 R6, P6, P2, R6, R0.reuse, R22 ;  /* 0x0000000006067210 */ /* 0x084fe40007ade016 */
[-C--:B------:R-:W-:Y:S02]  /*6700*/  IADD3 R8, P1, P0, R8, R0.reuse, R21 ;  /* 0x0000000008087210 */ /* 0x080fe4000783e015 */
[----:B------:R-:W-:Y:S02]  /*6710*/  LOP3.LUT R2, R3, 0xf, RZ, 0xc0, !PT ;  /* 0x0000000f03027812 */ /* 0x000fe400078ec0ff */
[-C--:B------:R-:W-:Y:S02]  /*6720*/  IADD3.X R7, RZ, R5.reuse, R15, P6, P2 ;  /* 0x00000005ff077210 */ /* 0x080fe400037e440f */
[----:B------:R-:W-:Y:S02]  /*6730*/  ISETP.NE.U32.AND P6, PT, R12, RZ, PT ;  /* 0x000000ff0c00720c */ /* 0x000fe40003fc5070 */
[-C--:B------:R-:W-:Y:S02]  /*6740*/  IADD3.X R9, RZ, R5.reuse, R14, P1, P0 ;  /* 0x00000005ff097210 */ /* 0x080fe40000fe040e */
[----:B------:R-:W-:Y:S02]  /*6750*/  IADD3 R2, P1, P0, R2, R0, R23 ;  /* 0x0000000002027210 */ /* 0x000fe4000783e017 */
[----:B------:R-:W-:Y:S02]  /*6760*/  ISETP.NE.U32.AND P2, PT, R11, RZ, PT ;  /* 0x000000ff0b00720c */ /* 0x000fe40003f45070 */
[----:B------:R-:W-:Y:S02]  /*6770*/  IADD3.X R3, RZ, R5, R20, P1, P0 ;  /* 0x00000005ff037210 */ /* 0x000fe40000fe0414 */
[----:B------:R-:W-:Y:S03]  /*6780*/  ISETP.NE.U32.AND P0, PT, R10, RZ, PT ;  /* 0x000000ff0a00720c */ /* 0x000fe60003f05070 */
[----:B------:R-:W-:Y:S01]  /*6790*/  @!PT LDS RZ, [RZ] ;  /* 0x00000000fffff984 */ /* 0x000fe20000000800 */
[----:B------:R-:W-:Y:S01]  /*67a0*/  @!PT LDS RZ, [RZ] ;  /* 0x00000000fffff984 */ /* 0x000fe20000000800 */
[----:B------:R-:W-:Y:S01]  /*67b0*/  @!PT LDS RZ, [RZ] ;  /* 0x00000000fffff984 */ /* 0x000fe20000000800 */
[----:B------:R1:W-:Y:S06]  /*67c0*/  LDGSTS.E.BYPASS.LTC128B.128.ZFILL [R218+0x900], [R8.64], P6 ;  /* 0x0090000008da7fae */ /* 0x0003ec000b141d46 */
[----:B------:R1:W-:Y:S04]  /*67d0*/  LDGSTS.E.BYPASS.LTC128B.128.ZFILL [R218+0x1900], [R6.64], P2 ;  /* 0x0190000006da7fae */ /* 0x0003e80009141d46 */
[----:B------:R1:W-:Y:S02]  /*67e0*/  LDGSTS.E.BYPASS.LTC128B.128.ZFILL [R218+0x2900], [R2.64], P0 ;  /* 0x0290000002da7fae */ /* 0x0003e40008141d46 */
.L_x_615:
[----:B---34-:R-:W-:Y:S05]  /*67f0*/  BSYNC B0 ;  /* 0x0000000000007941 */ /* 0x018fea0003800000 */
.L_x_614:
[----:B------:R-:W0:Y:S01]  /*6800*/  LDGDEPBAR ;  /* 0x00000000000079af */ /* 0x000e220000000000 */
[----:B------:R-:W-:Y:S01]  /*6810*/  WARPSYNC 0xffffffff ;  /* 0xffffffff00007948 */ /* 0x000fe20003800000 */
[-C--:B-1----:R-:W-:Y:S01]  /*6820*/  HMMA.16816.F32 R4, R64, R16.reuse, RZ ;  /* 0x000000104004723c */ /* 0x082fe200000018ff */
[----:B------:R-:W-:Y:S02]  /*6830*/  BSSY B0, `(.L_x_618) ;  /* 0x0000157000007945 */ /* 0x000fe40003800000 */
[----:B------:R-:W-:Y:S05]  /*6840*/  ISETP.GE.AND P0, PT, R239, 0x1, PT ;  /* 0x00000001ef00780c */ /* 0x000fea0003f06270 */
        /* <DEDUP_REMOVED lines=36> */
[----:B------:R-:W4:Y:S07]  /*6a90*/  LDSM.16.M88.4 R176, [R200+0x1400] ;  /* 0x00140000c8b0783b */ /* 0x000f2e0000000200 */
[-C--:B-1----:R-:W-:Y:S08]  /*6aa0*/  HMMA.16816.F32 R4, R172, R180.reuse, R4 ;  /* 0x000000b4ac04723c */ /* 0x082ff00000001804 */
[C---:B---3--:R-:W-:Y:S08]  /*6ab0*/  HMMA.16816.F32 R8, R188.reuse, R180, R8 ;  /* 0x000000b4bc08723c */ /* 0x048ff00000001808 */
[-C--:B------:R-:W-:Y:S08]  /*6ac0*/  HMMA.16816.F32 R12, R188, R182.reuse, R12 ;  /* 0x000000b6bc0c723c */ /* 0x080ff0000000180c */
[C---:B------:R-:W-:Y:S01]  /*6ad0*/  HMMA.16816.F32 R16, R172.reuse, R182, R16 ;  /* 0x000000b6ac10723c */ /* 0x040fe20000001810 */
[----:B------:R-:W-:Y:S07]  /*6ae0*/  LDSM.16.M88.4 R180, [R213] ;  /* 0x00000000d5b4783b */ /* 0x000fee0000000200 */
[-C--:B----4-:R-:W-:Y:S08]  /*6af0*/  HMMA.16816.F32 R20, R172, R176.reuse, R20 ;  /* 0x000000b0ac14723c */ /* 0x090ff00000001814 */
        /* <DEDUP_REMOVED lines=11> */
[-C--:B------:R-:W-:Y:S01]  /*6bb0*/  HMMA.16816.F32 R60, R188, R194.reuse, R60 ;  /* 0x000000c2bc3c723c */ /* 0x080fe2000000183c */
[----:B------:R-:W-:Y:S07]  /*6bc0*/  LDSM.16.M88.4 R188, [R211] ;  /* 0x00000000d3bc783b */ /* 0x000fee0000000200 */
[----:B------:R-:W-:Y:S01]  /*6bd0*/  HMMA.16816.F32 R64, R172, R194, R64 ;  /* 0x000000c2ac40723c */ /* 0x000fe20000001840 */
[----:B------:R-:W4:Y:S07]  /*6be0*/  LDSM.16.M88.4 R172, [R212] ;  /* 0x00000000d4ac783b */ /* 0x000f2e0000000200 */
[-C--:B-1----:R-:W-:Y:S01]  /*6bf0*/  HMMA.16816.F32 R4, R176, R180.reuse, R4 ;  /* 0x000000b4b004723c */ /* 0x082fe20000001804 */
[----:B------:R-:W1:Y:S07]  /*6c00*/  LDSM.16.M88.4 R192, [R210] ;  /* 0x00000000d2c0783b */ /* 0x000e6e0000000200 */
        /* <DEDUP_REMOVED lines=13> */
[----:B------:R-:W4:Y:S07]  /*6ce0*/  LDSM.16.M88.4 R188, [R203+0x5000] ;  /* 0x00500000cbbc783b */ /* 0x000f2e0000000200 */
[-C--:B-1----:R-:W-:Y:S08]  /*6cf0*/  HMMA.16816.F32 R52, R176, R192.reuse, R52 ;  /* 0x000000c0b034723c */ /* 0x082ff00000001834 */
[C---:B------:R-:W-:Y:S08]  /*6d00*/  HMMA.16816.F32 R56, R184.reuse, R192, R56 ;  /* 0x000000c0b838723c */ /* 0x040ff00000001838 */
[-C--:B------:R-:W-:Y:S01]  /*6d10*/  HMMA.16816.F32 R60, R184, R194.reuse, R60 ;  /* 0x000000c2b83c723c */ /* 0x080fe2000000183c */
[----:B------:R-:W1:Y:S07]  /*6d20*/  LDSM.16.M88.4 R184, [R200+0x2400] ;  /* 0x00240000c8b8783b */ /* 0x000e6e0000000200 */
[----:B------:R-:W-:Y:S01]  /*6d30*/  HMMA.16816.F32 R64, R176, R194, R64 ;  /* 0x000000c2b040723c */ /* 0x000fe20000001840 */
[----:B------:R-:W5:Y:S07]  /*6d40*/  LDSM.16.M88.4 R176, [R200+0x2800] ;  /* 0x00280000c8b0783b */ /* 0x000f6e0000000200 */
[-C--:B---3--:R-:W-:Y:S01]  /*6d50*/  HMMA.16816.F32 R4, R172, R180.reuse, R4 ;  /* 0x000000b4ac04723c */ /* 0x088fe20000001804 */
[----:B------:R-:W3:Y:S07]  /*6d60*/  LDSM.16.M88.4 R192, [R200+0x2c00] ;  /* 0x002c0000c8c0783b */ /* 0x000eee0000000200 */
[C---:B----4-:R-:W-:Y:S08]  /*6d70*/  HMMA.16816.F32 R8, R188.reuse, R180, R8 ;  /* 0x000000b4bc08723c */ /* 0x050ff00000001808 */
[-C--:B------:R-:W-:Y:S08]  /*6d80*/  HMMA.16816.F32 R12, R188, R182.reuse, R12 ;  /* 0x000000b6bc0c723c */ /* 0x080ff0000000180c */
[C---:B------:R-:W-:Y:S01]  /*6d90*/  HMMA.16816.F32 R16, R172.reuse, R182, R16 ;  /* 0x000000b6ac10723c */ /* 0x040fe20000001810 */
[----:B------:R-:W-:Y:S07]  /*6da0*/  LDSM.16.M88.4 R180, [R204+0x4000] ;  /* 0x00400000ccb4783b */ /* 0x000fee0000000200 */
[-C--:B-1----:R-:W-:Y:S08]  /*6db0*/  HMMA.16816.F32 R20, R172, R184.reuse, R20 ;  /* 0x000000b8ac14723c */ /* 0x082ff00000001814 */
[C---:B------:R-:W-:Y:S08]  /*6dc0*/  HMMA.16816.F32 R24, R188.reuse, R184, R24 ;  /* 0x000000b8bc18723c */ /* 0x040ff00000001818 */
[-C--:B------:R-:W-:Y:S08]  /*6dd0*/  HMMA.16816.F32 R28, R188, R186.reuse, R28 ;  /* 0x000000babc1c723c */ /* 0x080ff0000000181c */
[C---:B------:R-:W-:Y:S01]  /*6de0*/  HMMA.16816.F32 R32, R172.reuse, R186, R32 ;  /* 0x000000baac20723c */ /* 0x040fe20000001820 */
[----:B------:R-:W1:Y:S07]  /*6df0*/  LDSM.16.M88.4 R184, [R209] ;  /* 0x00000000d1b8783b */ /* 0x000e6e0000000200 */
[-C--:B-----5:R-:W-:Y:S08]  /*6e00*/  HMMA.16816.F32 R36, R172, R176.reuse, R36 ;  /* 0x000000b0ac24723c */ /* 0x0a0ff00000001824 */
[C---:B------:R-:W-:Y:S08]  /*6e10*/  HMMA.16816.F32 R40, R188.reuse, R176, R40 ;  /* 0x000000b0bc28723c */ /* 0x040ff00000001828 */
[-C--:B------:R-:W-:Y:S08]  /*6e20*/  HMMA.16816.F32 R44, R188, R178.reuse, R44 ;  /* 0x000000b2bc2c723c */ /* 0x080ff0000000182c */
[C---:B------:R-:W-:Y:S01]  /*6e30*/  HMMA.16816.F32 R48, R172.reuse, R178, R48 ;  /* 0x000000b2ac30723c */ /* 0x040fe20000001830 */
[----:B------:R-:W4:Y:S07]  /*6e40*/  LDSM.16.M88.4 R176, [R204+0x5000] ;  /* 0x00500000ccb0783b */ /* 0x000f2e0000000200 */
[-C--:B---3--:R-:W-:Y:S08]  /*6e50*/  HMMA.16816.F32 R52, R172, R192.reuse, R52 ;  /* 0x000000c0ac34723c */ /* 0x088ff00000001834 */
[C---:B------:R-:W-:Y:S08]  /*6e60*/  HMMA.16816.F32 R56, R188.reuse, R192, R56 ;  /* 0x000000c0bc38723c */ /* 0x040ff00000001838 */
[-C--:B------:R-:W-:Y:S08]  /*6e70*/  HMMA.16816.F32 R60, R188, R194.reuse, R60 ;  /* 0x000000c2bc3c723c */ /* 0x080ff0000000183c */
[----:B------:R-:W-:Y:S08]  /*6e80*/  HMMA.16816.F32 R64, R172, R194, R64 ;  /* 0x000000c2ac40723c */ /* 0x000ff00000001840 */
[-C--:B-1----:R-:W-:Y:S08]  /*6e90*/  HMMA.16816.F32 R4, R180, R184.reuse, R4 ;  /* 0x000000b8b404723c */ /* 0x082ff00000001804 */
[C---:B----4-:R-:W-:Y:S08]  /*6ea0*/  HMMA.16816.F32 R8, R176.reuse, R184, R8 ;  /* 0x000000b8b008723c */ /* 0x050ff00000001808 */
        /* <DEDUP_REMOVED lines=8> */
[----:B------:R-:W3:Y:S01]  /*6f30*/  MUFU.TANH R184, R5 ;  /* 0x0000000500b87308 */ /* 0x000ee20000002400 */
[----:B------:R-:W-:Y:S02]  /*6f40*/  FMUL.FTZ R9, R9, c[0x0][0x320] ;  /* 0x0000c80009097a20 */ /* 0x000fe40000410000 */
[----:B------:R-:W-:Y:S02]  /*6f50*/  FMUL.FTZ R10, R10, c[0x0][0x320] ;  /* 0x0000c8000a0a7a20 */ /* 0x000fe40000410000 */
[----:B------:R-:W-:Y:S02]  /*6f60*/  FMUL.FTZ R11, R11, c[0x0][0x320] ;  /* 0x0000c8000b0b7a20 */ /* 0x000fe40000410000 */
[----:B------:R-:W-:Y:S02]  /*6f70*/  FMUL.FTZ R12, R12, c[0x0][0x320] ;  /* 0x0000c8000c0c7a20 */ /* 0x000fe40000410000 */
[----:B------:R-:W-:Y:S01]  /*6f80*/  FMUL.FTZ R13, R13, c[0x0][0x320] ;  /* 0x0000c8000d0d7a20 */ /* 0x000fe20000410000 */
[----:B------:R-:W4:Y:S01]  /*6f90*/  MUFU.TANH R221, R6 ;  /* 0x0000000600dd7308 */ /* 0x000f220000002400 */
[----:B------:R-:W-:Y:S02]  /*6fa0*/  FMUL.FTZ R17, R17, c[0x0][0x320] ;  /* 0x0000c80011117a20 */ /* 0x000fe40000410000 */
[----:B------:R-:W-:Y:S02]  /*6fb0*/  FMUL.FTZ R18, R18, c[0x0][0x320] ;  /* 0x0000c80012127a20 */ /* 0x000fe40000410000 */
[----:B------:R-:W-:Y:S02]  /*6fc0*/  FMUL.FTZ R19, R19, c[0x0][0x320] ;  /* 0x0000c80013137a20 */ /* 0x000fe40000410000 */
[----:B------:R-:W-:Y:S02]  /*6fd0*/  FMUL.FTZ R14, R14, c[0x0][0x320] ;  /* 0x0000c8000e0e7a20 */ /* 0x000fe40000410000 */
[----:B------:R-:W-:Y:S01]  /*6fe0*/  FMUL.FTZ R15, R15, c[0x0][0x320] ;  /* 0x0000c8000f0f7a20 */ /* 0x000fe20000410000 */
[----:B------:R5:W2:Y:S01]  /*6ff0*/  MUFU.TANH R219, R7 ;  /* 0x0000000700db7308 */ /* 0x000aa20000002400 */
[----:B------:R-:W-:Y:S09]  /*7000*/  FMUL.FTZ R16, R16, c[0x0][0x320] ;  /* 0x0000c80010107a20 */ /* 0x000ff20000410000 */
[----:B------:R-:W1:Y:S10]  /*7010*/  MUFU.TANH R232, R8 ;  /* 0x0000000800e87308 */ /* 0x000e740000002400 */
[----:B------:R-:W1:Y:S01]  /*7020*/  MUFU.TANH R231, R9 ;  /* 0x0000000900e77308 */ /* 0x000e620000002400 */
[----:B-----5:R-:W5:Y:S09]  /*7030*/  LDSM.16.M88.4 R4, [R208] ;  /* 0x00000000d004783b */ /* 0x020f720000000200 */
[----:B------:R-:W1:Y:S10]  /*7040*/  MUFU.TANH R237, R10 ;  /* 0x0000000a00ed7308 */ /* 0x000e740000002400 */
[----:B------:R1:W1:Y:S10]  /*7050*/  MUFU.TANH R236, R11 ;  /* 0x0000000b00ec7308 */ /* 0x0002740000002400 */
[----:B------:R-:W2:Y:S10]  /*7060*/  MUFU.TANH R103, R17 ;  /* 0x0000001100677308 */ /* 0x000eb40000002400 */
[----:B------:R-:W2:Y:S01]  /*7070*/  MUFU.TANH R174, R18 ;  /* 0x0000001200ae7308 */ /* 0x000ea20000002400 */
[----:B-1----:R-:W1:Y:S01]  /*7080*/  LDSM.16.M88.4 R8, [R207] ;  /* 0x00000000cf08783b */ /* 0x002e620000000200 */
[-C--:B-----5:R-:W-:Y:S08]  /*7090*/  HMMA.16816.F32 R20, R180, R4.reuse, R20 ;  /* 0x00000004b414723c */ /* 0x0a0ff00000001814 */
[----:B------:R-:W1:Y:S01]  /*70a0*/  MUFU.TANH R175, R19 ;  /* 0x0000001300af7308 */ /* 0x000e620000002400 */
[C---:B------:R-:W-:Y:S09]  /*70b0*/  HMMA.16816.F32 R24, R176.reuse, R4, R24 ;  /* 0x00000004b018723c */ /* 0x040ff20000001818 */
[----:B------:R-:W1:Y:S01]  /*70c0*/  MUFU.TANH R192, R12 ;  /* 0x0000000c00c07308 */ /* 0x000e620000002400 */
[-C--:B------:R-:W-:Y:S08]  /*70d0*/  HMMA.16816.F32 R28, R176, R6.reuse, R28 ;  /* 0x00000006b01c723c */ /* 0x080ff0000000181c */
[C---:B------:R-:W-:Y:S01]  /*70e0*/  HMMA.16816.F32 R32, R180.reuse, R6, R32 ;  /* 0x00000006b420723c */ /* 0x040fe20000001820 */
[----:B------:R-:W2:Y:S01]  /*70f0*/  MUFU.TANH R191, R13 ;  /* 0x0000000d00bf7308 */ /* 0x000ea20000002400 */
[----:B------:R-:W5:Y:S01]  /*7100*/  LDSM.16.M88.4 R4, [R206] ;  /* 0x00000000ce04783b */ /* 0x000f620000000200 */
[----:B------:R-:W-:Y:S04]  /*7110*/  DEPBAR.LE SB0, 0x0 ;  /* 0x000080000000791a */ /* 0x000fe80000000000 */
[----:B------:R-:W-:Y:S02]  /*7120*/  FMUL.FTZ R20, R20, c[0x0][0x320] ;  /* 0x0000c80014147a20 */ /* 0x000fe40000410000 */
[----:B------:R-:W-:Y:S02]  /*7130*/  FMUL.FTZ R21, R21, c[0x0][0x320] ;  /* 0x0000c80015157a20 */ /* 0x000fe40000410000 */
[----:B------:R-:W2:Y:S01]  /*7140*/  MUFU.TANH R102, R20 ;  /* 0x0000001400667308 */ /* 0x000ea20000002400 */
[----:B------:R-:W-:Y:S01]  /*7150*/  BAR.SYNC.DEFER_BLOCKING 0x0 ;  /* 0x0000000000007b1d */ /* 0x000fe20000010000 */
[----:B------:R-:W-:Y:S01]  /*7160*/  FMUL.FTZ R23, R23, c[0x0][0x320] ;  /* 0x0000c80017177a20 */ /* 0x000fe20000410000 */
[-C--:B-1----:R-:W-:Y:S05]  /*7170*/  HMMA.16816.F32 R36, R180, R8.reuse, R36 ;  /* 0x00000008b424723c */ /* 0x082fea0000001824 */
[----:B------:R-:W-:Y:S02]  /*7180*/  FMUL.FTZ R25, R25, c[0x0][0x320] ;  /* 0x0000c80019197a20 */ /* 0x000fe40000410000 */
        /* <DEDUP_REMOVED lines=10> */
[C---:B------:R-:W-:Y:S01]  /*7230*/  HMMA.16816.F32 R48, R180.reuse, R10, R48 ;  /* 0x0000000ab430723c */ /* 0x040fe20000001830 */
[----:B------:R1:W1:Y:S03]  /*7240*/  MUFU.TANH R186, R25 ;  /* 0x0000001900ba7308 */ /* 0x0002660000002400 */
[----:B------:R-:W-:Y:S02]  /*7250*/  FMUL.FTZ R33, R33, c[0x0][0x320] ;  /* 0x0000c80021217a20 */ /* 0x000fe40000410000 */
[----:B------:R-:W-:Y:S02]  /*7260*/  FMUL.FTZ R34, R34, c[0x0][0x320] ;  /* 0x0000c80022227a20 */ /* 0x000fe40000410000 */
[-C--:B-----5:R-:W-:Y:S03]  /*7270*/  HMMA.16816.F32 R52, R180, R4.reuse, R52 ;  /* 0x00000004b434723c */ /* 0x0a0fe60000001834 */
        /* <DEDUP_REMOVED lines=10> */
[----:B------:R2:W2:Y:S01]  /*7320*/  MUFU.TANH R104, R16 ;  /* 0x0000001000687308 */ /* 0x0004a20000002400 */
[----:B------:R-:W-:Y:S04]  /*7330*/  HMMA.16816.F32 R64, R180, R6, R64 ;  /* 0x00000006b440723c */ /* 0x000fe80000001840 */
[----:B------:R-:W-:Y:S02]  /*7340*/  FMUL.FTZ R41, R41, c[0x0][0x320] ;  /* 0x0000c80029297a20 */ /* 0x000fe40000410000 */
[----:B------:R-:W-:Y:S02]  /*7350*/  FMUL.FTZ R42, R42, c[0x0][0x320] ;  /* 0x0000c8002a2a7a20 */ /* 0x000fe40000410000 */
[----:B------:R-:W-:Y:S01]  /*7360*/  FMUL.FTZ R43, R43, c[0x0][0x320] ;  /* 0x0000c8002b2b7a20 */ /* 0x000fe20000410000 */
[----:B------:R2:W2:Y:S03]  /*7370*/  MUFU.TANH R172, R22 ;  /* 0x0000001600ac7308 */ /* 0x0004a60000002400 */
[----:B------:R-:W-:Y:S02]  /*7380*/  FMUL.FTZ R44, R44, c[0x0][0x320] ;  /* 0x0000c8002c2c7a20 */ /* 0x000fe40000410000 */
[----:B------:R-:W-:Y:S02]  /*7390*/  FMUL.FTZ R45, R45, c[0x0][0x320] ;  /* 0x0000c8002d2d7a20 */ /* 0x000fe40000410000 */
[----:B------:R-:W-:Y:S02]  /*73a0*/  FMUL.FTZ R46, R46, c[0x0][0x320] ;  /* 0x0000c8002e2e7a20 */ /* 0x000fe40000410000 */
[----:B------:R-:W-:Y:S01]  /*73b0*/  FMUL.FTZ R47, R47, c[0x0][0x320] ;  /* 0x0000c8002f2f7a20 */ /* 0x000fe20000410000 */
[----:B------:R2:W2:Y:S01]  /*73c0*/  MUFU.TANH R189, R26 ;  /* 0x0000001a00bd7308 */ /* 0x0004a20000002400 */
[----:B-1----:R-:W-:Y:S02]  /*73d0*/  FMUL.FTZ R21, R49, c[0x0][0x320] ;  /* 0x0000c80031157a20 */ /* 0x002fe40000410000 */
[----:B------:R-:W-:Y:S02]  /*73e0*/  FMUL.FTZ R50, R50, c[0x0][0x320] ;  /* 0x0000c80032327a20 */ /* 0x000fe40000410000 */
[----:B------:R-:W-:Y:S02]  /*73f0*/  FMUL.FTZ R51, R51, c[0x0][0x320] ;  /* 0x0000c80033337a20 */ /* 0x000fe40000410000 */
[----:B------:R-:W-:Y:S02]  /*7400*/  FMUL.FTZ R20, R52, c[0x0][0x320] ;  /* 0x0000c80034147a20 */ /* 0x000fe40000410000 */
[----:B------:R-:W-:Y:S01]  /*7410*/  FMUL.FTZ R19, R53, c[0x0][0x320] ;  /* 0x0000c80035137a20 */ /* 0x000fe20000410000 */
[----:B------:R-:W1:Y:S01]  /*7420*/  MUFU.TANH R29, R29 ;  /* 0x0000001d001d7308 */ /* 0x000e620000002400 */
[----:B------:R-:W-:Y:S02]  /*7430*/  FMUL.FTZ R54, R54, c[0x0][0x320] ;  /* 0x0000c80036367a20 */ /* 0x000fe40000410000 */
        /* <DEDUP_REMOVED lines=19> */
[----:B------:R-:W-:Y:S05]  /*7570*/  FMUL.FTZ R63, R63, c[0x0][0x320] ;  /* 0x0000c8003f3f7a20 */ /* 0x000fea0000410000 */
        /* <DEDUP_REMOVED lines=37> */
[----:B------:R-:W1:Y:S01]  /*77d0*/  MUFU.TANH R25, R25 ;  /* 0x0000001900197308 */ /* 0x000e620000002400 */
[----:B------:R-:W-:-:S05]  /*77e0*/  @!P0 BRA `(.L_x_619) ;  /* 0x000005b000008947 */ /* 0x000fca0003800000 */
[C---:B--234-:R-:W-:Y:S01]  /*77f0*/  IADD3 R222, R217.reuse, 0x40, RZ ;  /* 0x00000040d9de7810 */ /* 0x05cfe20007ffe0ff */
[----:B------:R-:W2:Y:S01]  /*7800*/  LDL R2, [R1+0x38] ;  /* 0x0000380001027983 */ /* 0x000ea20000100800 */
[C---:B------:R-:W-:Y:S01]  /*7810*/  IADD3 R7, R217.reuse, 0x20, RZ ;  /* 0x00000020d9077810 */ /* 0x040fe20007ffe0ff */
[----:B------:R-:W-:Y:S01]  /*7820*/  IMAD.MOV.U32 R228, RZ, RZ, RZ ;  /* 0x000000ffffe47224 */ /* 0x000fe200078e00ff */
[----:B------:R-:W-:Y:S01]  /*7830*/  SHF.R.S32.HI R6, RZ, 0x1f, R217 ;  /* 0x0000001fff067819 */ /* 0x000fe200000114d9 */
[----:B------:R-:W3:Y:S01]  /*7840*/  LDL R0, [R1+0x18] ;  /* 0x0000180001007983 */ /* 0x000ee20000100800 */
[----:B------:R-:W-:Y:S01]  /*7850*/  SHF.R.S32.HI R7, RZ, 0x1f, R7 ;  /* 0x0000001fff077819 */ /* 0x000fe20000011407 */
[----:B-1----:R-:W-:Y:S01]  /*7860*/  IMAD.SHL.U32 R28, R222, 0x2, RZ ;  /* 0x00000002de1c7824 */ /* 0x002fe200078e00ff */
[C---:B------:R-:W-:Y:S01]  /*7870*/  SHF.L.U64.HI R14, R217.reuse, 0x1, R6 ;  /* 0x00000001d90e7819 */ /* 0x040fe20000010206 */
[----:B------:R-:W4:Y:S01]  /*7880*/  LDL.64 R226, [R1+0x40] ;  /* 0x0000400001e27983 */ /* 0x000f220000100a00 */
[----:B------:R-:W-:Y:S05]  /*7890*/  IMAD.SHL.U32 R24, R217, 0x2, RZ ;  /* 0x00000002d9187824 */ /* 0x000fea00078e00ff */
[----:B------:R-:W5:Y:S04]  /*78a0*/  LDL R220, [R1+0x50] ;  /* 0x0000500001dc7983 */ /* 0x000f680000100800 */
[----:B------:R-:W4:Y:S06]  /*78b0*/  LDL.64 R224, [R1+0x30] ;  /* 0x0000300001e07983 */ /* 0x000f2c0000100a00 */
[----:B------:R-:W5:Y:S01]  /*78c0*/  LDL R223, [R1+0x3c] ;  /* 0x00003c0001df7983 */ /* 0x000f620000100800 */
[----:B--2---:R-:W-:Y:S05]  /*78d0*/  IMAD R2, R239, 0x40, R2 ;  /* 0x00000040ef027824 */ /* 0x004fea00078e0202 */
[----:B---3--:R-:W-:Y:S05]  /*78e0*/  IADD3 R2, R2, -0x40, R0 ;  /* 0xffffffc002027810 */ /* 0x008fea0007ffe000 */
[----:B------:R-:W-:Y:S04]  /*78f0*/  @P4 IMAD.HI.U32 R3, R2, c[0x0][0x2bc], RZ ;  /* 0x0000af0002034a27 */ /* 0x000fe800078e00ff */
[----:B------:R-:W-:Y:S01]  /*7900*/  IMAD.MOV.U32 R0, RZ, RZ, R2 ;  /* 0x000000ffff007224 */ /* 0x000fe200078e0002 */
[----:B------:R-:W-:Y:S04]  /*7910*/  @P4 SHF.R.U32.HI R0, RZ, c[0x0][0x2c0], R3 ;  /* 0x0000b000ff004a19 */ /* 0x000fe80000011603 */
[C---:B----4-:R-:W-:Y:S04]  /*7920*/  @!P3 IADD3 R3, P0, R0.reuse, R226, RZ ;  /* 0x000000e20003b210 */ /* 0x050fe80007f1e0ff */
[----:B-----5:R-:W-:Y:S01]  /*7930*/  @!P3 LEA.HI.X.SX32 R5, R0, R220, 0x1, P0 ;  /* 0x000000dc0005b211 */ /* 0x020fe200000f0eff */
[----:B------:R-:W-:Y:S01]  /*7940*/  IMAD.MOV R0, RZ, RZ, -R0 ;  /* 0x000000ffff007224 */ /* 0x000fe200078e0a00 */
[----:B------:R-:W-:Y:S02]  /*7950*/  @!P3 LEA R4, P0, R3, c[0x0][0x2a0], 0x2 ;  /* 0x0000a8000304ba11 */ /* 0x000fe400078010ff */
[----:B------:R-:W-:Y:S01]  /*7960*/  IADD3 R220, R217, 0x40, RZ ;  /* 0x00000040d9dc7810 */ /* 0x000fe20007ffe0ff */
[----:B------:R-:W-:Y:S01]  /*7970*/  IMAD R230, R0, c[0x0][0x2b8], R2 ;  /* 0x0000ae0000e67a24 */ /* 0x000fe200078e0202 */
[----:B------:R-:W-:Y:S02]  /*7980*/  @!P3 LEA.HI.X R5, R3, c[0x0][0x2a4], R5, 0x2, P0 ;  /* 0x0000a9000305ba11 */ /* 0x000fe400000f1405 */
[----:B------:R-:W-:Y:S01]  /*7990*/  SHF.R.S32.HI R220, RZ, 0x1f, R220 ;  /* 0x0000001fffdc7819 */ /* 0x000fe200000114dc */
[----:B------:R-:W-:Y:S01]  /*79a0*/  IMAD.WIDE.U32 R2, R230, c[0x0][0x1e0], RZ ;  /* 0x00007800e6027a25 */ /* 0x000fe200078e00ff */
[----:B------:R-:W-:Y:S01]  /*79b0*/  SHF.R.S32.HI R0, RZ, 0x1f, R230 ;  /* 0x0000001fff007819 */ /* 0x000fe200000114e6 */
[----:B------:R-:W2:Y:S01]  /*79c0*/  @!P3 LDG.E R228, [R4.64] ;  /* 0x0000000604e4b981 */ /* 0x000ea2000c1e1900 */
[----:B------:R-:W-:Y:S02]  /*79d0*/  SHF.L.U64.HI R16, R222, 0x1, R220 ;  /* 0x00000001de107819 */ /* 0x000fe400000102dc */
[----:B------:R-:W-:Y:S01]  /*79e0*/  IADD3 R220, R217, 0x20, RZ ;  /* 0x00000020d9dc7810 */ /* 0x000fe20007ffe0ff */
[----:B------:R-:W-:Y:S03]  /*79f0*/  IMAD R0, R0, c[0x0][0x1e0], RZ ;  /* 0x0000780000007a24 */ /* 0x000fe600078e02ff */
[----:B------:R-:W-:Y:S01]  /*7a00*/  SHF.L.U64.HI R15, R220, 0x1, R7 ;  /* 0x00000001dc0f7819 */ /* 0x000fe20000010207 */
[----:B------:R-:W-:Y:S02]  /*7a10*/  IMAD R0, R230, c[0x0][0x1e4], R0 ;  /* 0x00007900e6007a24 */ /* 0x000fe400078e0200 */
[----:B------:R-:W-:Y:S02]  /*7a20*/  IMAD.SHL.U32 R27, R220, 0x2, RZ ;  /* 0x00000002dc1b7824 */ /* 0x000fe400078e00ff */
        /* <DEDUP_REMOVED lines=9> */
[----:B------:R-:W-:-:S06]  /*7ac0*/  BRA.DIV ~URZ, `(.L_x_620) ;  /* 0x0000b5927f007947 */ /* 0x000fcc000b800000 */
[----:B------:R1:W2:Y:S02]  /*7ad0*/  SHFL.IDX PT, R5, R10, RZ, 0x1c1f ;  /* 0x001c1fff0a057589 */ /* 0x0002a400000e0000 */
.L_x_677:
[----:B------:R-:W-:-:S05]  /*7ae0*/  BRA.DIV ~URZ, `(.L_x_621) ;  /* 0x0000b5e27f007947 */ /* 0x000fca000b800000 */
[----:B------:R-:W3:Y:S01]  /*7af0*/  SHFL.IDX PT, R0, R13, RZ, 0x1c1f ;  /* 0x001c1fff0d007589 */ /* 0x000ee200000e0000 */
[C---:B------:R-:W-:Y:S02]  /*7b00*/  IADD3 R2, R217.reuse, 0x20, RZ ;  /* 0x00000020d9027810 */ /* 0x040fe40007ffe0ff */
[C---:B------:R-:W-:Y:S02]  /*7b10*/  ISETP.GE.AND P2, PT, R217.reuse, c[0x0][0x1d4], PT ;  /* 0x00007500d9007a0c */ /* 0x040fe40003f46270 */
[----:B------:R-:W-:Y:S02]  /*7b20*/  ISETP.GE.AND P1, PT, R2, c[0x0][0x1d4], PT ;  /* 0x0000750002007a0c */ /* 0x000fe40003f26270 */
[----:B------:R-:W-:Y:S02]  /*7b30*/  IADD3 R4, R217, 0x40, RZ ;  /* 0x00000040d9047810 */ /* 0x000fe40007ffe0ff */
[----:B------:R-:W-:Y:S02]  /*7b40*/  SEL R12, RZ, 0x10, P2 ;  /* 0x00000010ff0c7807 */ /* 0x000fe40001000000 */
[----:B------:R-:W-:Y:S02]  /*7b50*/  SEL R11, RZ, 0x10, P1 ;  /* 0x00000010ff0b7807 */ /* 0x000fe40000800000 */
[C---:B---3--:R-:W-:Y:S02]  /*7b60*/  IADD3 R6, P0, R0.reuse, R24, RZ ;  /* 0x0000001800067210 */ /* 0x048fe40007f1e0ff */
[----:B------:R-:W-:Y:S03]  /*7b70*/  IADD3 R2, P6, R0, R27, RZ ;  /* 0x0000001b00027210 */ /* 0x000fe60007fde0ff */
        /* <DEDUP_REMOVED lines=9> */
[----:B------:R3:W4:Y:S04]  /*7c10*/  SHFL.IDX PT, R5, R10, 0x1, 0x1c1f ;  /* 0x003c1f000a057f89 */ /* 0x00072800000e0000 */
[----:B------:R2:W1:Y:S04]  /*7c20*/  SHFL.IDX PT, R0, R13, 0x1, 0x1c1f ;  /* 0x003c1f000d007f89 */ /* 0x00046800000e0000 */
[----:B------:R2:W-:Y:S01]  /*7c30*/  LDGSTS.E.BYPASS.LTC128B.128 [R218+0x5100], [R8.64], !P0 ;  /* 0x0510000008da7fae */ /* 0x0005e2000c101d46 */
[----:B-1-3--:R-:W-:Y:S03]  /*7c40*/  SEL R10, RZ, 0x10, P0 ;  /* 0x00000010ff0a7807 */ /* 0x00afe60000000000 */
.L_x_678:
[----:B--2---:R-:W-:Y:S02]  /*7c50*/  IADD3 R2, -R11, 0x10, RZ ;  /* 0x000000100b027810 */ /* 0x004fe40007ffe1ff */
[----:B------:R-:W-:Y:S02]  /*7c60*/  IADD3 R8, -R12, 0x10, RZ ;  /* 0x000000100c087810 */ /* 0x000fe40007ffe1ff */
[----:B------:R-:W-:Y:S02]  /*7c70*/  LOP3.LUT R6, R2, 0xf, RZ, 0xc0, !PT ;  /* 0x0000000f02067812 */ /* 0x000fe400078ec0ff */
[----:B------:R-:W-:Y:S02]  /*7c80*/  LOP3.LUT R8, R8, 0xf, RZ, 0xc0, !PT ;  /* 0x0000000f08087812 */ /* 0x000fe400078ec0ff */
[----:B------:R-:W-:Y:S02]  /*7c90*/  IADD3 R3, -R10, 0x10, RZ ;  /* 0x000000100a037810 */ /* 0x000fe40007ffe1ff */
[-C--:B------:R-:W-:Y:S02]  /*7ca0*/  IADD3 R6, P6, P2, R6, R0.reuse, R27 ;  /* 0x0000000006067210 */ /* 0x080fe40007ade01b */
[-C--:B------:R-:W-:Y:S02]  /*7cb0*/  IADD3 R8, P1, P0, R8, R0.reuse, R24 ;  /* 0x0000000008087210 */ /* 0x080fe4000783e018 */
[----:B------:R-:W-:Y:S02]  /*7cc0*/  LOP3.LUT R2, R3, 0xf, RZ, 0xc0, !PT ;  /* 0x0000000f03027812 */ /* 0x000fe400078ec0ff */
[-C--:B----4-:R-:W-:Y:S02]  /*7cd0*/  IADD3.X R7, RZ, R5.reuse, R15, P6, P2 ;  /* 0x00000005ff077210 */ /* 0x090fe400037e440f */
        /* <DEDUP_REMOVED lines=12> */
.L_x_619:
[----:B--234-:R-:W-:Y:S05]  /*7da0*/  BSYNC B0 ;  /* 0x0000000000007941 */ /* 0x01cfea0003800000 */
.L_x_618:
[----:B------:R-:W2:Y:S01]  /*7db0*/  LDL R4, [R1+0x58] ;  /* 0x0000580001047983 */ /* 0x000ea20000100800 */
[----:B------:R-:W-:Y:S03]  /*7dc0*/  MOV R0, 0x1 ;  /* 0x0000000100007802 */ /* 0x000fe60000000f00 */
[----:B-1----:R-:W2:Y:S02]  /*7dd0*/  LDL R3, [R1+0x68] ;  /* 0x0000680001037983 */ /* 0x002ea40000100800 */
[----:B------:R-:W-:Y:S02]  /*7de0*/  IMAD R0, R239, -0x40, R0 ;  /* 0xffffffc0ef007824 */ /* 0x000fe400078e0200 */
[----:B------:R-:W3:Y:S04]  /*7df0*/  LDL R2, [R1+0x64] ;  /* 0x0000640001027983 */ /* 0x000ee80000100800 */
[----:B------:R-:W0:Y:S01]  /*7e00*/  LDGDEPBAR ;  /* 0x00000000000079af */ /* 0x000e220000000000 */
[----:B--2---:R-:W-:Y:S02]  /*7e10*/  IADD3 R4, R3, R4, RZ ;  /* 0x0000000403047210 */ /* 0x004fe40007ffe0ff */
[----:B------:R-:W-:Y:S02]  /*7e20*/  MOV R3, c[0x0][0x2ac] ;  /* 0x0000ab0000037a02 */ /* 0x000fe40000000f00 */
[----:B---3--:R-:W-:Y:S01]  /*7e30*/  IADD3 R0, -R2, R0, RZ ;  /* 0x0000000002007210 */ /* 0x008fe20007ffe1ff */
[----:B------:R-:W-:Y:S04]  /*7e40*/  @P5 IMAD.HI.U32 R2, R4, c[0x0][0x2c8], RZ ;  /* 0x0000b20004025a27 */ /* 0x000fe800078e00ff */
[----:B------:R-:W-:Y:S01]  /*7e50*/  IMAD R0, R3, c[0x0][0x1d0], R0 ;  /* 0x0000740003007a24 */ /* 0x000fe200078e0200 */
[----:B------:R-:W-:Y:S04]  /*7e60*/  @P5 SHF.R.U32.HI R4, RZ, c[0x0][0x2cc], R2 ;  /* 0x0000b300ff045a19 */ /* 0x000fe80000011602 */
[----:B------:R-:W-:Y:S01]  /*7e70*/  IADD3 R5, R0, -c[0x0][0x168], RZ ;  /* 0x80005a0000057a10 */ /* 0x000fe20007ffe0ff */
[----:B------:R-:W-:-:S05]  /*7e80*/  BRA.DIV ~URZ, `(.L_x_622) ;  /* 0x0000b4a27f007947 */ /* 0x000fca000b800000 */
[----:B------:R1:W2:Y:S02]  /*7e90*/  SHFL.IDX PT, R0, R4, RZ, 0x1c1f ;  /* 0x001c1fff04007589 */ /* 0x0002a400000e0000 */
.L_x_679:
[----:B--2---:R-:W-:Y:S05]  /*7ea0*/  IMAD.IADD R0, R5, 0x1, R0 ;  /* 0x0000000105007824 */ /* 0x004fea00078e0200 */
[C---:B------:R-:W-:Y:S02]  /*7eb0*/  ISETP.GT.AND P6, PT, R0.reuse, RZ, PT ;  /* 0x000000ff0000720c */ /* 0x040fe40003fc4270 */
[C---:B------:R-:W-:Y:S02]  /*7ec0*/  ISETP.GT.AND P2, PT, R0.reuse, 0x1, PT ;  /* 0x000000010000780c */ /* 0x040fe40003f44270 */
[C---:B------:R-:W-:Y:S02]  /*7ed0*/  ISETP.GT.AND P1, PT, R0.reuse, 0x8, PT ;  /* 0x000000080000780c */ /* 0x040fe40003f24270 */
[----:B------:R-:W-:Y:S02]  /*7ee0*/  ISETP.GT.AND P0, PT, R0, 0x9, PT ;  /* 0x000000090000780c */ /* 0x000fe40003f04270 */
[----:B------:R-:W-:Y:S02]  /*7ef0*/  FSEL R9, R188, -INF , P6 ;  /* 0xff800000bc097808 */ /* 0x000fe40003000000 */
[----:B------:R-:W-:Y:S02]  /*7f00*/  ISETP.GT.AND P6, PT, R0, 0x10, PT ;  /* 0x000000100000780c */ /* 0x000fe40003fc4270 */
[----:B------:R-:W-:Y:S02]  /*7f10*/  FSEL R11, R184, -INF , P2 ;  /* 0xff800000b80b7808 */ /* 0x000fe40001000000 */
[----:B------:R-:W-:Y:S02]  /*7f20*/  ISETP.GT.AND P2, PT, R0, 0x11, PT ;  /* 0x000000110000780c */ /* 0x000fe40003f44270 */
[----:B------:R-:W-:Y:S02]  /*7f30*/  FSEL R15, R104, -INF , P1 ;  /* 0xff800000680f7808 */ /* 0x000fe40000800000 */
[C---:B------:R-:W-:Y:S02]  /*7f40*/  ISETP.GT.AND P1, PT, R0.reuse, 0x18, PT ;  /* 0x000000180000780c */ /* 0x040fe40003f24270 */
        /* <DEDUP_REMOVED lines=19> */
[----:B------:R-:W-:Y:S02]  /*8080*/  FSEL R198, R19, -INF , P2 ;  /* 0xff80000013c67808 */ /* 0x000fe40001000000 */
[----:B------:R-:W-:Y:S02]  /*8090*/  FSEL R197, R18, -INF , P1 ;  /* 0xff80000012c57808 */ /* 0x000fe40000800000 */
[----:B------:R-:W-:Y:S01]  /*80a0*/  FSEL R196, R17, -INF , P0 ;  /* 0xff80000011c47808 */ /* 0x000fe20000000000 */
[----:B------:R-:W-:-:S05]  /*80b0*/  BRA.DIV ~URZ, `(.L_x_623) ;  /* 0x0000b2d27f007947 */ /* 0x000fca000b800000 */
[----:B------:R-:W2:Y:S08]  /*80c0*/  SHFL.IDX PT, R2, R4, 0x1, 0x1c1f ;  /* 0x003c1f0004027f89 */ /* 0x000eb000000e0000 */
[----:B------:R-:W3:Y:S08]  /*80d0*/  SHFL.IDX PT, R0, R4, 0x2, 0x1c1f ;  /* 0x005c1f0004007f89 */ /* 0x000ef000000e0000 */
[----:B-1----:R-:W1:Y:S01]  /*80e0*/  SHFL.IDX PT, R4, R4, 0x3, 0x1c1f ;  /* 0x007c1f0004047f89 */ /* 0x002e6200000e0000 */
[C---:B--2---:R-:W-:Y:S05]  /*80f0*/  IMAD.IADD R2, R5.reuse, 0x1, R2 ;  /* 0x0000000105027824 */ /* 0x044fea00078e0202 */
[C---:B------:R-:W-:Y:S02]  /*8100*/  ISETP.GT.AND P6, PT, R2.reuse, RZ, PT ;  /* 0x000000ff0200720c */ /* 0x040fe40003fc4270 */
[----:B------:R-:W-:Y:S01]  /*8110*/  ISETP.GT.AND P2, PT, R2, 0x1, PT ;  /* 0x000000010200780c */ /* 0x000fe20003f44270 */
[----:B---3--:R-:W-:Y:S01]  /*8120*/  IMAD.IADD R0, R5, 0x1, R0 ;  /* 0x0000000105007824 */ /* 0x008fe200078e0200 */
[----:B------:R-:W-:Y:S02]  /*8130*/  FSEL R8, R221, -INF , P6 ;  /* 0xff800000dd087808 */ /* 0x000fe40003000000 */
[----:B------:R-:W-:Y:S02]  /*8140*/  FSEL R10, R219, -INF , P2 ;  /* 0xff800000db0a7808 */ /* 0x000fe40001000000 */
[C---:B------:R-:W-:Y:S02]  /*8150*/  ISETP.GT.AND P1, PT, R0.reuse, RZ, PT ;  /* 0x000000ff0000720c */ /* 0x040fe40003f24270 */
[----:B------:R-:W-:Y:S01]  /*8160*/  ISETP.GT.AND P0, PT, R0, 0x1, PT ;  /* 0x000000010000780c */ /* 0x000fe20003f04270 */
[----:B-1----:R-:W-:Y:S01]  /*8170*/  IMAD.IADD R5, R5, 0x1, R4 ;  /* 0x0000000105057824 */ /* 0x002fe200078e0204 */
[----:B------:R-:W-:Y:S02]  /*8180*/  FSEL R12, R232, -INF , P1 ;  /* 0xff800000e80c7808 */ /* 0x000fe40000800000 */
[----:B------:R-:W-:Y:S02]  /*8190*/  ISETP.GT.AND P1, PT, R2, 0x8, PT ;  /* 0x000000080200780c */ /* 0x000fe40003f24270 */
[----:B------:R-:W-:Y:S02]  /*81a0*/  ISETP.GT.AND P6, PT, R5, RZ, PT ;  /* 0x000000ff0500720c */ /* 0x000fe40003fc4270 */
[----:B------:R-:W-:Y:S02]  /*81b0*/  ISETP.GT.AND P2, PT, R0, 0x8, PT ;  /* 0x000000080000780c */ /* 0x000fe40003f44270 */
[----:B------:R-:W-:Y:S02]  /*81c0*/  FSEL R17, R231, -INF , P0 ;  /* 0xff800000e7117808 */ /* 0x000fe40000000000 */
        /* <DEDUP_REMOVED lines=67> */
[----:B------:R-:W-:Y:S02]  /*8600*/  FMNMX.FTZ R2, R9, R100, !PT ;  /* 0x0000006409027209 */ /* 0x000fe40007810000 */
[----:B------:R-:W-:Y:S02]  /*8610*/  FSEL R242, R47, -INF , P1 ;  /* 0xff8000002ff27808 */ /* 0x000fe40000800000 */
[C---:B------:R-:W-:Y:S02]  /*8620*/  ISETP.GT.AND P1, PT, R0.reuse, 0x31, PT ;  /* 0x000000310000780c */ /* 0x040fe40003f24270 */
[----:B------:R-:W-:Y:S02]  /*8630*/  FSEL R227, R55, -INF , P2 ;  /* 0xff80000037e37808 */ /* 0x000fe40001000000 */
[----:B------:R-:W-:Y:S02]  /*8640*/  ISETP.GT.AND P2, PT, R5, 0x30, PT ;  /* 0x000000300500780c */ /* 0x000fe40003f44270 */
[----:B------:R-:W-:Y:S02]  /*8650*/  FMNMX.FTZ R2, R11, R2, !PT ;  /* 0x000000020b027209 */ /* 0x000fe40007810000 */
[----:B------:R-:W-:Y:S02]  /*8660*/  FSEL R245, R57, -INF , P1 ;  /* 0xff80000039f57808 */ /* 0x000fe40000800000 */
[----:B------:R-:W-:Y:S02]  /*8670*/  ISETP.GT.AND P1, PT, R0, 0x38, PT ;  /* 0x000000380000780c */ /* 0x000fe40003f24270 */
[----:B------:R-:W-:Y:S02]  /*8680*/  FSEL R241, R58, -INF , P2 ;  /* 0xff8000003af17808 */ /* 0x000fe40001000000 */
[----:B------:R-:W-:Y:S02]  /*8690*/  ISETP.GT.AND P2, PT, R0, 0x39, PT ;  /* 0x000000390000780c */ /* 0x000fe40003f44270 */
[----:B------:R-:W-:Y:S02]  /*86a0*/  FMNMX.FTZ R0, R8, R105, !PT ;  /* 0x0000006908007209 */ /* 0x000fe40007810000 */
[----:B------:R-:W-:Y:S02]  /*86b0*/  FMNMX.FTZ R3, R12, R106, !PT ;  /* 0x0000006a0c037209 */ /* 0x000fe40007810000 */
[----:B------:R-:W-:Y:S02]  /*86c0*/  FSEL R226, R23, -INF , P0 ;  /* 0xff80000017e27808 */ /* 0x000fe40000000000 */
[----:B------:R-:W-:Y:S02]  /*86d0*/  ISETP.GT.AND P0, PT, R5, 0x31, PT ;  /* 0x000000310500780c */ /* 0x000fe40003f04270 */
[----:B------:R-:W-:Y:S02]  /*86e0*/  FMNMX.FTZ R2, R15, R2, !PT ;  /* 0x000000020f027209 */ /* 0x000fe40007810000 */
[----:B------:R-:W-:Y:S02]  /*86f0*/  FMNMX.FTZ R0, R10, R0, !PT ;  /* 0x000000000a007209 */ /* 0x000fe40007810000 */
[----:B------:R-:W-:Y:S02]  /*8700*/  FMNMX.FTZ R3, R17, R3, !PT ;  /* 0x0000000311037209 */ /* 0x000fe40007810000 */
[----:B------:R-:W-:Y:S02]  /*8710*/  FMNMX.FTZ R4, R20, R107, !PT ;  /* 0x0000006b14047209 */ /* 0x000fe40007810000 */
[----:B------:R-:W-:Y:S02]  /*8720*/  FSEL R244, R60, -INF , P1 ;  /* 0xff8000003cf47808 */ /* 0x000fe40000800000 */
[----:B------:R-:W-:Y:S02]  /*8730*/  ISETP.GT.AND P1, PT, R5, 0x38, PT ;  /* 0x000000380500780c */ /* 0x000fe40003f24270 */
[----:B------:R-:W-:Y:S02]  /*8740*/  FSEL R238, R59, -INF , P0 ;  /* 0xff8000003bee7808 */ /* 0x000fe40000000000 */
[----:B------:R-:W-:Y:S02]  /*8750*/  ISETP.GT.AND P0, PT, R5, 0x39, PT ;  /* 0x000000390500780c */ /* 0x000fe40003f04270 */
        /* <DEDUP_REMOVED lines=47> */
[----:B------:R-:W-:Y:S02]  /*8a50*/  FSEL R219, R25, -INF , P6 ;  /* 0xff80000019db7808 */ /* 0x000fe40003000000 */
[----:B------:R-:W-:Y:S02]  /*8a60*/  FSEL R243, R61, -INF , P2 ;  /* 0xff8000003df37808 */ /* 0x000fe40001000000 */
[----:B------:R-:W-:Y:S02]  /*8a70*/  FSEL R235, R62, -INF , P1 ;  /* 0xff8000003eeb7808 */ /* 0x000fe40000800000 */
        /* <DEDUP_REMOVED lines=8> */
[----:B------:R-:W-:Y:S02]  /*8b00*/  FSEL R229, R26, -INF , P0 ;  /* 0xff8000001ae57808 */ /* 0x000fe40000000000 */
[----:B------:R-:W-:Y:S04]  /*8b10*/  FMNMX.FTZ R4, R235, R4, !PT ;  /* 0x00000004eb047209 */ /* 0x000fe80007810000 */
[----:B------:R-:W-:Y:S01]  /*8b20*/  FMNMX.FTZ R4, R229, R4, !PT ;  /* 0x00000004e5047209 */ /* 0x000fe20007810000 */
[----:B------:R-:W2:Y:S08]  /*8b30*/  SHFL.BFLY PT, R103, R3, 0x2, 0x1f ;  /* 0x0c401f0003677f89 */ /* 0x000eb000000e0000 */
[----:B------:R-:W3:Y:S08]  /*8b40*/  SHFL.BFLY PT, R6, R2, 0x2, 0x1f ;  /* 0x0c401f0002067f89 */ /* 0x000ef000000e0000 */
[----:B------:R-:W4:Y:S01]  /*8b50*/  SHFL.BFLY PT, R7, R4, 0x2, 0x1f ;  /* 0x0c401f0004077f89 */ /* 0x000f2200000e0000 */
[----:B-1----:R-:W-:Y:S07]  /*8b60*/  FMNMX.FTZ R0, R5, R0, !PT ;  /* 0x0000000005007209 */ /* 0x002fee0007810000 */
[----:B------:R-:W1:Y:S01]  /*8b70*/  SHFL.BFLY PT, R104, R0, 0x1, 0x1f ;  /* 0x0c201f0000687f89 */ /* 0x000e6200000e0000 */
[----:B--2---:R-:W-:Y:S07]  /*8b80*/  FMNMX.FTZ R103, R3, R103, !PT ;  /* 0x0000006703677209 */ /* 0x004fee0007810000 */
[----:B------:R-:W2:Y:S01]  /*8b90*/  SHFL.BFLY PT, R5, R103, 0x1, 0x1f ;  /* 0x0c201f0067057f89 */ /* 0x000ea200000e0000 */
[----:B---3--:R-:W-:Y:S07]  /*8ba0*/  FMNMX.FTZ R2, R2, R6, !PT ;  /* 0x0000000602027209 */ /* 0x008fee0007810000 */
[----:B------:R-:W3:Y:S01]  /*8bb0*/  SHFL.BFLY PT, R102, R2, 0x1, 0x1f ;  /* 0x0c201f0002667f89 */ /* 0x000ee200000e0000 */
[----:B----4-:R-:W-:Y:S07]  /*8bc0*/  FMNMX.FTZ R4, R4, R7, !PT ;  /* 0x0000000704047209 */ /* 0x010fee0007810000 */
[----:B------:R4:W4:Y:S01]  /*8bd0*/  SHFL.BFLY PT, R3, R4, 0x1, 0x1f ;  /* 0x0c201f0004037f89 */ /* 0x00092200000e0000 */
[----:B-1----:R-:W-:Y:S02]  /*8be0*/  FMNMX.FTZ R104, R0, R104, !PT ;  /* 0x0000006800687209 */ /* 0x002fe40007810000 */
[----:B--2---:R-:W-:Y:S02]  /*8bf0*/  FMNMX.FTZ R103, R103, R5, !PT ;  /* 0x0000000567677209 */ /* 0x004fe40007810000 */
[----:B---3--:R-:W-:Y:S03]  /*8c00*/  FMNMX.FTZ R102, R2, R102, !PT ;  /* 0x0000006602667209 */ /* 0x008fe60007810000 */
.L_x_680:
[C---:B------:R-:W-:Y:S01]  /*8c10*/  FMUL.FTZ R180, R104.reuse, c[0x0][0x2d0] ;  /* 0x0000b40068b47a20 */ /* 0x040fe20000410000 */
[----:B------:R-:W-:Y:S01]  /*8c20*/  FSETP.NEU.FTZ.AND P2, PT, R104, -INF , PT ;  /* 0xff8000006800780b */ /* 0x000fe20003f5d000 */
[C---:B------:R-:W-:Y:S01]  /*8c30*/  FMUL.FTZ R181, R103.reuse, c[0x0][0x2d0] ;  /* 0x0000b40067b57a20 */ /* 0x040fe20000410000 */
[----:B------:R-:W-:Y:S01]  /*8c40*/  FSETP.NEU.FTZ.AND P1, PT, R103, -INF , PT ;  /* 0xff8000006700780b */ /* 0x000fe20003f3d000 */
[----:B------:R-:W-:Y:S01]  /*8c50*/  FMUL.FTZ R182, R102, c[0x0][0x2d0] ;  /* 0x0000b40066b67a20 */ /* 0x000fe20000410000 */
[----:B------:R-:W-:Y:S01]  /*8c60*/  FSEL R180, R180, RZ, P2 ;  /* 0x000000ffb4b47208 */ /* 0x000fe20001000000 */
[----:B------:R-:W-:Y:S01]  /*8c70*/  WARPSYNC 0xffffffff ;  /* 0xffffffff00007948 */ /* 0x000fe20003800000 */
[----:B------:R-:W-:Y:S01]  /*8c80*/  FSEL R181, R181, RZ, P1 ;  /* 0x000000ffb5b57208 */ /* 0x000fe20000800000 */
[----:B------:R-:W-:Y:S01]  /*8c90*/  LDSM.16.MT88.4 R36, [R202] ;  /* 0x00000000ca24783b */ /* 0x000fe20000004200 */
[----:B------:R-:W-:Y:S01]  /*8ca0*/  FSETP.NEU.FTZ.AND P0, PT, R102, -INF , PT ;  /* 0xff8000006600780b */ /* 0x000fe20003f1d000 */
[--C-:B------:R-:W-:Y:S01]  /*8cb0*/  FFMA.FTZ R0, R9, c[0x0][0x2d0], -R180.reuse ;  /* 0x0000b40009007a23 */ /* 0x100fe200000108b4 */
[----:B----4-:R-:W-:Y:S01]  /*8cc0*/  FMNMX.FTZ R101, R3, R4, !PT ;  /* 0x0000000403657209 */ /* 0x010fe20007810000 */
[--C-:B------:R-:W-:Y:S01]  /*8cd0*/  FFMA.FTZ R2, R11, c[0x0][0x2d0], -R180.reuse ;  /* 0x0000b4000b027a23 */ /* 0x100fe200000108b4 */
[----:B------:R-:W-:Y:S01]  /*8ce0*/  FSEL R182, R182, RZ, P0 ;  /* 0x000000ffb6b67208 */ /* 0x000fe20000000000 */
[----:B------:R1:W-:Y:S01]  /*8cf0*/  MUFU.EX2 R247, R0 ;  /* 0x0000000000f77308 */ /* 0x0003e20000000800 */
[----:B------:R-:W-:Y:S01]  /*8d00*/  FFMA.FTZ R48, R48, c[0x0][0x2d0], -R180 ;  /* 0x0000b40030307a23 */ /* 0x000fe200000108b4 */
[----:B------:R-:W-:Y:S01]  /*8d10*/  LDSM.16.MT88.4 R52, [R201+0x1000] ;  /* 0x00100000c934783b */ /* 0x000fe20000004200 */
[--C-:B------:R-:W-:Y:S02]  /*8d20*/  FFMA.FTZ R60, R65, c[0x0][0x2d0], -R181.reuse ;  /* 0x0000b400413c7a23 */ /* 0x100fe400000108b5 */
[--C-:B------:R-:W-:Y:S02]  /*8d30*/  FFMA.FTZ R6, R12, c[0x0][0x2d0], -R182.reuse ;  /* 0x0000b4000c067a23 */ /* 0x100fe400000108b6 */
[--C-:B------:R-:W-:Y:S03]  /*8d40*/  FFMA.FTZ R5, R17, c[0x0][0x2d0], -R182.reuse ;  /* 0x0000b40011057a23 */ /* 0x100fe600000108b6 */
[----:B------:R2:W3:Y:S10]  /*8d50*/  MUFU.EX2 R250, R2 ;  /* 0x0000000200fa7308 */ /* 0x0004f40000000800 */
[----:B------:R-:W-:Y:S01]  /*8d60*/  MUFU.EX2 R249, R6 ;  /* 0x0000000600f97308 */ /* 0x000fe20000000800 */
[--C-:B-1----:R-:W-:Y:S09]  /*8d70*/  FFMA.FTZ R0, R8, c[0x0][0x2d0], -R181.reuse ;  /* 0x0000b40008007a23 */ /* 0x102ff200000108b5 */
[----:B------:R1:W-:Y:S01]  /*8d80*/  MUFU.EX2 R248, R0 ;  /* 0x0000000000f87308 */ /* 0x0003e20000000800 */
[--C-:B--2---:R-:W-:Y:S09]  /*8d90*/  FFMA.FTZ R2, R14, c[0x0][0x2d0], -R181.reuse ;  /* 0x0000b4000e027a23 */ /* 0x104ff200000108b5 */
[----:B------:R2:W-:Y:S10]  /*8da0*/  MUFU.EX2 R57, R2 ;  /* 0x0000000200397308 */ /* 0x0005f40000000800 */
[----:B------:R-:W-:Y:S01]  /*8db0*/  MUFU.EX2 R31, R5 ;  /* 0x00000005001f7308 */ /* 0x000fe20000000800 */
[--C-:B-1----:R-:W-:Y:S09]  /*8dc0*/  FFMA.FTZ R0, R10, c[0x0][0x2d0], -R181.reuse ;  /* 0x0000b4000a007a23 */ /* 0x102ff200000108b5 */
[----:B------:R1:W4:Y:S01]  /*8dd0*/  MUFU.EX2 R251, R0 ;  /* 0x0000000000fb7308 */ /* 0x0003220000000800 */
[----:B--2---:R-:W-:Y:S09]  /*8de0*/  FFMA.FTZ R2, R19, c[0x0][0x2d0], -R182 ;  /* 0x0000b40013027a23 */ /* 0x004ff200000108b6 */
[----:B------:R2:W-:Y:S01]  /*8df0*/  MUFU.EX2 R7, R2 ;  /* 0x0000000200077308 */ /* 0x0005e20000000800 */
[--C-:B-1----:R-:W-:Y:S09]  /*8e00*/  FFMA.FTZ R0, R15, c[0x0][0x2d0], -R180.reuse ;  /* 0x0000b4000f007a23 */ /* 0x102ff200000108b4 */
[----:B------:R1:W-:Y:S01]  /*8e10*/  MUFU.EX2 R49, R0 ;  /* 0x0000000000317308 */ /* 0x0003e20000000800 */
[----:B--2---:R-:W-:Y:S01]  /*8e20*/  FSEL R2, R103, RZ, P1 ;  /* 0x000000ff67027208 */ /* 0x004fe20000800000 */
[----:B-1----:R-:W-:Y:S01]  /*8e30*/  FFMA.FTZ R0, R16, c[0x0][0x2d0], -R180 ;  /* 0x0000b40010007a23 */ /* 0x002fe200000108b4 */
[----:B---3--:R-:W-:Y:S02]  /*8e40*/  F2FP.PACK_AB R172, R250, R247 ;  /* 0x000000f7faac723e */ /* 0x008fe400000000ff */
[----:B----4-:R-:W-:Y:S05]  /*8e50*/  F2FP.PACK_AB R173, R251, R248 ;  /* 0x000000f8fbad723e */ /* 0x010fea00000000ff */
[----:B------:R1:W2:Y:S01]  /*8e60*/  MUFU.EX2 R51, R0 ;  /* 0x0000000000337308 */ /* 0x0002a20000000800 */
[----:B------:R-:W-:Y:S01]  /*8e70*/  F2FP.PACK_AB R176, R31, R249 ;  /* 0x000000f91fb0723e */ /* 0x000fe200000000ff */
[----:B-1----:R-:W-:Y:S01]  /*8e80*/  FFMA.FTZ R0, R13, c[0x0][0x2d0], -R181 ;  /* 0x0000b4000d007a23 */ /* 0x002fe200000108b5 */
[----:B--2---:R-:W-:Y:S07]  /*8e90*/  F2FP.PACK_AB R174, R51, R49 ;  /* 0x0000003133ae723e */ /* 0x004fee00000000ff */
[----:B------:R1:W2:Y:S02]  /*8ea0*/  MUFU.EX2 R50, R0 ;  /* 0x0000000000327308 */ /* 0x0002a40000000800 */
[----:B-1----:R-:W-:Y:S01]  /*8eb0*/  FFMA.FTZ R0, R18, c[0x0][0x2d0], -R182 ;  /* 0x0000b40012007a23 */ /* 0x002fe200000108b6 */
[----:B--2---:R-:W-:Y:S07]  /*8ec0*/  F2FP.PACK_AB R175, R57, R50 ;  /* 0x0000003239af723e */ /* 0x004fee00000000ff */
[----:B------:R1:W-:Y:S02]  /*8ed0*/  MUFU.EX2 R58, R0 ;  /* 0x00000000003a7308 */ /* 0x0003e40000000800 */
[----:B-1----:R-:W-:Y:S05]  /*8ee0*/  FSEL R0, R104, RZ, P2 ;  /* 0x000000ff68007208 */ /* 0x002fea0001000000 */
[----:B------:R-:W-:Y:S04]  /*8ef0*/  FADD.FTZ R0, -R0, R100 ;  /* 0x0000006400007221 */ /* 0x000fe80000010100 */
[----:B------:R-:W-:Y:S04]  /*8f00*/  FMUL.FTZ R0, R0, c[0x0][0x2d0] ;  /* 0x0000b40000007a20 */ /* 0x000fe80000410000 */
[----:B------:R1:W2:Y:S02]  /*8f10*/  MUFU.EX2 R100, R0 ;  /* 0x0000000000647308 */ /* 0x0002a40000000800 */
[----:B-1----:R-:W-:Y:S01]  /*8f20*/  FADD.FTZ R0, -R2, R105 ;  /* 0x0000006902007221 */ /* 0x002fe20000010100 */
[----:B------:R-:W-:Y:S01]  /*8f30*/  FSEL R2, R102, RZ, P0 ;  /* 0x000000ff66027208 */ /* 0x000fe20000000000 */
[----:B--2---:R-:W-:Y:S01]  /*8f40*/  FMUL.FTZ R5, R100, R109 ;  /* 0x0000006d64057220 */ /* 0x004fe20000410000 */
[C---:B------:R-:W-:Y:S01]  /*8f50*/  FSETP.NEU.FTZ.AND P0, PT, R101.reuse, -INF , PT ;  /* 0xff8000006500780b */ /* 0x040fe20003f1d000 */
[----:B------:R-:W-:Y:S02]  /*8f60*/  FMUL.FTZ R0, R0, c[0x0][0x2d0] ;  /* 0x0000b40000007a20 */ /* 0x000fe40000410000 */
[C---:B------:R-:W-:Y:S02]  /*8f70*/  FMUL.FTZ R16, R100.reuse, R120 ;  /* 0x0000007864107220 */ /* 0x040fe40000410000 */
[----:B------:R1:W2:Y:S01]  /*8f80*/  MUFU.EX2 R3, R0 ;  /* 0x0000000000037308 */ /* 0x0002a20000000800 */
[C---:B------:R-:W-:Y:S02]  /*8f90*/  FMUL.FTZ R17, R100.reuse, R121 ;  /* 0x0000007964117220 */ /* 0x040fe40000410000 */
[C---:B------:R-:W-:Y:S02]  /*8fa0*/  FMUL.FTZ R33, R100.reuse, R137 ;  /* 0x0000008964217220 */ /* 0x040fe40000410000 */
[C---:B------:R-:W-:Y:S01]  /*8fb0*/  FMUL.FTZ R65, R100.reuse, R169 ;  /* 0x000000a964417220 */ /* 0x040fe20000410000 */
[----:B------:R-:W-:Y:S01]  /*8fc0*/  MOV R169, R251 ;  /* 0x000000fb00a97202 */ /* 0x000fe20000000f00 */
[C---:B------:R-:W-:Y:S02]  /*8fd0*/  FMUL.FTZ R68, R100.reuse, R68 ;  /* 0x0000004464447220 */ /* 0x040fe40000410000 */
[C---:B------:R-:W-:Y:S02]  /*8fe0*/  FMUL.FTZ R69, R100.reuse, R69 ;  /* 0x0000004564457220 */ /* 0x040fe40000410000 */
[C---:B------:R-:W-:Y:S02]  /*8ff0*/  FMUL.FTZ R80, R100.reuse, R80 ;  /* 0x0000005064507220 */ /* 0x040fe40000410000 */
[C---:B------:R-:W-:Y:S02]  /*9000*/  FMUL.FTZ R81, R100.reuse, R81 ;  /* 0x0000005164517220 */ /* 0x040fe40000410000 */
[C---:B------:R-:W-:Y:S02]  /*9010*/  FMUL.FTZ R84, R100.reuse, R84 ;  /* 0x0000005464547220 */ /* 0x040fe40000410000 */
[----:B------:R-:W-:Y:S02]  /*9020*/  FMUL.FTZ R85, R100, R85 ;  /* 0x0000005564557220 */ /* 0x000fe40000410000 */
[----:B------:R-:W-:Y:S02]  /*9030*/  FFMA.FTZ R137, R244, c[0x0][0x2d0], -R182 ;  /* 0x0000b400f4897a23 */ /* 0x000fe400000108b6 */
[C---:B------:R-:W-:Y:S02]  /*9040*/  FMUL.FTZ R96, R100.reuse, R96 ;  /* 0x0000006064607220 */ /* 0x040fe40000410000 */
[----:B------:R-:W-:Y:S02]  /*9050*/  FMUL.FTZ R97, R100, R97 ;  /* 0x0000006164617220 */ /* 0x000fe40000410000 */
[----:B-1----:R-:W-:Y:S02]  /*9060*/  FADD.FTZ R0, -R2, R106 ;  /* 0x0000006a02007221 */ /* 0x002fe40000010100 */
[----:B------:R-:W-:Y:S02]  /*9070*/  FMUL.FTZ R106, R101, c[0x0][0x2d0] ;  /* 0x0000b400656a7a20 */ /* 0x000fe40000410000 */
[----:B------:R-:W-:Y:S02]  /*9080*/  FMUL.FTZ R0, R0, c[0x0][0x2d0] ;  /* 0x0000b40000007a20 */ /* 0x000fe40000410000 */
[C---:B--2---:R-:W-:Y:S01]  /*9090*/  FMUL.FTZ R6, R3.reuse, R110 ;  /* 0x0000006e03067220 */ /* 0x044fe20000410000 */
[----:B------:R-:W-:Y:S01]  /*90a0*/  FSEL R106, R106, RZ, P0 ;  /* 0x000000ff6a6a7208 */ /* 0x000fe20000000000 */
[----:B------:R1:W2:Y:S01]  /*90b0*/  MUFU.EX2 R2, R0 ;  /* 0x0000000000027308 */ /* 0x0002a20000000800 */
[C---:B------:R-:W-:Y:S02]  /*90c0*/  FMUL.FTZ R18, R3.reuse, R122 ;  /* 0x0000007a03127220 */ /* 0x040fe40000410000 */
[----:B------:R-:W-:Y:S02]  /*90d0*/  FMUL.FTZ R19, R3, R123 ;  /* 0x0000007b03137220 */ /* 0x000fe40000410000 */
[--C-:B------:R-:W-:Y:S01]  /*90e0*/  FFMA.FTZ R4, R21, c[0x0][0x2d0], -R106.reuse ;  /* 0x0000b40015047a23 */ /* 0x100fe2000001086a */
[----:B------:R-:W-:Y:S01]  /*90f0*/  LDSM.16.MT88.4 R120, [R202+0x400] ;  /* 0x00040000ca78783b */ /* 0x000fe20000004200 */
        /* <DEDUP_REMOVED lines=8> */
[----:B------:R-:W-:Y:S02]  /*9180*/  FMUL.FTZ R87, R3, R87 ;  /* 0x0000005703577220 */ /* 0x000fe40000410000 */
[--C-:B------:R-:W-:Y:S02]  /*9190*/  FFMA.FTZ R138, R241, c[0x0][0x2d0], -R106.reuse ;  /* 0x0000b400f18a7a23 */ /* 0x100fe4000001086a */
[--C-:B-1----:R-:W-:Y:S02]  /*91a0*/  FFMA.FTZ R0, R20, c[0x0][0x2d0], -R106.reuse ;  /* 0x0000b40014007a23 */ /* 0x102fe4000001086a */
[C---:B--2---:R-:W-:Y:S02]  /*91b0*/  FMUL.FTZ R8, R2.reuse, R112 ;  /* 0x0000007002087220 */ /* 0x044fe40000410000 */
[----:B------:R-:W1:Y:S01]  /*91c0*/  MUFU.EX2 R252, R0 ;  /* 0x0000000000fc7308 */ /* 0x000e620000000800 */
[C---:B------:R-:W-:Y:S02]  /*91d0*/  FMUL.FTZ R9, R2.reuse, R113 ;  /* 0x0000007102097220 */ /* 0x040fe40000410000 */
[----:B------:R-:W-:Y:S01]  /*91e0*/  FMUL.FTZ R12, R2, R116 ;  /* 0x00000074020c7220 */ /* 0x000fe20000410000 */
[----:B------:R-:W-:Y:S01]  /*91f0*/  MOV R116, R57 ;  /* 0x0000003900747202 */ /* 0x000fe20000000f00 */
[--C-:B---3--:R-:W-:Y:S02]  /*9200*/  FFMA.FTZ R4, R24, c[0x0][0x2d0], -R106.reuse ;  /* 0x0000b40018047a23 */ /* 0x108fe4000001086a */
[C---:B------:R-:W-:Y:S01]  /*9210*/  FMUL.FTZ R13, R2.reuse, R117 ;  /* 0x00000075020d7220 */ /* 0x040fe20000410000 */
[----:B------:R-:W-:Y:S01]  /*9220*/  MOV R117, R51 ;  /* 0x0000003300757202 */ /* 0x000fe20000000f00 */
[C---:B------:R-:W-:Y:S01]  /*9230*/  FMUL.FTZ R24, R2.reuse, R128 ;  /* 0x0000008002187220 */ /* 0x040fe20000410000 */
[----:B------:R2:W-:Y:S01]  /*9240*/  MUFU.EX2 R105, R4 ;  /* 0x0000000400697308 */ /* 0x0005e20000000800 */
[C---:B------:R-:W-:Y:S02]  /*9250*/  FMUL.FTZ R25, R2.reuse, R129 ;  /* 0x0000008102197220 */ /* 0x040fe40000410000 */
[C---:B------:R-:W-:Y:S02]  /*9260*/  FMUL.FTZ R28, R2.reuse, R132 ;  /* 0x00000084021c7220 */ /* 0x040fe40000410000 */
[C---:B------:R-:W-:Y:S02]  /*9270*/  FMUL.FTZ R29, R2.reuse, R133 ;  /* 0x00000085021d7220 */ /* 0x040fe40000410000 */
[----:B------:R-:W-:Y:S02]  /*9280*/  FMUL.FTZ R51, R3, R155 ;  /* 0x0000009b03337220 */ /* 0x000fe40000410000 */
[C---:B------:R-:W-:Y:S02]  /*9290*/  FMUL.FTZ R40, R2.reuse, R144 ;  /* 0x0000009002287220 */ /* 0x040fe40000410000 */
[C---:B------:R-:W-:Y:S02]  /*92a0*/  FMUL.FTZ R41, R2.reuse, R145 ;  /* 0x0000009102297220 */ /* 0x040fe40000410000 */
[----:B------:R-:W-:Y:S01]  /*92b0*/  FMUL.FTZ R45, R2, R149 ;  /* 0x00000095022d7220 */ /* 0x000fe20000410000 */
[----:B-1----:R-:W-:Y:S01]  /*92c0*/  F2FP.PACK_AB R177, R32, R252 ;  /* 0x000000fc20b1723e */ /* 0x002fe200000000ff */
[----:B------:R-:W-:Y:S02]  /*92d0*/  FFMA.FTZ R0, R22, c[0x0][0x2d0], -R106 ;  /* 0x0000b40016007a23 */ /* 0x000fe4000001086a */
[----:B------:R-:W1:Y:S01]  /*92e0*/  LDSM.16.MT88.4 R20, [R201] ;  /* 0x00000000c914783b */ /* 0x000e620000004200 */
[C---:B------:R-:W-:Y:S01]  /*92f0*/  FMUL.FTZ R44, R2.reuse, R148 ;  /* 0x00000094022c7220 */ /* 0x040fe20000410000 */
[----:B------:R3:W4:Y:S01]  /*9300*/  MUFU.EX2 R56, R0 ;  /* 0x0000000000387308 */ /* 0x0007220000000800 */
[C---:B------:R-:W-:Y:S02]  /*9310*/  FMUL.FTZ R57, R2.reuse, R161 ;  /* 0x000000a102397220 */ /* 0x040fe40000410000 */
[----:B------:R-:W-:Y:S02]  /*9320*/  FMUL.FTZ R61, R2, R165 ;  /* 0x000000a5023d7220 */ /* 0x000fe40000410000 */
[----:B--2---:R-:W-:Y:S02]  /*9330*/  FMUL.FTZ R4, R100, R108 ;  /* 0x0000006c64047220 */ /* 0x004fe40000410000 */
[C---:B------:R-:W-:Y:S02]  /*9340*/  FMUL.FTZ R72, R2.reuse, R72 ;  /* 0x0000004802487220 */ /* 0x040fe40000410000 */
[C---:B------:R-:W-:Y:S02]  /*9350*/  FMUL.FTZ R73, R2.reuse, R73 ;  /* 0x0000004902497220 */ /* 0x040fe40000410000 */
[C---:B------:R-:W-:Y:S02]  /*9360*/  FMUL.FTZ R76, R2.reuse, R76 ;  /* 0x0000004c024c7220 */ /* 0x040fe40000410000 */
[----:B------:R-:W-:Y:S02]  /*9370*/  FMUL.FTZ R77, R2, R77 ;  /* 0x0000004d024d7220 */ /* 0x000fe40000410000 */
[--C-:B------:R-:W-:Y:S02]  /*9380*/  FFMA.FTZ R132, R199, c[0x0][0x2d0], -R180.reuse ;  /* 0x0000b400c7847a23 */ /* 0x100fe400000108b4 */
[--C-:B------:R-:W-:Y:S02]  /*9390*/  FFMA.FTZ R128, R222, c[0x0][0x2d0], -R181.reuse ;  /* 0x0000b400de807a23 */ /* 0x100fe400000108b5 */
[----:B------:R-:W-:Y:S02]  /*93a0*/  FFMA.FTZ R133, R227, c[0x0][0x2d0], -R181 ;  /* 0x0000b400e3857a23 */ /* 0x000fe400000108b5 */
[----:B------:R-:W-:Y:S02]  /*93b0*/  FFMA.FTZ R129, R193, c[0x0][0x2d0], -R180 ;  /* 0x0000b400c1817a23 */ /* 0x000fe400000108b4 */
[----:B------:R-:W-:Y:S01]  /*93c0*/  FFMA.FTZ R139, R238, c[0x0][0x2d0], -R106 ;  /* 0x0000b400ee8b7a23 */ /* 0x000fe2000001086a */
[----:B---3--:R-:W-:Y:S01]  /*93d0*/  FSEL R0, R101, RZ, P0 ;  /* 0x000000ff65007208 */ /* 0x008fe20000000000 */
[----:B------:R-:W-:Y:S01]  /*93e0*/  MUFU.EX2 R227, R129 ;  /* 0x0000008100e37308 */ /* 0x000fe20000000800 */
[----:B----4-:R-:W-:Y:S01]  /*93f0*/  F2FP.PACK_AB R179, R105, R56 ;  /* 0x0000003869b3723e */ /* 0x010fe200000000ff */
[C---:B------:R-:W-:Y:S01]  /*9400*/  FMUL.FTZ R98, R3.reuse, R98 ;  /* 0x0000006203627220 */ /* 0x040fe20000410000 */
[----:B------:R-:W-:Y:S01]  /*9410*/  MOV R155, R56 ;  /* 0x00000038009b7202 */ /* 0x000fe20000000f00 */
[----:B------:R-:W-:Y:S01]  /*9420*/  FADD.FTZ R0, -R0, R107 ;  /* 0x0000006b00007221 */ /* 0x000fe20000010100 */
[----:B------:R-:W-:Y:S01]  /*9430*/  MOV R107, R7 ;  /* 0x00000007006b7202 */ /* 0x000fe20000000f00 */
[----:B------:R-:W-:Y:S02]  /*9440*/  FMUL.FTZ R7, R3, R111 ;  /* 0x0000006f03077220 */ /* 0x000fe40000410000 */
[----:B------:R-:W-:Y:S01]  /*9450*/  FMUL.FTZ R0, R0, c[0x0][0x2d0] ;  /* 0x0000b40000007a20 */ /* 0x000fe20000410000 */
[----:B------:R-:W2:Y:S01]  /*9460*/  LDSM.16.MT88.4 R108, [R202+0x1000] ;  /* 0x00100000ca6c783b */ /* 0x000ea20000004200 */
[----:B------:R-:W-:Y:S01]  /*9470*/  F2FP.PACK_AB R178, R107, R58 ;  /* 0x0000003a6bb2723e */ /* 0x000fe200000000ff */
[--C-:B------:R-:W-:Y:S02]  /*9480*/  FFMA.FTZ R56, R63, c[0x0][0x2d0], -R181.reuse ;  /* 0x0000b4003f387a23 */ /* 0x100fe400000108b5 */
[-C--:B-1----:R-:W-:Y:S01]  /*9490*/  HMMA.16816.F32 R4, R172, R20.reuse, R4 ;  /* 0x00000014ac04723c */ /* 0x082fe20000001804 */
[----:B------:R-:W1:Y:S04]  /*94a0*/  MUFU.EX2 R0, R0 ;  /* 0x0000000000007308 */ /* 0x000e680000000800 */
[C---:B------:R-:W-:Y:S02]  /*94b0*/  FMUL.FTZ R88, R2.reuse, R88 ;  /* 0x0000005802587220 */ /* 0x040fe40000410000 */
[----:B------:R-:W-:Y:S02]  /*94c0*/  FMUL.FTZ R89, R2, R89 ;  /* 0x0000005902597220 */ /* 0x000fe40000410000 */
[----:B------:R-:W-:Y:S02]  /*94d0*/  FMUL.FTZ R99, R3, R99 ;  /* 0x0000006303637220 */ /* 0x000fe40000410000 */
[----:B------:R3:W-:Y:S01]  /*94e0*/  MUFU.EX2 R149, R56 ;  /* 0x0000003800957308 */ /* 0x0007e20000000800 */
[--C-:B------:R-:W-:Y:S02]  /*94f0*/  FFMA.FTZ R144, R226, c[0x0][0x2d0], -R181.reuse ;  /* 0x0000b400e2907a23 */ /* 0x100fe400000108b5 */
[C---:B------:R-:W-:Y:S02]  /*9500*/  FMUL.FTZ R92, R2.reuse, R92 ;  /* 0x0000005c025c7220 */ /* 0x040fe40000410000 */
[----:B------:R-:W-:Y:S02]  /*9510*/  FMUL.FTZ R93, R2, R93 ;  /* 0x0000005d025d7220 */ /* 0x000fe40000410000 */
[C---:B-1----:R-:W-:Y:S02]  /*9520*/  FMUL.FTZ R10, R0.reuse, R114 ;  /* 0x00000072000a7220 */ /* 0x042fe40000410000 */
[C---:B------:R-:W-:Y:S02]  /*9530*/  FMUL.FTZ R11, R0.reuse, R115 ;  /* 0x00000073000b7220 */ /* 0x040fe40000410000 */
[----:B------:R-:W1:Y:S01]  /*9540*/  LDSM.16.MT88.4 R112, [R201+0x2000] ;  /* 0x00200000c970783b */ /* 0x000e620000004200 */
[C---:B------:R-:W-:Y:S02]  /*9550*/  FMUL.FTZ R14, R0.reuse, R118 ;  /* 0x00000076000e7220 */ /* 0x040fe40000410000 */
[C---:B------:R-:W-:Y:S02]  /*9560*/  FMUL.FTZ R15, R0.reuse, R119 ;  /* 0x00000077000f7220 */ /* 0x040fe40000410000 */
[C---:B------:R-:W-:Y:S04]  /*9570*/  HMMA.16816.F32 R8, R176.reuse, R20, R8 ;  /* 0x00000014b008723c */ /* 0x040fe80000001808 */
[----:B------:R-:W-:Y:S02]  /*9580*/  FMUL.FTZ R26, R0, R130 ;  /* 0x00000082001a7220 */ /* 0x000fe40000410000 */
[--C-:B------:R-:W-:Y:S02]  /*9590*/  FFMA.FTZ R130, R221, c[0x0][0x2d0], -R181.reuse ;  /* 0x0000b400dd827a23 */ /* 0x100fe400000108b5 */
[-C--:B------:R-:W-:Y:S04]  /*95a0*/  HMMA.16816.F32 R12, R176, R22.reuse, R12 ;  /* 0x00000016b00c723c */ /* 0x080fe8000000180c */
[----:B------:R-:W-:Y:S02]  /*95b0*/  FMUL.FTZ R20, R100, R124 ;  /* 0x0000007c64147220 */ /* 0x000fe40000410000 */
[--C-:B------:R-:W-:Y:S02]  /*95c0*/  FFMA.FTZ R124, R194, c[0x0][0x2d0], -R180.reuse ;  /* 0x0000b400c27c7a23 */ /* 0x100fe400000108b4 */
[C---:B------:R-:W-:Y:S01]  /*95d0*/  HMMA.16816.F32 R16, R172.reuse, R22, R16 ;  /* 0x00000016ac10723c */ /* 0x040fe20000001810 */
[----:B------:R-:W-:Y:S03]  /*95e0*/  MUFU.EX2 R194, R133 ;  /* 0x0000008500c27308 */ /* 0x000fe60000000800 */
[----:B------:R-:W-:Y:S02]  /*95f0*/  FMUL.FTZ R21, R100, R125 ;  /* 0x0000007d64157220 */ /* 0x000fe40000410000 */
[----:B------:R-:W-:Y:S02]  /*9600*/  FMUL.FTZ R27, R0, R131 ;  /* 0x00000083001b7220 */ /* 0x000fe40000410000 */
[C---:B------:R-:W-:Y:S03]  /*9610*/  FMUL.FTZ R22, R3.reuse, R126 ;  /* 0x0000007e03167220 */ /* 0x040fe60000410000 */
[----:B------:R-:W-:Y:S01]  /*9620*/  MUFU.EX2 R251, R124 ;  /* 0x0000007c00fb7308 */ /* 0x000fe20000000800 */
[----:B------:R-:W-:Y:S02]  /*9630*/  FMUL.FTZ R23, R3, R127 ;  /* 0x0000007f03177220 */ /* 0x000fe40000410000 */
[--C-:B------:R-:W-:Y:S02]  /*9640*/  FFMA.FTZ R126, R223, c[0x0][0x2d0], -R181.reuse ;  /* 0x0000b400df7e7a23 */ /* 0x100fe400000108b5 */
[--C-:B------:R-:W-:Y:S02]  /*9650*/  FFMA.FTZ R131, R198, c[0x0][0x2d0], -R180.reuse ;  /* 0x0000b400c6837a23 */ /* 0x100fe400000108b4 */
[--C-:B------:R-:W-:Y:S01]  /*9660*/  FFMA.FTZ R125, R195, c[0x0][0x2d0], -R180.reuse ;  /* 0x0000b400c37d7a23 */ /* 0x100fe200000108b4 */
[-C--:B------:R-:W-:Y:S02]  /*9670*/  HMMA.16816.F32 R20, R172, R36.reuse, R20 ;  /* 0x00000024ac14723c */ /* 0x080fe40000001814 */
[----:B------:R-:W-:Y:S01]  /*9680*/  MUFU.EX2 R223, R132 ;  /* 0x0000008400df7308 */ /* 0x000fe20000000800 */
[----:B------:R-:W-:Y:S02]  /*9690*/  FFMA.FTZ R127, R220, c[0x0][0x2d0], -R180 ;  /* 0x0000b400dc7f7a23 */ /* 0x000fe400000108b4 */
[C---:B------:R-:W-:Y:S01]  /*96a0*/  FMUL.FTZ R30, R0.reuse, R134 ;  /* 0x00000086001e7220 */ /* 0x040fe20000410000 */
[----:B------:R-:W-:Y:S01]  /*96b0*/  MOV R134, R31 ;  /* 0x0000001f00867202 */ /* 0x000fe20000000f00 */
[----:B------:R-:W-:Y:S01]  /*96c0*/  FMUL.FTZ R31, R0, R135 ;  /* 0x00000087001f7220 */ /* 0x000fe20000410000 */
[C---:B------:R-:W-:Y:S04]  /*96d0*/  HMMA.16816.F32 R24, R176.reuse, R36, R24 ;  /* 0x00000024b018723c */ /* 0x040fe80000001818 */
[----:B------:R-:W-:Y:S01]  /*96e0*/  MOV R135, R32 ;  /* 0x0000002000877202 */ /* 0x000fe20000000f00 */
[----:B------:R-:W-:Y:S01]  /*96f0*/  MUFU.EX2 R220, R130 ;  /* 0x0000008200dc7308 */ /* 0x000fe20000000800 */
[C---:B------:R-:W-:Y:S02]  /*9700*/  FMUL.FTZ R32, R100.reuse, R136 ;  /* 0x0000008864207220 */ /* 0x040fe40000410000 */
[-C--:B------:R-:W-:Y:S04]  /*9710*/  HMMA.16816.F32 R28, R176, R38.reuse, R28 ;  /* 0x00000026b01c723c */ /* 0x080fe8000000181c */
[C---:B------:R-:W-:Y:S02]  /*9720*/  FMUL.FTZ R36, R100.reuse, R140 ;  /* 0x0000008c64247220 */ /* 0x040fe40000410000 */
[----:B------:R-:W-:Y:S02]  /*9730*/  FMUL.FTZ R37, R100, R141 ;  /* 0x0000008d64257220 */ /* 0x000fe40000410000 */
[C---:B------:R-:W-:Y:S01]  /*9740*/  HMMA.16816.F32 R32, R172.reuse, R38, R32 ;  /* 0x00000026ac20723c */ /* 0x040fe20000001820 */
[----:B------:R-:W4:Y:S03]  /*9750*/  LDL.LU R141, [R1+0x28] ;  /* 0x00002800018d7983 */ /* 0x000f260000300800 */
[C---:B------:R-:W-:Y:S01]  /*9760*/  FMUL.FTZ R46, R0.reuse, R150 ;  /* 0x00000096002e7220 */ /* 0x040fe20000410000 */
[----:B------:R-:W5:Y:S01]  /*9770*/  LDL.LU R140, [R1+0x24] ;  /* 0x00002400018c7983 */ /* 0x000f620000300800 */
[----:B------:R1:W-:Y:S01]  /*9780*/  MUFU.EX2 R150, R48 ;  /* 0x0000003000967308 */ /* 0x0003e20000000800 */
[C---:B------:R-:W-:Y:S01]  /*9790*/  FMUL.FTZ R38, R3.reuse, R142 ;  /* 0x0000008e03267220 */ /* 0x040fe20000410000 */
[----:B------:R-:W-:Y:S01]  /*97a0*/  MOV R142, R250 ;  /* 0x000000fa008e7202 */ /* 0x000fe20000000f00 */
[----:B------:R-:W-:Y:S03]  /*97b0*/  FMUL.FTZ R39, R3, R143 ;  /* 0x0000008f03277220 */ /* 0x000fe60000410000 */
[----:B------:R-:W-:Y:S02]  /*97c0*/  FFMA.FTZ R136, R245, c[0x0][0x2d0], -R182 ;  /* 0x0000b400f5887a23 */ /* 0x000fe400000108b6 */
[C---:B------:R-:W-:Y:S02]  /*97d0*/  FMUL.FTZ R42, R0.reuse, R146 ;  /* 0x00000092002a7220 */ /* 0x040fe40000410000 */
[-C--:B------:R-:W-:Y:S01]  /*97e0*/  HMMA.16816.F32 R36, R172, R52.reuse, R36 ;  /* 0x00000034ac24723c */ /* 0x080fe20000001824 */
[----:B------:R2:W-:Y:S02]  /*97f0*/  MUFU.EX2 R146, R60 ;  /* 0x0000003c00927308 */ /* 0x0005e40000000800 */
[C---:B------:R-:W-:Y:S02]  /*9800*/  FMUL.FTZ R43, R0.reuse, R147 ;  /* 0x00000093002b7220 */ /* 0x040fe40000410000 */
[----:B------:R-:W-:Y:S01]  /*9810*/  FMUL.FTZ R47, R0, R151 ;  /* 0x00000097002f7220 */ /* 0x000fe20000410000 */
[----:B------:R-:W-:Y:S01]  /*9820*/  MOV R151, R105 ;  /* 0x0000006900977202 */ /* 0x000fe20000000f00 */
[--C-:B------:R-:W-:Y:S01]  /*9830*/  FFMA.FTZ R105, R183, c[0x0][0x2d0], -R181.reuse ;  /* 0x0000b400b7697a23 */ /* 0x100fe200000108b5 */
[----:B------:R-:W-:Y:S01]  /*9840*/  MOV R183, R248 ;  /* 0x000000f800b77202 */ /* 0x000fe20000000f00 */
[----:B---3--:R-:W-:Y:S01]  /*9850*/  FMUL.FTZ R56, R2, R160 ;  /* 0x000000a002387220 */ /* 0x008fe20000410000 */
[C---:B------:R-:W-:Y:S01]  /*9860*/  HMMA.16816.F32 R40, R176.reuse, R52, R40 ;  /* 0x00000034b028723c */ /* 0x040fe20000001828 */
[----:B------:R-:W-:Y:S03]  /*9870*/  MUFU.EX2 R250, R125 ;  /* 0x0000007d00fa7308 */ /* 0x000fe60000000800 */
[C---:B------:R-:W-:Y:S02]  /*9880*/  FMUL.FTZ R59, R0.reuse, R163 ;  /* 0x000000a3003b7220 */ /* 0x040fe40000410000 */
[----:B------:R-:W-:Y:S02]  /*9890*/  FMUL.FTZ R62, R0, R166 ;  /* 0x000000a6003e7220 */ /* 0x000fe40000410000 */
[-C--:B------:R-:W-:Y:S03]  /*98a0*/  HMMA.16816.F32 R44, R176, R54.reuse, R44 ;  /* 0x00000036b02c723c */ /* 0x080fe6000000182c */
[----:B------:R3:W-:Y:S01]  /*98b0*/  MUFU.EX2 R160, R105 ;  /* 0x0000006900a07308 */ /* 0x0007e20000000800 */
[C---:B-1----:R-:W-:Y:S01]  /*98c0*/  FMUL.FTZ R48, R100.reuse, R152 ;  /* 0x0000009864307220 */ /* 0x042fe20000410000 */
[----:B------:R-:W-:Y:S01]  /*98d0*/  MOV R152, R49 ;  /* 0x0000003100987202 */ /* 0x000fe20000000f00 */
[----:B------:R-:W-:Y:S01]  /*98e0*/  FMUL.FTZ R49, R100, R153 ;  /* 0x0000009964317220 */ /* 0x000fe20000410000 */
[----:B------:R-:W-:Y:S01]  /*98f0*/  MOV R153, R50 ;  /* 0x0000003200997202 */ /* 0x000fe20000000f00 */
[----:B------:R-:W-:Y:S01]  /*9900*/  FMUL.FTZ R50, R3, R154 ;  /* 0x0000009a03327220 */ /* 0x000fe20000410000 */
[----:B------:R-:W-:Y:S03]  /*9910*/  MOV R154, R58 ;  /* 0x0000003a009a7202 */ /* 0x000fe60000000f00 */
[--C-:B--2---:R-:W-:Y:S01]  /*9920*/  FFMA.FTZ R60, R66, c[0x0][0x2d0], -R180.reuse ;  /* 0x0000b400423c7a23 */ /* 0x104fe200000108b4 */
[----:B------:R-:W-:Y:S01]  /*9930*/  MUFU.EX2 R248, R126 ;  /* 0x0000007e00f87308 */ /* 0x000fe20000000800 */
[----:B------:R-:W-:Y:S01]  /*9940*/  FMUL.FTZ R53, R100, R157 ;  /* 0x0000009d64357220 */ /* 0x000fe20000410000 */
[C---:B------:R-:W-:Y:S04]  /*9950*/  HMMA.16816.F32 R48, R172.reuse, R54, R48 ;  /* 0x00000036ac30723c */ /* 0x040fe80000001830 */
[--C-:B------:R-:W-:Y:S02]  /*9960*/  FFMA.FTZ R52, R64, c[0x0][0x2d0], -R180.reuse ;  /* 0x0000b40040347a23 */ /* 0x100fe400000108b4 */
[--C-:B------:R-:W-:Y:S02]  /*9970*/  FFMA.FTZ R64, R67, c[0x0][0x2d0], -R180.reuse ;  /* 0x0000b40043407a23 */ /* 0x100fe400000108b4 */
[C---:B------:R-:W-:Y:S01]  /*9980*/  FMUL.FTZ R55, R3.reuse, R159 ;  /* 0x0000009f03377220 */ /* 0x040fe20000410000 */
[----:B------:R1:W-:Y:S03]  /*9990*/  MUFU.EX2 R145, R52 ;  /* 0x0000003400917308 */ /* 0x0003e60000000800 */
[--C-:B---3--:R-:W-:Y:S02]  /*99a0*/  FFMA.FTZ R105, R184, c[0x0][0x2d0], -R181.reuse ;  /* 0x0000b400b8697a23 */ /* 0x108fe400000108b5 */
[C---:B------:R-:W-:Y:S02]  /*99b0*/  FMUL.FTZ R54, R3.reuse, R158 ;  /* 0x0000009e03367220 */ /* 0x040fe40000410000 */
[C---:B------:R-:W-:Y:S02]  /*99c0*/  FMUL.FTZ R58, R0.reuse, R162 ;  /* 0x000000a2003a7220 */ /* 0x040fe40000410000 */
[C---:B------:R-:W-:Y:S01]  /*99d0*/  FMUL.FTZ R63, R0.reuse, R167 ;  /* 0x000000a7003f7220 */ /* 0x040fe20000410000 */
[----:B------:R2:W3:Y:S01]  /*99e0*/  MUFU.EX2 R159, R60 ;  /* 0x0000003c009f7308 */ /* 0x0004e20000000800 */
[C---:B------:R-:W-:Y:S01]  /*99f0*/  FMUL.FTZ R67, R3.reuse, R171 ;  /* 0x000000ab03437220 */ /* 0x040fe20000410000 */
[----:B------:R-:W-:Y:S01]  /*9a00*/  MOV R167, R116 ;  /* 0x0000007400a77202 */ /* 0x000fe20000000f00 */
[----:B------:R-:W-:Y:S01]  /*9a10*/  FMUL.FTZ R66, R3, R170 ;  /* 0x000000aa03427220 */ /* 0x000fe20000410000 */
[----:B------:R-:W5:Y:S01]  /*9a20*/  LDL.LU R171, [R1+0x2c] ;  /* 0x00002c0001ab7983 */ /* 0x000f620000300800 */
[C---:B------:R-:W-:Y:S01]  /*9a30*/  FMUL.FTZ R74, R0.reuse, R74 ;  /* 0x0000004a004a7220 */ /* 0x040fe20000410000 */
[----:B------:R-:W-:Y:S01]  /*9a40*/  MOV R170, R249 ;  /* 0x000000f900aa7202 */ /* 0x000fe20000000f00 */
[C---:B------:R-:W-:Y:S01]  /*9a50*/  FMUL.FTZ R75, R0.reuse, R75 ;  /* 0x0000004b004b7220 */ /* 0x040fe20000410000 */
[----:B------:R-:W5:Y:S01]  /*9a60*/  LDL.LU R184, [R1+0x20] ;  /* 0x0000200001b87983 */ /* 0x000f620000300800 */
[C---:B------:R-:W-:Y:S01]  /*9a70*/  FMUL.FTZ R78, R0.reuse, R78 ;  /* 0x0000004e004e7220 */ /* 0x040fe20000410000 */
[----:B------:R3:W-:Y:S01]  /*9a80*/  MUFU.EX2 R163, R64 ;  /* 0x0000004000a37308 */ /* 0x0007e20000000800 */
[C---:B------:R-:W-:Y:S02]  /*9a90*/  FMUL.FTZ R79, R0.reuse, R79 ;  /* 0x0000004f004f7220 */ /* 0x040fe40000410000 */
[----:B------:R-:W-:Y:S02]  /*9aa0*/  FMUL.FTZ R90, R0, R90 ;  /* 0x0000005a005a7220 */ /* 0x000fe40000410000 */
[----:B-1----:R-:W-:Y:S01]  /*9ab0*/  FMUL.FTZ R52, R100, R156 ;  /* 0x0000009c64347220 */ /* 0x002fe20000410000 */
[----:B------:R-:W-:Y:S01]  /*9ac0*/  MOV R156, R107 ;  /* 0x0000006b009c7202 */ /* 0x000fe20000000f00 */
[C---:B------:R-:W-:Y:S02]  /*9ad0*/  FMUL.FTZ R91, R0.reuse, R91 ;  /* 0x0000005b005b7220 */ /* 0x040fe40000410000 */
[C---:B------:R-:W-:Y:S01]  /*9ae0*/  FMUL.FTZ R94, R0.reuse, R94 ;  /* 0x0000005e005e7220 */ /* 0x040fe20000410000 */
[----:B------:R1:W-:Y:S01]  /*9af0*/  MUFU.EX2 R249, R127 ;  /* 0x0000007f00f97308 */ /* 0x0003e20000000800 */
[----:B------:R-:W-:Y:S01]  /*9b00*/  FMUL.FTZ R95, R0, R95 ;  /* 0x0000005f005f7220 */ /* 0x000fe20000410000 */
[-C--:B------:R-:W-:Y:S03]  /*9b10*/  HMMA.16816.F32 R52, R172, R108.reuse, R52 ;  /* 0x0000006cac34723c */ /* 0x080fe60000001834 */
[----:B--2---:R-:W-:Y:S02]  /*9b20*/  FMUL.FTZ R60, R2, R164 ;  /* 0x000000a4023c7220 */ /* 0x004fe40000410000 */
[----:B------:R-:W-:Y:S02]  /*9b30*/  FFMA.FTZ R107, R224, c[0x0][0x2d0], -R181 ;  /* 0x0000b400e06b7a23 */ /* 0x000fe400000108b5 */
[--C-:B------:R-:W-:Y:S01]  /*9b40*/  FFMA.FTZ R143, R197, c[0x0][0x2d0], -R180.reuse ;  /* 0x0000b400c58f7a23 */ /* 0x100fe200000108b4 */
[C---:B------:R-:W-:Y:S01]  /*9b50*/  HMMA.16816.F32 R56, R176.reuse, R108, R56 ;  /* 0x0000006cb038723c */ /* 0x040fe20000001838 */
[----:B------:R2:W-:Y:S03]  /*9b60*/  MUFU.EX2 R164, R105 ;  /* 0x0000006900a47308 */ /* 0x0005e60000000800 */
[----:B------:R-:W-:Y:S02]  /*9b70*/  FFMA.FTZ R180, R196, c[0x0][0x2d0], -R180 ;  /* 0x0000b400c4b47a23 */ /* 0x000fe400000108b4 */
[----:B---3--:R-:W-:Y:S01]  /*9b80*/  FMUL.FTZ R64, R100, R168 ;  /* 0x000000a864407220 */ /* 0x008fe20000410000 */
[----:B------:R-:W-:Y:S01]  /*9b90*/  MOV R168, R117 ;  /* 0x0000007500a87202 */ /* 0x000fe20000000f00 */
[-C--:B------:R-:W-:Y:S03]  /*9ba0*/  HMMA.16816.F32 R60, R176, R110.reuse, R60 ;  /* 0x0000006eb03c723c */ /* 0x080fe6000000183c */
[----:B------:R-:W-:Y:S01]  /*9bb0*/  MUFU.EX2 R224, R131 ;  /* 0x0000008300e07308 */ /* 0x000fe20000000800 */
[----:B-1----:R-:W-:Y:S04]  /*9bc0*/  LDSM.16.MT88.4 R124, [R202+0x800] ;  /* 0x00080000ca7c783b */ /* 0x002fe80000004200 */
[C---:B------:R-:W-:Y:S05]  /*9bd0*/  HMMA.16816.F32 R64, R172.reuse, R110, R64 ;  /* 0x0000006eac40723c */ /* 0x040fea0000001840 */
[----:B------:R1:W-:Y:S01]  /*9be0*/  MUFU.EX2 R226, R107 ;  /* 0x0000006b00e27308 */ /* 0x0003e20000000800 */
[----:B------:R-:W3:Y:S02]  /*9bf0*/  LDSM.16.MT88.4 R108, [R202+0x2000] ;  /* 0x00200000ca6c783b */ /* 0x000ee40000004200 */
[-C--:B------:R-:W-:Y:S04]  /*9c00*/  HMMA.16816.F32 R68, R172, R112.reuse, R68 ;  /* 0x00000070ac44723c */ /* 0x080fe80000001844 */
[--C-:B--2---:R-:W-:Y:S01]  /*9c10*/  FFMA.FTZ R105, R185, c[0x0][0x2d0], -R182.reuse ;  /* 0x0000b400b9697a23 */ /* 0x104fe200000108b6 */
[----:B------:R-:W-:Y:S02]  /*9c20*/  MOV R185, R247 ;  /* 0x000000f700b97202 */ /* 0x000fe40000000f00 */
[----:B------:R-:W-:Y:S01]  /*9c30*/  MUFU.EX2 R193, R143 ;  /* 0x0000008f00c17308 */ /* 0x000fe20000000800 */
[C---:B------:R-:W-:Y:S08]  /*9c40*/  HMMA.16816.F32 R72, R176.reuse, R112, R72 ;  /* 0x00000070b048723c */ /* 0x040ff00000001848 */
[-C--:B------:R-:W-:Y:S01]  /*9c50*/  HMMA.16816.F32 R76, R176, R114.reuse, R76 ;  /* 0x00000072b04c723c */ /* 0x080fe2000000184c */
[----:B------:R2:W2:Y:S03]  /*9c60*/  MUFU.EX2 R148, R105 ;  /* 0x0000006900947308 */ /* 0x0004a60000000800 */
[--C-:B-1----:R-:W-:Y:S01]  /*9c70*/  FFMA.FTZ R107, R246, c[0x0][0x2d0], -R182.reuse ;  /* 0x0000b400f66b7a23 */ /* 0x102fe200000108b6 */
[----:B------:R-:W-:Y:S03]  /*9c80*/  MOV R246, R159 ;  /* 0x0000009f00f67202 */ /* 0x000fe60000000f00 */
[C---:B------:R-:W-:Y:S01]  /*9c90*/  HMMA.16816.F32 R80, R172.reuse, R114, R80 ;  /* 0x00000072ac50723c */ /* 0x040fe20000001850 */
[----:B------:R-:W1:Y:S07]  /*9ca0*/  LDSM.16.MT88.4 R112, [R201+0x400] ;  /* 0x00040000c970783b */ /* 0x000e6e0000004200 */
[-C--:B---3--:R-:W-:Y:S04]  /*9cb0*/  HMMA.16816.F32 R84, R172, R108.reuse, R84 ;  /* 0x0000006cac54723c */ /* 0x088fe80000001854 */
[--C-:B--2---:R-:W-:Y:S01]  /*9cc0*/  FFMA.FTZ R105, R186, c[0x0][0x2d0], -R182.reuse ;  /* 0x0000b400ba697a23 */ /* 0x104fe200000108b6 */
[----:B------:R-:W-:Y:S03]  /*9cd0*/  MOV R238, R148 ;  /* 0x0000009400ee7202 */ /* 0x000fe60000000f00 */
[----:B------:R2:W3:Y:S01]  /*9ce0*/  MUFU.EX2 R157, R105 ;  /* 0x00000069009d7308 */ /* 0x0004e20000000800 */
[C---:B------:R-:W-:Y:S07]  /*9cf0*/  HMMA.16816.F32 R88, R176.reuse, R108, R88 ;  /* 0x0000006cb058723c */ /* 0x040fee0000001858 */
[----:B------:R-:W-:Y:S01]  /*9d00*/  F2FP.PACK_AB R108, R145, R150 ;  /* 0x00000096916c723e */ /* 0x000fe200000000ff */
[-C--:B------:R-:W-:Y:S04]  /*9d10*/  HMMA.16816.F32 R92, R176, R110.reuse, R92 ;  /* 0x0000006eb05c723c */ /* 0x080fe8000000185c */
[----:B------:R-:W-:Y:S03]  /*9d20*/  F2FP.PACK_AB R109, R146, R149 ;  /* 0x00000095926d723e */ /* 0x000fe600000000ff */
[----:B------:R-:W-:Y:S01]  /*9d30*/  MOV R178, R155 ;  /* 0x0000009b00b27202 */ /* 0x000fe20000000f00 */
[----:B------:R-:W-:Y:S04]  /*9d40*/  HMMA.16816.F32 R96, R172, R110, R96 ;  /* 0x0000006eac60723c */ /* 0x000fe80000001860 */
[----:B------:R-:W-:Y:S02]  /*9d50*/  MOV R179, R168 ;  /* 0x000000a800b37202 */ /* 0x000fe40000000f00 */
[----:B------:R-:W-:Y:S01]  /*9d60*/  MOV R168, R154 ;  /* 0x0000009a00a87202 */ /* 0x000fe20000000f00 */
[--C-:B--2---:R-:W-:Y:S01]  /*9d70*/  FFMA.FTZ R105, R187, c[0x0][0x2d0], -R182.reuse ;  /* 0x0000b400bb697a23 */ /* 0x104fe200000108b6 */
[----:B------:R-:W-:Y:S01]  /*9d80*/  F2FP.PACK_AB R110, R163, R159 ;  /* 0x0000009fa36e723e */ /* 0x000fe200000000ff */
[----:B------:R-:W-:Y:S03]  /*9d90*/  MUFU.EX2 R187, R137 ;  /* 0x0000008900bb7308 */ /* 0x000fe60000000800 */
[----:B------:R-:W-:Y:S02]  /*9da0*/  F2FP.PACK_AB R111, R164, R160 ;  /* 0x000000a0a46f723e */ /* 0x000fe400000000ff */
[----:B---3--:R-:W-:Y:S02]  /*9db0*/  F2FP.PACK_AB R116, R157, R148 ;  /* 0x000000949d74723e */ /* 0x008fe400000000ff */
[----:B------:R-:W-:Y:S02]  /*9dc0*/  F2FP.PACK_AB R172, R224, R223 ;  /* 0x000000dfe0ac723e */ /* 0x000fe400000000ff */
[----:B------:R-:W-:Y:S01]  /*9dd0*/  F2FP.PACK_AB R173, R194, R220 ;  /* 0x000000dcc2ad723e */ /* 0x000fe200000000ff */
[-C--:B-1----:R-:W-:Y:S01]  /*9de0*/  HMMA.16816.F32 R4, R108, R112.reuse, R4 ;  /* 0x000000706c04723c */ /* 0x082fe20000001804 */
[----:B------:R1:W-:Y:S04]  /*9df0*/  MUFU.EX2 R161, R105 ;  /* 0x0000006900a17308 */ /* 0x0003e80000000800 */
[----:B------:R-:W-:Y:S01]  /*9e00*/  MOV R244, R157 ;  /* 0x0000009d00f47202 */ /* 0x000fe20000000f00 */
[----:B-1----:R-:W-:Y:S05]  /*9e10*/  FFMA.FTZ R105, R188, c[0x0][0x2d0], -R182 ;  /* 0x0000b400bc697a23 */ /* 0x002fea00000108b6 */
[----:B------:R-:W-:Y:S10]  /*9e20*/  MUFU.EX2 R188, R136 ;  /* 0x0000008800bc7308 */ /* 0x000ff40000000800 */
[----:B------:R1:W2:Y:S02]  /*9e30*/  MUFU.EX2 R165, R105 ;  /* 0x0000006900a57308 */ /* 0x0002a40000000800 */
[--C-:B-1----:R-:W-:Y:S01]  /*9e40*/  FFMA.FTZ R105, R189, c[0x0][0x2d0], -R106.reuse ;  /* 0x0000b400bd697a23 */ /* 0x102fe2000001086a */
[----:B--2---:R-:W-:Y:S07]  /*9e50*/  F2FP.PACK_AB R118, R165, R161 ;  /* 0x000000a1a576723e */ /* 0x004fee00000000ff */
[----:B------:R-:W1:Y:S10]  /*9e60*/  MUFU.EX2 R189, R107 ;  /* 0x0000006b00bd7308 */ /* 0x000e740000000800 */
[----:B------:R2:W3:Y:S01]  /*9e70*/  MUFU.EX2 R147, R105 ;  /* 0x0000006900937308 */ /* 0x0004e20000000800 */
[----:B-1----:R-:W-:Y:S01]  /*9e80*/  F2FP.PACK_AB R176, R188, R189 ;  /* 0x000000bdbcb0723e */ /* 0x002fe200000000ff */
[----:B--2---:R-:W-:Y:S01]  /*9e90*/  FFMA.FTZ R105, R190, c[0x0][0x2d0], -R106 ;  /* 0x0000b400be697a23 */ /* 0x004fe2000001086a */
[----:B---3--:R-:W-:Y:S01]  /*9ea0*/  MOV R241, R147 ;  /* 0x0000009300f17202 */ /* 0x008fe20000000f00 */
[----:B----4-:R-:W-:Y:S01]  /*9eb0*/  FFMA.FTZ R141, R2, R141, R170 ;  /* 0x0000008d028d7223 */ /* 0x010fe200000100aa */
[----:B------:R-:W-:Y:S05]  /*9ec0*/  MOV R170, R152 ;  /* 0x0000009800aa7202 */ /* 0x000fea0000000f00 */
[----:B------:R1:W2:Y:S01]  /*9ed0*/  MUFU.EX2 R158, R105 ;  /* 0x00000069009e7308 */ /* 0x0002a20000000800 */
[----:B------:R-:W-:Y:S01]  /*9ee0*/  MOV R152, R135 ;  /* 0x0000008700987202 */ /* 0x000fe20000000f00 */
[----:B-----5:R-:W-:Y:S01]  /*9ef0*/  FFMA.FTZ R140, R0, R140, R252 ;  /* 0x0000008c008c7223 */ /* 0x020fe200000100fc */
[----:B------:R-:W-:Y:S01]  /*9f00*/  MOV R252, R151 ;  /* 0x0000009700fc7202 */ /* 0x000fe20000000f00 */
[--C-:B-1----:R-:W-:Y:S01]  /*9f10*/  FFMA.FTZ R105, R191, c[0x0][0x2d0], -R106.reuse ;  /* 0x0000b400bf697a23 */ /* 0x102fe2000001086a */
[----:B--2---:R-:W-:Y:S05]  /*9f20*/  F2FP.PACK_AB R117, R158, R147 ;  /* 0x000000939e75723e */ /* 0x004fea00000000ff */
[----:B------:R-:W-:Y:S01]  /*9f30*/  MUFU.EX2 R191, R144 ;  /* 0x0000009000bf7308 */ /* 0x000fe20000000800 */
[----:B------:R-:W-:Y:S09]  /*9f40*/  MOV R245, R158 ;  /* 0x0000009e00f57202 */ /* 0x000ff20000000f00 */
[----:B------:R1:W-:Y:S02]  /*9f50*/  MUFU.EX2 R162, R105 ;  /* 0x0000006900a27308 */ /* 0x0003e40000000800 */
[----:B-1----:R-:W-:Y:S08]  /*9f60*/  FFMA.FTZ R105, R192, c[0x0][0x2d0], -R106 ;  /* 0x0000b400c0697a23 */ /* 0x002ff0000001086a */
[----:B------:R-:W1:Y:S01]  /*9f70*/  MUFU.EX2 R192, R180 ;  /* 0x000000b400c07308 */ /* 0x000e620000000800 */
[----:B------:R-:W-:Y:S09]  /*9f80*/  FFMA.FTZ R3, R3, R171, R183 ;  /* 0x000000ab03037223 */ /* 0x000ff200000100b7 */
[----:B------:R2:W3:Y:S01]  /*9f90*/  MUFU.EX2 R166, R105 ;  /* 0x0000006900a67308 */ /* 0x0004e20000000800 */
[----:B------:R-:W-:Y:S01]  /*9fa0*/  FADD.FTZ R2, R169, R3 ;  /* 0x00000003a9027221 */ /* 0x000fe20000010000 */
[----:B------:R-:W-:Y:S01]  /*9fb0*/  MOV R169, R153 ;  /* 0x0000009900a97202 */ /* 0x000fe20000000f00 */
[----:B------:R-:W-:Y:S01]  /*9fc0*/  FFMA.FTZ R100, R100, R184, R185 ;  /* 0x000000b864647223 */ /* 0x000fe200000100b9 */
[----:B------:R-:W-:Y:S02]  /*9fd0*/  MOV R153, R134 ;  /* 0x0000008600997202 */ /* 0x000fe40000000f00 */
[----:B------:R-:W-:Y:S01]  /*9fe0*/  LDSM.16.MT88.4 R132, [R201+0x2800] ;  /* 0x00280000c984783b */ /* 0x000fe20000004200 */
[----:B------:R-:W-:Y:S02]  /*9ff0*/  FADD.FTZ R2, R169, R2 ;  /* 0x00000002a9027221 */ /* 0x000fe40000010000 */
[----:B------:R-:W-:Y:S01]  /*a000*/  FADD.FTZ R0, R153, R141 ;  /* 0x0000008d99007221 */ /* 0x000fe20000010000 */
[----:B------:R-:W-:Y:S01]  /*a010*/  MUFU.EX2 R185, R138 ;  /* 0x0000008a00b97308 */ /* 0x000fe20000000800 */
[----:B------:R-:W-:Y:S02]  /*a020*/  FADD.FTZ R142, R142, R100 ;  /* 0x000000648e8e7221 */ /* 0x000fe40000010000 */
[----:B------:R-:W-:Y:S01]  /*a030*/  FADD.FTZ R100, R152, R140 ;  /* 0x0000008c98647221 */ /* 0x000fe20000010000 */
[----:B-1----:R-:W-:Y:S01]  /*a040*/  F2FP.PACK_AB R174, R192, R193 ;  /* 0x000000c1c0ae723e */ /* 0x002fe200000000ff */
[----:B------:R-:W-:Y:S01]  /*a050*/  LDSM.16.MT88.4 R152, [R201+0x1c00] ;  /* 0x001c0000c998783b */ /* 0x000fe20000004200 */
[----:B------:R-:W-:Y:S04]  /*a060*/  FADD.FTZ R3, R170, R142 ;  /* 0x0000008eaa037221 */ /* 0x000fe80000010000 */
[----:B------:R1:W4:Y:S01]  /*a070*/  MUFU.EX2 R184, R139 ;  /* 0x0000008b00b87308 */ /* 0x0003220000000800 */
[----:B------:R-:W-:Y:S02]  /*a080*/  FADD.FTZ R3, R179, R3 ;  /* 0x00000003b3037221 */ /* 0x000fe40000010000 */
[--C-:B--2---:R-:W-:Y:S01]  /*a090*/  FFMA.FTZ R105, R225, c[0x0][0x2d0], -R181.reuse ;  /* 0x0000b400e1697a23 */ /* 0x104fe200000108b5 */
[----:B---3--:R-:W-:Y:S01]  /*a0a0*/  F2FP.PACK_AB R119, R166, R162 ;  /* 0x000000a2a677723e */ /* 0x008fe200000000ff */
[----:B------:R-:W-:Y:S05]  /*a0b0*/  FFMA.FTZ R181, R219, c[0x0][0x2d0], -R181 ;  /* 0x0000b400dbb57a23 */ /* 0x000fea00000108b5 */
[----:B------:R2:W-:Y:S01]  /*a0c0*/  MUFU.EX2 R247, R105 ;  /* 0x0000006900f77308 */ /* 0x0005e20000000800 */
[C---:B------:R-:W-:Y:S08]  /*a0d0*/  HMMA.16816.F32 R8, R116.reuse, R112, R8 ;  /* 0x000000707408723c */ /* 0x040ff00000001808 */
[-C--:B------:R-:W-:Y:S01]  /*a0e0*/  HMMA.16816.F32 R12, R116, R114.reuse, R12 ;  /* 0x00000072740c723c */ /* 0x080fe2000000180c */
[----:B------:R3:W-:Y:S01]  /*a0f0*/  MUFU.EX2 R225, R128 ;  /* 0x0000008000e17308 */ /* 0x0007e20000000800 */
[----:B-1----:R-:W-:Y:S02]  /*a100*/  LDSM.16.MT88.4 R136, [R202+0xc00] ;  /* 0x000c0000ca88783b */ /* 0x002fe40000004200 */
[----:B----4-:R-:W-:Y:S04]  /*a110*/  F2FP.PACK_AB R177, R184, R185 ;  /* 0x000000b9b8b1723e */ /* 0x010fe800000000ff */
[C---:B------:R-:W-:Y:S03]  /*a120*/  HMMA.16816.F32 R16, R108.reuse, R114, R16 ;  /* 0x000000726c10723c */ /* 0x040fe60000001810 */
[----:B------:R-:W1:Y:S01]  /*a130*/  MUFU.EX2 R190, R181 ;  /* 0x000000b500be7308 */ /* 0x000e620000000800 */
[----:B------:R-:W4:Y:S01]  /*a140*/  LDSM.16.MT88.4 R112, [R201+0x1400] ;  /* 0x00140000c970783b */ /* 0x000f220000004200 */
[--C-:B--2---:R-:W-:Y:S01]  /*a150*/  FFMA.FTZ R105, R234, c[0x0][0x2d0], -R182.reuse ;  /* 0x0000b400ea697a23 */ /* 0x104fe200000108b6 */
[----:B------:R-:W-:Y:S02]  /*a160*/  MOV R234, R166 ;  /* 0x000000a600ea7202 */ /* 0x000fe40000000f00 */
[-C--:B------:R-:W-:Y:S05]  /*a170*/  HMMA.16816.F32 R20, R108, R120.reuse, R20 ;  /* 0x000000786c14723c */ /* 0x080fea0000001814 */
[----:B------:R2:W-:Y:S03]  /*a180*/  MUFU.EX2 R199, R105 ;  /* 0x0000006900c77308 */ /* 0x0005e60000000800 */
[C---:B------:R-:W-:Y:S01]  /*a190*/  HMMA.16816.F32 R24, R116.reuse, R120, R24 ;  /* 0x000000787418723c */ /* 0x040fe20000001818 */
[----:B---3--:R-:W-:Y:S07]  /*a1a0*/  LDSM.16.MT88.4 R128, [R201+0x1800] ;  /* 0x00180000c980783b */ /* 0x008fee0000004200 */
[-C--:B------:R-:W-:Y:S04]  /*a1b0*/  HMMA.16816.F32 R28, R116, R122.reuse, R28 ;  /* 0x0000007a741c723c */ /* 0x080fe8000000181c */
[----:B-1----:R-:W-:Y:S04]  /*a1c0*/  F2FP.PACK_AB R175, R190, R191 ;  /* 0x000000bfbeaf723e */ /* 0x002fe800000000ff */
[C---:B------:R-:W-:Y:S01]  /*a1d0*/  HMMA.16816.F32 R32, R108.reuse, R122, R32 ;  /* 0x0000007a6c20723c */ /* 0x040fe20000001820 */
[----:B------:R-:W1:Y:S03]  /*a1e0*/  LDSM.16.MT88.4 R120, [R202+0x1400] ;  /* 0x00140000ca78783b */ /* 0x000e660000004200 */
[--C-:B--2---:R-:W-:Y:S01]  /*a1f0*/  FFMA.FTZ R105, R233, c[0x0][0x2d0], -R182.reuse ;  /* 0x0000b400e9697a23 */ /* 0x104fe200000108b6 */
[----:B------:R-:W-:Y:S03]  /*a200*/  MOV R233, R165 ;  /* 0x000000a500e97202 */ /* 0x000fe60000000f00 */
[----:B------:R2:W3:Y:S01]  /*a210*/  MUFU.EX2 R219, R105 ;  /* 0x0000006900db7308 */ /* 0x0004e20000000800 */
[-C--:B----4-:R-:W-:Y:S08]  /*a220*/  HMMA.16816.F32 R36, R108, R112.reuse, R36 ;  /* 0x000000706c24723c */ /* 0x090ff00000001824 */
[C---:B------:R-:W-:Y:S08]  /*a230*/  HMMA.16816.F32 R40, R116.reuse, R112, R40 ;  /* 0x000000707428723c */ /* 0x040ff00000001828 */
[-C--:B------:R-:W-:Y:S04]  /*a240*/  HMMA.16816.F32 R44, R116, R114.reuse, R44 ;  /* 0x00000072742c723c */ /* 0x080fe8000000182c */
[--C-:B--2---:R-:W-:Y:S01]  /*a250*/  FFMA.FTZ R105, R232, c[0x0][0x2d0], -R182.reuse ;  /* 0x0000b400e8697a23 */ /* 0x104fe200000108b6 */
[----:B------:R-:W-:Y:S03]  /*a260*/  MOV R232, R164 ;  /* 0x000000a400e87202 */ /* 0x000fe60000000f00 */
[C---:B------:R-:W-:Y:S01]  /*a270*/  HMMA.16816.F32 R48, R108.reuse, R114, R48 ;  /* 0x000000726c30723c */ /* 0x040fe20000001830 */
[----:B------:R2:W-:Y:S01]  /*a280*/  MUFU.EX2 R221, R105 ;  /* 0x0000006900dd7308 */ /* 0x0005e20000000800 */
[----:B------:R-:W4:Y:S06]  /*a290*/  LDSM.16.MT88.4 R112, [R201+0x2400] ;  /* 0x00240000c970783b */ /* 0x000f2c0000004200 */
[-C--:B-1----:R-:W-:Y:S08]  /*a2a0*/  HMMA.16816.F32 R52, R108, R120.reuse, R52 ;  /* 0x000000786c34723c */ /* 0x082ff00000001834 */
[C---:B------:R-:W-:Y:S08]  /*a2b0*/  HMMA.16816.F32 R56, R116.reuse, R120, R56 ;  /* 0x000000787438723c */ /* 0x040ff00000001838 */
[-C--:B------:R-:W-:Y:S04]  /*a2c0*/  HMMA.16816.F32 R60, R116, R122.reuse, R60 ;  /* 0x0000007a743c723c */ /* 0x080fe8000000183c */
[--C-:B--2---:R-:W-:Y:S01]  /*a2d0*/  FFMA.FTZ R105, R231, c[0x0][0x2d0], -R182.reuse ;  /* 0x0000b400e7697a23 */ /* 0x104fe200000108b6 */
[----:B------:R-:W-:Y:S01]  /*a2e0*/  MOV R231, R163 ;  /* 0x000000a300e77202 */ /* 0x000fe20000000f00 */
[----:B------:R-:W-:Y:S01]  /*a2f0*/  FFMA.FTZ R182, R243, c[0x0][0x2d0], -R182 ;  /* 0x0000b400f3b67a23 */ /* 0x000fe200000108b6 */
[----:B------:R-:W-:Y:S01]  /*a300*/  MOV R243, R145 ;  /* 0x0000009100f37202 */ /* 0x000fe20000000f00 */
[C---:B------:R-:W-:Y:S01]  /*a310*/  HMMA.16816.F32 R64, R108.reuse, R122, R64 ;  /* 0x0000007a6c40723c */ /* 0x040fe20000001840 */
[----:B------:R1:W2:Y:S01]  /*a320*/  MUFU.EX2 R222, R105 ;  /* 0x0000006900de7308 */ /* 0x0002a20000000800 */
[----:B------:R-:W5:Y:S06]  /*a330*/  LDSM.16.MT88.4 R120, [R202+0x2400] ;  /* 0x00240000ca78783b */ /* 0x000f6c0000004200 */
[-C--:B----4-:R-:W-:Y:S03]  /*a340*/  HMMA.16816.F32 R68, R108, R112.reuse, R68 ;  /* 0x000000706c44723c */ /* 0x090fe60000001844 */
[----:B------:R4:W-:Y:S05]  /*a350*/  MUFU.EX2 R186, R182 ;  /* 0x000000b600ba7308 */ /* 0x0009ea0000000800 */
[C---:B------:R-:W-:Y:S04]  /*a360*/  HMMA.16816.F32 R72, R116.reuse, R112, R72 ;  /* 0x000000707448723c */ /* 0x040fe80000001848 */
[--C-:B-1----:R-:W-:Y:S04]  /*a370*/  FFMA.FTZ R105, R236, c[0x0][0x2d0], -R106.reuse ;  /* 0x0000b400ec697a23 */ /* 0x102fe8000001086a */
[-C--:B------:R-:W-:Y:S01]  /*a380*/  HMMA.16816.F32 R76, R116, R114.reuse, R76 ;  /* 0x00000072744c723c */ /* 0x080fe2000000184c */
[----:B------:R1:W-:Y:S03]  /*a390*/  MUFU.EX2 R198, R105 ;  /* 0x0000006900c67308 */ /* 0x0003e60000000800 */
[----:B------:R-:W-:Y:S04]  /*a3a0*/  MOV R236, R162 ;  /* 0x000000a200ec7202 */ /* 0x000fe80000000f00 */
[C---:B------:R-:W-:Y:S01]  /*a3b0*/  HMMA.16816.F32 R80, R108.reuse, R114, R80 ;  /* 0x000000726c50723c */ /* 0x040fe20000001850 */
[----:B------:R-:W2:Y:S07]  /*a3c0*/  LDSM.16.MT88.4 R112, [R201+0x800] ;  /* 0x00080000c970783b */ /* 0x000eae0000004200 */
[-C--:B-----5:R-:W-:Y:S01]  /*a3d0*/  HMMA.16816.F32 R84, R108, R120.reuse, R84 ;  /* 0x000000786c54723c */ /* 0x0a0fe20000001854 */
[----:B----4-:R-:W-:Y:S07]  /*a3e0*/  LDSM.16.MT88.4 R180, [R201+0x2c00] ;  /* 0x002c0000c9b4783b */ /* 0x010fee0000004200 */
[C---:B------:R-:W-:Y:S04]  /*a3f0*/  HMMA.16816.F32 R88, R116.reuse, R120, R88 ;  /* 0x000000787458723c */ /* 0x040fe80000001858 */
[--C-:B-1----:R-:W-:Y:S01]  /*a400*/  FFMA.FTZ R105, R237, c[0x0][0x2d0], -R106.reuse ;  /* 0x0000b400ed697a23 */ /* 0x102fe2000001086a */
[----:B------:R-:W-:Y:S03]  /*a410*/  MOV R237, R161 ;  /* 0x000000a100ed7202 */ /* 0x000fe60000000f00 */
[-C--:B------:R-:W-:Y:S01]  /*a420*/  HMMA.16816.F32 R92, R116, R122.reuse, R92 ;  /* 0x0000007a745c723c */ /* 0x080fe2000000185c */
[----:B------:R1:W4:Y:S06]  /*a430*/  MUFU.EX2 R196, R105 ;  /* 0x0000006900c47308 */ /* 0x00032c0000000800 */
[----:B---3--:R-:W-:Y:S01]  /*a440*/  F2FP.PACK_AB R116, R219, R199 ;  /* 0x000000c7db74723e */ /* 0x008fe200000000ff */
[----:B------:R-:W-:Y:S01]  /*a450*/  HMMA.16816.F32 R96, R108, R122, R96 ;  /* 0x0000007a6c60723c */ /* 0x000fe20000001860 */
[----:B------:R-:W3:Y:S03]  /*a460*/  LDSM.16.MT88.4 R120, [R202+0x1800] ;  /* 0x00180000ca78783b */ /* 0x000ee60000004200 */
[----:B--2---:R-:W-:Y:S03]  /*a470*/  F2FP.PACK_AB R118, R222, R221 ;  /* 0x000000ddde76723e */ /* 0x004fe600000000ff */
[----:B------:R-:W-:Y:S02]  /*a480*/  F2FP.PACK_AB R108, R251, R250 ;  /* 0x000000fafb6c723e */ /* 0x000fe400000000ff */
[----:B------:R-:W-:Y:S03]  /*a490*/  F2FP.PACK_AB R109, R226, R247 ;  /* 0x000000f7e26d723e */ /* 0x000fe600000000ff */
[----:B------:R-:W-:Y:S02]  /*a4a0*/  F2FP.PACK_AB R110, R249, R227 ;  /* 0x000000e3f96e723e */ /* 0x000fe400000000ff */
[----:B------:R-:W-:Y:S01]  /*a4b0*/  F2FP.PACK_AB R111, R225, R248 ;  /* 0x000000f8e16f723e */ /* 0x000fe200000000ff */
[--C-:B-1----:R-:W-:Y:S01]  /*a4c0*/  FFMA.FTZ R105, R240, c[0x0][0x2d0], -R106.reuse ;  /* 0x0000b400f0697a23 */ /* 0x102fe2000001086a */
[----:B----4-:R-:W-:Y:S02]  /*a4d0*/  F2FP.PACK_AB R117, R196, R198 ;  /* 0x000000c6c475723e */ /* 0x010fe400000000ff */
[----:B------:R-:W-:Y:S03]  /*a4e0*/  MOV R240, R160 ;  /* 0x000000a000f07202 */ /* 0x000fe60000000f00 */
[-C--:B------:R-:W-:Y:S01]  /*a4f0*/  HMMA.16816.F32 R4, R108, R112.reuse, R4 ;  /* 0x000000706c04723c */ /* 0x080fe20000001804 */
[----:B------:R1:W-:Y:S02]  /*a500*/  MUFU.EX2 R197, R105 ;  /* 0x0000006900c57308 */ /* 0x0003e40000000800 */
[--C-:B-1----:R-:W-:Y:S01]  /*a510*/  FFMA.FTZ R105, R242, c[0x0][0x2d0], -R106.reuse ;  /* 0x0000b400f2697a23 */ /* 0x102fe2000001086a */
[----:B------:R-:W-:Y:S07]  /*a520*/  MOV R242, R146 ;  /* 0x0000009200f27202 */ /* 0x000fee0000000f00 */
[----:B------:R-:W1:Y:S02]  /*a530*/  MUFU.EX2 R195, R105 ;  /* 0x0000006900c37308 */ /* 0x000e640000000800 */
[----:B-1----:R-:W-:Y:S01]  /*a540*/  F2FP.PACK_AB R119, R195, R197 ;  /* 0x000000c5c377723e */ /* 0x002fe200000000ff */
[--C-:B------:R-:W-:Y:S01]  /*a550*/  FFMA.FTZ R105, R235, c[0x0][0x2d0], -R106.reuse ;  /* 0x0000b400eb697a23 */ /* 0x100fe2000001086a */
[----:B------:R-:W-:Y:S01]  /*a560*/  MOV R235, R149 ;  /* 0x0000009500eb7202 */ /* 0x000fe20000000f00 */
[----:B------:R-:W-:Y:S01]  /*a570*/  FFMA.FTZ R106, R229, c[0x0][0x2d0], -R106 ;  /* 0x0000b400e56a7a23 */ /* 0x000fe2000001086a */
[----:B------:R-:W-:Y:S04]  /*a580*/  MOV R229, R150 ;  /* 0x0000009600e57202 */ /* 0x000fe80000000f00 */
[----:B------:R1:W-:Y:S01]  /*a590*/  MUFU.EX2 R107, R105 ;  /* 0x00000069006b7308 */ /* 0x0003e20000000800 */
[C---:B------:R-:W-:Y:S04]  /*a5a0*/  HMMA.16816.F32 R8, R116.reuse, R112, R8 ;  /* 0x000000707408723c */ /* 0x040fe80000001808 */
[----:B------:R-:W-:Y:S04]  /*a5b0*/  FADD.FTZ R3, R229, R3 ;  /* 0x00000003e5037221 */ /* 0x000fe80000010000 */
[-C--:B------:R-:W-:Y:S01]  /*a5c0*/  HMMA.16816.F32 R12, R116, R114.reuse, R12 ;  /* 0x00000072740c723c */ /* 0x080fe2000000180c */
[----:B------:R-:W2:Y:S03]  /*a5d0*/  MUFU.EX2 R106, R106 ;  /* 0x0000006a006a7308 */ /* 0x000ea60000000800 */
[----:B------:R-:W-:Y:S04]  /*a5e0*/  FADD.FTZ R3, R243, R3 ;  /* 0x00000003f3037221 */ /* 0x000fe80000010000 */
[C---:B------:R-:W-:Y:S01]  /*a5f0*/  HMMA.16816.F32 R16, R108.reuse, R114, R16 ;  /* 0x000000726c10723c */ /* 0x040fe20000001810 */
[----:B------:R-:W4:Y:S03]  /*a600*/  LDSM.16.MT88.4 R112, [R202+0x2800] ;  /* 0x00280000ca70783b */ /* 0x000f260000004200 */
[----:B-1----:R-:W-:Y:S04]  /*a610*/  FADD.FTZ R105, R168, R0 ;  /* 0x00000000a8697221 */ /* 0x002fe80000010000 */
[-C--:B------:R-:W-:Y:S01]  /*a620*/  HMMA.16816.F32 R20, R108, R124.reuse, R20 ;  /* 0x0000007c6c14723c */ /* 0x080fe20000001814 */
[----:B------:R-:W-:Y:S03]  /*a630*/  LDSM.16.MT88.4 R168, [R202+0x1c00] ;  /* 0x001c0000caa8783b */ /* 0x000fe60000004200 */
[----:B------:R-:W-:Y:S01]  /*a640*/  FADD.FTZ R0, R178, R100 ;  /* 0x00000064b2007221 */ /* 0x000fe20000010000 */
[----:B------:R-:W-:Y:S01]  /*a650*/  F2FP.PACK_AB R178, R186, R187 ;  /* 0x000000bbbab2723e */ /* 0x000fe200000000ff */
[----:B------:R-:W-:Y:S01]  /*a660*/  FADD.FTZ R100, R167, R2 ;  /* 0x00000002a7647221 */ /* 0x000fe20000010000 */
[----:B------:R-:W-:Y:S01]  /*a670*/  MOV R2, R156 ;  /* 0x0000009c00027202 */ /* 0x000fe20000000f00 */
[C---:B------:R-:W-:Y:S04]  /*a680*/  HMMA.16816.F32 R24, R116.reuse, R124, R24 ;  /* 0x0000007c7418723c */ /* 0x040fe80000001818 */
[----:B--2---:R-:W-:Y:S01]  /*a690*/  F2FP.PACK_AB R179, R106, R107 ;  /* 0x0000006b6ab3723e */ /* 0x004fe200000000ff */
[----:B------:R-:W-:Y:S01]  /*a6a0*/  FADD.FTZ R2, R2, R105 ;  /* 0x0000006902027221 */ /* 0x000fe20000010000 */
[----:B------:R-:W-:Y:S01]  /*a6b0*/  MOV R105, R103 ;  /* 0x0000006700697202 */ /* 0x000fe20000000f00 */
[----:B------:R-:W-:Y:S01]  /*a6c0*/  FADD.FTZ R0, R252, R0 ;  /* 0x00000000fc007221 */ /* 0x000fe20000010000 */
[-C--:B------:R-:W-:Y:S08]  /*a6d0*/  HMMA.16816.F32 R28, R116, R126.reuse, R28 ;  /* 0x0000007e741c723c */ /* 0x080ff0000000181c */
[C---:B------:R-:W-:Y:S08]  /*a6e0*/  HMMA.16816.F32 R32, R108.reuse, R126, R32 ;  /* 0x0000007e6c20723c */ /* 0x040ff00000001820 */
[-C--:B------:R-:W-:Y:S08]  /*a6f0*/  HMMA.16816.F32 R36, R108, R128.reuse, R36 ;  /* 0x000000806c24723c */ /* 0x080ff00000001824 */
[C---:B------:R-:W-:Y:S08]  /*a700*/  HMMA.16816.F32 R40, R116.reuse, R128, R40 ;  /* 0x000000807428723c */ /* 0x040ff00000001828 */
[-C--:B------:R-:W-:Y:S08]  /*a710*/  HMMA.16816.F32 R44, R116, R130.reuse, R44 ;  /* 0x00000082742c723c */ /* 0x080ff0000000182c */
[C---:B------:R-:W-:Y:S08]  /*a720*/  HMMA.16816.F32 R48, R108.reuse, R130, R48 ;  /* 0x000000826c30723c */ /* 0x040ff00000001830 */
[-C--:B---3--:R-:W-:Y:S08]  /*a730*/  HMMA.16816.F32 R52, R108, R120.reuse, R52 ;  /* 0x000000786c34723c */ /* 0x088ff00000001834 */
[C---:B------:R-:W-:Y:S08]  /*a740*/  HMMA.16816.F32 R56, R116.reuse, R120, R56 ;  /* 0x000000787438723c */ /* 0x040ff00000001838 */
[-C--:B------:R-:W-:Y:S08]  /*a750*/  HMMA.16816.F32 R60, R116, R122.reuse, R60 ;  /* 0x0000007a743c723c */ /* 0x080ff0000000183c */
[C---:B------:R-:W-:Y:S01]  /*a760*/  HMMA.16816.F32 R64, R108.reuse, R122, R64 ;  /* 0x0000007a6c40723c */ /* 0x040fe20000001840 */
[----:B------:R-:W1:Y:S07]  /*a770*/  LDSM.16.MT88.4 R120, [R201+0xc00] ;  /* 0x000c0000c978783b */ /* 0x000e6e0000004200 */
[-C--:B------:R-:W-:Y:S08]  /*a780*/  HMMA.16816.F32 R68, R108, R132.reuse, R68 ;  /* 0x000000846c44723c */ /* 0x080ff00000001844 */
[C---:B------:R-:W-:Y:S08]  /*a790*/  HMMA.16816.F32 R72, R116.reuse, R132, R72 ;  /* 0x000000847448723c */ /* 0x040ff00000001848 */
[-C--:B------:R-:W-:Y:S08]  /*a7a0*/  HMMA.16816.F32 R76, R116, R134.reuse, R76 ;  /* 0x00000086744c723c */ /* 0x080ff0000000184c */
[C---:B------:R-:W-:Y:S08]  /*a7b0*/  HMMA.16816.F32 R80, R108.reuse, R134, R80 ;  /* 0x000000866c50723c */ /* 0x040ff00000001850 */
[-C--:B----4-:R-:W-:Y:S08]  /*a7c0*/  HMMA.16816.F32 R84, R108, R112.reuse, R84 ;  /* 0x000000706c54723c */ /* 0x090ff00000001854 */
[C---:B------:R-:W-:Y:S08]  /*a7d0*/  HMMA.16816.F32 R88, R116.reuse, R112, R88 ;  /* 0x000000707458723c */ /* 0x040ff00000001858 */
[-C--:B------:R-:W-:Y:S08]  /*a7e0*/  HMMA.16816.F32 R92, R116, R114.reuse, R92 ;  /* 0x00000072745c723c */ /* 0x080ff0000000185c */
[----:B------:R-:W-:Y:S08]  /*a7f0*/  HMMA.16816.F32 R96, R108, R114, R96 ;  /* 0x000000726c60723c */ /* 0x000ff00000001860 */
[-C--:B-1----:R-:W-:Y:S01]  /*a800*/  HMMA.16816.F32 R108, R172, R120.reuse, R4 ;  /* 0x00000078ac6c723c */ /* 0x082fe20000001804 */
[----:B------:R-:W1:Y:S07]  /*a810*/  LDSM.16.MT88.4 R4, [R202+0x2c00] ;  /* 0x002c0000ca04783b */ /* 0x000e6e0000004200 */
[C---:B------:R-:W-:Y:S07]  /*a820*/  HMMA.16816.F32 R112, R176.reuse, R120, R8 ;  /* 0x00000078b070723c */ /* 0x040fee0000001808 */
[----:B------:R-:W-:Y:S01]  /*a830*/  FADD.FTZ R10, R235, R100 ;  /* 0x00000064eb0a7221 */ /* 0x000fe20000010000 */
[-C--:B------:R-:W-:Y:S01]  /*a840*/  HMMA.16816.F32 R116, R176, R122.reuse, R12 ;  /* 0x0000007ab074723c */ /* 0x080fe2000000180c */
[----:B------:R-:W2:Y:S03]  /*a850*/  LDL R12, [R1+0x1c] ;  /* 0x00001c00010c7983 */ /* 0x000ea60000100800 */
[----:B------:R-:W-:Y:S01]  /*a860*/  FADD.FTZ R9, R238, R2 ;  /* 0x00000002ee097221 */ /* 0x000fe20000010000 */
[----:B------:R-:W-:Y:S01]  /*a870*/  MOV R100, R104 ;  /* 0x0000006800647202 */ /* 0x000fe20000000f00 */
        /* <DEDUP_REMOVED lines=38> */
[----:B------:R-:W-:Y:S01]  /*aae0*/  FADD.FTZ R8, R225, R3 ;  /* 0x00000003e1087221 */ /* 0x000fe20000010000 */
[----:B------:R-:W-:Y:S01]  /*aaf0*/  IADD3 R225, R239, -0x1, RZ ;  /* 0xffffffffefe17810 */ /* 0x000fe20007ffe0ff */
[----:B------:R-:W-:Y:S02]  /*ab00*/  FADD.FTZ R3, R223, R9 ;  /* 0x00000009df037221 */ /* 0x000fe40000010000 */
[-C--:B------:R-:W-:Y:S08]  /*ab10*/  HMMA.16816.F32 R68, R172, R180.reuse, R68 ;  /* 0x000000b4ac44723c */ /* 0x080ff00000001844 */
[C---:B------:R-:W-:Y:S08]  /*ab20*/  HMMA.16816.F32 R72, R176.reuse, R180, R72 ;  /* 0x000000b4b048723c */ /* 0x040ff00000001848 */
[-C--:B------:R-:W-:Y:S08]  /*ab30*/  HMMA.16816.F32 R76, R176, R182.reuse, R76 ;  /* 0x000000b6b04c723c */ /* 0x080ff0000000184c */
[C---:B------:R-:W-:Y:S08]  /*ab40*/  HMMA.16816.F32 R80, R172.reuse, R182, R80 ;  /* 0x000000b6ac50723c */ /* 0x040ff00000001850 */
[-C--:B-1----:R-:W-:Y:S08]  /*ab50*/  HMMA.16816.F32 R84, R172, R4.reuse, R84 ;  /* 0x00000004ac54723c */ /* 0x082ff00000001854 */
        /* <DEDUP_REMOVED lines=26> */
[----:B--2---:R-:W-:Y:S02]  /*ad00*/  ISETP.GT.AND P0, PT, R239, R12, PT ;  /* 0x0000000cef00720c */ /* 0x004fe40003f04270 */
[----:B------:R-:W-:Y:S11]  /*ad10*/  MOV R239, R225 ;  /* 0x000000e100ef7202 */ /* 0x000ff60000000f00 */
[----:B-1----:R-:W-:-:S05]  /*ad20*/  @P0 BRA `(.L_x_624) ;  /* 0xffffb50000000947 */ /* 0x002fca000383ffff */
.L_x_613:
[----:B------:R-:W-:-:S13]  /*ad30*/  ISETP.GE.AND P0, PT, R225, RZ, PT ;  /* 0x000000ffe100720c */ /* 0x000fda0003f06270 */
[----:B------:R-:W-:Y:S05]  /*ad40*/  @!P0 BRA `(.L_x_625) ;  /* 0x0000410000008947 */ /* 0x000fea0003800000 */
[----:B------:R-:W-:Y:S01]  /*ad50*/  IMAD.MOV.U32 R100, RZ, RZ, R103 ;  /* 0x000000ffff647224 */ /* 0x000fe200078e0067 */
[----:B------:R-:W-:Y:S01]  /*ad60*/  MOV R106, R101 ;  /* 0x00000065006a7202 */ /* 0x000fe20000000f00 */
[----:B-1----:R-:W-:Y:S01]  /*ad70*/  IMAD.MOV.U32 R0, RZ, RZ, R104 ;  /* 0x000000ffff007224 */ /* 0x002fe200078e0068 */
[----:B------:R-:W-:Y:S02]  /*ad80*/  MOV R105, R102 ;  /* 0x0000006600697202 */ /* 0x000fe40000000f00 */
.L_x_632:
[----:B------:R-:W2:Y:S01]  /*ad90*/  LDL.64 R6, [R1+0x48] ;  /* 0x0000480001067983 */ /* 0x000ea20000100a00 */
[----:B------:R-:W-:Y:S04]  /*ada0*/  DEPBAR.LE SB0, 0x0 ;  /* 0x000080000000791a */ /* 0x000fe80000000000 */
[----:B------:R-:W3:Y:S01]  /*adb0*/  LDL R5, [R1+0x54] ;  /* 0x0000540001057983 */ /* 0x000ee20000100800 */
[----:B------:R-:W-:Y:S01]  /*adc0*/  WARPSYNC 0xffffffff ;  /* 0xffffffff00007948 */ /* 0x000fe20003800000 */
[----:B------:R-:W-:Y:S01]  /*add0*/  SHF.R.S32.HI R4, RZ, 0x1f, R230 ;  /* 0x0000001fff047819 */ /* 0x000fe200000114e6 */
[----:B------:R-:W-:Y:S01]  /*ade0*/  IMAD.WIDE.U32 R2, R230, c[0x0][0x208], RZ ;  /* 0x00008200e6027a25 */ /* 0x000fe200078e00ff */
[----:B------:R-:W-:Y:S01]  /*adf0*/  BAR.SYNC.DEFER_BLOCKING 0x0 ;  /* 0x0000000000007b1d */ /* 0x000fe20000010000 */
[----:B------:R-:W-:Y:S02]  /*ae00*/  SHF.R.S32.HI R53, RZ, 0x1f, R228 ;  /* 0x0000001fff357819 */ /* 0x000fe400000114e4 */
[----:B------:R-:W-:Y:S01]  /*ae10*/  IMAD R4, R4, c[0x0][0x208], RZ ;  /* 0x0000820004047a24 */ /* 0x000fe200078e02ff */
[C---:B------:R-:W-:Y:S01]  /*ae20*/  IADD3 R8, R217.reuse, 0x40, RZ ;  /* 0x00000040d9087810 */ /* 0x040fe20007ffe0ff */
[----:B------:R-:W-:Y:S02]  /*ae30*/  IMAD.SHL.U32 R47, R217, 0x2, RZ ;  /* 0x00000002d92f7824 */ /* 0x000fe400078e00ff */
[----:B------:R-:W-:Y:S02]  /*ae40*/  IMAD R4, R230, c[0x0][0x20c], R4 ;  /* 0x00008300e6047a24 */ /* 0x000fe400078e0204 */
[----:B------:R-:W-:Y:S02]  /*ae50*/  IMAD R53, R53, c[0x0][0x218], RZ ;  /* 0x0000860035357a24 */ /* 0x000fe400078e02ff */
[----:B------:R-:W-:Y:S02]  /*ae60*/  IMAD.IADD R3, R3, 0x1, R4 ;  /* 0x0000000103037824 */ /* 0x000fe400078e0204 */
[C---:B------:R-:W-:Y:S02]  /*ae70*/  IMAD R53, R228.reuse, c[0x0][0x21c], R53 ;  /* 0x00008700e4357a24 */ /* 0x040fe400078e0235 */
[----:B------:R-:W-:Y:S04]  /*ae80*/  IMAD.WIDE.U32 R2, R228, c[0x0][0x218], R2 ;  /* 0x00008600e4027a25 */ /* 0x000fe800078e0002 */
[----:B------:R-:W-:Y:S01]  /*ae90*/  IMAD.SHL.U32 R55, R8, 0x2, RZ ;  /* 0x0000000208377824 */ /* 0x000fe200078e00ff */
[----:B------:R1:W4:Y:S04]  /*aea0*/  LDSM.16.M88.4 R64, [R203] ;  /* 0x00000000cb40783b */ /* 0x0003280000000200 */
[----:B------:R1:W1:Y:S04]  /*aeb0*/  LDSM.16.M88.4 R60, [R203+0x1000] ;  /* 0x00100000cb3c783b */ /* 0x0002680000000200 */
        /* <DEDUP_REMOVED lines=10> */
[----:B--2---:R-:W-:Y:S02]  /*af60*/  IADD3 R2, P0, R6, R2, RZ ;  /* 0x0000000206027210 */ /* 0x004fe40007f1e0ff */
[C---:B------:R-:W-:Y:S02]  /*af70*/  IADD3 R7, R217.reuse, 0x20, RZ ;  /* 0x00000020d9077810 */ /* 0x040fe40007ffe0ff */
[----:B------:R-:W-:Y:S02]  /*af80*/  IADD3 R6, R217, 0x20, RZ ;  /* 0x00000020d9067810 */ /* 0x000fe40007ffe0ff */
[----:B---3--:R-:W-:Y:S02]  /*af90*/  IADD3.X R53, R5, R3, R53, P0, !PT ;  /* 0x0000000305357210 */ /* 0x008fe400007fe435 */
[C---:B------:R-:W-:Y:S01]  /*afa0*/  IADD3 R5, R217.reuse, 0x40, RZ ;  /* 0x00000040d9057810 */ /* 0x040fe20007ffe0ff */
[----:B------:R-:W-:Y:S01]  /*afb0*/  IMAD.SHL.U32 R45, R6, 0x2, RZ ;  /* 0x00000002062d7824 */ /* 0x000fe200078e00ff */
[----:B------:R-:W-:Y:S02]  /*afc0*/  LEA R52, P0, R2, c[0x0][0x1f8], 0x1 ;  /* 0x00007e0002347a11 */ /* 0x000fe400078008ff */
[----:B------:R-:W-:Y:S02]  /*afd0*/  SHF.R.S32.HI R5, RZ, 0x1f, R5 ;  /* 0x0000001fff057819 */ /* 0x000fe40000011405 */
[----:B------:R-:W-:Y:S02]  /*afe0*/  SHF.R.S32.HI R7, RZ, 0x1f, R7 ;  /* 0x0000001fff077819 */ /* 0x000fe40000011407 */
[----:B------:R-:W-:Y:S02]  /*aff0*/  SHF.L.U64.HI R54, R8, 0x1, R5 ;  /* 0x0000000108367819 */ /* 0x000fe40000010205 */
[----:B------:R-:W-:Y:S02]  /*b000*/  SHF.R.S32.HI R5, RZ, 0x1f, R217 ;  /* 0x0000001fff057819 */ /* 0x000fe400000114d9 */
[----:B------:R-:W-:Y:S02]  /*b010*/  LEA.HI.X R53, R2, c[0x0][0x1fc], R53, 0x1, P0 ;  /* 0x00007f0002357a11 */ /* 0x000fe400000f0c35 */
[----:B------:R-:W-:Y:S02]  /*b020*/  SHF.L.U64.HI R39, R6, 0x1, R7 ;  /* 0x0000000106277819 */ /* 0x000fe40000010207 */
[----:B------:R-:W-:Y:S01]  /*b030*/  SHF.L.U64.HI R38, R217, 0x1, R5 ;  /* 0x00000001d9267819 */ /* 0x000fe20000010205 */
[----:B------:R-:W-:-:S05]  /*b040*/  BRA.DIV ~URZ, `(.L_x_626) ;  /* 0x000090727f007947 */ /* 0x000fca000b800000 */
[----:B-1--4-:R1:W2:Y:S02]  /*b050*/  SHFL.IDX PT, R3, R53, RZ, 0x1c1f ;  /* 0x001c1fff35037589 */ /* 0x0122a400000e0000 */
.L_x_681:
[-C--:B------:R-:W-:Y:S01]  /*b060*/  HMMA.16816.F32 R4, R64, R16.reuse, RZ ;  /* 0x000000104004723c */ /* 0x080fe200000018ff */
[----:B------:R-:W3:Y:S01]  /*b070*/  SHFL.IDX PT, R2, R52, RZ, 0x1c1f ;  /* 0x001c1fff34027589 */ /* 0x000ee200000e0000 */
[----:B------:R-:W-:Y:S01]  /*b080*/  BSSY B0, `(.L_x_627) ;  /* 0x0000176000007945 */ /* 0x000fe20003800000 */
[C---:B------:R-:W-:Y:S02]  /*b090*/  ISETP.GE.AND P0, PT, R217.reuse, c[0x0][0x1d4], PT ;  /* 0x00007500d9007a0c */ /* 0x040fe40003f06270 */
[C---:B------:R-:W-:Y:S02]  /*b0a0*/  IADD3 R102, R217.reuse, 0x20, RZ ;  /* 0x00000020d9667810 */ /* 0x040fe40007ffe0ff */
[----:B------:R-:W-:Y:S01]  /*b0b0*/  IADD3 R103, R217, 0x40, RZ ;  /* 0x00000040d9677810 */ /* 0x000fe20007ffe0ff */
[C---:B------:R-:W-:Y:S01]  /*b0c0*/  HMMA.16816.F32 R8, R60.reuse, R16, RZ ;  /* 0x000000103c08723c */ /* 0x040fe200000018ff */
[----:B------:R-:W4:Y:S01]  /*b0d0*/  SHFL.IDX PT, R52, R52, 0x1, 0x1c1f ;  /* 0x003c1f0034347f89 */ /* 0x000f2200000e0000 */
[----:B------:R-:W-:Y:S02]  /*b0e0*/  ISETP.GE.AND P2, PT, R102, c[0x0][0x1d4], PT ;  /* 0x0000750066007a0c */ /* 0x000fe40003f46270 */
[----:B------:R-:W-:Y:S02]  /*b0f0*/  SEL R101, RZ, 0x10, P0 ;  /* 0x00000010ff657807 */ /* 0x000fe40000000000 */
[----:B------:R-:W-:Y:S02]  /*b100*/  SEL R40, RZ, 0x10, P2 ;  /* 0x00000010ff287807 */ /* 0x000fe40001000000 */
[-C--:B------:R-:W-:Y:S01]  /*b110*/  HMMA.16816.F32 R12, R60, R18.reuse, RZ ;  /* 0x000000123c0c723c */ /* 0x080fe200000018ff */
[----:B-1----:R-:W1:Y:S03]  /*b120*/  SHFL.IDX PT, R53, R53, 0x1, 0x1c1f ;  /* 0x003c1f0035357f89 */ /* 0x002e6600000e0000 */
[----:B------:R-:W-:Y:S02]  /*b130*/  IADD3 R46, -R101, 0x10, RZ ;  /* 0x00000010652e7810 */ /* 0x000fe40007ffe1ff */
[----:B------:R-:W-:Y:S02]  /*b140*/  IADD3 R44, -R40, 0x10, RZ ;  /* 0x00000010282c7810 */ /* 0x000fe40007ffe1ff */
[C---:B------:R-:W-:Y:S04]  /*b150*/  HMMA.16816.F32 R16, R64.reuse, R18, RZ ;  /* 0x000000124010723c */ /* 0x040fe800000018ff */
[----:B------:R-:W-:Y:S02]  /*b160*/  LOP3.LUT R46, R46, 0xf, RZ, 0xc0, !PT ;  /* 0x0000000f2e2e7812 */ /* 0x000fe400078ec0ff */
[----:B------:R-:W-:Y:S02]  /*b170*/  LOP3.LUT R44, R44, 0xf, RZ, 0xc0, !PT ;  /* 0x0000000f2c2c7812 */ /* 0x000fe400078ec0ff */
[-C--:B------:R-:W-:Y:S08]  /*b180*/  HMMA.16816.F32 R20, R64, R32.reuse, RZ ;  /* 0x000000204014723c */ /* 0x080ff000000018ff */
[C---:B------:R-:W-:Y:S04]  /*b190*/  HMMA.16816.F32 R24, R60.reuse, R32, RZ ;  /* 0x000000203c18723c */ /* 0x040fe800000018ff */
[C---:B---3--:R-:W-:Y:S02]  /*b1a0*/  IADD3 R28, P1, R2.reuse, R47, RZ ;  /* 0x0000002f021c7210 */ /* 0x048fe40007f3e0ff */
[C---:B------:R-:W-:Y:S02]  /*b1b0*/  IADD3 R36, P6, R2.reuse, R45, RZ ;  /* 0x0000002d02247210 */ /* 0x040fe40007fde0ff */
[----:B--2---:R-:W-:Y:S02]  /*b1c0*/  IADD3.X R29, R3, R38, RZ, P1, !PT ;  /* 0x00000026031d7210 */ /* 0x004fe40000ffe4ff */
[----:B------:R-:W-:Y:S02]  /*b1d0*/  ISETP.GE.AND P1, PT, R103, c[0x0][0x1d4], PT ;  /* 0x0000750067007a0c */ /* 0x000fe40003f26270 */
[C---:B------:R-:W-:Y:S01]  /*b1e0*/  IADD3.X R37, R3.reuse, R39, RZ, P6, !PT ;  /* 0x0000002703257210 */ /* 0x040fe200037fe4ff */
[----:B------:R2:W-:Y:S01]  /*b1f0*/  LDGSTS.E.BYPASS.LTC128B.128 [R218+0x100], [R28.64], !P0 ;  /* 0x001000001cda7fae */ /* 0x0005e2000c101d46 */
[----:B------:R-:W-:Y:S02]  /*b200*/  IADD3 R2, P6, R2, R55, RZ ;  /* 0x0000003702027210 */ /* 0x000fe40007fde0ff */
[----:B----4-:R-:W-:Y:S02]  /*b210*/  IADD3 R46, P5, P0, R46, R52, R47 ;  /* 0x000000342e2e7210 */ /* 0x010fe400078be02f */
[----:B------:R-:W-:Y:S02]  /*b220*/  IADD3.X R3, R3, R54, RZ, P6, !PT ;  /* 0x0000003603037210 */ /* 0x000fe400037fe4ff */
[----:B------:R-:W-:Y:S01]  /*b230*/  ISETP.NE.U32.AND P6, PT, R101, RZ, PT ;  /* 0x000000ff6500720c */ /* 0x000fe20003fc5070 */
[----:B------:R3:W-:Y:S01]  /*b240*/  LDGSTS.E.BYPASS.LTC128B.128 [R218+0x1100], [R36.64], !P2 ;  /* 0x0110000024da7fae */ /* 0x0007e2000d101d46 */
[-C--:B-1----:R-:W-:Y:S02]  /*b250*/  IADD3.X R47, RZ, R53.reuse, R38, P5, P0 ;  /* 0x00000035ff2f7210 */ /* 0x082fe40002fe0426 */
[-C--:B------:R-:W-:Y:S04]  /*b260*/  IADD3 R44, P5, P0, R44, R52.reuse, R45 ;  /* 0x000000342c2c7210 */ /* 0x080fe800078be02d */
[-C--:B------:R-:W-:Y:S01]  /*b270*/  IADD3.X R45, RZ, R53.reuse, R39, P5, P0 ;  /* 0x00000035ff2d7210 */ /* 0x080fe20002fe0427 */
[----:B------:R1:W-:Y:S01]  /*b280*/  LDGSTS.E.BYPASS.LTC128B.128 [R218+0x2100], [R2.64], !P1 ;  /* 0x0210000002da7fae */ /* 0x0003e2000c901d46 */
[----:B------:R-:W-:Y:S07]  /*b290*/  ISETP.NE.U32.AND P0, PT, R40, RZ, PT ;  /* 0x000000ff2800720c */ /* 0x000fee0003f05070 */
[----:B------:R4:W-:Y:S01]  /*b2a0*/  LDGSTS.E.BYPASS.LTC128B.128.ZFILL [R218+0x900], [R46.64], P6 ;  /* 0x009000002eda7fae */ /* 0x0009e2000b141d46 */
[-C--:B--2---:R-:W-:Y:S07]  /*b2b0*/  HMMA.16816.F32 R28, R60, R34.reuse, RZ ;  /* 0x000000223c1c723c */ /* 0x084fee00000018ff */
[----:B------:R4:W-:Y:S01]  /*b2c0*/  LDGSTS.E.BYPASS.LTC128B.128.ZFILL [R218+0x1900], [R44.64], P0 ;  /* 0x019000002cda7fae */ /* 0x0009e20008141d46 */
[C---:B------:R-:W-:Y:S08]  /*b2d0*/  HMMA.16816.F32 R32, R64.reuse, R34, RZ ;  /* 0x000000224020723c */ /* 0x040ff000000018ff */
[-C--:B---3--:R-:W-:Y:S01]  /*b2e0*/  HMMA.16816.F32 R36, R64, R48.reuse, RZ ;  /* 0x000000304024723c */ /* 0x088fe200000018ff */
[----:B-1----:R-:W-:Y:S04]  /*b2f0*/  SEL R2, RZ, 0x10, P1 ;  /* 0x00000010ff027807 */ /* 0x002fe80000800000 */
[C---:B------:R-:W-:Y:S02]  /*b300*/  ISETP.NE.U32.AND P6, PT, R2.reuse, RZ, PT ;  /* 0x000000ff0200720c */ /* 0x040fe40003fc5070 */
[----:B------:R-:W-:Y:S01]  /*b310*/  IADD3 R2, -R2, 0x10, RZ ;  /* 0x0000001002027810 */ /* 0x000fe20007ffe1ff */
[C---:B------:R-:W-:Y:S04]  /*b320*/  HMMA.16816.F32 R40, R60.reuse, R48, RZ ;  /* 0x000000303c28723c */ /* 0x040fe800000018ff */
[----:B------:R-:W-:Y:S04]  /*b330*/  LOP3.LUT R2, R2, 0xf, RZ, 0xc0, !PT ;  /* 0x0000000f02027812 */ /* 0x000fe800078ec0ff */
[-C--:B----4-:R-:W-:Y:S01]  /*b340*/  HMMA.16816.F32 R44, R60, R50.reuse, RZ ;  /* 0x000000323c2c723c */ /* 0x090fe200000018ff */
[----:B------:R-:W-:Y:S04]  /*b350*/  IADD3 R52, P5, P0, R2, R52, R55 ;  /* 0x0000003402347210 */ /* 0x000fe800078be037 */
[----:B------:R-:W-:Y:S02]  /*b360*/  IADD3.X R53, RZ, R53, R54, P5, P0 ;  /* 0x00000035ff357210 */ /* 0x000fe40002fe0436 */
[----:B------:R-:W-:Y:S01]  /*b370*/  ISETP.GE.AND P0, PT, R225, 0x1, PT ;  /* 0x00000001e100780c */ /* 0x000fe20003f06270 */
[C---:B------:R-:W-:Y:S02]  /*b380*/  HMMA.16816.F32 R48, R64.reuse, R50, RZ ;  /* 0x000000324030723c */ /* 0x040fe400000018ff */
[----:B------:R1:W-:Y:S08]  /*b390*/  LDGSTS.E.BYPASS.LTC128B.128.ZFILL [R218+0x2900], [R52.64], P6 ;  /* 0x0290000034da7fae */ /* 0x0003f0000b141d46 */
[----:B------:R-:W0:Y:S01]  /*b3a0*/  LDGDEPBAR ;  /* 0x00000000000079af */ /* 0x000e220000000000 */
[-C--:B-1----:R-:W-:Y:S08]  /*b3b0*/  HMMA.16816.F32 R52, R64, R172.reuse, RZ ;  /* 0x000000ac4034723c */ /* 0x082ff000000018ff */
        /* <DEDUP_REMOVED lines=13> */
[----:B------:R-:W2:Y:S07]  /*b490*/  LDSM.16.M88.4 R188, [R203+0x3000] ;  /* 0x00300000cbbc783b */ /* 0x000eae0000000200 */
        /* <DEDUP_REMOVED lines=10> */
[----:B------:R-:W3:Y:S07]  /*b540*/  LDSM.16.M88.4 R176, [R200+0x1400] ;  /* 0x00140000c8b0783b */ /* 0x000eee0000000200 */
[-C--:B-1----:R-:W-:Y:S08]  /*b550*/  HMMA.16816.F32 R4, R172, R180.reuse, R4 ;  /* 0x000000b4ac04723c */ /* 0x082ff00000001804 */
[C---:B--2---:R-:W-:Y:S08]  /*b560*/  HMMA.16816.F32 R8, R188.reuse, R180, R8 ;  /* 0x000000b4bc08723c */ /* 0x044ff00000001808 */
[-C--:B------:R-:W-:Y:S08]  /*b570*/  HMMA.16816.F32 R12, R188, R182.reuse, R12 ;  /* 0x000000b6bc0c723c */ /* 0x080ff0000000180c */
[C---:B------:R-:W-:Y:S01]  /*b580*/  HMMA.16816.F32 R16, R172.reuse, R182, R16 ;  /* 0x000000b6ac10723c */ /* 0x040fe20000001810 */
[----:B------:R-:W-:Y:S07]  /*b590*/  LDSM.16.M88.4 R180, [R213] ;  /* 0x00000000d5b4783b */ /* 0x000fee0000000200 */
[-C--:B---3--:R-:W-:Y:S08]  /*b5a0*/  HMMA.16816.F32 R20, R172, R176.reuse, R20 ;  /* 0x000000b0ac14723c */ /* 0x088ff00000001814 */
        /* <DEDUP_REMOVED lines=11> */
[-C--:B------:R-:W-:Y:S01]  /*b660*/  HMMA.16816.F32 R60, R188, R194.reuse, R60 ;  /* 0x000000c2bc3c723c */ /* 0x080fe2000000183c */
[----:B------:R-:W-:Y:S07]  /*b670*/  LDSM.16.M88.4 R188, [R211] ;  /* 0x00000000d3bc783b */ /* 0x000fee0000000200 */
[----:B------:R-:W-:Y:S01]  /*b680*/  HMMA.16816.F32 R64, R172, R194, R64 ;  /* 0x000000c2ac40723c */ /* 0x000fe20000001840 */
[----:B------:R-:W3:Y:S07]  /*b690*/  LDSM.16.M88.4 R172, [R212] ;  /* 0x00000000d4ac783b */ /* 0x000eee0000000200 */
[-C--:B-1----:R-:W-:Y:S01]  /*b6a0*/  HMMA.16816.F32 R4, R176, R180.reuse, R4 ;  /* 0x000000b4b004723c */ /* 0x082fe20000001804 */
[----:B------:R-:W1:Y:S07]  /*b6b0*/  LDSM.16.M88.4 R192, [R210] ;  /* 0x00000000d2c0783b */ /* 0x000e6e0000000200 */
[C---:B--2---:R-:W-:Y:S08]  /*b6c0*/  HMMA.16816.F32 R8, R184.reuse, R180, R8 ;  /* 0x000000b4b808723c */ /* 0x044ff00000001808 */
[-C--:B------:R-:W-:Y:S08]  /*b6d0*/  HMMA.16816.F32 R12, R184, R182.reuse, R12 ;  /* 0x000000b6b80c723c */ /* 0x080ff0000000180c */
[C---:B------:R-:W-:Y:S01]  /*b6e0*/  HMMA.16816.F32 R16, R176.reuse, R182, R16 ;  /* 0x000000b6b010723c */ /* 0x040fe20000001810 */
[----:B------:R-:W-:Y:S07]  /*b6f0*/  LDSM.16.M88.4 R180, [R200+0x2000] ;  /* 0x00200000c8b4783b */ /* 0x000fee0000000200 */
[-C--:B---3--:R-:W-:Y:S08]  /*b700*/  HMMA.16816.F32 R20, R176, R172.reuse, R20 ;  /* 0x000000acb014723c */ /* 0x088ff00000001814 */
        /* <DEDUP_REMOVED lines=8> */
[----:B------:R-:W3:Y:S07]  /*b790*/  LDSM.16.M88.4 R188, [R203+0x5000] ;  /* 0x00500000cbbc783b */ /* 0x000eee0000000200 */
[-C--:B-1----:R-:W-:Y:S08]  /*b7a0*/  HMMA.16816.F32 R52, R176, R192.reuse, R52 ;  /* 0x000000c0b034723c */ /* 0x082ff00000001834 */
[C---:B------:R-:W-:Y:S08]  /*b7b0*/  HMMA.16816.F32 R56, R184.reuse, R192, R56 ;  /* 0x000000c0b838723c */ /* 0x040ff00000001838 */
[-C--:B------:R-:W-:Y:S01]  /*b7c0*/  HMMA.16816.F32 R60, R184, R194.reuse, R60 ;  /* 0x000000c2b83c723c */ /* 0x080fe2000000183c */
[----:B------:R-:W1:Y:S07]  /*b7d0*/  LDSM.16.M88.4 R184, [R200+0x2400] ;  /* 0x00240000c8b8783b */ /* 0x000e6e0000000200 */
[----:B------:R-:W-:Y:S01]  /*b7e0*/  HMMA.16816.F32 R64, R176, R194, R64 ;  /* 0x000000c2b040723c */ /* 0x000fe20000001840 */
[----:B------:R-:W4:Y:S07]  /*b7f0*/  LDSM.16.M88.4 R176, [R200+0x2800] ;  /* 0x00280000c8b0783b */ /* 0x000f2e0000000200 */
[-C--:B--2---:R-:W-:Y:S01]  /*b800*/  HMMA.16816.F32 R4, R172, R180.reuse, R4 ;  /* 0x000000b4ac04723c */ /* 0x084fe20000001804 */
[----:B------:R-:W2:Y:S07]  /*b810*/  LDSM.16.M88.4 R192, [R200+0x2c00] ;  /* 0x002c0000c8c0783b */ /* 0x000eae0000000200 */
[C---:B---3--:R-:W-:Y:S08]  /*b820*/  HMMA.16816.F32 R8, R188.reuse, R180, R8 ;  /* 0x000000b4bc08723c */ /* 0x048ff00000001808 */
        /* <DEDUP_REMOVED lines=8> */
[-C--:B----4-:R-:W-:Y:S08]  /*b8b0*/  HMMA.16816.F32 R36, R172, R176.reuse, R36 ;  /* 0x000000b0ac24723c */ /* 0x090ff00000001824 */
[C---:B------:R-:W-:Y:S08]  /*b8c0*/  HMMA.16816.F32 R40, R188.reuse, R176, R40 ;  /* 0x000000b0bc28723c */ /* 0x040ff00000001828 */
[-C--:B------:R-:W-:Y:S08]  /*b8d0*/  HMMA.16816.F32 R44, R188, R178.reuse, R44 ;  /* 0x000000b2bc2c723c */ /* 0x080ff0000000182c */
[C---:B------:R-:W-:Y:S01]  /*b8e0*/  HMMA.16816.F32 R48, R172.reuse, R178, R48 ;  /* 0x000000b2ac30723c */ /* 0x040fe20000001830 */
[----:B------:R-:W3:Y:S07]  /*b8f0*/  LDSM.16.M88.4 R176, [R204+0x5000] ;  /* 0x00500000ccb0783b */ /* 0x000eee0000000200 */
[-C--:B--2---:R-:W-:Y:S08]  /*b900*/  HMMA.16816.F32 R52, R172, R192.reuse, R52 ;  /* 0x000000c0ac34723c */ /* 0x084ff00000001834 */
[C---:B------:R-:W-:Y:S08]  /*b910*/  HMMA.16816.F32 R56, R188.reuse, R192, R56 ;  /* 0x000000c0bc38723c */ /* 0x040ff00000001838 */
[-C--:B------:R-:W-:Y:S08]  /*b920*/  HMMA.16816.F32 R60, R188, R194.reuse, R60 ;  /* 0x000000c2bc3c723c */ /* 0x080ff0000000183c */
[----:B------:R-:W-:Y:S08]  /*b930*/  HMMA.16816.F32 R64, R172, R194, R64 ;  /* 0x000000c2ac40723c */ /* 0x000ff00000001840 */
[-C--:B-1----:R-:W-:Y:S08]  /*b940*/  HMMA.16816.F32 R4, R180, R184.reuse, R4 ;  /* 0x000000b8b404723c */ /* 0x082ff00000001804 */
[C---:B---3--:R-:W-:Y:S08]  /*b950*/  HMMA.16816.F32 R8, R176.reuse, R184, R8 ;  /* 0x000000b8b008723c */ /* 0x048ff00000001808 */
[-C--:B------:R-:W-:Y:S08]  /*b960*/  HMMA.16816.F32 R12, R176, R186.reuse, R12 ;  /* 0x000000bab00c723c */ /* 0x080ff0000000180c */
[----:B------:R-:W-:Y:S01]  /*b970*/  FMUL.FTZ R4, R4, c[0x0][0x320] ;  /* 0x0000c80004047a20 */ /* 0x000fe20000410000 */
[C---:B------:R-:W-:Y:S03]  /*b980*/  HMMA.16816.F32 R16, R180.reuse, R186, R16 ;  /* 0x000000bab410723c */ /* 0x040fe60000001810 */
[----:B------:R-:W-:Y:S01]  /*b990*/  MUFU.TANH R174, R4 ;  /* 0x0000000400ae7308 */ /* 0x000fe20000002400 */
[----:B------:R-:W-:Y:S02]  /*b9a0*/  FMUL.FTZ R5, R5, c[0x0][0x320] ;  /* 0x0000c80005057a20 */ /* 0x000fe40000410000 */
[----:B------:R-:W-:Y:S02]  /*b9b0*/  FMUL.FTZ R6, R6, c[0x0][0x320] ;  /* 0x0000c80006067a20 */ /* 0x000fe40000410000 */
[----:B------:R-:W-:Y:S04]  /*b9c0*/  FMUL.FTZ R7, R7, c[0x0][0x320] ;  /* 0x0000c80007077a20 */ /* 0x000fe80000410000 */
[----:B------:R-:W-:Y:S01]  /*b9d0*/  FMUL.FTZ R8, R8, c[0x0][0x320] ;  /* 0x0000c80008087a20 */ /* 0x000fe20000410000 */
[----:B------:R-:W-:Y:S01]  /*b9e0*/  MUFU.TANH R190, R5 ;  /* 0x0000000500be7308 */ /* 0x000fe20000002400 */
[----:B------:R-:W-:Y:S02]  /*b9f0*/  FMUL.FTZ R9, R9, c[0x0][0x320] ;  /* 0x0000c80009097a20 */ /* 0x000fe40000410000 */
[----:B------:R-:W-:Y:S02]  /*ba00*/  FMUL.FTZ R10, R10, c[0x0][0x320] ;  /* 0x0000c8000a0a7a20 */ /* 0x000fe40000410000 */
[----:B------:R-:W-:Y:S02]  /*ba10*/  FMUL.FTZ R11, R11, c[0x0][0x320] ;  /* 0x0000c8000b0b7a20 */ /* 0x000fe40000410000 */
[----:B------:R-:W-:Y:S02]  /*ba20*/  FMUL.FTZ R12, R12, c[0x0][0x320] ;  /* 0x0000c8000c0c7a20 */ /* 0x000fe40000410000 */
[----:B------:R-:W-:Y:S01]  /*ba30*/  FMUL.FTZ R13, R13, c[0x0][0x320] ;  /* 0x0000c8000d0d7a20 */ /* 0x000fe20000410000 */
[----:B------:R-:W-:Y:S01]  /*ba40*/  MUFU.TANH R173, R6 ;  /* 0x0000000600ad7308 */ /* 0x000fe20000002400 */
[----:B------:R-:W-:Y:S02]  /*ba50*/  FMUL.FTZ R17, R17, c[0x0][0x320] ;  /* 0x0000c80011117a20 */ /* 0x000fe40000410000 */
[----:B------:R-:W-:Y:S02]  /*ba60*/  FMUL.FTZ R18, R18, c[0x0][0x320] ;  /* 0x0000c80012127a20 */ /* 0x000fe40000410000 */
[----:B------:R-:W-:Y:S02]  /*ba70*/  FMUL.FTZ R14, R14, c[0x0][0x320] ;  /* 0x0000c8000e0e7a20 */ /* 0x000fe40000410000 */
[----:B------:R-:W-:Y:S02]  /*ba80*/  FMUL.FTZ R15, R15, c[0x0][0x320] ;  /* 0x0000c8000f0f7a20 */ /* 0x000fe40000410000 */
[----:B------:R-:W-:Y:S01]  /*ba90*/  FMUL.FTZ R16, R16, c[0x0][0x320] ;  /* 0x0000c80010107a20 */ /* 0x000fe20000410000 */
[----:B------:R1:W-:Y:S10]  /*baa0*/  MUFU.TANH R189, R7 ;  /* 0x0000000700bd7308 */ /* 0x0003f40000002400 */
[----:B------:R-:W-:Y:S10]  /*bab0*/  MUFU.TANH R185, R8 ;  /* 0x0000000800b97308 */ /* 0x000ff40000002400 */
[----:B------:R-:W-:Y:S01]  /*bac0*/  MUFU.TANH R191, R9 ;  /* 0x0000000900bf7308 */ /* 0x000fe20000002400 */
[----:B-1----:R-:W1:Y:S09]  /*bad0*/  LDSM.16.M88.4 R4, [R208] ;  /* 0x00000000d004783b */ /* 0x002e720000000200 */
[----:B------:R-:W-:Y:S10]  /*bae0*/  MUFU.TANH R188, R10 ;  /* 0x0000000a00bc7308 */ /* 0x000ff40000002400 */
[----:B------:R2:W-:Y:S10]  /*baf0*/  MUFU.TANH R192, R11 ;  /* 0x0000000b00c07308 */ /* 0x0005f40000002400 */
[----:B------:R3:W-:Y:S10]  /*bb00*/  MUFU.TANH R107, R17 ;  /* 0x00000011006b7308 */ /* 0x0007f40000002400 */
[----:B------:R-:W-:Y:S01]  /*bb10*/  MUFU.TANH R175, R12 ;  /* 0x0000000c00af7308 */ /* 0x000fe20000002400 */
[----:B--2---:R-:W2:Y:S01]  /*bb20*/  LDSM.16.M88.4 R8, [R207] ;  /* 0x00000000cf08783b */ /* 0x004ea20000000200 */
[-C--:B-1----:R-:W-:Y:S08]  /*bb30*/  HMMA.16816.F32 R20, R180, R4.reuse, R20 ;  /* 0x00000004b414723c */ /* 0x082ff00000001814 */
[----:B------:R-:W-:Y:S01]  /*bb40*/  MUFU.TANH R184, R13 ;  /* 0x0000000d00b87308 */ /* 0x000fe20000002400 */
[C---:B------:R-:W-:Y:S04]  /*bb50*/  HMMA.16816.F32 R24, R176.reuse, R4, R24 ;  /* 0x00000004b018723c */ /* 0x040fe80000001818 */
[----:B---3--:R-:W-:Y:S05]  /*bb60*/  FMUL.FTZ R17, R19, c[0x0][0x320] ;  /* 0x0000c80013117a20 */ /* 0x008fea0000410000 */
[----:B------:R-:W-:Y:S01]  /*bb70*/  MUFU.TANH R187, R14 ;  /* 0x0000000e00bb7308 */ /* 0x000fe20000002400 */
[-C--:B------:R-:W-:Y:S08]  /*bb80*/  HMMA.16816.F32 R28, R176, R6.reuse, R28 ;  /* 0x00000006b01c723c */ /* 0x080ff0000000181c */
[C---:B------:R-:W-:Y:S01]  /*bb90*/  HMMA.16816.F32 R32, R180.reuse, R6, R32 ;  /* 0x00000006b420723c */ /* 0x040fe20000001820 */
[----:B------:R-:W-:Y:S01]  /*bba0*/  MUFU.TANH R186, R15 ;  /* 0x0000000f00ba7308 */ /* 0x000fe20000002400 */
[----:B------:R-:W1:Y:S01]  /*bbb0*/  LDSM.16.M88.4 R4, [R206] ;  /* 0x00000000ce04783b */ /* 0x000e620000000200 */
[----:B------:R-:W-:Y:S04]  /*bbc0*/  DEPBAR.LE SB0, 0x0 ;  /* 0x000080000000791a */ /* 0x000fe80000000000 */
[----:B------:R-:W-:Y:S02]  /*bbd0*/  FMUL.FTZ R20, R20, c[0x0][0x320] ;  /* 0x0000c80014147a20 */ /* 0x000fe40000410000 */
[----:B------:R-:W-:Y:S02]  /*bbe0*/  FMUL.FTZ R21, R21, c[0x0][0x320] ;  /* 0x0000c80015157a20 */ /* 0x000fe40000410000 */
[----:B------:R-:W-:Y:S01]  /*bbf0*/  MUFU.TANH R172, R16 ;  /* 0x0000001000ac7308 */ /* 0x000fe20000002400 */
[----:B------:R-:W-:Y:S01]  /*bc00*/  BAR.SYNC.DEFER_BLOCKING 0x0 ;  /* 0x0000000000007b1d */ /* 0x000fe20000010000 */
[----:B------:R-:W-:Y:S01]  /*bc10*/  FMUL.FTZ R22, R22, c[0x0][0x320] ;  /* 0x0000c80016167a20 */ /* 0x000fe20000410000 */
[-C--:B--2---:R-:W-:Y:S05]  /*bc20*/  HMMA.16816.F32 R36, R180, R8.reuse, R36 ;  /* 0x00000008b424723c */ /* 0x084fea0000001824 */
[----:B------:R-:W-:Y:S02]  /*bc30*/  FMUL.FTZ R23, R23, c[0x0][0x320] ;  /* 0x0000c80017177a20 */ /* 0x000fe40000410000 */
[----:B------:R-:W-:Y:S01]  /*bc40*/  MUFU.TANH R18, R18 ;  /* 0x0000001200127308 */ /* 0x000fe20000002400 */
[----:B------:R-:W-:Y:S01]  /*bc50*/  FMUL.FTZ R24, R24, c[0x0][0x320] ;  /* 0x0000c80018187a20 */ /* 0x000fe20000410000 */
[C---:B------:R-:W-:Y:S04]  /*bc60*/  HMMA.16816.F32 R40, R176.reuse, R8, R40 ;  /* 0x00000008b028723c */ /* 0x040fe80000001828 */
[----:B------:R-:W-:Y:S02]  /*bc70*/  FMUL.FTZ R25, R25, c[0x0][0x320] ;  /* 0x0000c80019197a20 */ /* 0x000fe40000410000 */
[----:B------:R-:W-:Y:S02]  /*bc80*/  FMUL.FTZ R26, R26, c[0x0][0x320] ;  /* 0x0000c8001a1a7a20 */ /* 0x000fe40000410000 */
[----:B------:R-:W-:Y:S01]  /*bc90*/  MUFU.TANH R17, R17 ;  /* 0x0000001100117308 */ /* 0x000fe20000002400 */
[-C--:B------:R-:W-:Y:S03]  /*bca0*/  HMMA.16816.F32 R44, R176, R10.reuse, R44 ;  /* 0x0000000ab02c723c */ /* 0x080fe6000000182c */
[----:B------:R-:W-:Y:S02]  /*bcb0*/  FMUL.FTZ R27, R27, c[0x0][0x320] ;  /* 0x0000c8001b1b7a20 */ /* 0x000fe40000410000 */
[----:B------:R-:W-:Y:S02]  /*bcc0*/  FMUL.FTZ R28, R28, c[0x0][0x320] ;  /* 0x0000c8001c1c7a20 */ /* 0x000fe40000410000 */
[----:B------:R-:W-:Y:S01]  /*bcd0*/  FMUL.FTZ R29, R29, c[0x0][0x320] ;  /* 0x0000c8001d1d7a20 */ /* 0x000fe20000410000 */
[C---:B------:R-:W-:Y:S01]  /*bce0*/  HMMA.16816.F32 R48, R180.reuse, R10, R48 ;  /* 0x0000000ab430723c */ /* 0x040fe20000001830 */
[----:B------:R-:W-:Y:S03]  /*bcf0*/  MUFU.TANH R193, R20 ;  /* 0x0000001400c17308 */ /* 0x000fe60000002400 */
[----:B------:R-:W-:Y:S02]  /*bd00*/  FMUL.FTZ R30, R30, c[0x0][0x320] ;  /* 0x0000c8001e1e7a20 */ /* 0x000fe40000410000 */
[----:B------:R-:W-:Y:S02]  /*bd10*/  FMUL.FTZ R31, R31, c[0x0][0x320] ;  /* 0x0000c8001f1f7a20 */ /* 0x000fe40000410000 */
[----:B------:R-:W-:Y:S01]  /*bd20*/  FMUL.FTZ R40, R40, c[0x0][0x320] ;  /* 0x0000c80028287a20 */ /* 0x000fe20000410000 */
[-C--:B-1----:R-:W-:Y:S02]  /*bd30*/  HMMA.16816.F32 R52, R180, R4.reuse, R52 ;  /* 0x00000004b434723c */ /* 0x082fe40000001834 */
[----:B------:R-:W-:Y:S01]  /*bd40*/  MUFU.TANH R196, R21 ;  /* 0x0000001500c47308 */ /* 0x000fe20000002400 */
[----:B------:R-:W-:Y:S02]  /*bd50*/  FMUL.FTZ R41, R41, c[0x0][0x320] ;  /* 0x0000c80029297a20 */ /* 0x000fe40000410000 */
[----:B------:R-:W-:Y:S02]  /*bd60*/  FMUL.FTZ R42, R42, c[0x0][0x320] ;  /* 0x0000c8002a2a7a20 */ /* 0x000fe40000410000 */
[----:B------:R-:W-:Y:S01]  /*bd70*/  FMUL.FTZ R43, R43, c[0x0][0x320] ;  /* 0x0000c8002b2b7a20 */ /* 0x000fe20000410000 */
[C---:B------:R-:W-:Y:S04]  /*bd80*/  HMMA.16816.F32 R56, R176.reuse, R4, R56 ;  /* 0x00000004b038723c */ /* 0x040fe80000001838 */
[----:B------:R-:W1:Y:S01]  /*bd90*/  MUFU.TANH R2, R40 ;  /* 0x0000002800027308 */ /* 0x000e620000002400 */
[----:B------:R-:W-:Y:S02]  /*bda0*/  FMUL.FTZ R46, R46, c[0x0][0x320] ;  /* 0x0000c8002e2e7a20 */ /* 0x000fe40000410000 */
[----:B------:R-:W-:Y:S01]  /*bdb0*/  FMUL.FTZ R47, R47, c[0x0][0x320] ;  /* 0x0000c8002f2f7a20 */ /* 0x000fe20000410000 */
[-C--:B------:R-:W-:Y:S04]  /*bdc0*/  HMMA.16816.F32 R60, R176, R6.reuse, R60 ;  /* 0x00000006b03c723c */ /* 0x080fe8000000183c */
[----:B------:R-:W-:Y:S02]  /*bdd0*/  FMUL.FTZ R32, R32, c[0x0][0x320] ;  /* 0x0000c80020207a20 */ /* 0x000fe40000410000 */
[----:B------:R-:W-:Y:S01]  /*bde0*/  MUFU.TANH R3, R42 ;  /* 0x0000002a00037308 */ /* 0x000fe20000002400 */
[----:B------:R-:W-:Y:S01]  /*bdf0*/  FMUL.FTZ R33, R33, c[0x0][0x320] ;  /* 0x0000c80021217a20 */ /* 0x000fe20000410000 */
[----:B------:R-:W-:Y:S04]  /*be00*/  HMMA.16816.F32 R64, R180, R6, R64 ;  /* 0x00000006b440723c */ /* 0x000fe80000001840 */
[----:B------:R-:W-:Y:S02]  /*be10*/  FMUL.FTZ R34, R34, c[0x0][0x320] ;  /* 0x0000c80022227a20 */ /* 0x000fe40000410000 */
[----:B------:R-:W-:Y:S02]  /*be20*/  FMUL.FTZ R35, R35, c[0x0][0x320] ;  /* 0x0000c80023237a20 */ /* 0x000fe40000410000 */
[----:B------:R-:W-:Y:S01]  /*be30*/  MUFU.TANH R198, R22 ;  /* 0x0000001600c67308 */ /* 0x000fe20000002400 */
[----:B------:R-:W-:Y:S01]  /*be40*/  FMUL.FTZ R36, R36, c[0x0][0x320] ;  /* 0x0000c80024247a20 */ /* 0x000fe20000410000 */
[----:B-1----:R1:W-:Y:S02]  /*be50*/  STL [R1], R2 ;  /* 0x0000000201007387 */ /* 0x0023e40000100800 */
[----:B------:R-:W-:Y:S02]  /*be60*/  FMUL.FTZ R37, R37, c[0x0][0x320] ;  /* 0x0000c80025257a20 */ /* 0x000fe40000410000 */
[----:B------:R-:W-:Y:S02]  /*be70*/  FMUL.FTZ R38, R38, c[0x0][0x320] ;  /* 0x0000c80026267a20 */ /* 0x000fe40000410000 */
[----:B------:R-:W-:Y:S02]  /*be80*/  FMUL.FTZ R39, R39, c[0x0][0x320] ;  /* 0x0000c80027277a20 */ /* 0x000fe40000410000 */
        /* <DEDUP_REMOVED lines=12> */
[----:B-1----:R-:W1:Y:S01]  /*bf50*/  MUFU.TANH R2, R41 ;  /* 0x0000002900027308 */ /* 0x002e620000002400 */
        /* <DEDUP_REMOVED lines=13> */
[----:B------:R-:W-:Y:S01]  /*c030*/  FMUL.FTZ R67, R67, c[0x0][0x320] ;  /* 0x0000c80043437a20 */ /* 0x000fe20000410000 */
[----:B-1----:R1:W-:Y:S04]  /*c040*/  STL [R1+0x4], R2 ;  /* 0x0000040201007387 */ /* 0x0023e80000100800 */
[----:B------:R2:W-:Y:S02]  /*c050*/  STL [R1+0xc], R3 ;  /* 0x00000c0301007387 */ /* 0x0005e40000100800 */
[----:B------:R-:W-:Y:S10]  /*c060*/  MUFU.TANH R234, R27 ;  /* 0x0000001b00ea7308 */ /* 0x000ff40000002400 */
[----:B------:R-:W-:Y:S10]  /*c070*/  MUFU.TANH R224, R28 ;  /* 0x0000001c00e07308 */ /* 0x000ff40000002400 */
[----:B-1----:R-:W1:Y:S10]  /*c080*/  MUFU.TANH R2, R43 ;  /* 0x0000002b00027308 */ /* 0x002e740000002400 */
[----:B--2---:R-:W2:Y:S10]  /*c090*/  MUFU.TANH R3, R46 ;  /* 0x0000002e00037308 */ /* 0x004eb40000002400 */
[----:B------:R-:W-:Y:S01]  /*c0a0*/  MUFU.TANH R227, R29 ;  /* 0x0000001d00e37308 */ /* 0x000fe20000002400 */
[----:B-1----:R1:W-:Y:S09]  /*c0b0*/  STL [R1+0x10], R2 ;  /* 0x0000100201007387 */ /* 0x0023f20000100800 */
[----:B------:R-:W-:Y:S01]  /*c0c0*/  MUFU.TANH R235, R30 ;  /* 0x0000001e00eb7308 */ /* 0x000fe20000002400 */
[----:B--2---:R2:W-:Y:S09]  /*c0d0*/  STL [R1+0x8], R3 ;  /* 0x0000080301007387 */ /* 0x0045f20000100800 */
[----:B------:R-:W-:Y:S10]  /*c0e0*/  MUFU.TANH R236, R31 ;  /* 0x0000001f00ec7308 */ /* 0x000ff40000002400 */
[----:B-1----:R-:W1:Y:S10]  /*c0f0*/  MUFU.TANH R2, R47 ;  /* 0x0000002f00027308 */ /* 0x002e740000002400 */
[----:B------:R2:W3:Y:S10]  /*c100*/  MUFU.TANH R195, R32 ;  /* 0x0000002000c37308 */ /* 0x0004f40000002400 */
[----:B------:R2:W4:Y:S01]  /*c110*/  MUFU.TANH R194, R33 ;  /* 0x0000002100c27308 */ /* 0x0005220000002400 */
[----:B-1----:R2:W-:Y:S09]  /*c120*/  STL [R1+0x14], R2 ;  /* 0x0000140201007387 */ /* 0x0025f20000100800 */
        /* <DEDUP_REMOVED lines=29> */
[----:B---34-:R-:W-:Y:S01]  /*c300*/  SHF.R.S32.HI R7, RZ, 0x1f, R217 ;  /* 0x0000001fff077819 */ /* 0x018fe200000114d9 */
[----:B--2---:R-:W2:Y:S01]  /*c310*/  LDL R3, [R1+0x38] ;  /* 0x0000380001037983 */ /* 0x004ea20000100800 */
[----:B------:R-:W-:Y:S02]  /*c320*/  IMAD.MOV.U32 R228, RZ, RZ, RZ ;  /* 0x000000ffffe47224 */ /* 0x000fe400078e00ff */
[----:B------:R-:W-:Y:S01]  /*c330*/  SHF.L.U64.HI R16, R217, 0x1, R7 ;  /* 0x00000001d9107819 */ /* 0x000fe20000010207 */
[----:B------:R-:W3:Y:S01]  /*c340*/  LDL R2, [R1+0x18] ;  /* 0x0000180001027983 */ /* 0x000ee20000100800 */
[----:B------:R-:W-:Y:S02]  /*c350*/  IMAD.SHL.U32 R20, R103, 0x2, RZ ;  /* 0x0000000267147824 */ /* 0x000fe400078e00ff */
[----:B------:R-:W-:Y:S01]  /*c360*/  IMAD.SHL.U32 R19, R102, 0x2, RZ ;  /* 0x0000000266137824 */ /* 0x000fe200078e00ff */
        /* <DEDUP_REMOVED lines=8> */
[--C-:B------:R-:W-:Y:S01]  /*c3f0*/  IMAD.MOV.U32 R2, RZ, RZ, R3.reuse ;  /* 0x000000ffff027224 */ /* 0x100fe200078e0003 */
        /* <DEDUP_REMOVED lines=8> */
[----:B------:R-:W-:Y:S02]  /*c480*/  SHF.R.S32.HI R8, RZ, 0x1f, R8 ;  /* 0x0000001fff087819 */ /* 0x000fe40000011408 */
[----:B------:R-:W-:Y:S01]  /*c490*/  SHF.R.S32.HI R2, RZ, 0x1f, R230 ;  /* 0x0000001fff027819 */ /* 0x000fe200000114e6 */
[----:B------:R2:W3:Y:S01]  /*c4a0*/  @!P3 LDG.E R228, [R4.64] ;  /* 0x0000000604e4b981 */ /* 0x0004e2000c1e1900 */
[----:B------:R-:W-:Y:S02]  /*c4b0*/  SHF.L.U64.HI R15, R103, 0x1, R8 ;  /* 0x00000001670f7819 */ /* 0x000fe40000010208 */
[----:B------:R-:W-:Y:S04]  /*c4c0*/  IADD3 R8, R217, 0x20, RZ ;  /* 0x00000020d9087810 */ /* 0x000fe80007ffe0ff */
[----:B------:R-:W-:Y:S04]  /*c4d0*/  SHF.R.S32.HI R8, RZ, 0x1f, R8 ;  /* 0x0000001fff087819 */ /* 0x000fe80000011408 */
[----:B------:R-:W-:Y:S01]  /*c4e0*/  SHF.L.U64.HI R14, R102, 0x1, R8 ;  /* 0x00000001660e7819 */ /* 0x000fe20000010208 */
[----:B--2---:R-:W-:Y:S02]  /*c4f0*/  IMAD R4, R2, c[0x0][0x1e0], RZ ;  /* 0x0000780002047a24 */ /* 0x004fe400078e02ff */
[C---:B------:R-:W-:Y:S04]  /*c500*/  IMAD.WIDE.U32 R2, R230.reuse, c[0x0][0x1e0], RZ ;  /* 0x00007800e6027a25 */ /* 0x040fe800078e00ff */
[----:B------:R-:W-:Y:S04]  /*c510*/  IMAD R4, R230, c[0x0][0x1e4], R4 ;  /* 0x00007900e6047a24 */ /* 0x000fe800078e0204 */
[----:B------:R-:W-:Y:S01]  /*c520*/  IMAD.IADD R3, R3, 0x1, R4 ;  /* 0x0000000103037824 */ /* 0x000fe200078e0204 */
[----:B---3--:R-:W-:Y:S03]  /*c530*/  SHF.R.S32.HI R12, RZ, 0x1f, R228 ;  /* 0x0000001fff0c7819 */ /* 0x008fe600000114e4 */
        /* <DEDUP_REMOVED lines=8> */
[----:B------:R2:W3:Y:S02]  /*c5c0*/  SHFL.IDX PT, R5, R12, RZ, 0x1c1f ;  /* 0x001c1fff0c057589 */ /* 0x0004e400000e0000 */
.L_x_682:
[----:B------:R-:W-:-:S05]  /*c5d0*/  BRA.DIV ~URZ, `(.L_x_630) ;  /* 0x00007bc27f007947 */ /* 0x000fca000b800000 */
[----:B------:R-:W4:Y:S01]  /*c5e0*/  SHFL.IDX PT, R2, R13, RZ, 0x1c1f ;  /* 0x001c1fff0d027589 */ /* 0x000f2200000e0000 */
[C---:B------:R-:W-:Y:S02]  /*c5f0*/  IADD3 R6, -R101.reuse, 0x10, RZ ;  /* 0x0000001065067810 */ /* 0x040fe40007ffe1ff */
[----:B------:R-:W-:Y:S02]  /*c600*/  ISETP.NE.U32.AND P0, PT, R101, RZ, PT ;  /* 0x000000ff6500720c */ /* 0x000fe40003f05070 */
[----:B------:R-:W-:Y:S04]  /*c610*/  LOP3.LUT R6, R6, 0xf, RZ, 0xc0, !PT ;  /* 0x0000000f06067812 */ /* 0x000fe800078ec0ff */
[----:B----4-:R-:W-:Y:S04]  /*c620*/  IADD3 R6, P6, P5, R6, R2, R21 ;  /* 0x0000000206067210 */ /* 0x010fe80007dde015 */
[----:B---3--:R-:W-:Y:S02]  /*c630*/  IADD3.X R7, RZ, R5, R16, P6, P5 ;  /* 0x00000005ff077210 */ /* 0x008fe400037ea410 */
[C---:B------:R-:W-:Y:S02]  /*c640*/  IADD3 R10, P6, R2.reuse, R19, RZ ;  /* 0x00000013020a7210 */ /* 0x040fe40007fde0ff */
[----:B------:R-:W-:Y:S01]  /*c650*/  IADD3 R8, P5, R2, R20, RZ ;  /* 0x0000001402087210 */ /* 0x000fe20007fbe0ff */
[----:B------:R-:W-:Y:S01]  /*c660*/  @!PT LDS RZ, [RZ] ;  /* 0x00000000fffff984 */ /* 0x000fe20000000800 */
[----:B------:R-:W-:Y:S01]  /*c670*/  @!PT LDS RZ, [RZ] ;  /* 0x00000000fffff984 */ /* 0x000fe20000000800 */
[----:B------:R3:W-:Y:S02]  /*c680*/  LDGSTS.E.BYPASS.LTC128B.128.ZFILL [R218+0x3100], [R6.64], P0 ;  /* 0x0310000006da7fae */ /* 0x0007e40008141d46 */
[C---:B------:R-:W-:Y:S02]  /*c690*/  IMAD.X R11, R5.reuse, 0x1, R14, P6 ;  /* 0x00000001050b7824 */ /* 0x040fe400030e060e */
[----:B------:R3:W4:Y:S01]  /*c6a0*/  SHFL.IDX PT, R2, R13, 0x1, 0x1c1f ;  /* 0x003c1f000d027f89 */ /* 0x00072200000e0000 */
[----:B------:R-:W-:Y:S03]  /*c6b0*/  IMAD.X R9, R5, 0x1, R15, P5 ;  /* 0x0000000105097824 */ /* 0x000fe600028e060f */
[----:B------:R3:W-:Y:S04]  /*c6c0*/  LDGSTS.E.BYPASS.LTC128B.128 [R218+0x4100], [R10.64], !P2 ;  /* 0x041000000ada7fae */ /* 0x0007e8000d101d46 */
[----:B------:R3:W2:Y:S04]  /*c6d0*/  SHFL.IDX PT, R5, R12, 0x1, 0x1c1f ;  /* 0x003c1f000c057f89 */ /* 0x0006a800000e0000 */
[----:B------:R3:W-:Y:S02]  /*c6e0*/  LDGSTS.E.BYPASS.LTC128B.128 [R218+0x5100], [R8.64], !P1 ;  /* 0x0510000008da7fae */ /* 0x0007e4000c901d46 */
.L_x_683:
[C---:B------:R-:W-:Y:S02]  /*c6f0*/  IADD3 R3, -R101.reuse, 0x10, RZ ;  /* 0x0000001065037810 */ /* 0x040fe40007ffe1ff */
[C---:B---34-:R-:W-:Y:S02]  /*c700*/  IADD3 R8, P6, R2.reuse, R19, RZ ;  /* 0x0000001302087210 */ /* 0x058fe40007fde0ff */
[----:B------:R-:W-:Y:S02]  /*c710*/  IADD3 R6, P5, R2, R20, RZ ;  /* 0x0000001402067210 */ /* 0x000fe40007fbe0ff */
[----:B------:R-:W-:Y:S01]  /*c720*/  ISETP.NE.U32.AND P0, PT, R101, RZ, PT ;  /* 0x000000ff6500720c */ /* 0x000fe20003f05070 */
[----:B--2---:R-:W-:Y:S01]  /*c730*/  IMAD.X R9, R5, 0x1, R14, P6 ;  /* 0x0000000105097824 */ /* 0x004fe200030e060e */
[----:B------:R-:W-:Y:S01]  /*c740*/  LOP3.LUT R3, R3, 0xf, RZ, 0xc0, !PT ;  /* 0x0000000f03037812 */ /* 0x000fe200078ec0ff */
[----:B------:R-:W-:Y:S03]  /*c750*/  IMAD.X R7, R5, 0x1, R15, P5 ;  /* 0x0000000105077824 */ /* 0x000fe600028e060f */
[----:B------:R-:W-:Y:S04]  /*c760*/  IADD3 R2, P6, P5, R3, R2, R21 ;  /* 0x0000000203027210 */ /* 0x000fe80007dde015 */
[----:B------:R-:W-:Y:S05]  /*c770*/  IADD3.X R3, RZ, R5, R16, P6, P5 ;  /* 0x00000005ff037210 */ /* 0x000fea00037ea410 */
[----:B------:R-:W-:Y:S01]  /*c780*/  @!PT LDS RZ, [RZ] ;  /* 0x00000000fffff984 */ /* 0x000fe20000000800 */
[----:B------:R-:W-:Y:S01]  /*c790*/  @!PT LDS RZ, [RZ] ;  /* 0x00000000fffff984 */ /* 0x000fe20000000800 */
[----:B------:R-:W-:Y:S01]  /*c7a0*/  @!PT LDS RZ, [RZ] ;  /* 0x00000000fffff984 */ /* 0x000fe20000000800 */
[----:B------:R2:W-:Y:S04]  /*c7b0*/  LDGSTS.E.BYPASS.LTC128B.128.ZFILL [R218+0x3900], [R2.64], P0 ;  /* 0x0390000002da7fae */ /* 0x0005e80008141d46 */
[----:B------:R2:W-:Y:S04]  /*c7c0*/  LDGSTS.E.BYPASS.LTC128B.128 [R218+0x4900], [R8.64], !P2 ;  /* 0x0490000008da7fae */ /* 0x0005e8000d101d46 */
[----:B------:R2:W-:Y:S02]  /*c7d0*/  LDGSTS.E.BYPASS.LTC128B.128 [R218+0x5900], [R6.64], !P1 ;  /* 0x0590000006da7fae */ /* 0x0005e4000c901d46 */
.L_x_628:
[----:B---34-:R-:W-:Y:S05]  /*c7e0*/  BSYNC B0 ;  /* 0x0000000000007941 */ /* 0x018fea0003800000 */
.L_x_627:
[----:B--2---:R-:W-:Y:S01]  /*c7f0*/  FMNMX.FTZ R3, R174, R0, !PT ;  /* 0x00000000ae037209 */ /* 0x004fe20007810000 */
[----:B------:R-:W2:Y:S01]  /*c800*/  LDL R12, [R1] ;  /* 0x00000000010c7983 */ /* 0x000ea20000100800 */
[----:B------:R-:W-:Y:S02]  /*c810*/  FMNMX.FTZ R2, R173, R100, !PT ;  /* 0x00000064ad027209 */ /* 0x000fe40007810000 */
[----:B------:R-:W-:Y:S01]  /*c820*/  FMNMX.FTZ R4, R185, R105, !PT ;  /* 0x00000069b9047209 */ /* 0x000fe20007810000 */
[----:B------:R-:W3:Y:S01]  /*c830*/  LDL R11, [R1+0xc] ;  /* 0x00000c00010b7983 */ /* 0x000ee20000100800 */
[----:B------:R-:W-:Y:S02]  /*c840*/  FMNMX.FTZ R5, R188, R106, !PT ;  /* 0x0000006abc057209 */ /* 0x000fe40007810000 */
[----:B------:R-:W-:Y:S01]  /*c850*/  FMNMX.FTZ R3, R190, R3, !PT ;  /* 0x00000003be037209 */ /* 0x000fe20007810000 */
[----:B------:R-:W4:Y:S01]  /*c860*/  LDL R10, [R1+0x4] ;  /* 0x00000400010a7983 */ /* 0x000f220000100800 */
[----:B------:R-:W-:Y:S02]  /*c870*/  FMNMX.FTZ R2, R189, R2, !PT ;  /* 0x00000002bd027209 */ /* 0x000fe40007810000 */
[----:B------:R-:W-:Y:S01]  /*c880*/  FMNMX.FTZ R4, R191, R4, !PT ;  /* 0x00000004bf047209 */ /* 0x000fe20007810000 */
[----:B------:R-:W5:Y:S01]  /*c890*/  LDL R9, [R1+0x10] ;  /* 0x0000100001097983 */ /* 0x000f620000100800 */
        /* <DEDUP_REMOVED lines=40> */
[----:B---3--:R-:W-:Y:S02]  /*cb20*/  FMNMX.FTZ R5, R11, R5, !PT ;  /* 0x000000050b057209 */ /* 0x008fe40007810000 */
[----:B----4-:R-:W-:Y:S02]  /*cb30*/  FMNMX.FTZ R4, R10, R4, !PT ;  /* 0x000000040a047209 */ /* 0x010fe40007810000 */
[----:B-----5:R-:W-:Y:S02]  /*cb40*/  FMNMX.FTZ R5, R9, R5, !PT ;  /* 0x0000000509057209 */ /* 0x020fe40007810000 */
        /* <DEDUP_REMOVED lines=17> */
[----:B------:R-:W-:-:S05]  /*cc60*/  BRA.DIV ~URZ, `(.L_x_631) ;  /* 0x000077427f007947 */ /* 0x000fca000b800000 */
[----:B------:R-:W1:Y:S04]  /*cc70*/  SHFL.BFLY PT, R104, R4, 0x2, 0x1f ;  /* 0x0c401f0004687f89 */ /* 0x000e6800000e0000 */
[----:B------:R-:W2:Y:S04]  /*cc80*/  SHFL.BFLY PT, R2, R103, 0x2, 0x1f ;  /* 0x0c401f0067027f89 */ /* 0x000ea800000e0000 */
[----:B------:R-:W3:Y:S04]  /*cc90*/  SHFL.BFLY PT, R3, R102, 0x2, 0x1f ;  /* 0x0c401f0066037f89 */ /* 0x000ee800000e0000 */
[----:B------:R-:W4:Y:S01]  /*cca0*/  SHFL.BFLY PT, R8, R5, 0x2, 0x1f ;  /* 0x0c401f0005087f89 */ /* 0x000f2200000e0000 */
[----:B-1----:R-:W-:Y:S02]  /*ccb0*/  FMNMX.FTZ R104, R4, R104, !PT ;  /* 0x0000006804687209 */ /* 0x002fe40007810000 */
[----:B--2---:R-:W-:Y:S02]  /*ccc0*/  FMNMX.FTZ R103, R103, R2, !PT ;  /* 0x0000000267677209 */ /* 0x004fe40007810000 */
[----:B---3--:R-:W-:Y:S03]  /*ccd0*/  FMNMX.FTZ R102, R102, R3, !PT ;  /* 0x0000000366667209 */ /* 0x008fe60007810000 */
[----:B------:R-:W1:Y:S01]  /*cce0*/  SHFL.BFLY PT, R6, R103, 0x1, 0x1f ;  /* 0x0c201f0067067f89 */ /* 0x000e6200000e0000 */
[----:B----4-:R-:W-:Y:S03]  /*ccf0*/  FMNMX.FTZ R4, R5, R8, !PT ;  /* 0x0000000805047209 */ /* 0x010fe60007810000 */
[----:B------:R-:W2:Y:S04]  /*cd00*/  SHFL.BFLY PT, R3, R104, 0x1, 0x1f ;  /* 0x0c201f0068037f89 */ /* 0x000ea800000e0000 */
[----:B------:R-:W3:Y:S04]  /*cd10*/  SHFL.BFLY PT, R7, R102, 0x1, 0x1f ;  /* 0x0c201f0066077f89 */ /* 0x000ee800000e0000 */
[----:B------:R4:W4:Y:S01]  /*cd20*/  SHFL.BFLY PT, R2, R4, 0x1, 0x1f ;  /* 0x0c201f0004027f89 */ /* 0x00092200000e0000 */
[----:B-1----:R-:W-:Y:S02]  /*cd30*/  FMNMX.FTZ R103, R103, R6, !PT ;  /* 0x0000000667677209 */ /* 0x002fe40007810000 */
[----:B--2---:R-:W-:Y:S02]  /*cd40*/  FMNMX.FTZ R104, R104, R3, !PT ;  /* 0x0000000368687209 */ /* 0x004fe40007810000 */
[----:B---3--:R-:W-:Y:S03]  /*cd50*/  FMNMX.FTZ R102, R102, R7, !PT ;  /* 0x0000000766667209 */ /* 0x008fe60007810000 */
.L_x_684:
[----:B------:R-:W-:Y:S01]  /*cd60*/  FADD.FTZ R0, -R104, R0 ;  /* 0x0000000068007221 */ /* 0x000fe20000010100 */
[----:B----4-:R-:W-:Y:S01]  /*cd70*/  FMNMX.FTZ R2, R2, R4, !PT ;  /* 0x0000000402027209 */ /* 0x010fe20007810000 */
[----:B------:R-:W-:Y:S01]  /*cd80*/  FMUL.FTZ R179, R103, c[0x0][0x2d0] ;  /* 0x0000b40067b37a20 */ /* 0x000fe20000410000 */
[----:B------:R-:W-:Y:S01]  /*cd90*/  WARPSYNC 0xffffffff ;  /* 0xffffffff00007948 */ /* 0x000fe20003800000 */
[----:B------:R-:W-:Y:S01]  /*cda0*/  FMUL.FTZ R0, R0, c[0x0][0x2d0] ;  /* 0x0000b40000007a20 */ /* 0x000fe20000410000 */
[----:B------:R-:W1:Y:S01]  /*cdb0*/  LDSM.16.MT88.4 R20, [R201] ;  /* 0x00000000c914783b */ /* 0x000e620000004200 */
[----:B------:R-:W-:Y:S01]  /*cdc0*/  FMUL.FTZ R176, R104, c[0x0][0x2d0] ;  /* 0x0000b40068b07a20 */ /* 0x000fe20000410000 */
[----:B------:R-:W-:Y:S01]  /*cdd0*/  ISETP.GT.AND P0, PT, R225, RZ, PT ;  /* 0x000000ffe100720c */ /* 0x000fe20003f04270 */
[----:B------:R2:W-:Y:S01]  /*cde0*/  MUFU.EX2 R101, R0 ;  /* 0x0000000000657308 */ /* 0x0005e20000000800 */
[----:B------:R-:W-:Y:S02]  /*cdf0*/  FMUL.FTZ R178, R102, c[0x0][0x2d0] ;  /* 0x0000b40066b27a20 */ /* 0x000fe40000410000 */
[--C-:B------:R-:W-:Y:S02]  /*ce00*/  FFMA.FTZ R3, R190, c[0x0][0x2d0], -R176.reuse ;  /* 0x0000b400be037a23 */ /* 0x100fe400000108b0 */
[----:B------:R-:W-:Y:S01]  /*ce10*/  FMUL.FTZ R177, R2, c[0x0][0x2d0] ;  /* 0x0000b40002b17a20 */ /* 0x000fe20000410000 */
[----:B------:R-:W3:Y:S01]  /*ce20*/  LDSM.16.MT88.4 R36, [R202] ;  /* 0x00000000ca24783b */ /* 0x000ee20000004200 */
[--C-:B------:R-:W-:Y:S02]  /*ce30*/  FFMA.FTZ R6, R172, c[0x0][0x2d0], -R176.reuse ;  /* 0x0000b400ac067a23 */ /* 0x100fe400000108b0 */
[----:B------:R-:W-:Y:S01]  /*ce40*/  FFMA.FTZ R4, R188, c[0x0][0x2d0], -R177 ;  /* 0x0000b400bc047a23 */ /* 0x000fe200000108b1 */
[----:B------:R-:W-:Y:S01]  /*ce50*/  MUFU.EX2 R28, R3 ;  /* 0x00000003001c7308 */ /* 0x000fe20000000800 */
[--C-:B------:R-:W-:Y:S02]  /*ce60*/  FFMA.FTZ R5, R107, c[0x0][0x2d0], -R176.reuse ;  /* 0x0000b4006b057a23 */ /* 0x100fe400000108b0 */
[--C-:B------:R-:W-:Y:S01]  /*ce70*/  FFMA.FTZ R7, R174, c[0x0][0x2d0], -R176.reuse ;  /* 0x0000b400ae077a23 */ /* 0x100fe200000108b0 */
[----:B------:R-:W4:Y:S01]  /*ce80*/  LDSM.16.MT88.4 R52, [R201+0x1000] ;  /* 0x00100000c934783b */ /* 0x000f220000004200 */
[--C-:B------:R-:W-:Y:S02]  /*ce90*/  FFMA.FTZ R48, R193, c[0x0][0x2d0], -R176.reuse ;  /* 0x0000b400c1307a23 */ /* 0x100fe400000108b0 */
[--C-:B------:R-:W-:Y:S02]  /*cea0*/  FFMA.FTZ R56, R198, c[0x0][0x2d0], -R179.reuse ;  /* 0x0000b400c6387a23 */ /* 0x100fe400000108b3 */
[--C-:B------:R-:W-:Y:S01]  /*ceb0*/  FFMA.FTZ R60, R219, c[0x0][0x2d0], -R179.reuse ;  /* 0x0000b400db3c7a23 */ /* 0x100fe200000108b3 */
[----:B------:R5:W-:Y:S01]  /*cec0*/  MUFU.EX2 R10, R6 ;  /* 0x00000006000a7308 */ /* 0x000be20000000800 */
[--C-:B------:R-:W-:Y:S02]  /*ced0*/  FFMA.FTZ R107, R223, c[0x0][0x2d0], -R176.reuse ;  /* 0x0000b400df6b7a23 */ /* 0x100fe400000108b0 */
[----:B------:R-:W-:Y:S02]  /*cee0*/  FFMA.FTZ R64, R194, c[0x0][0x2d0], -R176 ;  /* 0x0000b400c2407a23 */ /* 0x000fe400000108b0 */
[----:B--2---:R-:W-:Y:S04]  /*cef0*/  FADD.FTZ R0, -R103, R100 ;  /* 0x0000006467007221 */ /* 0x004fe80000010100 */
[----:B------:R-:W-:Y:S01]  /*cf00*/  FMUL.FTZ R0, R0, c[0x0][0x2d0] ;  /* 0x0000b40000007a20 */ /* 0x000fe20000410000 */
[----:B------:R2:W-:Y:S10]  /*cf10*/  MUFU.EX2 R40, R5 ;  /* 0x0000000500287308 */ /* 0x0005f40000000800 */
[----:B------:R1:W-:Y:S01]  /*cf20*/  MUFU.EX2 R100, R0 ;  /* 0x0000000000647308 */ /* 0x0003e20000000800 */
[--C-:B-----5:R-:W-:Y:S09]  /*cf30*/  FFMA.FTZ R6, R185, c[0x0][0x2d0], -R178.reuse ;  /* 0x0000b400b9067a23 */ /* 0x120ff200000108b2 */
[----:B------:R-:W-:Y:S01]  /*cf40*/  MUFU.EX2 R25, R7 ;  /* 0x0000000700197308 */ /* 0x000fe20000000800 */
[--C-:B--2---:R-:W-:Y:S09]  /*cf50*/  FFMA.FTZ R5, R191, c[0x0][0x2d0], -R178.reuse ;  /* 0x0000b400bf057a23 */ /* 0x104ff200000108b2 */
[----:B------:R-:W-:Y:S01]  /*cf60*/  MUFU.EX2 R185, R6 ;  /* 0x0000000600b97308 */ /* 0x000fe20000000800 */
[--C-:B-1----:R-:W-:Y:S09]  /*cf70*/  FFMA.FTZ R0, R173, c[0x0][0x2d0], -R179.reuse ;  /* 0x0000b400ad007a23 */ /* 0x102ff200000108b3 */
[----:B------:R1:W-:Y:S10]  /*cf80*/  MUFU.EX2 R190, R0 ;  /* 0x0000000000be7308 */ /* 0x0003f40000000800 */
[----:B------:R-:W2:Y:S01]  /*cf90*/  MUFU.EX2 R191, R5 ;  /* 0x0000000500bf7308 */ /* 0x000ea20000000800 */
[--C-:B-1----:R-:W-:Y:S09]  /*cfa0*/  FFMA.FTZ R0, R189, c[0x0][0x2d0], -R179.reuse ;  /* 0x0000b400bd007a23 */ /* 0x102ff200000108b3 */
[----:B------:R1:W5:Y:S02]  /*cfb0*/  MUFU.EX2 R189, R0 ;  /* 0x0000000000bd7308 */ /* 0x0003640000000800 */
[--C-:B-1----:R-:W-:Y:S01]  /*cfc0*/  FFMA.FTZ R0, R18, c[0x0][0x2d0], -R179.reuse ;  /* 0x0000b40012007a23 */ /* 0x102fe200000108b3 */
[----:B--2---:R-:W-:Y:S01]  /*cfd0*/  F2FP.PACK_AB R172, R191, R185 ;  /* 0x000000b9bfac723e */ /* 0x004fe200000000ff */
[----:B------:R-:W-:Y:S01]  /*cfe0*/  FMUL.FTZ R5, R101, R109 ;  /* 0x0000006d65057220 */ /* 0x000fe20000410000 */
[----:B-----5:R-:W-:Y:S05]  /*cff0*/  F2FP.PACK_AB R109, R189, R190 ;  /* 0x000000bebd6d723e */ /* 0x020fea00000000ff */
[----:B------:R1:W-:Y:S01]  /*d000*/  MUFU.EX2 R9, R0 ;  /* 0x0000000000097308 */ /* 0x0003e20000000800 */
        /* <DEDUP_REMOVED lines=11> */
[C---:B------:R-:W-:Y:S01]  /*d0c0*/  FMUL.FTZ R66, R100.reuse, R170 ;  /* 0x000000aa64427220 */ /* 0x040fe20000410000 */
[----:B------:R-:W-:Y:S01]  /*d0d0*/  MOV R170, R191 ;  /* 0x000000bf00aa7202 */ /* 0x000fe20000000f00 */
[----:B-1----:R-:W-:Y:S02]  /*d0e0*/  FFMA.FTZ R0, R17, c[0x0][0x2d0], -R179 ;  /* 0x0000b40011007a23 */ /* 0x002fe400000108b3 */
[C---:B------:R-:W-:Y:S02]  /*d0f0*/  FMUL.FTZ R17, R101.reuse, R121 ;  /* 0x0000007965117220 */ /* 0x040fe40000410000 */
[----:B------:R1:W-:Y:S01]  /*d100*/  MUFU.EX2 R8, R0 ;  /* 0x0000000000087308 */ /* 0x0003e20000000800 */
[----:B------:R-:W-:Y:S01]  /*d110*/  LDSM.16.MT88.4 R120, [R202+0x400] ;  /* 0x00040000ca78783b */ /* 0x000fe20000004200 */
        /* <DEDUP_REMOVED lines=10> */
[----:B------:R-:W-:Y:S02]  /*d1c0*/  FMUL.FTZ R86, R100, R86 ;  /* 0x0000005664567220 */ /* 0x000fe40000410000 */
[----:B-1----:R-:W-:Y:S02]  /*d1d0*/  FADD.FTZ R0, -R102, R105 ;  /* 0x0000006966007221 */ /* 0x002fe40000010100 */
[----:B------:R-:W-:Y:S02]  /*d1e0*/  FFMA.FTZ R105, R197, c[0x0][0x2d0], -R179 ;  /* 0x0000b400c5697a23 */ /* 0x000fe400000108b3 */
[----:B------:R-:W-:Y:S02]  /*d1f0*/  FMUL.FTZ R0, R0, c[0x0][0x2d0] ;  /* 0x0000b40000007a20 */ /* 0x000fe40000410000 */
[C---:B------:R-:W-:Y:S02]  /*d200*/  FMUL.FTZ R87, R100.reuse, R87 ;  /* 0x0000005764577220 */ /* 0x040fe40000410000 */
[----:B------:R1:W2:Y:S01]  /*d210*/  MUFU.EX2 R3, R0 ;  /* 0x0000000000037308 */ /* 0x0002a20000000800 */
[C---:B------:R-:W-:Y:S02]  /*d220*/  FMUL.FTZ R96, R101.reuse, R96 ;  /* 0x0000006065607220 */ /* 0x040fe40000410000 */
[----:B------:R-:W-:Y:S02]  /*d230*/  FMUL.FTZ R97, R101, R97 ;  /* 0x0000006165617220 */ /* 0x000fe40000410000 */
[C---:B------:R-:W-:Y:S02]  /*d240*/  FMUL.FTZ R98, R100.reuse, R98 ;  /* 0x0000006264627220 */ /* 0x040fe40000410000 */
[----:B------:R-:W-:Y:S02]  /*d250*/  FMUL.FTZ R99, R100, R99 ;  /* 0x0000006364637220 */ /* 0x000fe40000410000 */
[--C-:B-1----:R-:W-:Y:S02]  /*d260*/  FFMA.FTZ R0, R175, c[0x0][0x2d0], -R178.reuse ;  /* 0x0000b400af007a23 */ /* 0x102fe400000108b2 */
[C---:B--2---:R-:W-:Y:S02]  /*d270*/  FMUL.FTZ R12, R3.reuse, R116 ;  /* 0x00000074030c7220 */ /* 0x044fe40000410000 */
[----:B------:R1:W-:Y:S01]  /*d280*/  MUFU.EX2 R34, R0 ;  /* 0x0000000000227308 */ /* 0x0003e20000000800 */
        /* <DEDUP_REMOVED lines=8> */
[C---:B------:R-:W-:Y:S01]  /*d310*/  FMUL.FTZ R72, R3.reuse, R72 ;  /* 0x0000004803487220 */ /* 0x040fe20000410000 */
[----:B------:R2:W-:Y:S01]  /*d320*/  MUFU.EX2 R165, R64 ;  /* 0x0000004000a57308 */ /* 0x0005e20000000800 */
[C---:B------:R-:W-:Y:S02]  /*d330*/  FMUL.FTZ R73, R3.reuse, R73 ;  /* 0x0000004903497220 */ /* 0x040fe40000410000 */
[C---:B------:R-:W-:Y:S02]  /*d340*/  FMUL.FTZ R76, R3.reuse, R76 ;  /* 0x0000004c034c7220 */ /* 0x040fe40000410000 */
[C---:B------:R-:W-:Y:S02]  /*d350*/  FMUL.FTZ R77, R3.reuse, R77 ;  /* 0x0000004d034d7220 */ /* 0x040fe40000410000 */
[C---:B------:R-:W-:Y:S02]  /*d360*/  FMUL.FTZ R88, R3.reuse, R88 ;  /* 0x0000005803587220 */ /* 0x040fe40000410000 */
[----:B-1----:R-:W-:Y:S02]  /*d370*/  FFMA.FTZ R0, R184, c[0x0][0x2d0], -R178 ;  /* 0x0000b400b8007a23 */ /* 0x002fe400000108b2 */
[----:B------:R1:W-:Y:S01]  /*d380*/  MUFU.EX2 R184, R4 ;  /* 0x0000000400b87308 */ /* 0x0003e20000000800 */
[C---:B------:R-:W-:Y:S02]  /*d390*/  FMUL.FTZ R89, R3.reuse, R89 ;  /* 0x0000005903597220 */ /* 0x040fe40000410000 */
[C---:B------:R-:W-:Y:S02]  /*d3a0*/  FMUL.FTZ R92, R3.reuse, R92 ;  /* 0x0000005c035c7220 */ /* 0x040fe40000410000 */
[----:B------:R-:W-:Y:S05]  /*d3b0*/  FMUL.FTZ R93, R3, R93 ;  /* 0x0000005d035d7220 */ /* 0x000fea0000410000 */
[----:B------:R5:W3:Y:S01]  /*d3c0*/  MUFU.EX2 R41, R0 ;  /* 0x0000000000297308 */ /* 0x000ae20000000800 */
[----:B--2---:R-:W-:Y:S02]  /*d3d0*/  FMUL.FTZ R64, R101, R168 ;  /* 0x000000a865407220 */ /* 0x004fe40000410000 */
[--C-:B-1----:R-:W-:Y:S01]  /*d3e0*/  FFMA.FTZ R4, R192, c[0x0][0x2d0], -R177.reuse ;  /* 0x0000b400c0047a23 */ /* 0x102fe200000108b1 */
[----:B------:R-:W-:Y:S06]  /*d3f0*/  MOV R192, R10 ;  /* 0x0000000a00c07202 */ /* 0x000fec0000000f00 */
[----:B------:R1:W2:Y:S01]  /*d400*/  MUFU.EX2 R188, R4 ;  /* 0x0000000400bc7308 */ /* 0x0002a20000000800 */
[-C--:B------:R-:W-:Y:S02]  /*d410*/  F2FP.PACK_AB R110, R40, R192.reuse ;  /* 0x000000c0286e723e */ /* 0x080fe400000000ff */
[----:B------:R-:W-:Y:S01]  /*d420*/  MOV R168, R192 ;  /* 0x000000c000a87202 */ /* 0x000fe20000000f00 */
[----:B-----5:R-:W-:Y:S01]  /*d430*/  FADD.FTZ R0, -R2, R106 ;  /* 0x0000006a02007221 */ /* 0x020fe20000010100 */
[----:B---3--:R-:W-:Y:S01]  /*d440*/  F2FP.PACK_AB R174, R41, R34 ;  /* 0x0000002229ae723e */ /* 0x008fe200000000ff */
[--C-:B------:R-:W-:Y:S01]  /*d450*/  FFMA.FTZ R106, R233, c[0x0][0x2d0], -R176.reuse ;  /* 0x0000b400e96a7a23 */ /* 0x100fe200000108b0 */
[----:B------:R-:W-:Y:S01]  /*d460*/  MOV R136, R41 ;  /* 0x0000002900887202 */ /* 0x000fe20000000f00 */
[----:B------:R-:W-:Y:S02]  /*d470*/  FMUL.FTZ R0, R0, c[0x0][0x2d0] ;  /* 0x0000b40000007a20 */ /* 0x000fe40000410000 */
[----:B------:R-:W-:Y:S02]  /*d480*/  FMUL.FTZ R41, R3, R145 ;  /* 0x0000009103297220 */ /* 0x000fe40000410000 */
[----:B------:R-:W-:Y:S02]  /*d490*/  FFMA.FTZ R145, R181, c[0x0][0x2d0], -R176 ;  /* 0x0000b400b5917a23 */ /* 0x000fe400000108b0 */
[----:B------:R-:W3:Y:S01]  /*d4a0*/  MUFU.EX2 R0, R0 ;  /* 0x0000000000007308 */ /* 0x000ee20000000800 */
[--C-:B-1----:R-:W-:Y:S01]  /*d4b0*/  FFMA.FTZ R4, R187, c[0x0][0x2d0], -R177.reuse ;  /* 0x0000b400bb047a23 */ /* 0x102fe200000108b1 */
[----:B------:R-:W-:Y:S01]  /*d4c0*/  MOV R187, R9 ;  /* 0x0000000900bb7202 */ /* 0x000fe20000000f00 */
[C---:B------:R-:W-:Y:S01]  /*d4d0*/  FMUL.FTZ R9, R3.reuse, R113 ;  /* 0x0000007103097220 */ /* 0x040fe20000410000 */
[----:B--2---:R-:W-:Y:S06]  /*d4e0*/  F2FP.PACK_AB R173, R188, R184 ;  /* 0x000000b8bcad723e */ /* 0x004fec00000000ff */
[----:B------:R-:W1:Y:S01]  /*d4f0*/  MUFU.EX2 R35, R4 ;  /* 0x0000000400237308 */ /* 0x000e620000000800 */
[----:B------:R-:W-:Y:S09]  /*d500*/  MOV R169, R188 ;  /* 0x000000bc00a97202 */ /* 0x000ff20000000f00 */
[----:B------:R-:W-:Y:S01]  /*d510*/  MUFU.EX2 R194, R145 ;  /* 0x0000009100c27308 */ /* 0x000fe20000000800 */
[C---:B---3--:R-:W-:Y:S02]  /*d520*/  FMUL.FTZ R10, R0.reuse, R114 ;  /* 0x00000072000a7220 */ /* 0x048fe40000410000 */
[C---:B------:R-:W-:Y:S02]  /*d530*/  FMUL.FTZ R11, R0.reuse, R115 ;  /* 0x00000073000b7220 */ /* 0x040fe40000410000 */
[C---:B------:R-:W-:Y:S02]  /*d540*/  FMUL.FTZ R14, R0.reuse, R118 ;  /* 0x00000076000e7220 */ /* 0x040fe40000410000 */
[C---:B------:R-:W-:Y:S02]  /*d550*/  FMUL.FTZ R15, R0.reuse, R119 ;  /* 0x00000077000f7220 */ /* 0x040fe40000410000 */
[C---:B------:R-:W-:Y:S01]  /*d560*/  FMUL.FTZ R58, R0.reuse, R162 ;  /* 0x000000a2003a7220 */ /* 0x040fe20000410000 */
[----:B------:R-:W-:Y:S01]  /*d570*/  LDSM.16.MT88.4 R116, [R201+0x2000] ;  /* 0x00200000c974783b */ /* 0x000fe20000004200 */
[----:B------:R2:W-:Y:S01]  /*d580*/  MUFU.EX2 R162, R105 ;  /* 0x0000006900a27308 */ /* 0x0005e20000000800 */
[----:B------:R-:W-:Y:S01]  /*d590*/  FMUL.FTZ R26, R0, R130 ;  /* 0x00000082001a7220 */ /* 0x000fe20000410000 */
[----:B-1----:R-:W-:Y:S01]  /*d5a0*/  MOV R133, R35 ;  /* 0x0000002300857202 */ /* 0x002fe20000000f00 */
[----:B------:R-:W-:Y:S01]  /*d5b0*/  FFMA.FTZ R4, R186, c[0x0][0x2d0], -R177 ;  /* 0x0000b400ba047a23 */ /* 0x000fe200000108b1 */
[----:B------:R-:W-:Y:S01]  /*d5c0*/  MOV R186, R8 ;  /* 0x0000000800ba7202 */ /* 0x000fe20000000f00 */
[C---:B------:R-:W-:Y:S02]  /*d5d0*/  FMUL.FTZ R8, R3.reuse, R112 ;  /* 0x0000007003087220 */ /* 0x040fe40000410000 */
[----:B------:R-:W-:Y:S01]  /*d5e0*/  FMUL.FTZ R27, R0, R131 ;  /* 0x00000083001b7220 */ /* 0x000fe20000410000 */
[----:B------:R-:W-:Y:S01]  /*d5f0*/  F2FP.PACK_AB R111, R186, R187 ;  /* 0x000000bbba6f723e */ /* 0x000fe200000000ff */
[C---:B------:R-:W-:Y:S01]  /*d600*/  FMUL.FTZ R30, R0.reuse, R134 ;  /* 0x00000086001e7220 */ /* 0x040fe20000410000 */
[----:B------:R-:W1:Y:S01]  /*d610*/  MUFU.EX2 R33, R4 ;  /* 0x0000000400217308 */ /* 0x000e620000000800 */
[----:B------:R-:W-:Y:S01]  /*d620*/  MOV R131, R28 ;  /* 0x0000001c00837202 */ /* 0x000fe20000000f00 */
[C---:B------:R-:W-:Y:S01]  /*d630*/  FMUL.FTZ R31, R0.reuse, R135 ;  /* 0x00000087001f7220 */ /* 0x040fe20000410000 */
[----:B------:R-:W-:Y:S01]  /*d640*/  MOV R134, R40 ;  /* 0x0000002800867202 */ /* 0x000fe20000000f00 */
[C---:B------:R-:W-:Y:S01]  /*d650*/  FMUL.FTZ R62, R0.reuse, R166 ;  /* 0x000000a6003e7220 */ /* 0x040fe20000410000 */
[----:B------:R-:W2:Y:S01]  /*d660*/  LDSM.16.MT88.4 R112, [R202+0x1000] ;  /* 0x00100000ca70783b */ /* 0x000ea20000004200 */
[C---:B------:R-:W-:Y:S02]  /*d670*/  FMUL.FTZ R47, R0.reuse, R151 ;  /* 0x00000097002f7220 */ /* 0x040fe40000410000 */
[----:B------:R-:W-:Y:S02]  /*d680*/  FMUL.FTZ R40, R3, R144 ;  /* 0x0000009003287220 */ /* 0x000fe40000410000 */
[----:B------:R-:W5:Y:S01]  /*d690*/  MUFU.EX2 R151, R48 ;  /* 0x0000003000977308 */ /* 0x000f620000000800 */
[C---:B------:R-:W-:Y:S02]  /*d6a0*/  FMUL.FTZ R42, R0.reuse, R146 ;  /* 0x00000092002a7220 */ /* 0x040fe40000410000 */
[C---:B------:R-:W-:Y:S02]  /*d6b0*/  FMUL.FTZ R43, R0.reuse, R147 ;  /* 0x00000093002b7220 */ /* 0x040fe40000410000 */
[----:B--2---:R-:W-:Y:S02]  /*d6c0*/  FFMA.FTZ R105, R199, c[0x0][0x2d0], -R179 ;  /* 0x0000b400c7697a23 */ /* 0x004fe400000108b3 */
[C---:B------:R-:W-:Y:S02]  /*d6d0*/  FMUL.FTZ R46, R0.reuse, R150 ;  /* 0x00000096002e7220 */ /* 0x040fe40000410000 */
[C---:B------:R-:W-:Y:S01]  /*d6e0*/  FMUL.FTZ R59, R0.reuse, R163 ;  /* 0x000000a3003b7220 */ /* 0x040fe20000410000 */
[----:B------:R2:W-:Y:S01]  /*d6f0*/  MUFU.EX2 R166, R105 ;  /* 0x0000006900a67308 */ /* 0x0005e20000000800 */
[C---:B------:R-:W-:Y:S02]  /*d700*/  FMUL.FTZ R63, R0.reuse, R167 ;  /* 0x000000a7003f7220 */ /* 0x040fe40000410000 */
[----:B------:R-:W-:Y:S01]  /*d710*/  FMUL.FTZ R74, R0, R74 ;  /* 0x0000004a004a7220 */ /* 0x000fe20000410000 */
[----:B-1----:R-:W-:Y:S01]  /*d720*/  F2FP.PACK_AB R175, R33, R35 ;  /* 0x0000002321af723e */ /* 0x002fe200000000ff */
[----:B------:R-:W-:Y:S01]  /*d730*/  FMUL.FTZ R4, R101, R108 ;  /* 0x0000006c65047220 */ /* 0x000fe20000410000 */
[----:B------:R-:W-:Y:S01]  /*d740*/  F2FP.PACK_AB R108, R28, R25 ;  /* 0x000000191c6c723e */ /* 0x000fe200000000ff */
[C---:B------:R-:W-:Y:S02]  /*d750*/  FMUL.FTZ R25, R3.reuse, R129 ;  /* 0x0000008103197220 */ /* 0x040fe40000410000 */
[----:B------:R-:W3:Y:S01]  /*d760*/  LDL.LU R129, [R1+0x10] ;  /* 0x0000100001817983 */ /* 0x000ee20000300800 */
[----:B------:R-:W-:Y:S01]  /*d770*/  FMUL.FTZ R28, R3, R132 ;  /* 0x00000084031c7220 */ /* 0x000fe20000410000 */
[----:B------:R-:W-:Y:S01]  /*d780*/  MOV R132, R34 ;  /* 0x0000002200847202 */ /* 0x000fe20000000f00 */
[C---:B------:R-:W-:Y:S01]  /*d790*/  FMUL.FTZ R34, R100.reuse, R138 ;  /* 0x0000008a64227220 */ /* 0x040fe20000410000 */
[-C--:B------:R-:W-:Y:S01]  /*d7a0*/  HMMA.16816.F32 R4, R108, R20.reuse, R4 ;  /* 0x000000146c04723c */ /* 0x080fe20000001804 */
[----:B------:R-:W3:Y:S01]  /*d7b0*/  LDL.LU R130, [R1+0xc] ;  /* 0x00000c0001827983 */ /* 0x000ee20000300800 */
[----:B------:R1:W1:Y:S03]  /*d7c0*/  MUFU.EX2 R150, R56 ;  /* 0x0000003800967308 */ /* 0x0002660000000800 */
[----:B------:R-:W-:Y:S02]  /*d7d0*/  FMUL.FTZ R35, R100, R139 ;  /* 0x0000008b64237220 */ /* 0x000fe40000410000 */
[--C-:B------:R-:W-:Y:S01]  /*d7e0*/  FFMA.FTZ R139, R245, c[0x0][0x2d0], -R178.reuse ;  /* 0x0000b400f58b7a23 */ /* 0x100fe200000108b2 */
[C---:B------:R-:W-:Y:S04]  /*d7f0*/  HMMA.16816.F32 R8, R172.reuse, R20, R8 ;  /* 0x00000014ac08723c */ /* 0x040fe80000001808 */
[----:B------:R-:W-:Y:S01]  /*d800*/  MUFU.EX2 R188, R139 ;  /* 0x0000008b00bc7308 */ /* 0x000fe20000000800 */
[----:B--2---:R-:W-:Y:S02]  /*d810*/  FFMA.FTZ R105, R226, c[0x0][0x2d0], -R178 ;  /* 0x0000b400e2697a23 */ /* 0x004fe400000108b2 */
[C---:B------:R-:W-:Y:S01]  /*d820*/  FMUL.FTZ R20, R101.reuse, R124 ;  /* 0x0000007c65147220 */ /* 0x040fe20000410000 */
[-C--:B------:R-:W-:Y:S04]  /*d830*/  HMMA.16816.F32 R12, R172, R22.reuse, R12 ;  /* 0x00000016ac0c723c */ /* 0x080fe8000000180c */
[--C-:B------:R-:W-:Y:S02]  /*d840*/  FFMA.FTZ R124, R222, c[0x0][0x2d0], -R176.reuse ;  /* 0x0000b400de7c7a23 */ /* 0x100fe400000108b0 */
[C---:B------:R-:W-:Y:S01]  /*d850*/  FMUL.FTZ R21, R101.reuse, R125 ;  /* 0x0000007d65157220 */ /* 0x040fe20000410000 */
[----:B------:R2:W-:Y:S01]  /*d860*/  MUFU.EX2 R149, R105 ;  /* 0x0000006900957308 */ /* 0x0005e20000000800 */
[C---:B------:R-:W-:Y:S04]  /*d870*/  HMMA.16816.F32 R16, R108.reuse, R22, R16 ;  /* 0x000000166c10723c */ /* 0x040fe80000001810 */
[----:B------:R-:W-:Y:S02]  /*d880*/  FMUL.FTZ R48, R101, R152 ;  /* 0x0000009865307220 */ /* 0x000fe40000410000 */
[----:B-1----:R-:W-:Y:S02]  /*d890*/  FMUL.FTZ R56, R3, R160 ;  /* 0x000000a003387220 */ /* 0x002fe40000410000 */
[C---:B------:R-:W-:Y:S04]  /*d8a0*/  FMUL.FTZ R22, R100.reuse, R126 ;  /* 0x0000007e64167220 */ /* 0x040fe80000410000 */
[----:B------:R-:W-:Y:S01]  /*d8b0*/  FMUL.FTZ R23, R100, R127 ;  /* 0x0000007f64177220 */ /* 0x000fe20000410000 */
[----:B------:R-:W-:Y:S01]  /*d8c0*/  MOV R127, R33 ;  /* 0x00000021007f7202 */ /* 0x000fe20000000f00 */
[----:B------:R-:W-:Y:S02]  /*d8d0*/  FMUL.FTZ R33, R101, R137 ;  /* 0x0000008965217220 */ /* 0x000fe40000410000 */
[----:B------:R-:W3:Y:S01]  /*d8e0*/  LDL.LU R137, [R1+0x4] ;  /* 0x0000040001897983 */ /* 0x000ee20000300800 */
[--C-:B------:R-:W-:Y:S01]  /*d8f0*/  FFMA.FTZ R125, R221, c[0x0][0x2d0], -R176.reuse ;  /* 0x0000b400dd7d7a23 */ /* 0x100fe200000108b0 */
[----:B------:R-:W-:Y:S01]  /*d900*/  MOV R193, R127 ;  /* 0x0000007f00c17202 */ /* 0x000fe20000000f00 */
[-C--:B------:R-:W-:Y:S01]  /*d910*/  HMMA.16816.F32 R20, R108, R36.reuse, R20 ;  /* 0x000000246c14723c */ /* 0x080fe20000001814 */
[----:B------:R-:W3:Y:S01]  /*d920*/  LDL.LU R138, [R1] ;  /* 0x00000000018a7983 */ /* 0x000ee20000300800 */
[----:B------:R-:W-:Y:S01]  /*d930*/  MUFU.EX2 R226, R125 ;  /* 0x0000007d00e27308 */ /* 0x000fe20000000800 */
[----:B------:R-:W-:Y:S02]  /*d940*/  FFMA.FTZ R126, R220, c[0x0][0x2d0], -R176 ;  /* 0x0000b400dc7e7a23 */ /* 0x000fe400000108b0 */
[C---:B------:R-:W-:Y:S02]  /*d950*/  FMUL.FTZ R75, R0.reuse, R75 ;  /* 0x0000004b004b7220 */ /* 0x040fe40000410000 */
[C---:B------:R-:W-:Y:S01]  /*d960*/  FMUL.FTZ R78, R0.reuse, R78 ;  /* 0x0000004e004e7220 */ /* 0x040fe20000410000 */
[C---:B------:R-:W-:Y:S04]  /*d970*/  HMMA.16816.F32 R24, R172.reuse, R36, R24 ;  /* 0x00000024ac18723c */ /* 0x040fe80000001818 */
[C---:B------:R-:W-:Y:S02]  /*d980*/  FMUL.FTZ R79, R0.reuse, R79 ;  /* 0x0000004f004f7220 */ /* 0x040fe40000410000 */
[C---:B------:R-:W-:Y:S02]  /*d990*/  FMUL.FTZ R90, R0.reuse, R90 ;  /* 0x0000005a005a7220 */ /* 0x040fe40000410000 */
[-C--:B------:R-:W-:Y:S04]  /*d9a0*/  HMMA.16816.F32 R28, R172, R38.reuse, R28 ;  /* 0x00000026ac1c723c */ /* 0x080fe8000000181c */
[C---:B------:R-:W-:Y:S02]  /*d9b0*/  FMUL.FTZ R36, R101.reuse, R140 ;  /* 0x0000008c65247220 */ /* 0x040fe40000410000 */
[----:B------:R-:W-:Y:S02]  /*d9c0*/  FMUL.FTZ R37, R101, R141 ;  /* 0x0000008d65257220 */ /* 0x000fe40000410000 */
[C---:B------:R-:W-:Y:S04]  /*d9d0*/  HMMA.16816.F32 R32, R108.reuse, R38, R32 ;  /* 0x000000266c20723c */ /* 0x040fe80000001820 */
[--C-:B--2---:R-:W-:Y:S02]  /*d9e0*/  FFMA.FTZ R105, R229, c[0x0][0x2d0], -R178.reuse ;  /* 0x0000b400e5697a23 */ /* 0x104fe400000108b2 */
[----:B------:R-:W-:Y:S02]  /*d9f0*/  FMUL.FTZ R91, R0, R91 ;  /* 0x0000005b005b7220 */ /* 0x000fe40000410000 */
[C---:B------:R-:W-:Y:S04]  /*da00*/  FMUL.FTZ R38, R100.reuse, R142 ;  /* 0x0000008e64267220 */ /* 0x040fe80000410000 */
[----:B------:R-:W-:Y:S01]  /*da10*/  FMUL.FTZ R39, R100, R143 ;  /* 0x0000008f64277220 */ /* 0x000fe20000410000 */
[----:B------:R-:W-:Y:S01]  /*da20*/  MOV R143, R128 ;  /* 0x00000080008f7202 */ /* 0x000fe20000000f00 */
[C---:B------:R-:W-:Y:S02]  /*da30*/  FMUL.FTZ R94, R0.reuse, R94 ;  /* 0x0000005e005e7220 */ /* 0x040fe40000410000 */
[----:B------:R-:W-:Y:S02]  /*da40*/  FMUL.FTZ R95, R0, R95 ;  /* 0x0000005f005f7220 */ /* 0x000fe40000410000 */
[----:B------:R-:W-:Y:S01]  /*da50*/  FFMA.FTZ R140, R242, c[0x0][0x2d0], -R178 ;  /* 0x0000b400f28c7a23 */ /* 0x000fe200000108b2 */
[-C--:B----4-:R-:W-:Y:S03]  /*da60*/  HMMA.16816.F32 R36, R108, R52.reuse, R36 ;  /* 0x000000346c24723c */ /* 0x090fe60000001824 */
[--C-:B------:R-:W-:Y:S01]  /*da70*/  FFMA.FTZ R144, R241, c[0x0][0x2d0], -R177.reuse ;  /* 0x0000b400f1907a23 */ /* 0x100fe200000108b1 */
[----:B-----5:R-:W-:Y:S01]  /*da80*/  MOV R241, R151 ;  /* 0x0000009700f17202 */ /* 0x020fe20000000f00 */
[--C-:B------:R-:W-:Y:S01]  /*da90*/  FFMA.FTZ R142, R243, c[0x0][0x2d0], -R177.reuse ;  /* 0x0000b400f38e7a23 */ /* 0x100fe200000108b1 */
[----:B------:R-:W-:Y:S01]  /*daa0*/  MOV R243, R150 ;  /* 0x0000009600f37202 */ /* 0x000fe20000000f00 */
[--C-:B------:R-:W-:Y:S01]  /*dab0*/  FFMA.FTZ R141, R249, c[0x0][0x2d0], -R177.reuse ;  /* 0x0000b400f98d7a23 */ /* 0x100fe200000108b1 */
[C---:B------:R-:W-:Y:S07]  /*dac0*/  HMMA.16816.F32 R40, R172.reuse, R52, R40 ;  /* 0x00000034ac28723c */ /* 0x040fee0000001828 */
[----:B------:R-:W-:Y:S01]  /*dad0*/  FFMA.FTZ R52, R196, c[0x0][0x2d0], -R176 ;  /* 0x0000b400c4347a23 */ /* 0x000fe200000108b0 */
[-C--:B------:R-:W-:Y:S03]  /*dae0*/  HMMA.16816.F32 R44, R172, R54.reuse, R44 ;  /* 0x00000036ac2c723c */ /* 0x080fe6000000182c */
[----:B------:R1:W2:Y:S01]  /*daf0*/  MUFU.EX2 R147, R52 ;  /* 0x0000003400937308 */ /* 0x0002a20000000800 */
[C---:B------:R-:W-:Y:S04]  /*db00*/  FMUL.FTZ R53, R101.reuse, R157 ;  /* 0x0000009d65357220 */ /* 0x040fe80000410000 */
[C---:B------:R-:W-:Y:S07]  /*db10*/  HMMA.16816.F32 R48, R108.reuse, R54, R48 ;  /* 0x000000366c30723c */ /* 0x040fee0000001830 */
[C---:B------:R-:W-:Y:S02]  /*db20*/  FMUL.FTZ R55, R100.reuse, R159 ;  /* 0x0000009f64377220 */ /* 0x040fe40000410000 */
[----:B------:R4:W-:Y:S03]  /*db30*/  MUFU.EX2 R159, R105 ;  /* 0x00000069009f7308 */ /* 0x0009e60000000800 */
[----:B------:R-:W-:Y:S07]  /*db40*/  FMUL.FTZ R54, R100, R158 ;  /* 0x0000009e64367220 */ /* 0x000fee0000410000 */
[----:B------:R5:W5:Y:S01]  /*db50*/  MUFU.EX2 R158, R60 ;  /* 0x0000003c009e7308 */ /* 0x000b620000000800 */
[----:B-1----:R-:W-:Y:S01]  /*db60*/  FMUL.FTZ R52, R101, R156 ;  /* 0x0000009c65347220 */ /* 0x002fe20000410000 */
[----:B------:R-:W-:Y:S02]  /*db70*/  MOV R156, R193 ;  /* 0x000000c1009c7202 */ /* 0x000fe40000000f00 */
[----:B--2---:R-:W-:Y:S04]  /*db80*/  MOV R242, R147 ;  /* 0x0000009300f27202 */ /* 0x004fe80000000f00 */
[-C--:B------:R-:W-:Y:S03]  /*db90*/  HMMA.16816.F32 R52, R108, R112.reuse, R52 ;  /* 0x000000706c34723c */ /* 0x080fe60000001834 */
[----:B----4-:R-:W-:Y:S05]  /*dba0*/  FFMA.FTZ R105, R224, c[0x0][0x2d0], -R178 ;  /* 0x0000b400e0697a23 */ /* 0x010fea00000108b2 */
[C---:B------:R-:W-:Y:S01]  /*dbb0*/  HMMA.16816.F32 R56, R172.reuse, R112, R56 ;  /* 0x00000070ac38723c */ /* 0x040fe20000001838 */
[----:B------:R-:W-:Y:S03]  /*dbc0*/  MUFU.EX2 R224, R126 ;  /* 0x0000007e00e07308 */ /* 0x000fe60000000800 */
[----:B-----5:R-:W-:Y:S01]  /*dbd0*/  FFMA.FTZ R60, R195, c[0x0][0x2d0], -R176 ;  /* 0x0000b400c33c7a23 */ /* 0x020fe200000108b0 */
[----:B------:R-:W-:Y:S06]  /*dbe0*/  MOV R245, R158 ;  /* 0x0000009e00f57202 */ /* 0x000fec0000000f00 */
[----:B------:R1:W-:Y:S10]  /*dbf0*/  MUFU.EX2 R163, R105 ;  /* 0x0000006900a37308 */ /* 0x0003f40000000800 */
[----:B------:R2:W-:Y:S01]  /*dc00*/  MUFU.EX2 R161, R60 ;  /* 0x0000003c00a17308 */ /* 0x0005e20000000800 */
[----:B-1----:R-:W-:Y:S09]  /*dc10*/  FFMA.FTZ R105, R227, c[0x0][0x2d0], -R178 ;  /* 0x0000b400e3697a23 */ /* 0x002ff200000108b2 */
[----:B------:R1:W-:Y:S01]  /*dc20*/  MUFU.EX2 R167, R105 ;  /* 0x0000006900a77308 */ /* 0x0003e20000000800 */
[----:B--2---:R-:W-:Y:S07]  /*dc30*/  FMUL.FTZ R60, R3, R164 ;  /* 0x000000a4033c7220 */ /* 0x004fee0000410000 */
[-C--:B------:R-:W-:Y:S08]  /*dc40*/  HMMA.16816.F32 R60, R172, R114.reuse, R60 ;  /* 0x00000072ac3c723c */ /* 0x080ff0000000183c */
[C---:B------:R-:W-:Y:S01]  /*dc50*/  HMMA.16816.F32 R64, R108.reuse, R114, R64 ;  /* 0x000000726c40723c */ /* 0x040fe20000001840 */
[----:B------:R-:W2:Y:S03]  /*dc60*/  LDSM.16.MT88.4 R112, [R202+0x2000] ;  /* 0x00200000ca70783b */ /* 0x000ea60000004200 */
[--C-:B-1----:R-:W-:Y:S02]  /*dc70*/  FFMA.FTZ R105, R231, c[0x0][0x2d0], -R177.reuse ;  /* 0x0000b400e7697a23 */ /* 0x102fe400000108b1 */
[----:B------:R-:W-:Y:S02]  /*dc80*/  MUFU.EX2 R231, R124 ;  /* 0x0000007c00e77308 */ /* 0x000fe40000000800 */
[-C--:B------:R-:W-:Y:S08]  /*dc90*/  HMMA.16816.F32 R68, R108, R116.reuse, R68 ;  /* 0x000000746c44723c */ /* 0x080ff00000001844 */
[C---:B------:R-:W-:Y:S01]  /*dca0*/  HMMA.16816.F32 R72, R172.reuse, R116, R72 ;  /* 0x00000074ac48723c */ /* 0x040fe20000001848 */
[----:B------:R1:W4:Y:S07]  /*dcb0*/  MUFU.EX2 R148, R105 ;  /* 0x0000006900947308 */ /* 0x00032e0000000800 */
[-C--:B------:R-:W-:Y:S08]  /*dcc0*/  HMMA.16816.F32 R76, R172, R118.reuse, R76 ;  /* 0x00000076ac4c723c */ /* 0x080ff0000000184c */
[C---:B------:R-:W-:Y:S01]  /*dcd0*/  HMMA.16816.F32 R80, R108.reuse, R118, R80 ;  /* 0x000000766c50723c */ /* 0x040fe20000001850 */
[----:B------:R-:W5:Y:S07]  /*dce0*/  LDSM.16.MT88.4 R116, [R201+0x400] ;  /* 0x00040000c974783b */ /* 0x000f6e0000004200 */
[-C--:B--2---:R-:W-:Y:S04]  /*dcf0*/  HMMA.16816.F32 R84, R108, R112.reuse, R84 ;  /* 0x000000706c54723c */ /* 0x084fe80000001854 */
[--C-:B-1----:R-:W-:Y:S01]  /*dd00*/  FFMA.FTZ R105, R234, c[0x0][0x2d0], -R177.reuse ;  /* 0x0000b400ea697a23 */ /* 0x102fe200000108b1 */
[----:B----4-:R-:W-:Y:S01]  /*dd10*/  MOV R249, R148 ;  /* 0x0000009400f97202 */ /* 0x010fe20000000f00 */
[----:B------:R1:W-:Y:S02]  /*dd20*/  MUFU.EX2 R234, R106 ;  /* 0x0000006a00ea7308 */ /* 0x0003e40000000800 */
[C---:B------:R-:W-:Y:S08]  /*dd30*/  HMMA.16816.F32 R88, R172.reuse, R112, R88 ;  /* 0x00000070ac58723c */ /* 0x040ff00000001858 */
[----:B------:R2:W4:Y:S01]  /*dd40*/  MUFU.EX2 R160, R105 ;  /* 0x0000006900a07308 */ /* 0x0005220000000800 */
[-C--:B------:R-:W-:Y:S03]  /*dd50*/  HMMA.16816.F32 R92, R172, R114.reuse, R92 ;  /* 0x00000072ac5c723c */ /* 0x080fe6000000185c */
[----:B------:R-:W-:Y:S04]  /*dd60*/  F2FP.PACK_AB R112, R159, R149 ;  /* 0x000000959f70723e */ /* 0x000fe800000000ff */
[----:B------:R-:W-:Y:S01]  /*dd70*/  F2FP.PACK_AB R172, R224, R226 ;  /* 0x000000e2e0ac723e */ /* 0x000fe200000000ff */
[----:B------:R-:W-:Y:S04]  /*dd80*/  HMMA.16816.F32 R96, R108, R114, R96 ;  /* 0x000000726c60723c */ /* 0x000fe80000001860 */
[----:B------:R-:W-:Y:S01]  /*dd90*/  MOV R175, R187 ;  /* 0x000000bb00af7202 */ /* 0x000fe20000000f00 */
[----:B-1----:R-:W3:Y:S01]  /*dda0*/  LDL.LU R106, [R1+0x8] ;  /* 0x00000800016a7983 */ /* 0x002ee20000300800 */
[----:B------:R-:W-:Y:S01]  /*ddb0*/  MUFU.EX2 R187, R140 ;  /* 0x0000008c00bb7308 */ /* 0x000fe20000000800 */
[----:B------:R-:W-:Y:S02]  /*ddc0*/  F2FP.PACK_AB R108, R147, R151 ;  /* 0x00000097936c723e */ /* 0x000fe400000000ff */
[----:B------:R-:W3:Y:S03]  /*ddd0*/  LDL.LU R124, [R1+0x14] ;  /* 0x00001400017c7983 */ /* 0x000ee60000300800 */
[----:B------:R-:W-:Y:S02]  /*dde0*/  F2FP.PACK_AB R109, R158, R150 ;  /* 0x000000969e6d723e */ /* 0x000fe400000000ff */
[----:B------:R-:W-:Y:S01]  /*ddf0*/  F2FP.PACK_AB R110, R165, R161 ;  /* 0x000000a1a56e723e */ /* 0x000fe200000000ff */
[--C-:B--2---:R-:W-:Y:S01]  /*de00*/  FFMA.FTZ R105, R235, c[0x0][0x2d0], -R177.reuse ;  /* 0x0000b400eb697a23 */ /* 0x104fe200000108b1 */
[----:B------:R-:W-:Y:S02]  /*de10*/  F2FP.PACK_AB R111, R166, R162 ;  /* 0x000000a2a66f723e */ /* 0x000fe400000000ff */
[----:B------:R-:W-:Y:S01]  /*de20*/  F2FP.PACK_AB R114, R167, R163 ;  /* 0x000000a3a772723e */ /* 0x000fe200000000ff */
[----:B------:R1:W-:Y:S01]  /*de30*/  MUFU.EX2 R164, R105 ;  /* 0x0000006900a47308 */ /* 0x0003e20000000800 */
[----:B----4-:R-:W-:Y:S03]  /*de40*/  F2FP.PACK_AB R113, R160, R148 ;  /* 0x00000094a071723e */ /* 0x010fe600000000ff */
[-C--:B-----5:R-:W-:Y:S03]  /*de50*/  HMMA.16816.F32 R4, R108, R116.reuse, R4 ;  /* 0x000000746c04723c */ /* 0x0a0fe60000001804 */
[----:B-1----:R-:W-:Y:S04]  /*de60*/  FFMA.FTZ R105, R236, c[0x0][0x2d0], -R177 ;  /* 0x0000b400ec697a23 */ /* 0x002fe800000108b1 */
[----:B------:R1:W2:Y:S02]  /*de70*/  MUFU.EX2 R135, R105 ;  /* 0x0000006900877308 */ /* 0x0002a40000000800 */
[--C-:B-1----:R-:W-:Y:S03]  /*de80*/  FFMA.FTZ R105, R232, c[0x0][0x2d0], -R176.reuse ;  /* 0x0000b400e8697a23 */ /* 0x102fe600000108b0 */
[----:B--2---:R-:W-:Y:S01]  /*de90*/  F2FP.PACK_AB R115, R135, R164 ;  /* 0x000000a48773723e */ /* 0x004fe200000000ff */
[----:B------:R-:W-:Y:S04]  /*dea0*/  FFMA.FTZ R176, R180, c[0x0][0x2d0], -R176 ;  /* 0x0000b400b4b07a23 */ /* 0x000fe800000108b0 */
[----:B------:R1:W-:Y:S02]  /*deb0*/  MUFU.EX2 R232, R107 ;  /* 0x0000006b00e87308 */ /* 0x0003e40000000800 */
[C---:B------:R-:W-:Y:S08]  /*dec0*/  HMMA.16816.F32 R8, R112.reuse, R116, R8 ;  /* 0x000000747008723c */ /* 0x040ff00000001808 */
[----:B------:R2:W-:Y:S01]  /*ded0*/  MUFU.EX2 R236, R105 ;  /* 0x0000006900ec7308 */ /* 0x0005e20000000800 */
[-C--:B------:R-:W-:Y:S09]  /*dee0*/  HMMA.16816.F32 R12, R112, R118.reuse, R12 ;  /* 0x00000076700c723c */ /* 0x080ff2000000180c */
[----:B------:R-:W4:Y:S01]  /*def0*/  MUFU.EX2 R193, R176 ;  /* 0x000000b000c17308 */ /* 0x000f220000000800 */
[C---:B------:R-:W-:Y:S01]  /*df00*/  HMMA.16816.F32 R16, R108.reuse, R118, R16 ;  /* 0x000000766c10723c */ /* 0x040fe20000001810 */
[----:B------:R-:W5:Y:S03]  /*df10*/  LDSM.16.MT88.4 R116, [R201+0x1400] ;  /* 0x00140000c974783b */ /* 0x000f660000004200 */
[--C-:B-1----:R-:W-:Y:S04]  /*df20*/  FFMA.FTZ R107, R183, c[0x0][0x2d0], -R179.reuse ;  /* 0x0000b400b76b7a23 */ /* 0x102fe800000108b3 */
[-C--:B------:R-:W-:Y:S01]  /*df30*/  HMMA.16816.F32 R20, R108, R120.reuse, R20 ;  /* 0x000000786c14723c */ /* 0x080fe20000001814 */
[----:B------:R-:W-:Y:S03]  /*df40*/  MUFU.EX2 R192, R107 ;  /* 0x0000006b00c07308 */ /* 0x000fe60000000800 */
[--C-:B--2---:R-:W-:Y:S01]  /*df50*/  FFMA.FTZ R105, R240, c[0x0][0x2d0], -R179.reuse ;  /* 0x0000b400f0697a23 */ /* 0x104fe200000108b3 */
[----:B------:R-:W-:Y:S03]  /*df60*/  MOV R240, R135 ;  /* 0x0000008700f07202 */ /* 0x000fe60000000f00 */
[C---:B------:R-:W-:Y:S03]  /*df70*/  HMMA.16816.F32 R24, R112.reuse, R120, R24 ;  /* 0x000000787018723c */ /* 0x040fe60000001818 */
[----:B------:R1:W-:Y:S01]  /*df80*/  MUFU.EX2 R233, R105 ;  /* 0x0000006900e97308 */ /* 0x0003e20000000800 */
[----:B----4-:R-:W-:Y:S04]  /*df90*/  F2FP.PACK_AB R174, R193, R194 ;  /* 0x000000c2c1ae723e */ /* 0x010fe800000000ff */
[-C--:B------:R-:W-:Y:S05]  /*dfa0*/  HMMA.16816.F32 R28, R112, R122.reuse, R28 ;  /* 0x0000007a701c723c */ /* 0x080fea000000181c */
[----:B------:R-:W-:Y:S03]  /*dfb0*/  MUFU.EX2 R107, R144 ;  /* 0x00000090006b7308 */ /* 0x000fe60000000800 */
[C---:B------:R-:W-:Y:S01]  /*dfc0*/  HMMA.16816.F32 R32, R108.reuse, R122, R32 ;  /* 0x0000007a6c20723c */ /* 0x040fe20000001820 */
[----:B------:R-:W2:Y:S07]  /*dfd0*/  LDSM.16.MT88.4 R120, [R202+0x1400] ;  /* 0x00140000ca78783b */ /* 0x000eae0000004200 */
[-C--:B-----5:R-:W-:Y:S04]  /*dfe0*/  HMMA.16816.F32 R36, R108, R116.reuse, R36 ;  /* 0x000000746c24723c */ /* 0x0a0fe80000001824 */
[--C-:B-1----:R-:W-:Y:S01]  /*dff0*/  FFMA.FTZ R105, R239, c[0x0][0x2d0], -R179.reuse ;  /* 0x0000b400ef697a23 */ /* 0x102fe200000108b3 */
[----:B------:R-:W-:Y:S03]  /*e000*/  MOV R239, R134 ;  /* 0x0000008600ef7202 */ /* 0x000fe60000000f00 */
[----:B------:R1:W4:Y:S01]  /*e010*/  MUFU.EX2 R235, R105 ;  /* 0x0000006900eb7308 */ /* 0x0003220000000800 */
[C---:B------:R-:W-:Y:S08]  /*e020*/  HMMA.16816.F32 R40, R112.reuse, R116, R40 ;  /* 0x000000747028723c */ /* 0x040ff00000001828 */
[-C--:B------:R-:W-:Y:S08]  /*e030*/  HMMA.16816.F32 R44, R112, R118.reuse, R44 ;  /* 0x00000076702c723c */ /* 0x080ff0000000182c */
[C---:B------:R-:W-:Y:S01]  /*e040*/  HMMA.16816.F32 R48, R108.reuse, R118, R48 ;  /* 0x000000766c30723c */ /* 0x040fe20000001830 */
[----:B------:R-:W5:Y:S03]  /*e050*/  LDSM.16.MT88.4 R116, [R201+0x2400] ;  /* 0x00240000c974783b */ /* 0x000f660000004200 */
[--C-:B-1----:R-:W-:Y:S04]  /*e060*/  FFMA.FTZ R105, R237, c[0x0][0x2d0], -R179.reuse ;  /* 0x0000b400ed697a23 */ /* 0x102fe800000108b3 */
[-C--:B--2---:R-:W-:Y:S01]  /*e070*/  HMMA.16816.F32 R52, R108, R120.reuse, R52 ;  /* 0x000000786c34723c */ /* 0x084fe20000001834 */
[----:B------:R1:W-:Y:S03]  /*e080*/  MUFU.EX2 R229, R105 ;  /* 0x0000006900e57308 */ /* 0x0003e60000000800 */
[----:B------:R-:W-:Y:S04]  /*e090*/  MOV R237, R133 ;  /* 0x0000008500ed7202 */ /* 0x000fe80000000f00 */
[C---:B------:R-:W-:Y:S08]  /*e0a0*/  HMMA.16816.F32 R56, R112.reuse, R120, R56 ;  /* 0x000000787038723c */ /* 0x040ff00000001838 */
[-C--:B------:R-:W-:Y:S08]  /*e0b0*/  HMMA.16816.F32 R60, R112, R122.reuse, R60 ;  /* 0x0000007a703c723c */ /* 0x080ff0000000183c */
[C---:B------:R-:W-:Y:S01]  /*e0c0*/  HMMA.16816.F32 R64, R108.reuse, R122, R64 ;  /* 0x0000007a6c40723c */ /* 0x040fe20000001840 */
[----:B------:R-:W2:Y:S03]  /*e0d0*/  LDSM.16.MT88.4 R120, [R202+0x2400] ;  /* 0x00240000ca78783b */ /* 0x000ea60000004200 */
[--C-:B-1----:R-:W-:Y:S01]  /*e0e0*/  FFMA.FTZ R105, R238, c[0x0][0x2d0], -R179.reuse ;  /* 0x0000b400ee697a23 */ /* 0x102fe200000108b3 */
[----:B------:R-:W-:Y:S03]  /*e0f0*/  MOV R238, R132 ;  /* 0x0000008400ee7202 */ /* 0x000fe60000000f00 */
[----:B------:R3:W1:Y:S01]  /*e100*/  MUFU.EX2 R227, R105 ;  /* 0x0000006900e37308 */ /* 0x0006620000000800 */
[-C--:B-----5:R-:W-:Y:S01]  /*e110*/  HMMA.16816.F32 R68, R108, R116.reuse, R68 ;  /* 0x000000746c44723c */ /* 0x0a0fe20000001844 */
[----:B------:R-:W-:Y:S07]  /*e120*/  LDSM.16.MT88.4 R132, [R201+0x2800] ;  /* 0x00280000c984783b */ /* 0x000fee0000004200 */
[C---:B------:R-:W-:Y:S08]  /*e130*/  HMMA.16816.F32 R72, R112.reuse, R116, R72 ;  /* 0x000000747048723c */ /* 0x040ff00000001848 */
[-C--:B------:R-:W-:Y:S04]  /*e140*/  HMMA.16816.F32 R76, R112, R118.reuse, R76 ;  /* 0x00000076704c723c */ /* 0x080fe8000000184c */
[--C-:B---3--:R-:W-:Y:S04]  /*e150*/  FFMA.FTZ R105, R138, c[0x0][0x2d0], -R178.reuse ;  /* 0x0000b4008a697a23 */ /* 0x108fe800000108b2 */
[C---:B------:R-:W-:Y:S01]  /*e160*/  HMMA.16816.F32 R80, R108.reuse, R118, R80 ;  /* 0x000000766c50723c */ /* 0x040fe20000001850 */
[----:B------:R-:W4:Y:S01]  /*e170*/  LDSM.16.MT88.4 R116, [R201+0x800] ;  /* 0x00080000c974783b */ /* 0x000f220000004200 */
[----:B------:R5:W-:Y:S02]  /*e180*/  MUFU.EX2 R221, R105 ;  /* 0x0000006900dd7308 */ /* 0x000be40000000800 */
[--C-:B------:R-:W-:Y:S01]  /*e190*/  FFMA.FTZ R138, R246, c[0x0][0x2d0], -R178.reuse ;  /* 0x0000b400f68a7a23 */ /* 0x100fe200000108b2 */
[----:B------:R-:W-:Y:S03]  /*e1a0*/  MOV R246, R159 ;  /* 0x0000009f00f67202 */ /* 0x000fe60000000f00 */
[-C--:B--2---:R-:W-:Y:S08]  /*e1b0*/  HMMA.16816.F32 R84, R108, R120.reuse, R84 ;  /* 0x000000786c54723c */ /* 0x084ff00000001854 */
[C---:B------:R-:W-:Y:S08]  /*e1c0*/  HMMA.16816.F32 R88, R112.reuse, R120, R88 ;  /* 0x000000787058723c */ /* 0x040ff00000001858 */
[-C--:B------:R-:W-:Y:S04]  /*e1d0*/  HMMA.16816.F32 R92, R112, R122.reuse, R92 ;  /* 0x0000007a705c723c */ /* 0x080fe8000000185c */
[--C-:B-----5:R-:W-:Y:S01]  /*e1e0*/  FFMA.FTZ R105, R137, c[0x0][0x2d0], -R178.reuse ;  /* 0x0000b40089697a23 */ /* 0x120fe200000108b2 */
[----:B------:R-:W-:Y:S02]  /*e1f0*/  MOV R137, R136 ;  /* 0x0000008800897202 */ /* 0x000fe40000000f00 */
[----:B------:R-:W-:Y:S01]  /*e200*/  MOV R136, R131 ;  /* 0x0000008300887202 */ /* 0x000fe20000000f00 */
[----:B------:R-:W-:Y:S01]  /*e210*/  HMMA.16816.F32 R96, R108, R122, R96 ;  /* 0x0000007a6c60723c */ /* 0x000fe20000001860 */
[----:B------:R2:W5:Y:S01]  /*e220*/  MUFU.EX2 R219, R105 ;  /* 0x0000006900db7308 */ /* 0x0005620000000800 */
[----:B------:R-:W3:Y:S02]  /*e230*/  LDL.LU R131, [R1+0x20] ;  /* 0x0000200001837983 */ /* 0x000ee40000300800 */
[----:B------:R-:W-:Y:S01]  /*e240*/  MOV R152, R136 ;  /* 0x0000008800987202 */ /* 0x000fe20000000f00 */
[--C-:B------:R-:W-:Y:S01]  /*e250*/  FFMA.FTZ R136, R182, c[0x0][0x2d0], -R179.reuse ;  /* 0x0000b400b6887a23 */ /* 0x100fe200000108b3 */
[----:B------:R-:W-:Y:S01]  /*e260*/  LDSM.16.MT88.4 R120, [R202+0x1800] ;  /* 0x00180000ca78783b */ /* 0x000fe20000004200 */
[----:B------:R-:W-:Y:S02]  /*e270*/  F2FP.PACK_AB R108, R236, R234 ;  /* 0x000000eaec6c723e */ /* 0x000fe400000000ff */
[----:B----4-:R-:W-:Y:S02]  /*e280*/  F2FP.PACK_AB R109, R235, R233 ;  /* 0x000000e9eb6d723e */ /* 0x010fe400000000ff */
[----:B------:R-:W-:Y:S01]  /*e290*/  MUFU.EX2 R191, R136 ;  /* 0x0000008800bf7308 */ /* 0x000fe20000000800 */
[----:B------:R-:W-:Y:S02]  /*e2a0*/  F2FP.PACK_AB R110, R231, R232 ;  /* 0x000000e8e76e723e */ /* 0x000fe400000000ff */
[----:B-1----:R-:W-:Y:S01]  /*e2b0*/  F2FP.PACK_AB R111, R227, R229 ;  /* 0x000000e5e36f723e */ /* 0x002fe200000000ff */
[----:B------:R-:W-:Y:S01]  /*e2c0*/  LDSM.16.MT88.4 R180, [R201+0x2c00] ;  /* 0x002c0000c9b4783b */ /* 0x000fe20000004200 */
[----:B------:R-:W-:Y:S01]  /*e2d0*/  MOV R146, R137 ;  /* 0x0000008900927202 */ /* 0x000fe20000000f00 */
[--C-:B------:R-:W-:Y:S01]  /*e2e0*/  FFMA.FTZ R137, R248, c[0x0][0x2d0], -R178.reuse ;  /* 0x0000b400f8897a23 */ /* 0x100fe200000108b2 */
[----:B------:R-:W-:Y:S02]  /*e2f0*/  MOV R248, R160 ;  /* 0x000000a000f87202 */ /* 0x000fe40000000f00 */
[----:B------:R-:W-:Y:S01]  /*e300*/  MOV R157, R146 ;  /* 0x00000092009d7202 */ /* 0x000fe20000000f00 */
[-C--:B------:R-:W-:Y:S03]  /*e310*/  HMMA.16816.F32 R4, R108, R116.reuse, R4 ;  /* 0x000000746c04723c */ /* 0x080fe60000001804 */
[----:B------:R-:W-:Y:S01]  /*e320*/  MOV R146, R186 ;  /* 0x000000ba00927202 */ /* 0x000fe20000000f00 */
[--C-:B--2---:R-:W-:Y:S01]  /*e330*/  FFMA.FTZ R105, R252, c[0x0][0x2d0], -R178.reuse ;  /* 0x0000b400fc697a23 */ /* 0x104fe200000108b2 */
[----:B-----5:R-:W-:Y:S01]  /*e340*/  F2FP.PACK_AB R112, R219, R221 ;  /* 0x000000dddb70723e */ /* 0x020fe200000000ff */
[----:B------:R-:W-:Y:S01]  /*e350*/  MUFU.EX2 R186, R141 ;  /* 0x0000008d00ba7308 */ /* 0x000fe20000000800 */
[----:B------:R-:W-:Y:S09]  /*e360*/  MOV R252, R164 ;  /* 0x000000a400fc7202 */ /* 0x000ff20000000f00 */
[----:B------:R1:W-:Y:S02]  /*e370*/  MUFU.EX2 R222, R105 ;  /* 0x0000006900de7308 */ /* 0x0003e40000000800 */
[----:B-1----:R-:W-:Y:S01]  /*e380*/  FFMA.FTZ R105, R251, c[0x0][0x2d0], -R178 ;  /* 0x0000b400fb697a23 */ /* 0x002fe200000108b2 */
[----:B------:R-:W-:Y:S02]  /*e390*/  F2FP.PACK_AB R178, R187, R188 ;  /* 0x000000bcbbb2723e */ /* 0x000fe400000000ff */
[----:B------:R-:W-:Y:S05]  /*e3a0*/  MOV R251, R163 ;  /* 0x000000a300fb7202 */ /* 0x000fea0000000f00 */
[----:B------:R1:W2:Y:S02]  /*e3b0*/  MUFU.EX2 R223, R105 ;  /* 0x0000006900df7308 */ /* 0x0002a40000000800 */
[----:B-1----:R-:W-:Y:S01]  /*e3c0*/  FFMA.FTZ R105, R244, c[0x0][0x2d0], -R179 ;  /* 0x0000b400f4697a23 */ /* 0x002fe200000108b3 */
[----:B--2---:R-:W-:Y:S02]  /*e3d0*/  F2FP.PACK_AB R114, R223, R222 ;  /* 0x000000dedf72723e */ /* 0x004fe400000000ff */
[----:B------:R-:W-:Y:S05]  /*e3e0*/  MOV R244, R162 ;  /* 0x000000a200f47202 */ /* 0x000fea0000000f00 */
[----:B------:R1:W-:Y:S02]  /*e3f0*/  MUFU.EX2 R220, R105 ;  /* 0x0000006900dc7308 */ /* 0x0003e40000000800 */
[--C-:B-1----:R-:W-:Y:S02]  /*e400*/  FFMA.FTZ R105, R130, c[0x0][0x2d0], -R177.reuse ;  /* 0x0000b40082697a23 */ /* 0x102fe400000108b1 */
[----:B------:R-:W2:Y:S06]  /*e410*/  LDL.LU R130, [R1+0x2c] ;  /* 0x00002c0001827983 */ /* 0x000eac0000300800 */
[----:B------:R1:W-:Y:S02]  /*e420*/  MUFU.EX2 R199, R105 ;  /* 0x0000006900c77308 */ /* 0x0003e40000000800 */
[--C-:B-1----:R-:W-:Y:S02]  /*e430*/  FFMA.FTZ R105, R129, c[0x0][0x2d0], -R177.reuse ;  /* 0x0000b40081697a23 */ /* 0x102fe400000108b1 */
[----:B------:R-:W4:Y:S06]  /*e440*/  LDL.LU R129, [R1+0x28] ;  /* 0x0000280001817983 */ /* 0x000f2c0000300800 */
[----:B------:R1:W5:Y:S01]  /*e450*/  MUFU.EX2 R197, R105 ;  /* 0x0000006900c57308 */ /* 0x0003620000000800 */
[----:B------:R-:W4:Y:S01]  /*e460*/  LDL.LU R128, [R1+0x24] ;  /* 0x0000240001807983 */ /* 0x000f220000300800 */
[----:B-1----:R-:W-:Y:S01]  /*e470*/  FFMA.FTZ R105, R106, c[0x0][0x2d0], -R177 ;  /* 0x0000b4006a697a23 */ /* 0x002fe200000108b1 */
[----:B-----5:R-:W-:Y:S01]  /*e480*/  F2FP.PACK_AB R113, R197, R199 ;  /* 0x000000c7c571723e */ /* 0x020fe200000000ff */
[----:B------:R-:W-:Y:S01]  /*e490*/  FFMA.FTZ R106, R250, c[0x0][0x2d0], -R179 ;  /* 0x0000b400fa6a7a23 */ /* 0x000fe200000108b3 */
[----:B------:R-:W-:Y:S05]  /*e4a0*/  MOV R250, R161 ;  /* 0x000000a100fa7202 */ /* 0x000fea0000000f00 */
[----:B------:R1:W-:Y:S10]  /*e4b0*/  MUFU.EX2 R198, R105 ;  /* 0x0000006900c67308 */ /* 0x0003f40000000800 */
[----:B------:R-:W5:Y:S01]  /*e4c0*/  MUFU.EX2 R195, R106 ;  /* 0x0000006a00c37308 */ /* 0x000f620000000800 */
[--C-:B-1----:R-:W-:Y:S02]  /*e4d0*/  FFMA.FTZ R105, R124, c[0x0][0x2d0], -R177.reuse ;  /* 0x0000b4007c697a23 */ /* 0x102fe400000108b1 */
[----:B------:R-:W1:Y:S07]  /*e4e0*/  LDSM.16.MT88.4 R124, [R202+0x800] ;  /* 0x00080000ca7c783b */ /* 0x000e6e0000004200 */
[----:B------:R-:W1:Y:S01]  /*e4f0*/  MUFU.EX2 R196, R105 ;  /* 0x0000006900c47308 */ /* 0x000e620000000800 */
[----:B-----5:R-:W-:Y:S02]  /*e500*/  F2FP.PACK_AB R173, R195, R220 ;  /* 0x000000dcc3ad723e */ /* 0x020fe400000000ff */
[----:B-1----:R-:W-:Y:S01]  /*e510*/  F2FP.PACK_AB R115, R196, R198 ;  /* 0x000000c6c473723e */ /* 0x002fe200000000ff */
[----:B------:R-:W-:Y:S01]  /*e520*/  FFMA.FTZ R105, R247, c[0x0][0x2d0], -R177 ;  /* 0x0000b400f7697a23 */ /* 0x000fe200000108b1 */
[----:B------:R-:W-:Y:S05]  /*e530*/  MOV R247, R149 ;  /* 0x0000009500f77202 */ /* 0x000fea0000000f00 */
[C---:B------:R-:W-:Y:S08]  /*e540*/  HMMA.16816.F32 R8, R112.reuse, R116, R8 ;  /* 0x000000747008723c */ /* 0x040ff00000001808 */
[-C--:B------:R-:W-:Y:S08]  /*e550*/  HMMA.16816.F32 R12, R112, R118.reuse, R12 ;  /* 0x00000076700c723c */ /* 0x080ff0000000180c */
[C---:B------:R-:W-:Y:S01]  /*e560*/  HMMA.16816.F32 R16, R108.reuse, R118, R16 ;  /* 0x000000766c10723c */ /* 0x040fe20000001810 */
[----:B------:R-:W-:Y:S07]  /*e570*/  LDSM.16.MT88.4 R116, [R202+0x2800] ;  /* 0x00280000ca74783b */ /* 0x000fee0000004200 */
[-C--:B------:R-:W-:Y:S08]  /*e580*/  HMMA.16816.F32 R20, R108, R124.reuse, R20 ;  /* 0x0000007c6c14723c */ /* 0x080ff00000001814 */
[C---:B------:R-:W-:Y:S08]  /*e590*/  HMMA.16816.F32 R24, R112.reuse, R124, R24 ;  /* 0x0000007c7018723c */ /* 0x040ff00000001818 */
[-C--:B------:R-:W-:Y:S08]  /*e5a0*/  HMMA.16816.F32 R28, R112, R126.reuse, R28 ;  /* 0x0000007e701c723c */ /* 0x080ff0000000181c */
[C---:B------:R-:W-:Y:S04]  /*e5b0*/  HMMA.16816.F32 R32, R108.reuse, R126, R32 ;  /* 0x0000007e6c20723c */ /* 0x040fe80000001820 */
[----:B---3--:R-:W-:Y:S04]  /*e5c0*/  FFMA.FTZ R101, R101, R131, R143 ;  /* 0x0000008365657223 */ /* 0x008fe8000001008f */
[----:B------:R-:W-:Y:S01]  /*e5d0*/  FADD.FTZ R106, R152, R101 ;  /* 0x00000065986a7221 */ /* 0x000fe20000010000 */
[----:B------:R-:W-:Y:S02]  /*e5e0*/  MOV R152, R189 ;  /* 0x000000bd00987202 */ /* 0x000fe40000000f00 */
[----:B------:R-:W-:Y:S01]  /*e5f0*/  MUFU.EX2 R189, R138 ;  /* 0x0000008a00bd7308 */ /* 0x000fe20000000800 */
[----:B--2---:R-:W-:Y:S09]  /*e600*/  FFMA.FTZ R100, R100, R130, R190 ;  /* 0x0000008264647223 */ /* 0x004ff200000100be */
[----:B------:R1:W2:Y:S02]  /*e610*/  MUFU.EX2 R190, R137 ;  /* 0x0000008900be7308 */ /* 0x0002a40000000800 */
[----:B-1----:R-:W-:Y:S01]  /*e620*/  LDSM.16.MT88.4 R136, [R202+0xc00] ;  /* 0x000c0000ca88783b */ /* 0x002fe20000004200 */
[----:B--2---:R-:W-:Y:S01]  /*e630*/  F2FP.PACK_AB R176, R189, R190 ;  /* 0x000000bebdb0723e */ /* 0x004fe200000000ff */
[----:B----4-:R-:W-:Y:S02]  /*e640*/  FFMA.FTZ R143, R3, R129, R185 ;  /* 0x00000081038f7223 */ /* 0x010fe400000100b9 */
[----:B------:R-:W-:Y:S04]  /*e650*/  FADD.FTZ R3, R152, R100 ;  /* 0x0000006498037221 */ /* 0x000fe80000010000 */
[----:B------:R-:W1:Y:S01]  /*e660*/  MUFU.EX2 R185, R105 ;  /* 0x0000006900b97308 */ /* 0x000e620000000800 */
[----:B------:R-:W-:Y:S02]  /*e670*/  FFMA.FTZ R0, R0, R128, R184 ;  /* 0x0000008000007223 */ /* 0x000fe400000100b8 */
[----:B------:R-:W2:Y:S01]  /*e680*/  LDSM.16.MT88.4 R128, [R201+0x1800] ;  /* 0x00180000c980783b */ /* 0x000ea20000004200 */
[----:B------:R-:W-:Y:S02]  /*e690*/  FADD.FTZ R101, R170, R143 ;  /* 0x0000008faa657221 */ /* 0x000fe40000010000 */
[----:B------:R-:W-:Y:S02]  /*e6a0*/  FADD.FTZ R100, R169, R0 ;  /* 0x00000000a9647221 */ /* 0x000fe40000010000 */
[----:B------:R-:W-:Y:S01]  /*e6b0*/  FADD.FTZ R0, R168, R106 ;  /* 0x0000006aa8007221 */ /* 0x000fe20000010000 */
[----:B------:R-:W-:Y:S01]  /*e6c0*/  MOV R106, R156 ;  /* 0x0000009c006a7202 */ /* 0x000fe20000000f00 */
[----:B------:R-:W-:Y:S01]  /*e6d0*/  FADD.FTZ R3, R175, R3 ;  /* 0x00000003af037221 */ /* 0x000fe20000010000 */
[----:B------:R-:W-:Y:S01]  /*e6e0*/  LDSM.16.MT88.4 R152, [R201+0x1c00] ;  /* 0x001c0000c998783b */ /* 0x000fe20000004200 */
[----:B------:R-:W-:Y:S01]  /*e6f0*/  F2FP.PACK_AB R175, R191, R192 ;  /* 0x000000c0bfaf723e */ /* 0x000fe200000000ff */
[----:B------:R-:W3:Y:S06]  /*e700*/  MUFU.EX2 R184, R142 ;  /* 0x0000008e00b87308 */ /* 0x000eec0000000800 */
[----:B------:R-:W-:Y:S01]  /*e710*/  LDSM.16.MT88.4 R168, [R202+0x1c00] ;  /* 0x001c0000caa8783b */ /* 0x000fe20000004200 */
[----:B-1----:R-:W-:Y:S01]  /*e720*/  F2FP.PACK_AB R177, R185, R186 ;  /* 0x000000bab9b1723e */ /* 0x002fe200000000ff */
[----:B------:R-:W-:Y:S01]  /*e730*/  FADD.FTZ R105, R238, R101 ;  /* 0x00000065ee697221 */ /* 0x000fe20000010000 */
[----:B------:R-:W-:Y:S01]  /*e740*/  MOV R238, R165 ;  /* 0x000000a500ee7202 */ /* 0x000fe20000000f00 */
[----:B------:R-:W-:Y:S01]  /*e750*/  FADD.FTZ R101, R237, R100 ;  /* 0x00000064ed657221 */ /* 0x000fe20000010000 */
[----:B------:R-:W-:Y:S01]  /*e760*/  MOV R237, R166 ;  /* 0x000000a600ed7202 */ /* 0x000fe20000000f00 */
[----:B------:R-:W-:Y:S01]  /*e770*/  FADD.FTZ R100, R239, R0 ;  /* 0x00000000ef647221 */ /* 0x000fe20000010000 */
[----:B------:R-:W-:Y:S02]  /*e780*/  MOV R239, R167 ;  /* 0x000000a700ef7202 */ /* 0x000fe40000000f00 */
[----:B------:R-:W-:Y:S02]  /*e790*/  MOV R0, R157 ;  /* 0x0000009d00007202 */ /* 0x000fe40000000f00 */
[----:B---3--:R-:W-:Y:S01]  /*e7a0*/  F2FP.PACK_AB R179, R107, R184 ;  /* 0x000000b86bb3723e */ /* 0x008fe200000000ff */
[-C--:B--2---:R-:W-:Y:S08]  /*e7b0*/  HMMA.16816.F32 R36, R108, R128.reuse, R36 ;  /* 0x000000806c24723c */ /* 0x084ff00000001824 */
[C---:B------:R-:W-:Y:S08]  /*e7c0*/  HMMA.16816.F32 R40, R112.reuse, R128, R40 ;  /* 0x000000807028723c */ /* 0x040ff00000001828 */
[-C--:B------:R-:W-:Y:S08]  /*e7d0*/  HMMA.16816.F32 R44, R112, R130.reuse, R44 ;  /* 0x00000082702c723c */ /* 0x080ff0000000182c */
[C---:B------:R-:W-:Y:S08]  /*e7e0*/  HMMA.16816.F32 R48, R108.reuse, R130, R48 ;  /* 0x000000826c30723c */ /* 0x040ff00000001830 */
[-C--:B------:R-:W-:Y:S08]  /*e7f0*/  HMMA.16816.F32 R52, R108, R120.reuse, R52 ;  /* 0x000000786c34723c */ /* 0x080ff00000001834 */
        /* <DEDUP_REMOVED lines=12> */
[-C--:B-1----:R-:W-:Y:S01]  /*e8c0*/  HMMA.16816.F32 R108, R172, R120.reuse, R4 ;  /* 0x00000078ac6c723c */ /* 0x082fe20000001804 */
[----:B------:R-:W1:Y:S07]  /*e8d0*/  LDSM.16.MT88.4 R4, [R202+0x2c00] ;  /* 0x002c0000ca04783b */ /* 0x000e6e0000004200 */
[C---:B------:R-:W-:Y:S07]  /*e8e0*/  HMMA.16816.F32 R112, R176.reuse, R120, R8 ;  /* 0x00000078b070723c */ /* 0x040fee0000001808 */
[----:B------:R-:W-:Y:S01]  /*e8f0*/  MOV R11, R146 ;  /* 0x00000092000b7202 */ /* 0x000fe20000000f00 */
[-C--:B------:R-:W-:Y:S04]  /*e900*/  HMMA.16816.F32 R116, R176, R122.reuse, R12 ;  /* 0x0000007ab074723c */ /* 0x080fe8000000180c */
[----:B------:R-:W-:Y:S02]  /*e910*/  FADD.FTZ R3, R11, R3 ;  /* 0x000000030b037221 */ /* 0x000fe40000010000 */
[----:B------:R-:W-:Y:S01]  /*e920*/  FADD.FTZ R10, R0, R105 ;  /* 0x00000069000a7221 */ /* 0x000fe20000010000 */
[----:B------:R-:W-:Y:S01]  /*e930*/  MOV R105, R102 ;  /* 0x0000006600697202 */ /* 0x000fe20000000f00 */
[C---:B------:R-:W-:Y:S04]  /*e940*/  HMMA.16816.F32 R120, R172.reuse, R122, R16 ;  /* 0x0000007aac78723c */ /* 0x040fe80000001810 */
[----:B------:R-:W-:Y:S01]  /*e950*/  FADD.FTZ R0, R106, R101 ;  /* 0x000000656a007221 */ /* 0x000fe20000010000 */
[-C--:B------:R-:W-:Y:S01]  /*e960*/  MOV R101, R2.reuse ;  /* 0x0000000200657202 */ /* 0x080fe20000000f00 */
[----:B------:R-:W-:Y:S01]  /*e970*/  FADD.FTZ R3, R243, R3 ;  /* 0x00000003f3037221 */ /* 0x000fe20000010000 */
[----:B------:R-:W-:Y:S01]  /*e980*/  MOV R106, R2 ;  /* 0x00000002006a7202 */ /* 0x000fe20000000f00 */
        /* <DEDUP_REMOVED lines=13> */
[----:B------:R-:W-:Y:S01]  /*ea60*/  FADD.FTZ R8, R241, R100 ;  /* 0x00000064f1087221 */ /* 0x000fe20000010000 */
[----:B------:R-:W-:Y:S03]  /*ea70*/  MOV R100, R103 ;  /* 0x0000006700647202 */ /* 0x000fe60000000f00 */
        /* <DEDUP_REMOVED lines=30> */
[----:B------:R-:W-:Y:S01]  /*ec60*/  FADD.FTZ R8, R186, R8 ;  /* 0x00000008ba087221 */ /* 0x000fe20000010000 */
        /* <DEDUP_REMOVED lines=19> */
[----:B------:R-:W-:Y:S03]  /*eda0*/  FADD.FTZ R0, R185, R8 ;  /* 0x00000008b9007221 */ /* 0x000fe60000010000 */
[----:B------:R2:W-:Y:S01]  /*edb0*/  STL [R1+0x2c], R6 ;  /* 0x00002c0601007387 */ /* 0x0005e20000100800 */
[----:B------:R-:W-:Y:S01]  /*edc0*/  FADD.FTZ R3, R184, R0 ;  /* 0x00000000b8037221 */ /* 0x000fe20000010000 */
[----:B------:R-:W-:Y:S03]  /*edd0*/  IADD3 R0, R225, -0x1, RZ ;  /* 0xffffffffe1007810 */ /* 0x000fe60007ffe0ff */
[----:B------:R-:W-:Y:S01]  /*ede0*/  FADD.FTZ R3, R107, R3 ;  /* 0x000000036b037221 */ /* 0x000fe20000010000 */
[----:B------:R-:W-:Y:S02]  /*edf0*/  MOV R225, R0 ;  /* 0x0000000000e17202 */ /* 0x000fe40000000f00 */
[----:B------:R-:W-:Y:S01]  /*ee00*/  MOV R0, R104 ;  /* 0x0000006800007202 */ /* 0x000fe20000000f00 */
[----:B-1----:R-:W-:Y:S05]  /*ee10*/  FADD.FTZ R4, R187, R5 ;  /* 0x00000005bb047221 */ /* 0x002fea0000010000 */
[----:B------:R2:W-:Y:S04]  /*ee20*/  STL [R1+0x28], R4 ;  /* 0x0000280401007387 */ /* 0x0005e80000100800 */
[----:B------:R2:W-:Y:S02]  /*ee30*/  STL [R1+0x24], R3 ;  /* 0x0000240301007387 */ /* 0x0005e40000100800 */
[----:B--2---:R-:W-:-:S05]  /*ee40*/  @P0 BRA `(.L_x_632) ;  /* 0xffffbf4000000947 */ /* 0x004fca000383ffff */
.L_x_625:
[----:B------:R-:W-:Y:S05]  /*ee50*/  BRA.DIV ~URZ, `(.L_x_633) ;  /* 0x000057927f007947 */ /* 0x000fea000b800000 */
[----:B-1----:R-:W2:Y:S04]  /*ee60*/  LDL R0, [R1+0x20] ;  /* 0x0000200001007983 */ /* 0x002ea80000100800 */
[----:B--2---:R1:W2:Y:S02]  /*ee70*/  SHFL.BFLY PT, R5, R0, 0x2, 0x1f ;  /* 0x0c401f0000057f89 */ /* 0x0042a400000e0000 */
.L_x_685:
[----:B-1----:R-:W3:Y:S02]  /*ee80*/  LDL.LU R0, [R1+0x20] ;  /* 0x0000200001007983 */ /* 0x002ee40000300800 */
[----:B--23--:R-:W-:Y:S01]  /*ee90*/  FADD.FTZ R5, R5, R0 ;  /* 0x0000000005057221 */ /* 0x00cfe20000010000 */
[----:B------:R-:W-:Y:S05]  /*eea0*/  BRA.DIV ~URZ, `(.L_x_634) ;  /* 0x000057a27f007947 */ /* 0x000fea000b800000 */
[----:B------:R-:W2:Y:S04]  /*eeb0*/  LDL.LU R2, [R1+0x2c] ;  /* 0x00002c0001027983 */ /* 0x000ea80000300800 */
[----:B------:R-:W3:Y:S04]  /*eec0*/  LDL.LU R0, [R1+0x28] ;  /* 0x0000280001007983 */ /* 0x000ee80000300800 */
[----:B------:R-:W4:Y:S04]  /*eed0*/  LDL.LU R9, [R1+0x24] ;  /* 0x0000240001097983 */ /* 0x000f280000300800 */
[----:B--2---:R-:W1:Y:S04]  /*eee0*/  SHFL.BFLY PT, R7, R2, 0x2, 0x1f ;  /* 0x0c401f0002077f89 */ /* 0x004e6800000e0000 */
[----:B---3--:R-:W2:Y:S04]  /*eef0*/  SHFL.BFLY PT, R8, R0, 0x2, 0x1f ;  /* 0x0c401f0000087f89 */ /* 0x008ea800000e0000 */
[----:B----4-:R-:W3:Y:S01]  /*ef00*/  SHFL.BFLY PT, R4, R9, 0x2, 0x1f ;  /* 0x0c401f0009047f89 */ /* 0x010ee200000e0000 */
[----:B-1----:R-:W-:-:S02]  /*ef10*/  FADD.FTZ R7, R7, R2 ;  /* 0x0000000207077221 */ /* 0x002fc40000010000 */
[----:B--2---:R-:W-:-:S03]  /*ef20*/  FADD.FTZ R8, R8, R0 ;  /* 0x0000000008087221 */ /* 0x004fc60000010000 */
[----:B------:R-:W1:Y:S01]  /*ef30*/  SHFL.BFLY PT, R2, R7, 0x1, 0x1f ;  /* 0x0c201f0007027f89 */ /* 0x000e6200000e0000 */
[----:B---3--:R-:W-:-:S03]  /*ef40*/  FADD.FTZ R4, R4, R9 ;  /* 0x0000000904047221 */ /* 0x008fc60000010000 */
[----:B------:R-:W2:Y:S04]  /*ef50*/  SHFL.BFLY PT, R0, R5, 0x1, 0x1f ;  /* 0x0c201f0005007f89 */ /* 0x000ea800000e0000 */
[----:B------:R-:W3:Y:S04]  /*ef60*/  SHFL.BFLY PT, R3, R8, 0x1, 0x1f ;  /* 0x0c201f0008037f89 */ /* 0x000ee800000e0000 */
[----:B------:R4:W4:Y:S01]  /*ef70*/  SHFL.BFLY PT, R6, R4, 0x1, 0x1f ;  /* 0x0c201f0004067f89 */ /* 0x00092200000e0000 */
[----:B-1----:R-:W-:Y:S02]  /*ef80*/  FADD.FTZ R7, R7, R2 ;  /* 0x0000000207077221 */ /* 0x002fe40000010000 */
[----:B--2---:R-:W-:-:S02]  /*ef90*/  FADD.FTZ R5, R5, R0 ;  /* 0x0000000005057221 */ /* 0x004fc40000010000 */
[----:B---3--:R-:W-:-:S03]  /*efa0*/  FADD.FTZ R8, R8, R3 ;  /* 0x0000000308087221 */ /* 0x008fc60000010000 */
.L_x_686:
[----:B------:R-:W-:Y:S01]  /*efb0*/  FSETP.NE.FTZ.AND P3, PT, R5, RZ, PT ;  /* 0x000000ff0500720b */ /* 0x000fe20003f75000 */
[----:B------:R-:W-:Y:S01]  /*efc0*/  CS2R R2, SRZ ;  /* 0x0000000000027805 */ /* 0x000fe2000001ff00 */
[----:B------:R-:W-:Y:S01]  /*efd0*/  FSETP.NE.FTZ.AND P2, PT, R7, RZ, PT ;  /* 0x000000ff0700720b */ /* 0x000fe20003f55000 */
[----:B----4-:R-:W-:Y:S01]  /*efe0*/  FADD.FTZ R6, R6, R4 ;  /* 0x0000000406067221 */ /* 0x010fe20000010000 */
[----:B------:R-:W-:Y:S02]  /*eff0*/  FSETP.NE.FTZ.AND P1, PT, R8, RZ, PT ;  /* 0x000000ff0800720b */ /* 0x000fe40003f35000 */
[----:B------:R-:W-:Y:S02]  /*f000*/  MOV R0, RZ ;  /* 0x000000ff00007202 */ /* 0x000fe40000000f00 */
[----:B------:R-:W-:Y:S02]  /*f010*/  FSETP.NE.FTZ.AND P0, PT, R6, RZ, PT ;  /* 0x000000ff0600720b */ /* 0x000fe40003f15000 */
[----:B------:R-:W-:-:S02]  /*f020*/  MOV R47, 0xff800000 ;  /* 0xff800000002f7802 */ /* 0x000fc40000000f00 */
[----:B------:R-:W-:Y:S01]  /*f030*/  MOV R46, 0xff800000 ;  /* 0xff800000002e7802 */ /* 0x000fe20000000f00 */
[----:B------:R-:W1:Y:S01]  /*f040*/  @P3 MUFU.RCP R0, R5 ;  /* 0x0000000500003308 */ /* 0x000e620000001000 */
[----:B------:R-:W-:Y:S02]  /*f050*/  MOV R45, 0xff800000 ;  /* 0xff800000002d7802 */ /* 0x000fe40000000f00 */
[----:B------:R-:W-:Y:S02]  /*f060*/  @P2 MOV R4, 0x3f317218 ;  /* 0x3f31721800042802 */ /* 0x000fe40000000f00 */
[----:B------:R-:W-:Y:S02]  /*f070*/  @P1 MOV R13, 0x3f317218 ;  /* 0x3f317218000d1802 */ /* 0x000fe40000000f00 */
[----:B------:R-:W-:Y:S01]  /*f080*/  MOV R44, 0xff800000 ;  /* 0xff800000002c7802 */ /* 0x000fe20000000f00 */
[----:B------:R-:W2:Y:S01]  /*f090*/  @P2 MUFU.RCP R3, R7 ;  /* 0x0000000700032308 */ /* 0x000ea20000001000 */
[----:B------:R-:W-:-:S07]  /*f0a0*/  @P2 FMUL.FTZ R4, R4, c[0x0][0x2d0] ;  /* 0x0000b40004042a20 */ /* 0x000fce0000410000 */
[----:B------:R-:W3:Y:S01]  /*f0b0*/  @P1 MUFU.RCP R2, R8 ;  /* 0x0000000800021308 */ /* 0x000ee20000001000 */
[C---:B-1----:R-:W-:Y:S02]  /*f0c0*/  FMUL.FTZ R108, R0.reuse, R108 ;  /* 0x0000006c006c7220 */ /* 0x042fe40000410000 */
[C---:B------:R-:W-:Y:S02]  /*f0d0*/  FMUL.FTZ R43, R0.reuse, R109 ;  /* 0x0000006d002b7220 */ /* 0x040fe40000410000 */
[C---:B------:R-:W-:Y:S02]  /*f0e0*/  FMUL.FTZ R120, R0.reuse, R120 ;  /* 0x0000007800787220 */ /* 0x040fe40000410000 */
[C---:B------:R-:W-:Y:S01]  /*f0f0*/  FMUL.FTZ R40, R0.reuse, R121 ;  /* 0x0000007900287220 */ /* 0x040fe20000410000 */
[----:B------:R-:W1:Y:S01]  /*f100*/  @P3 MUFU.LG2 R5, R5 ;  /* 0x0000000500053308 */ /* 0x000e620000000c00 */
[C---:B------:R-:W-:Y:S02]  /*f110*/  FMUL.FTZ R124, R0.reuse, R124 ;  /* 0x0000007c007c7220 */ /* 0x040fe40000410000 */
[----:B------:R-:W-:-:S02]  /*f120*/  FMUL.FTZ R37, R0, R125 ;  /* 0x0000007d00257220 */ /* 0x000fc40000410000 */
[C---:B------:R-:W-:Y:S02]  /*f130*/  FMUL.FTZ R136, R0.reuse, R136 ;  /* 0x0000008800887220 */ /* 0x040fe40000410000 */
[C---:B------:R-:W-:Y:S01]  /*f140*/  FMUL.FTZ R34, R0.reuse, R137 ;  /* 0x0000008900227220 */ /* 0x040fe20000410000 */
[----:B------:R-:W4:Y:S01]  /*f150*/  @P1 MUFU.LG2 R8, R8 ;  /* 0x0000000800081308 */ /* 0x000f220000000c00 */
[C---:B------:R-:W-:Y:S02]  /*f160*/  FMUL.FTZ R140, R0.reuse, R140 ;  /* 0x0000008c008c7220 */ /* 0x040fe40000410000 */
[C---:B------:R-:W-:Y:S02]  /*f170*/  FMUL.FTZ R31, R0.reuse, R141 ;  /* 0x0000008d001f7220 */ /* 0x040fe40000410000 */
[C---:B------:R-:W-:Y:S02]  /*f180*/  FMUL.FTZ R152, R0.reuse, R152 ;  /* 0x0000009800987220 */ /* 0x040fe40000410000 */
[C---:B------:R-:W-:Y:S01]  /*f190*/  FMUL.FTZ R28, R0.reuse, R153 ;  /* 0x00000099001c7220 */ /* 0x040fe20000410000 */
[----:B------:R-:W5:Y:S01]  /*f1a0*/  @P2 MUFU.LG2 R7, R7 ;  /* 0x0000000700072308 */ /* 0x000f620000000c00 */
        /* <DEDUP_REMOVED lines=12> */
[----:B------:R-:W-:Y:S01]  /*f270*/  MOV R0, RZ ;  /* 0x000000ff00007202 */ /* 0x000fe20000000f00 */
[----:B--2---:R-:W-:-:S02]  /*f280*/  FMUL.FTZ R110, R3, R110 ;  /* 0x0000006e036e7220 */ /* 0x004fc40000410000 */
[C---:B------:R-:W-:Y:S02]  /*f290*/  FMUL.FTZ R42, R3.reuse, R111 ;  /* 0x0000006f032a7220 */ /* 0x040fe40000410000 */
[C---:B------:R-:W-:Y:S01]  /*f2a0*/  FMUL.FTZ R122, R3.reuse, R122 ;  /* 0x0000007a037a7220 */ /* 0x040fe20000410000 */
[----:B------:R-:W-:Y:S01]  /*f2b0*/  @P0 MUFU.RCP R0, R6 ;  /* 0x0000000600000308 */ /* 0x000fe20000001000 */
        /* <DEDUP_REMOVED lines=21> */
[----:B------:R-:W-:Y:S01]  /*f410*/  @P3 MOV R3, 0x3f317218 ;  /* 0x3f31721800033802 */ /* 0x000fe20000000f00 */
[----:B---3--:R-:W-:-:S02]  /*f420*/  FMUL.FTZ R112, R2, R112 ;  /* 0x0000007002707220 */ /* 0x008fc40000410000 */
        /* <DEDUP_REMOVED lines=22> */
[----:B------:R-:W-:Y:S02]  /*f590*/  FMUL.FTZ R93, R2, R93 ;  /* 0x0000005d025d7220 */ /* 0x000fe40000410000 */
[----:B------:R-:W2:Y:S01]  /*f5a0*/  @P0 MUFU.LG2 R2, R6 ;  /* 0x0000000600020308 */ /* 0x000ea20000000c00 */
[----:B-1----:R-:W-:-:S02]  /*f5b0*/  @P3 FMUL.FTZ R9, R5, 0.69314718246459960938 ;  /* 0x3f31721805093820 */ /* 0x002fc40000410000 */
[----:B------:R-:W-:Y:S02]  /*f5c0*/  @P3 FMUL.FTZ R5, R3, c[0x0][0x2d0] ;  /* 0x0000b40003053a20 */ /* 0x000fe40000410000 */
[----:B----4-:R-:W-:Y:S02]  /*f5d0*/  @P1 FMUL.FTZ R8, R8, 0.69314718246459960938 ;  /* 0x3f31721808081820 */ /* 0x010fe40000410000 */
[----:B------:R-:W-:Y:S02]  /*f5e0*/  @P1 FMUL.FTZ R3, R13, c[0x0][0x2d0] ;  /* 0x0000b4000d031a20 */ /* 0x000fe40000410000 */
[----:B-----5:R-:W-:Y:S02]  /*f5f0*/  @P2 FMUL.FTZ R7, R7, 0.69314718246459960938 ;  /* 0x3f31721807072820 */ /* 0x020fe40000410000 */
[----:B------:R-:W-:Y:S01]  /*f600*/  @P1 FFMA.FTZ R47, R3, R102, R8 ;  /* 0x00000066032f1223 */ /* 0x000fe20000010008 */
[----:B------:R-:W-:Y:S01]  /*f610*/  @P0 MOV R3, 0x3f317218 ;  /* 0x3f31721800030802 */ /* 0x000fe20000000f00 */
[----:B------:R-:W-:Y:S01]  /*f620*/  @P2 FFMA.FTZ R46, R4, R103, R7 ;  /* 0x00000067042e2223 */ /* 0x000fe20000010007 */
[----:B------:R-:W-:Y:S01]  /*f630*/  MOV R4, 0x1 ;  /* 0x0000000100047802 */ /* 0x000fe20000000f00 */
[----:B------:R-:W-:-:S02]  /*f640*/  @P3 FFMA.FTZ R45, R5, R104, R9 ;  /* 0x00000068052d3223 */ /* 0x000fc40000010009 */
[----:B--2---:R-:W-:Y:S02]  /*f650*/  @P0 FMUL.FTZ R2, R2, 0.69314718246459960938 ;  /* 0x3f31721802020820 */ /* 0x004fe40000410000 */
[----:B------:R-:W-:Y:S02]  /*f660*/  @P0 FMUL.FTZ R3, R3, c[0x0][0x2d0] ;  /* 0x0000b40003030a20 */ /* 0x000fe40000410000 */
        /* <DEDUP_REMOVED lines=24> */
[----:B------:R-:W-:Y:S01]  /*f7f0*/  PRMT R0, R4, 0x7610, R0 ;  /* 0x0000761004007816 */ /* 0x000fe20000000000 */
[----:B------:R-:W-:Y:S02]  /*f800*/  @P0 FFMA.FTZ R44, R3, R101, R2 ;  /* 0x00000065032c0223 */ /* 0x000fe40000010002 */
.L_x_594:
[----:B------:R2:W5:Y:S01]  /*f810*/  LDL R8, [R1+0x7c] ;  /* 0x00007c0001087983 */ /* 0x0005620000100800 */
[----:B------:R-:W-:Y:S03]  /*f820*/  BSSY B0, `(.L_x_635) ;  /* 0x0000012000007945 */ /* 0x000fe60003800000 */
[----:B------:R-:W3:Y:S02]  /*f830*/  S2R R49, SR_TID.X ;  /* 0x0000000000317919 */ /* 0x000ee40000002100 */
[----:B---3--:R-:W-:-:S13]  /*f840*/  LOP3.LUT P6, RZ, R49, 0x7f, RZ, 0xc0, !PT ;  /* 0x0000007f31ff7812 */ /* 0x008fda00078cc0ff */
[----:B------:R-:W-:Y:S05]  /*f850*/  @P6 BRA `(.L_x_636) ;  /* 0x000000e000006947 */ /* 0x000fea0003800000 */
[----:B--2---:R-:W2:Y:S01]  /*f860*/  S2R R4, SR_LANEID ;  /* 0x0000000000047919 */ /* 0x004ea20000000000 */
[----:B------:R-:W-:Y:S01]  /*f870*/  VOTEU.ANY UR4, UPT, PT ;  /* 0x0000000000047886 */ /* 0x000fe200038e0100 */
[----:B-1----:R-:W-:Y:S01]  /*f880*/  IMAD.MOV.U32 R6, RZ, RZ, c[0x0][0x580] ;  /* 0x00016000ff067624 */ /* 0x002fe200078e00ff */
[----:B------:R-:W2:Y:S01]  /*f890*/  FLO.U32 R3, UR4 ;  /* 0x0000000400037d00 */ /* 0x000ea200080e0000 */
[----:B------:R-:W-:-:S07]  /*f8a0*/  IMAD.MOV.U32 R7, RZ, RZ, c[0x0][0x584] ;  /* 0x00016100ff077624 */ /* 0x000fce00078e00ff */
[----:B------:R-:W1:Y:S01]  /*f8b0*/  POPC R2, UR4 ;  /* 0x0000000400027d09 */ /* 0x000e620008000000 */
[----:B--2---:R-:W-:-:S13]  /*f8c0*/  ISETP.EQ.U32.AND P0, PT, R3, R4, PT ;  /* 0x000000040300720c */ /* 0x004fda0003f02070 */
[----:B-1----:R-:W2:Y:S04]  /*f8d0*/  @P0 ATOMG.E.ADD.STRONG.GPU PT, R2, [R6.64], R2 ;  /* 0x00000002060209a8 */ /* 0x002ea800081ee1c6 */
[----:B------:R-:W1:Y:S04]  /*f8e0*/  S2R R4, SR_LTMASK ;  /* 0x0000000000047919 */ /* 0x000e680000003900 */
[----:B--2---:R1:W2:Y:S02]  /*f8f0*/  SHFL.IDX PT, R3, R2, R3, 0x1f ;  /* 0x00001f0302037589 */ /* 0x0042a400000e0000 */
[----:B-1----:R-:W-:-:S06]  /*f900*/  LOP3.LUT R2, R4, UR4, RZ, 0xc0, !PT ;  /* 0x0000000404027c12 */ /* 0x002fcc000f8ec0ff */
[----:B------:R-:W2:Y:S02]  /*f910*/  POPC R2, R2 ;  /* 0x0000000200027309 */ /* 0x000ea40000000000 */
[----:B--2--5:R-:W-:-:S05]  /*f920*/  IADD3 R8, R3, c[0x0][0xc], R2 ;  /* 0x0000030003087a10 */ /* 0x024fca0007ffe002 */
[----:B------:R1:W-:Y:S02]  /*f930*/  STL [R1+0x7c], R8 ;  /* 0x00007c0801007387 */ /* 0x0003e40000100800 */
.L_x_636:
[----:B--2---:R-:W-:Y:S05]  /*f940*/  BSYNC B0 ;  /* 0x0000000000007941 */ /* 0x004fea0003800000 */
.L_x_635:
[----:B------:R-:W-:Y:S01]  /*f950*/  PRMT R0, R0, 0x9910, RZ ;  /* 0x0000991000007816 */ /* 0x000fe200000000ff */
[----:B------:R-:W-:Y:S01]  /*f960*/  BSSY B1, `(.L_x_637) ;  /* 0x00001ef000017945 */ /* 0x000fe20003800000 */
[----:B-----5:R-:W-:Y:S02]  /*f970*/  IMAD.MOV.U32 R64, RZ, RZ, R8 ;  /* 0x000000ffff407224 */ /* 0x020fe400078e0008 */
[----:B------:R-:W-:-:S13]  /*f980*/  ISETP.NE.AND P0, PT, R0, RZ, PT ;  /* 0x000000ff0000720c */ /* 0x000fda0003f05270 */
[----:B------:R-:W-:Y:S05]  /*f990*/  @!P0 BRA `(.L_x_638) ;  /* 0x0000130000008947 */ /* 0x000fea0003800000 */
[----:B------:R-:W2:Y:S04]  /*f9a0*/  LDL R52, [R1+0x6c] ;  /* 0x00006c0001347983 */ /* 0x000ea80000100800 */
[----:B------:R-:W3:Y:S04]  /*f9b0*/  LDL R51, [R1+0x70] ;  /* 0x0000700001337983 */ /* 0x000ee80000100800 */
[----:B------:R-:W4:Y:S04]  /*f9c0*/  LDL R50, [R1+0x78] ;  /* 0x0000780001327983 */ /* 0x000f280000100800 */
[----:B------:R-:W5:Y:S01]  /*f9d0*/  LDL R48, [R1+0x74] ;  /* 0x0000740001307983 */ /* 0x000f620000100800 */
[----:B------:R-:W-:Y:S01]  /*f9e0*/  WARPSYNC 0xffffffff ;  /* 0xffffffff00007948 */ /* 0x000fe20003800000 */
[----:B------:R-:W-:-:S02]  /*f9f0*/  F2FP.PACK_AB R43, R43, R108 ;  /* 0x0000006c2b2b723e */ /* 0x000fc400000000ff */
[----:B------:R-:W-:Y:S01]  /*fa00*/  BAR.SYNC.DEFER_BLOCKING 0x1, 0x80 ;  /* 0x0042000000007b1d */ /* 0x000fe20000010000 */
        /* <DEDUP_REMOVED lines=39> */
[----:B-1----:R-:W-:Y:S02]  /*fc80*/  F2FP.PACK_AB R8, R85, R84 ;  /* 0x000000545508723e */ /* 0x002fe400000000ff */
[----:B------:R-:W-:Y:S02]  /*fc90*/  F2FP.PACK_AB R7, R87, R86 ;  /* 0x000000565707723e */ /* 0x000fe400000000ff */
[----:B------:R-:W-:-:S02]  /*fca0*/  F2FP.PACK_AB R4, R97, R96 ;  /* 0x000000606104723e */ /* 0x000fc400000000ff */
[----:B------:R-:W-:Y:S02]  /*fcb0*/  F2FP.PACK_AB R3, R99, R98 ;  /* 0x000000626303723e */ /* 0x000fe400000000ff */
[----:B------:R-:W-:Y:S02]  /*fcc0*/  F2FP.PACK_AB R6, R89, R88 ;  /* 0x000000585906723e */ /* 0x000fe400000000ff */
[----:B------:R-:W-:Y:S02]  /*fcd0*/  F2FP.PACK_AB R5, R5, R90 ;  /* 0x0000005a0505723e */ /* 0x000fe400000000ff */
[----:B------:R-:W-:Y:S02]  /*fce0*/  F2FP.PACK_AB R2, R93, R92 ;  /* 0x0000005c5d02723e */ /* 0x000fe400000000ff */
[----:B------:R-:W-:Y:S01]  /*fcf0*/  F2FP.PACK_AB R0, R95, R94 ;  /* 0x0000005e5f00723e */ /* 0x000fe200000000ff */
[----:B--2---:R1:W-:Y:S04]  /*fd00*/  STS [R52+0x80], R43 ;  /* 0x0000802b34007388 */ /* 0x0043e80000000800 */
[----:B------:R1:W-:Y:S04]  /*fd10*/  STS [R52+0x280], R42 ;  /* 0x0002802a34007388 */ /* 0x0003e80000000800 */
[----:B---3--:R1:W-:Y:S04]  /*fd20*/  STS [R51], R40 ;  /* 0x0000002833007388 */ /* 0x0083e80000000800 */
[----:B------:R1:W-:Y:S04]  /*fd30*/  STS [R51+0x200], R39 ;  /* 0x0002002733007388 */ /* 0x0003e80000000800 */
[----:B------:R1:W-:Y:S04]  /*fd40*/  STS [R52+0x1080], R41 ;  /* 0x0010802934007388 */ /* 0x0003e80000000800 */
[----:B------:R1:W-:Y:S04]  /*fd50*/  STS [R52+0x1280], R114 ;  /* 0x0012807234007388 */ /* 0x0003e80000000800 */
[----:B------:R1:W-:Y:S04]  /*fd60*/  STS [R51+0x1000], R38 ;  /* 0x0010002633007388 */ /* 0x0003e80000000800 */
[----:B------:R1:W-:Y:S04]  /*fd70*/  STS [R51+0x1200], R118 ;  /* 0x0012007633007388 */ /* 0x0003e80000000800 */
[----:B----4-:R1:W-:Y:S04]  /*fd80*/  STS [R50+0x80], R37 ;  /* 0x0000802532007388 */ /* 0x0103e80000000800 */
[----:B------:R1:W-:Y:S04]  /*fd90*/  STS [R50+0x280], R36 ;  /* 0x0002802432007388 */ /* 0x0003e80000000800 */
[----:B-----5:R1:W-:Y:S04]  /*fda0*/  STS [R48], R34 ;  /* 0x0000002230007388 */ /* 0x0203e80000000800 */
[----:B------:R1:W-:Y:S04]  /*fdb0*/  STS [R48+0x200], R33 ;  /* 0x0002002130007388 */ /* 0x0003e80000000800 */
        /* <DEDUP_REMOVED lines=36> */
[----:B------:R-:W-:Y:S06]  /*10000*/  BAR.SYNC.DEFER_BLOCKING 0x1, 0x80 ;  /* 0x0042000000007b1d */ /* 0x000fec0000010000 */
[----:B------:R-:W-:Y:S05]  /*10010*/  BRA.CONV ~URZ, `(.L_x_639) ;  /* 0x000000837f007947 */ /* 0x000fea000b800000 */
[----:B-1----:R-:W-:Y:S01]  /*10020*/  SHF.R.S32.HI R48, RZ, 0x1f, R49 ;  /* 0x0000001fff307819 */ /* 0x002fe20000011431 */
[----:B------:R-:W-:Y:S01]  /*10030*/  IMAD.MOV.U32 R6, RZ, RZ, RZ ;  /* 0x000000ffff067224 */ /* 0x000fe200078e00ff */
[----:B------:R-:W-:Y:S01]  /*10040*/  MOV R2, 0x100a0 ;  /* 0x000100a000027802 */ /* 0x000fe20000000f00 */
[----:B------:R-:W-:Y:S01]  /*10050*/  IMAD.MOV.U32 R3, RZ, RZ, 0x1f ;  /* 0x0000001fff037424 */ /* 0x000fe200078e00ff */
[----:B------:R-:W-:-:S04]  /*10060*/  LEA.HI R48, R48, R49, RZ, 0x7 ;  /* 0x0000003130307211 */ /* 0x000fc800078f38ff */
[----:B------:R-:W-:-:S05]  /*10070*/  SHF.R.S32.HI R48, RZ, 0x7, R48 ;  /* 0x00000007ff307819 */ /* 0x000fca0000011430 */
[----:B------:R-:W-:Y:S02]  /*10080*/  IMAD.MOV.U32 R4, RZ, RZ, R48 ;  /* 0x000000ffff047224 */ /* 0x000fe400078e0030 */
[----:B------:R-:W-:Y:S05]  /*10090*/  CALL.REL.NOINC `($__internal_4_$__cuda_sm70_shflsync_idx_p) ;  /* 0x00004c3000007944 */ /* 0x000fea0003c00000 */
.L_x_639:
[----:B-1----:R-:W2:Y:S04]  /*100a0*/  LDL R2, [R1+0x68] ;  /* 0x0000680001027983 */ /* 0x002ea80000100800 */
[----:B------:R-:W3:Y:S04]  /*100b0*/  LDL.LU R8, [R1+0x60] ;  /* 0x0000600001087983 */ /* 0x000ee80000300800 */
[----:B------:R-:W4:Y:S04]  /*100c0*/  LDL.LU R15, [R1+0x5c] ;  /* 0x00005c00010f7983 */ /* 0x000f280000300800 */
[----:B------:R-:W2:Y:S04]  /*100d0*/  LDL R14, [R1+0x18] ;  /* 0x00001800010e7983 */ /* 0x000ea80000100800 */
[----:B------:R-:W2:Y:S01]  /*100e0*/  LDL.LU R19, [R1+0x58] ;  /* 0x0000580001137983 */ /* 0x000ea20000300800 */
[----:B-----5:R-:W-:-:S03]  /*100f0*/  IMAD.MOV.U32 R0, RZ, RZ, 0x1 ;  /* 0x00000001ff007424 */ /* 0x020fc600078e00ff */
[----:B------:R-:W4:Y:S02]  /*10100*/  LDL R13, [R1+0x88] ;  /* 0x00008800010d7983 */ /* 0x000f240000100800 */
[----:B------:R-:W-:Y:S02]  /*10110*/  ISETP.NE.AND P1, PT, R0, c[0x0][0x4e8], PT ;  /* 0x00013a0000007a0c */ /* 0x000fe40003f25270 */
[----:B------:R-:W4:Y:S01]  /*10120*/  LDL R18, [R1+0x80] ;  /* 0x0000800001127983 */ /* 0x000f220000100800 */
[----:B------:R-:W-:Y:S02]  /*10130*/  ULDC UR5, c[0x0][0x4e8] ;  /* 0x00013a0000057ab9 */ /* 0x000fe40000000800 */
[----:B------:R-:W-:Y:S02]  /*10140*/  ULDC UR4, c[0x0][0x388] ;  /* 0x0000e20000047ab9 */ /* 0x000fe40000000800 */
[----:B------:R-:W-:Y:S01]  /*10150*/  UIMAD UR4, UR5, UR4, URZ ;  /* 0x00000004050472a4 */ /* 0x000fe2000f8e023f */
[----:B------:R-:W1:Y:S01]  /*10160*/  S2R R20, SR_TID.X ;  /* 0x0000000000147919 */ /* 0x000e620000002100 */
[C---:B------:R-:W-:Y:S01]  /*10170*/  IADD3 R67, R217.reuse, 0x20, RZ ;  /* 0x00000020d9437810 */ /* 0x040fe20007ffe0ff */
[----:B------:R-:W-:Y:S01]  /*10180*/  BSSY B0, `(.L_x_640) ;  /* 0x0000078000007945 */ /* 0x000fe20003800000 */
[----:B------:R-:W-:-:S02]  /*10190*/  IADD3 R65, R217, 0x40, RZ ;  /* 0x00000040d9417810 */ /* 0x000fc40007ffe0ff */
[----:B------:R-:W-:Y:S02]  /*101a0*/  IADD3 R66, R217, 0x20, RZ ;  /* 0x00000020d9427810 */ /* 0x000fe40007ffe0ff */
[----:B------:R-:W-:Y:S02]  /*101b0*/  SHF.R.S32.HI R67, RZ, 0x1f, R67 ;  /* 0x0000001fff437819 */ /* 0x000fe40000011443 */
[----:B------:R-:W-:Y:S02]  /*101c0*/  SHF.R.S32.HI R68, RZ, 0x1f, R217 ;  /* 0x0000001fff447819 */ /* 0x000fe400000114d9 */
[----:B---3--:R-:W-:-:S05]  /*101d0*/  SHF.R.S32.HI R5, RZ, 0x1f, R8 ;  /* 0x0000001fff057819 */ /* 0x008fca0000011408 */
[----:B------:R-:W-:Y:S02]  /*101e0*/  IMAD R6, R5, c[0x0][0x490], RZ ;  /* 0x0001240005067a24 */ /* 0x000fe400078e02ff */
[----:B--2---:R-:W-:-:S04]  /*101f0*/  IMAD.IADD R4, R2, 0x1, R19 ;  /* 0x0000000102047824 */ /* 0x004fc800078e0213 */
[----:B------:R-:W-:-:S04]  /*10200*/  @P1 IMAD.HI.U32 R7, R4, c[0x0][0x4ec], RZ ;  /* 0x00013b0004071a27 */ /* 0x000fc800078e00ff */
[----:B------:R-:W-:-:S04]  /*10210*/  IMAD.WIDE.U32 R2, R8, c[0x0][0x490], RZ ;  /* 0x0001240008027a25 */ /* 0x000fc800078e00ff */
[----:B------:R-:W-:Y:S01]  /*10220*/  IMAD.MOV.U32 R0, RZ, RZ, R4 ;  /* 0x000000ffff007224 */ /* 0x000fe200078e0004 */
[----:B------:R-:W-:Y:S01]  /*10230*/  @P1 SHF.R.U32.HI R0, RZ, c[0x0][0x4f0], R7 ;  /* 0x00013c00ff001a19 */ /* 0x000fe20000011607 */
[----:B------:R-:W-:-:S03]  /*10240*/  IMAD R6, R8, c[0x0][0x494], R6 ;  /* 0x0001250008067a24 */ /* 0x000fc600078e0206 */
[----:B------:R-:W-:Y:S01]  /*10250*/  IADD3 R7, -R0, RZ, RZ ;  /* 0x000000ff00077210 */ /* 0x000fe20007ffe1ff */
[----:B------:R-:W-:Y:S02]  /*10260*/  IMAD.IADD R3, R3, 0x1, R6 ;  /* 0x0000000103037824 */ /* 0x000fe400078e0206 */
[----:B------:R-:W-:Y:S01]  /*10270*/  IMAD R6, R5, c[0x0][0x3e8], RZ ;  /* 0x0000fa0005067a24 */ /* 0x000fe200078e02ff */
[----:B----4-:R-:W-:Y:S01]  /*10280*/  SHF.R.S32.HI R5, RZ, 0x1f, R15 ;  /* 0x0000001fff057819 */ /* 0x010fe2000001140f */
[----:B------:R-:W-:Y:S02]  /*10290*/  IMAD R4, R7, c[0x0][0x4e8], R4 ;  /* 0x00013a0007047a24 */ /* 0x000fe400078e0204 */
[----:B------:R-:W-:Y:S02]  /*102a0*/  IMAD R10, R8, c[0x0][0x3ec], R6 ;  /* 0x0000fb00080a7a24 */ /* 0x000fe400078e0206 */
[----:B------:R-:W-:Y:S02]  /*102b0*/  IMAD R11, R5, c[0x0][0x498], RZ ;  /* 0x00012600050b7a24 */ /* 0x000fe400078e02ff */
[----:B------:R-:W-:-:S04]  /*102c0*/  IMAD.WIDE.U32 R6, R15, c[0x0][0x498], R2 ;  /* 0x000126000f067a25 */ /* 0x000fc800078e0002 */
[----:B------:R-:W-:Y:S01]  /*102d0*/  IMAD.WIDE.U32 R8, R8, c[0x0][0x3e8], RZ ;  /* 0x0000fa0008087a25 */ /* 0x000fe200078e00ff */
[----:B------:R-:W-:-:S03]  /*102e0*/  IADD3 R6, P0, R0, R6, RZ ;  /* 0x0000000600067210 */ /* 0x000fc60007f1e0ff */
[----:B------:R-:W-:Y:S01]  /*102f0*/  IMAD R12, R5, c[0x0][0x3f0], RZ ;  /* 0x0000fc00050c7a24 */ /* 0x000fe200078e02ff */
[----:B------:R-:W-:Y:S01]  /*10300*/  SHF.R.S32.HI R5, RZ, 0x1f, R0 ;  /* 0x0000001fff057819 */ /* 0x000fe20000011400 */
[----:B------:R-:W-:Y:S02]  /*10310*/  IMAD R11, R15, c[0x0][0x49c], R11 ;  /* 0x000127000f0b7a24 */ /* 0x000fe400078e020b */
[----:B------:R-:W-:Y:S02]  /*10320*/  IMAD.IADD R3, R9, 0x1, R10 ;  /* 0x0000000109037824 */ /* 0x000fe400078e020a */
[----:B------:R-:W-:Y:S01]  /*10330*/  IMAD.MOV.U32 R2, RZ, RZ, R8 ;  /* 0x000000ffff027224 */ /* 0x000fe200078e0008 */
[----:B------:R-:W-:Y:S01]  /*10340*/  IADD3.X R7, R5, R7, R11, P0, !PT ;  /* 0x0000000705077210 */ /* 0x000fe200007fe40b */
[C---:B------:R-:W-:Y:S02]  /*10350*/  IMAD R11, R15.reuse, c[0x0][0x3f4], R12 ;  /* 0x0000fd000f0b7a24 */ /* 0x040fe400078e020c */
[----:B------:R-:W-:-:S02]  /*10360*/  IMAD.WIDE.U32 R8, R15, c[0x0][0x3f0], R2 ;  /* 0x0000fc000f087a25 */ /* 0x000fc400078e0002 */
[----:B------:R-:W2:Y:S01]  /*10370*/  S2R R15, SR_TID.X ;  /* 0x00000000000f7919 */ /* 0x000ea20000002100 */
[----:B------:R-:W-:Y:S01]  /*10380*/  SHF.R.S32.HI R0, RZ, 0x1f, R4 ;  /* 0x0000001fff007819 */ /* 0x000fe20000011404 */
[----:B------:R-:W-:-:S04]  /*10390*/  IMAD.IADD R5, R14, 0x1, R19 ;  /* 0x000000010e057824 */ /* 0x000fc800078e0213 */
[----:B------:R-:W-:Y:S02]  /*103a0*/  IMAD R0, R0, c[0x0][0x488], RZ ;  /* 0x0001220000007a24 */ /* 0x000fe400078e02ff */
[----:B------:R-:W-:-:S04]  /*103b0*/  IMAD.WIDE.U32 R2, R4, c[0x0][0x488], R6 ;  /* 0x0001220004027a25 */ /* 0x000fc800078e0006 */
[----:B------:R-:W-:Y:S02]  /*103c0*/  IMAD R10, R4, c[0x0][0x48c], R0 ;  /* 0x00012300040a7a24 */ /* 0x000fe400078e0200 */
[----:B------:R-:W-:Y:S01]  /*103d0*/  @P1 IMAD.HI.U32 R6, R5, c[0x0][0x4ec], RZ ;  /* 0x00013b0005061a27 */ /* 0x000fe200078e00ff */
[----:B------:R-:W-:-:S03]  /*103e0*/  LEA R4, P0, R2, c[0x0][0x450], 0x2 ;  /* 0x0001140002047a11 */ /* 0x000fc600078010ff */
[----:B------:R-:W-:Y:S01]  /*103f0*/  IMAD.IADD R3, R3, 0x1, R10 ;  /* 0x0000000103037824 */ /* 0x000fe200078e020a */
[----:B--2---:R-:W-:-:S04]  /*10400*/  SHF.R.S32.HI R14, RZ, 0x1f, R15 ;  /* 0x0000001fff0e7819 */ /* 0x004fc8000001140f */
[----:B------:R-:W-:Y:S02]  /*10410*/  LEA.HI R14, R14, R15, RZ, 0x5 ;  /* 0x0000000f0e0e7211 */ /* 0x000fe400078f28ff */
[----:B------:R-:W-:Y:S02]  /*10420*/  MOV R0, R5 ;  /* 0x0000000500007202 */ /* 0x000fe40000000f00 */
[----:B------:R-:W-:Y:S02]  /*10430*/  LOP3.LUT R14, R14, 0xffffffe0, RZ, 0xc0, !PT ;  /* 0xffffffe00e0e7812 */ /* 0x000fe400078ec0ff */
[----:B------:R-:W-:Y:S01]  /*10440*/  @P1 SHF.R.U32.HI R0, RZ, c[0x0][0x4f0], R6 ;  /* 0x00013c00ff001a19 */ /* 0x000fe20000011606 */
[----:B------:R-:W-:Y:S01]  /*10450*/  IMAD.MOV.U32 R6, RZ, RZ, R8 ;  /* 0x000000ffff067224 */ /* 0x000fe200078e0008 */
[----:B------:R-:W-:Y:S02]  /*10460*/  LEA.HI.X R3, R2, c[0x0][0x454], R3, 0x2, P0 ;  /* 0x0001150002037a11 */ /* 0x000fe400000f1403 */
[----:B------:R-:W-:-:S02]  /*10470*/  IADD3 R14, -R14, R15, RZ ;  /* 0x0000000f0e0e7210 */ /* 0x000fc40007ffe1ff */
[----:B------:R-:W-:Y:S01]  /*10480*/  SHF.R.S32.HI R8, RZ, 0x1f, R0 ;  /* 0x0000001fff087819 */ /* 0x000fe20000011400 */
[----:B------:R-:W-:Y:S01]  /*10490*/  IMAD.IADD R2, R13, 0x1, R19 ;  /* 0x000000010d027824 */ /* 0x000fe200078e0213 */
[----:B------:R-:W-:Y:S01]  /*104a0*/  SHFL.IDX PT, R12, R4, RZ, 0x1c1f ;  /* 0x001c1fff040c7589 */ /* 0x000fe200000e0000 */
[----:B------:R-:W-:Y:S01]  /*104b0*/  IMAD.IADD R7, R9, 0x1, R11 ;  /* 0x0000000109077824 */ /* 0x000fe200078e020b */
[----:B------:R-:W-:Y:S02]  /*104c0*/  LOP3.LUT P0, RZ, R14, 0x3, RZ, 0xc0, !PT ;  /* 0x000000030eff7812 */ /* 0x000fe4000780c0ff */
[----:B------:R-:W2:Y:S01]  /*104d0*/  SHFL.IDX PT, R13, R3, RZ, 0x1c1f ;  /* 0x001c1fff030d7589 */ /* 0x000ea200000e0000 */
[----:B------:R-:W-:-:S03]  /*104e0*/  IMAD R16, R8, c[0x0][0x3e0], RZ ;  /* 0x0000f80008107a24 */ /* 0x000fc600078e02ff */
[----:B------:R-:W-:Y:S04]  /*104f0*/  SHFL.IDX PT, R10, R4, 0x1, 0x1c1f ;  /* 0x003c1f00040a7f89 */ /* 0x000fe800000e0000 */
[----:B------:R-:W3:Y:S04]  /*10500*/  SHFL.IDX PT, R11, R3, 0x1, 0x1c1f ;  /* 0x003c1f00030b7f89 */ /* 0x000ee800000e0000 */
[----:B------:R-:W-:Y:S04]  /*10510*/  SHFL.IDX PT, R14, R4, 0x2, 0x1c1f ;  /* 0x005c1f00040e7f89 */ /* 0x000fe800000e0000 */
[----:B------:R-:W4:Y:S04]  /*10520*/  SHFL.IDX PT, R15, R3, 0x2, 0x1c1f ;  /* 0x005c1f00030f7f89 */ /* 0x000f2800000e0000 */
[----:B------:R-:W-:Y:S04]  /*10530*/  SHFL.IDX PT, R8, R4, 0x3, 0x1c1f ;  /* 0x007c1f0004087f89 */ /* 0x000fe800000e0000 */
[----:B------:R1:W2:Y:S01]  /*10540*/  SHFL.IDX PT, R9, R3, 0x3, 0x1c1f ;  /* 0x007c1f0003097f89 */ /* 0x0002a200000e0000 */
[----:B------:R-:W-:-:S02]  /*10550*/  IADD3 R17, R2, 0x8, RZ ;  /* 0x0000000802117810 */ /* 0x000fc40007ffe0ff */
[----:B------:R-:W-:Y:S02]  /*10560*/  ISETP.GE.OR P3, PT, R2, UR4, P0 ;  /* 0x0000000402007c0c */ /* 0x000fe40008766670 */
[----:B------:R-:W-:Y:S01]  /*10570*/  ISETP.GE.OR P2, PT, R17, UR4, P0 ;  /* 0x0000000411007c0c */ /* 0x000fe20008746670 */
[C---:B------:R-:W-:Y:S02]  /*10580*/  IMAD R16, R0.reuse, c[0x0][0x3e4], R16 ;  /* 0x0000f90000107a24 */ /* 0x040fe400078e0210 */
[----:B------:R-:W-:Y:S01]  /*10590*/  IMAD.WIDE.U32 R6, R0, c[0x0][0x3e0], R6 ;  /* 0x0000f80000067a25 */ /* 0x000fe200078e0006 */
[C---:B-1----:R-:W-:Y:S02]  /*105a0*/  IADD3 R3, R2.reuse, 0x40, RZ ;  /* 0x0000004002037810 */ /* 0x042fe40007ffe0ff */
[----:B------:R-:W-:Y:S02]  /*105b0*/  IADD3 R2, R2, 0x48, RZ ;  /* 0x0000004802027810 */ /* 0x000fe40007ffe0ff */
[----:B------:R-:W-:-:S02]  /*105c0*/  ISETP.GE.OR P1, PT, R3, UR4, P0 ;  /* 0x0000000403007c0c */ /* 0x000fc40008726670 */
[----:B------:R-:W-:Y:S01]  /*105d0*/  ISETP.GE.OR P0, PT, R2, UR4, P0 ;  /* 0x0000000402007c0c */ /* 0x000fe20008706670 */
[----:B------:R-:W-:Y:S01]  /*105e0*/  IMAD.MOV R4, RZ, RZ, -R0 ;  /* 0x000000ffff047224 */ /* 0x000fe200078e0a00 */
[----:B--2---:R1:W-:Y:S01]  /*105f0*/  @!P3 ST.E [R12.64], R45 ;  /* 0x0000002d0c00b985 */ /* 0x0043e2000c101906 */
[----:B------:R-:W-:Y:S02]  /*10600*/  IMAD.SHL.U32 R0, R18, 0x2, RZ ;  /* 0x0000000212007824 */ /* 0x000fe400078e00ff */
[----:B------:R-:W-:Y:S01]  /*10610*/  IMAD R4, R4, c[0x0][0x4e8], R5 ;  /* 0x00013a0004047a24 */ /* 0x000fe200078e0205 */
[----:B---3--:R2:W-:Y:S05]  /*10620*/  @!P2 ST.E [R10.64], R46 ;  /* 0x0000002e0a00a985 */ /* 0x0085ea000c101906 */
[----:B----4-:R3:W-:Y:S01]  /*10630*/  @!P1 ST.E [R14.64], R47 ;  /* 0x0000002f0e009985 */ /* 0x0107e2000c101906 */
[----:B------:R-:W-:-:S03]  /*10640*/  SHF.R.S32.HI R5, RZ, 0x1f, R4 ;  /* 0x0000001fff057819 */ /* 0x000fc60000011404 */
[----:B------:R3:W-:Y:S01]  /*10650*/  @!P0 ST.E [R8.64], R44 ;  /* 0x0000002c08008985 */ /* 0x0007e2000c101906 */
[----:B------:R-:W-:-:S03]  /*10660*/  SHF.R.S32.HI R18, RZ, 0x1f, R20 ;  /* 0x0000001fff127819 */ /* 0x000fc60000011414 */
[----:B------:R3:W4:Y:S04]  /*10670*/  LDS.128 R36, [R0+0x880] ;  /* 0x0008800000247984 */ /* 0x0007280000000c00 */
[----:B------:R3:W2:Y:S04]  /*10680*/  LDS.128 R48, [R0+0x1080] ;  /* 0x0010800000307984 */ /* 0x0006a80000000c00 */
[----:B------:R3:W3:Y:S04]  /*10690*/  LDS.128 R56, [R0+0x1880] ;  /* 0x0018800000387984 */ /* 0x0006e80000000c00 */
[----:B------:R1:W3:Y:S04]  /*106a0*/  LDS.128 R32, [R0+0x2880] ;  /* 0x0028800000207984 */ /* 0x0002e80000000c00 */
[----:B------:R1:W3:Y:S04]  /*106b0*/  LDS.128 R44, [R0+0x3080] ;  /* 0x00308000002c7984 */ /* 0x0002e80000000c00 */
[----:B------:R1:W3:Y:S04]  /*106c0*/  LDS.128 R52, [R0+0x3880] ;  /* 0x0038800000347984 */ /* 0x0002e80000000c00 */
[----:B------:R3:W3:Y:S04]  /*106d0*/  LDS.128 R28, [R0+0x4880] ;  /* 0x00488000001c7984 */ /* 0x0006e80000000c00 */
[----:B------:R3:W3:Y:S04]  /*106e0*/  LDS.128 R40, [R0+0x5080] ;  /* 0x0050800000287984 */ /* 0x0006e80000000c00 */
[----:B------:R3:W3:Y:S01]  /*106f0*/  LDS.128 R60, [R0+0x5880] ;  /* 0x00588000003c7984 */ /* 0x0006e20000000c00 */
[----:B------:R-:W-:Y:S01]  /*10700*/  IADD3 R3, R7, R16, RZ ;  /* 0x0000001007037210 */ /* 0x000fe20007ffe0ff */
[----:B------:R-:W-:Y:S01]  /*10710*/  IMAD.MOV.U32 R2, RZ, RZ, R6 ;  /* 0x000000ffff027224 */ /* 0x000fe200078e0006 */
[----:B------:R-:W-:Y:S01]  /*10720*/  LEA.HI R18, R18, R20, RZ, 0x2 ;  /* 0x0000001412127211 */ /* 0x000fe200078f10ff */
[----:B------:R-:W-:-:S02]  /*10730*/  IMAD R5, R5, c[0x0][0x3d8], RZ ;  /* 0x0000f60005057a24 */ /* 0x000fc400078e02ff */
[----:B------:R-:W-:Y:S01]  /*10740*/  IMAD.WIDE.U32 R2, R4, c[0x0][0x3d8], R2 ;  /* 0x0000f60004027a25 */ /* 0x000fe200078e0002 */
[----:B------:R-:W-:-:S03]  /*10750*/  SHF.R.S32.HI R18, RZ, 0x2, R18 ;  /* 0x00000002ff127819 */ /* 0x000fc60000011412 */
[----:B------:R-:W-:Y:S01]  /*10760*/  IMAD R5, R4, c[0x0][0x3dc], R5 ;  /* 0x0000f70004057a24 */ /* 0x000fe200078e0205 */
[----:B-1----:R-:W-:Y:S01]  /*10770*/  LEA R12, P0, R2, c[0x0][0x380], 0x1 ;  /* 0x0000e000020c7a11 */ /* 0x002fe200078008ff */
[----:B--2---:R-:W-:-:S03]  /*10780*/  IMAD.IADD R11, R18, 0x1, R19 ;  /* 0x00000001120b7824 */ /* 0x004fc600078e0213 */
[----:B------:R-:W-:-:S04]  /*10790*/  IADD3 R3, R3, R5, RZ ;  /* 0x0000000503037210 */ /* 0x000fc80007ffe0ff */
[----:B------:R-:W-:Y:S02]  /*107a0*/  LEA.HI.X R10, R2, c[0x0][0x384], R3, 0x1, P0 ;  /* 0x0000e100020a7a11 */ /* 0x000fe400000f0c03 */
[----:B------:R-:W-:Y:S01]  /*107b0*/  ISETP.GE.AND P0, PT, R11, UR4, PT ;  /* 0x000000040b007c0c */ /* 0x000fe2000bf06270 */
[----:B------:R1:W2:Y:S01]  /*107c0*/  SHFL.IDX PT, R2, R12, RZ, 0x1c1f ;  /* 0x001c1fff0c027589 */ /* 0x0002a200000e0000 */
[----:B------:R-:W-:-:S03]  /*107d0*/  IADD3 R13, R217, 0x40, RZ ;  /* 0x00000040d90d7810 */ /* 0x000fc60007ffe0ff */
[----:B------:R1:W1:Y:S01]  /*107e0*/  SHFL.IDX PT, R3, R10, RZ, 0x1c1f ;  /* 0x001c1fff0a037589 */ /* 0x00026200000e0000 */
[----:B------:R-:W-:-:S07]  /*107f0*/  SHF.R.S32.HI R13, RZ, 0x1f, R13 ;  /* 0x0000001fff0d7819 */ /* 0x000fce000001140d */
[----:B------:R-:W-:Y:S05]  /*10800*/  @P0 BRA `(.L_x_641) ;  /* 0x000000f000000947 */ /* 0x000fea0003800000 */
[----:B----4-:R-:W4:Y:S01]  /*10810*/  LDS.128 R24, [R0+0x80] ;  /* 0x0000800000187984 */ /* 0x010f220000000c00 */
[----:B------:R-:W-:Y:S02]  /*10820*/  ISETP.GE.AND P5, PT, R217, c[0x0][0x3c8], PT ;  /* 0x0000f200d9007a0c */ /* 0x000fe40003fa6270 */
[----:B------:R-:W-:Y:S01]  /*10830*/  ISETP.GE.AND P4, PT, R66, c[0x0][0x3c8], PT ;  /* 0x0000f20042007a0c */ /* 0x000fe20003f86270 */
[----:B------:R-:W5:Y:S01]  /*10840*/  LDS.128 R20, [R0+0x2080] ;  /* 0x0020800000147984 */ /* 0x000f620000000c00 */
[----:B------:R-:W-:-:S03]  /*10850*/  ISETP.GE.AND P3, PT, R65, c[0x0][0x3c8], PT ;  /* 0x0000f20041007a0c */ /* 0x000fc60003f66270 */
[----:B------:R-:W3:Y:S06]  /*10860*/  LDS.128 R16, [R0+0x4080] ;  /* 0x0040800000107984 */ /* 0x000eec0000000c00 */
[-C--:B--2---:R-:W-:Y:S02]  /*10870*/  @!P5 LEA R6, P2, R217, R2.reuse, 0x1 ;  /* 0x00000002d906d211 */ /* 0x084fe400078408ff */
[-C--:B------:R-:W-:Y:S02]  /*10880*/  @!P4 LEA R4, P1, R66, R2.reuse, 0x1 ;  /* 0x000000024204c211 */ /* 0x080fe400078208ff */
[----:B------:R-:W-:-:S02]  /*10890*/  @!P3 LEA R2, P0, R65, R2, 0x1 ;  /* 0x000000024102b211 */ /* 0x000fc400078008ff */
[-C--:B-1----:R-:W-:Y:S02]  /*108a0*/  @!P5 LEA.HI.X R7, R217, R3.reuse, R68, 0x1, P2 ;  /* 0x00000003d907d211 */ /* 0x082fe400010f0c44 */
[-C--:B------:R-:W-:Y:S02]  /*108b0*/  @!P4 LEA.HI.X R5, R66, R3.reuse, R67, 0x1, P1 ;  /* 0x000000034205c211 */ /* 0x080fe400008f0c43 */
[----:B------:R-:W-:Y:S01]  /*108c0*/  @!P3 LEA.HI.X R3, R65, R3, R13, 0x1, P0 ;  /* 0x000000034103b211 */ /* 0x000fe200000f0c0d */
[----:B----4-:R1:W-:Y:S04]  /*108d0*/  @!P5 ST.E.128 [R6.64], R24 ;  /* 0x000000180600d985 */ /* 0x0103e8000c101d06 */
[----:B-----5:R1:W-:Y:S04]  /*108e0*/  @!P4 ST.E.128 [R4.64], R20 ;  /* 0x000000140400c985 */ /* 0x0203e8000c101d06 */
[----:B---3--:R1:W-:Y:S02]  /*108f0*/  @!P3 ST.E.128 [R2.64], R16 ;  /* 0x000000100200b985 */ /* 0x0083e4000c101d06 */
.L_x_641:
[----:B----4-:R-:W-:Y:S05]  /*10900*/  BSYNC B0 ;  /* 0x0000000000007941 */ /* 0x010fea0003800000 */
.L_x_640:
[----:B-1----:R-:W-:Y:S01]  /*10910*/  IADD3 R3, R11, 0x20, RZ ;  /* 0x000000200b037810 */ /* 0x002fe20007ffe0ff */
[----:B--2---:R1:W2:Y:S01]  /*10920*/  SHFL.IDX PT, R2, R10, 0x1, 0x1c1f ;  /* 0x003c1f000a027f89 */ /* 0x0042a200000e0000 */
[----:B------:R-:W-:Y:S02]  /*10930*/  BSSY B0, `(.L_x_642) ;  /* 0x0000010000007945 */ /* 0x000fe40003800000 */
[----:B------:R-:W-:Y:S01]  /*10940*/  ISETP.GE.AND P0, PT, R3, UR4, PT ;  /* 0x0000000403007c0c */ /* 0x000fe2000bf06270 */
[----:B---3--:R1:W3:-:S12]  /*10950*/  SHFL.IDX PT, R0, R12, 0x1, 0x1c1f ;  /* 0x003c1f000c007f89 */ /* 0x0082d800000e0000 */
[----:B------:R-:W-:Y:S05]  /*10960*/  @P0 BRA `(.L_x_643) ;  /* 0x000000c000000947 */ /* 0x000fea0003800000 */
[----:B------:R-:W-:Y:S02]  /*10970*/  ISETP.GE.AND P2, PT, R217, c[0x0][0x3c8], PT ;  /* 0x0000f200d9007a0c */ /* 0x000fe40003f46270 */
[----:B------:R-:W-:Y:S02]  /*10980*/  ISETP.GE.AND P1, PT, R66, c[0x0][0x3c8], PT ;  /* 0x0000f20042007a0c */ /* 0x000fe40003f26270 */
[----:B------:R-:W-:-:S09]  /*10990*/  ISETP.GE.AND P0, PT, R65, c[0x0][0x3c8], PT ;  /* 0x0000f20041007a0c */ /* 0x000fd20003f06270 */
[-C--:B---3--:R-:W-:Y:S02]  /*109a0*/  @!P2 LEA R8, P5, R217, R0.reuse, 0x1 ;  /* 0x00000000d908a211 */ /* 0x088fe400078a08ff */
[CC--:B------:R-:W-:Y:S02]  /*109b0*/  @!P1 LEA R6, P4, R66.reuse, R0.reuse, 0x1 ;  /* 0x0000000042069211 */ /* 0x0c0fe400078808ff */
[----:B------:R-:W-:Y:S02]  /*109c0*/  @!P0 LEA R4, P3, R65, R0, 0x1 ;  /* 0x0000000041048211 */ /* 0x000fe400078608ff */
[-C--:B--2---:R-:W-:Y:S02]  /*109d0*/  @!P2 LEA.HI.X R9, R217, R2.reuse, R68, 0x1, P5 ;  /* 0x00000002d909a211 */ /* 0x084fe400028f0c44 */
[-C--:B------:R-:W-:Y:S02]  /*109e0*/  @!P1 LEA.HI.X R7, R66, R2.reuse, R67, 0x1, P4 ;  /* 0x0000000242079211 */ /* 0x080fe400020f0c43 */
[----:B------:R-:W-:Y:S01]  /*109f0*/  @!P0 LEA.HI.X R5, R65, R2, R13, 0x1, P3 ;  /* 0x0000000241058211 */ /* 0x000fe200018f0c0d */
[----:B------:R2:W-:Y:S04]  /*10a00*/  @!P2 ST.E.128 [R8.64], R36 ;  /* 0x000000240800a985 */ /* 0x0005e8000c101d06 */
[----:B------:R2:W-:Y:S04]  /*10a10*/  @!P1 ST.E.128 [R6.64], R32 ;  /* 0x0000002006009985 */ /* 0x0005e8000c101d06 */
[----:B------:R2:W-:Y:S02]  /*10a20*/  @!P0 ST.E.128 [R4.64], R28 ;  /* 0x0000001c04008985 */ /* 0x0005e4000c101d06 */
.L_x_643:
[----:B------:R-:W-:Y:S05]  /*10a30*/  BSYNC B0 ;  /* 0x0000000000007941 */ /* 0x000fea0003800000 */
.L_x_642:
[----:B------:R-:W-:Y:S01]  /*10a40*/  IADD3 R3, R11, 0x40, RZ ;  /* 0x000000400b037810 */ /* 0x000fe20007ffe0ff */
[----:B--2---:R2:W4:Y:S01]  /*10a50*/  SHFL.IDX PT, R2, R10, 0x2, 0x1c1f ;  /* 0x005c1f000a027f89 */ /* 0x00452200000e0000 */
        /* <DEDUP_REMOVED lines=10> */
[-C--:B----4-:R-:W-:Y:S02]  /*10b00*/  @!P2 LEA.HI.X R9, R217, R2.reuse, R68, 0x1, P5 ;  /* 0x00000002d909a211 */ /* 0x090fe400028f0c44 */
[-C--:B------:R-:W-:Y:S02]  /*10b10*/  @!P1 LEA.HI.X R7, R66, R2.reuse, R67, 0x1, P4 ;  /* 0x0000000242079211 */ /* 0x080fe400020f0c43 */
[----:B------:R-:W-:Y:S01]  /*10b20*/  @!P0 LEA.HI.X R5, R65, R2, R13, 0x1, P3 ;  /* 0x0000000241058211 */ /* 0x000fe200018f0c0d */
[----:B------:R3:W-:Y:S04]  /*10b30*/  @!P2 ST.E.128 [R8.64], R48 ;  /* 0x000000300800a985 */ /* 0x0007e8000c101d06 */
[----:B------:R3:W-:Y:S04]  /*10b40*/  @!P1 ST.E.128 [R6.64], R44 ;  /* 0x0000002c06009985 */ /* 0x0007e8000c101d06 */
[----:B------:R3:W-:Y:S02]  /*10b50*/  @!P0 ST.E.128 [R4.64], R40 ;  /* 0x0000002804008985 */ /* 0x0007e4000c101d06 */
.L_x_645:
[----:B------:R-:W-:Y:S05]  /*10b60*/  BSYNC B0 ;  /* 0x0000000000007941 */ /* 0x000fea0003800000 */
.L_x_644:
[----:B------:R-:W-:Y:S01]  /*10b70*/  IADD3 R3, R11, 0x60, RZ ;  /* 0x000000600b037810 */ /* 0x000fe20007ffe0ff */
[----:B----4-:R4:W1:Y:S03]  /*10b80*/  SHFL.IDX PT, R2, R10, 0x3, 0x1c1f ;  /* 0x007c1f000a027f89 */ /* 0x01086600000e0000 */
[----:B------:R-:W-:Y:S01]  /*10b90*/  ISETP.GE.AND P0, PT, R3, UR4, PT ;  /* 0x0000000403007c0c */ /* 0x000fe2000bf06270 */
[----:B---3--:R4:W3:-:S12]  /*10ba0*/  SHFL.IDX PT, R0, R12, 0x3, 0x1c1f ;  /* 0x007c1f000c007f89 */ /* 0x0088d800000e0000 */
[----:B------:R-:W-:Y:S05]  /*10bb0*/  @P0 BRA `(.L_x_646) ;  /* 0x00000c9000000947 */ /* 0x000fea0003800000 */
[----:B------:R-:W-:Y:S02]  /*10bc0*/  ISETP.GE.AND P1, PT, R217, c[0x0][0x3c8], PT ;  /* 0x0000f200d9007a0c */ /* 0x000fe40003f26270 */
[----:B------:R-:W-:-:S11]  /*10bd0*/  ISETP.GE.AND P0, PT, R66, c[0x0][0x3c8], PT ;  /* 0x0000f20042007a0c */ /* 0x000fd60003f06270 */
[CC--:B---3--:R-:W-:Y:S02]  /*10be0*/  @!P1 LEA R6, P3, R217.reuse, R0.reuse, 0x1 ;  /* 0x00000000d9069211 */ /* 0x0c8fe400078608ff */
[C---:B------:R-:W-:Y:S02]  /*10bf0*/  @!P0 LEA R4, P2, R66.reuse, R0, 0x1 ;  /* 0x0000000042048211 */ /* 0x040fe400078408ff */
[-C--:B-1----:R-:W-:Y:S02]  /*10c00*/  @!P1 LEA.HI.X R7, R217, R2.reuse, R68, 0x1, P3 ;  /* 0x00000002d9079211 */ /* 0x082fe400018f0c44 */
[----:B------:R-:W-:-:S03]  /*10c10*/  @!P0 LEA.HI.X R5, R66, R2, R67, 0x1, P2 ;  /* 0x0000000242058211 */ /* 0x000fc600010f0c43 */
[----:B------:R1:W-:Y:S04]  /*10c20*/  @!P1 ST.E.128 [R6.64], R56 ;  /* 0x0000003806009985 */ /* 0x0003e8000c101d06 */
[----:B------:R1:W-:Y:S01]  /*10c30*/  @!P0 ST.E.128 [R4.64], R52 ;  /* 0x0000003404008985 */ /* 0x0003e2000c101d06 */
[----:B------:R-:W-:-:S13]  /*10c40*/  ISETP.GE.AND P0, PT, R65, c[0x0][0x3c8], PT ;  /* 0x0000f20041007a0c */ /* 0x000fda0003f06270 */
[----:B------:R-:W-:Y:S05]  /*10c50*/  @P0 BRA `(.L_x_646) ;  /* 0x00000bf000000947 */ /* 0x000fea0003800000 */
[----:B-1----:R-:W-:-:S04]  /*10c60*/  LEA R4, P0, R65, R0, 0x1 ;  /* 0x0000000041047211 */ /* 0x002fc800078008ff */
[----:B------:R-:W-:-:S05]  /*10c70*/  LEA.HI.X R5, R65, R2, R13, 0x1, P0 ;  /* 0x0000000241057211 */ /* 0x000fca00000f0c0d */
[----:B------:R1:W-:Y:S01]  /*10c80*/  ST.E.128 [R4.64], R60 ;  /* 0x0000003c04007985 */ /* 0x0003e2000c101d06 */
[----:B------:R-:W-:Y:S05]  /*10c90*/  BRA `(.L_x_646) ;  /* 0x00000bb000007947 */ /* 0x000fea0003800000 */
.L_x_638:
[----:B------:R-:W2:Y:S04]  /*10ca0*/  LDL R2, [R1+0x60] ;  /* 0x0000600001027983 */ /* 0x000ea80000100800 */
[----:B------:R-:W3:Y:S04]  /*10cb0*/  LDL R0, [R1+0x5c] ;  /* 0x00005c0001007983 */ /* 0x000ee80000100800 */
[----:B------:R-:W4:Y:S04]  /*10cc0*/  LDL R4, [R1+0x58] ;  /* 0x0000580001047983 */ /* 0x000f280000100800 */
[----:B------:R-:W5:Y:S01]  /*10cd0*/  S2R R3, SR_TID.X ;  /* 0x0000000000037919 */ /* 0x000f620000002100 */
[----:B------:R-:W-:Y:S01]  /*10ce0*/  BSSY B0, `(.L_x_647) ;  /* 0x0000026000007945 */ /* 0x000fe20003800000 */
[----:B-----5:R-:W-:Y:S01]  /*10cf0*/  ISETP.GE.AND P0, PT, R3, 0x80, PT ;  /* 0x000000800300780c */ /* 0x020fe20003f06270 */
[----:B--2---:R-:W-:-:S02]  /*10d00*/  IMAD.MOV.U32 R12, RZ, RZ, R2 ;  /* 0x000000ffff0c7224 */ /* 0x004fc400078e0002 */
[----:B---3--:R-:W-:-:S03]  /*10d10*/  IMAD.MOV.U32 R11, RZ, RZ, R0 ;  /* 0x000000ffff0b7224 */ /* 0x008fc600078e0000 */
[----:B-1----:R-:W-:Y:S01]  /*10d20*/  SHF.R.S32.HI R8, RZ, 0x1f, R12 ;  /* 0x0000001fff087819 */ /* 0x002fe2000001140c */
[----:B----4-:R-:W-:Y:S01]  /*10d30*/  IMAD.MOV.U32 R13, RZ, RZ, R4 ;  /* 0x000000ffff0d7224 */ /* 0x010fe200078e0004 */
[----:B------:R-:W-:-:S05]  /*10d40*/  SHF.R.S32.HI R10, RZ, 0x1f, R11 ;  /* 0x0000001fff0a7819 */ /* 0x000fca000001140b */
[----:B------:R-:W-:Y:S05]  /*10d50*/  @P0 BRA `(.L_x_648) ;  /* 0x000001e000000947 */ /* 0x000fea0003800000 */
[----:B------:R-:W-:Y:S02]  /*10d60*/  MOV R2, c[0x0][0x4e8] ;  /* 0x00013a0000027a02 */ /* 0x000fe40000000f00 */
[----:B------:R-:W-:-:S03]  /*10d70*/  IADD3 R6, R13, R3, RZ ;  /* 0x000000030d067210 */ /* 0x000fc60007ffe0ff */
[----:B------:R-:W-:-:S05]  /*10d80*/  IMAD R0, R2, c[0x0][0x388], RZ ;  /* 0x0000e20002007a24 */ /* 0x000fca00078e02ff */
[----:B------:R-:W-:-:S13]  /*10d90*/  ISETP.GE.AND P0, PT, R6, R0, PT ;  /* 0x000000000600720c */ /* 0x000fda0003f06270 */
[----:B------:R-:W-:Y:S05]  /*10da0*/  @P0 BRA `(.L_x_648) ;  /* 0x0000019000000947 */ /* 0x000fea0003800000 */
[----:B------:R-:W-:Y:S01]  /*10db0*/  ISETP.NE.AND P0, PT, R2, 0x1, PT ;  /* 0x000000010200780c */ /* 0x000fe20003f05270 */
[----:B------:R-:W-:Y:S01]  /*10dc0*/  IMAD R4, R8, c[0x0][0x490], RZ ;  /* 0x0001240008047a24 */ /* 0x000fe200078e02ff */
[----:B------:R-:W-:Y:S01]  /*10dd0*/  MOV R0, R6 ;  /* 0x0000000600007202 */ /* 0x000fe20000000f00 */
[----:B------:R-:W-:-:S04]  /*10de0*/  IMAD.WIDE.U32 R2, R12, c[0x0][0x490], RZ ;  /* 0x000124000c027a25 */ /* 0x000fc800078e00ff */
[----:B------:R-:W-:Y:S02]  /*10df0*/  IMAD R4, R12, c[0x0][0x494], R4 ;  /* 0x000125000c047a24 */ /* 0x000fe400078e0204 */
[----:B------:R-:W-:-:S03]  /*10e00*/  IMAD R9, R10, c[0x0][0x498], RZ ;  /* 0x000126000a097a24 */ /* 0x000fc600078e02ff */
[----:B------:R-:W-:Y:S01]  /*10e10*/  IADD3 R3, R3, R4, RZ ;  /* 0x0000000403037210 */ /* 0x000fe20007ffe0ff */
[----:B------:R-:W-:-:S05]  /*10e20*/  @P0 IMAD.HI.U32 R5, R6, c[0x0][0x4ec], RZ ;  /* 0x00013b0006050a27 */ /* 0x000fca00078e00ff */
[----:B------:R-:W-:Y:S01]  /*10e30*/  @P0 SHF.R.U32.HI R0, RZ, c[0x0][0x4f0], R5 ;  /* 0x00013c00ff000a19 */ /* 0x000fe20000011605 */
[----:B------:R-:W-:-:S03]  /*10e40*/  IMAD.WIDE.U32 R4, R11, c[0x0][0x498], R2 ;  /* 0x000126000b047a25 */ /* 0x000fc600078e0002 */
[C---:B------:R-:W-:Y:S01]  /*10e50*/  IADD3 R7, -R0.reuse, RZ, RZ ;  /* 0x000000ff00077210 */ /* 0x040fe20007ffe1ff */
[----:B------:R-:W-:Y:S01]  /*10e60*/  IMAD R3, R11, c[0x0][0x49c], R9 ;  /* 0x000127000b037a24 */ /* 0x000fe200078e0209 */
[----:B------:R-:W-:-:S03]  /*10e70*/  IADD3 R4, P0, R0, R4, RZ ;  /* 0x0000000400047210 */ /* 0x000fc60007f1e0ff */
[----:B------:R-:W-:Y:S01]  /*10e80*/  IMAD R2, R7, c[0x0][0x4e8], R6 ;  /* 0x00013a0007027a24 */ /* 0x000fe200078e0206 */
[----:B------:R-:W-:-:S04]  /*10e90*/  SHF.R.S32.HI R6, RZ, 0x1f, R0 ;  /* 0x0000001fff067819 */ /* 0x000fc80000011400 */
[----:B------:R-:W-:Y:S02]  /*10ea0*/  SHF.R.S32.HI R0, RZ, 0x1f, R2 ;  /* 0x0000001fff007819 */ /* 0x000fe40000011402 */
[----:B------:R-:W-:-:S03]  /*10eb0*/  IADD3.X R5, R6, R5, R3, P0, !PT ;  /* 0x0000000506057210 */ /* 0x000fc600007fe403 */
[----:B------:R-:W-:-:S04]  /*10ec0*/  IMAD R0, R0, c[0x0][0x488], RZ ;  /* 0x0001220000007a24 */ /* 0x000fc800078e02ff */
[C---:B------:R-:W-:Y:S02]  /*10ed0*/  IMAD R0, R2.reuse, c[0x0][0x48c], R0 ;  /* 0x0001230002007a24 */ /* 0x040fe400078e0200 */
[----:B------:R-:W-:-:S05]  /*10ee0*/  IMAD.WIDE.U32 R2, R2, c[0x0][0x488], R4 ;  /* 0x0001220002027a25 */ /* 0x000fca00078e0004 */
[----:B------:R-:W-:Y:S02]  /*10ef0*/  IADD3 R0, R3, R0, RZ ;  /* 0x0000000003007210 */ /* 0x000fe40007ffe0ff */
[----:B------:R-:W-:-:S04]  /*10f00*/  LEA R4, P0, R2, c[0x0][0x450], 0x2 ;  /* 0x0001140002047a11 */ /* 0x000fc800078010ff */
[----:B------:R-:W-:Y:S02]  /*10f10*/  LEA.HI.X R5, R2, c[0x0][0x454], R0, 0x2, P0 ;  /* 0x0001150002057a11 */ /* 0x000fe400000f1400 */
[----:B------:R-:W-:-:S05]  /*10f20*/  MOV R0, 0xff800000 ;  /* 0xff80000000007802 */ /* 0x000fca0000000f00 */
[----:B------:R1:W-:Y:S02]  /*10f30*/  STG.E [R4.64], R0 ;  /* 0x0000000004007986 */ /* 0x0003e4000c101906 */
.L_x_648:
[----:B------:R-:W-:Y:S05]  /*10f40*/  BSYNC B0 ;  /* 0x0000000000007941 */ /* 0x000fea0003800000 */
.L_x_647:
[----:B------:R-:W2:Y:S01]  /*10f50*/  LDL R2, [R1+0x18] ;  /* 0x0000180001027983 */ /* 0x000ea20000100800 */
[----:B-1----:R-:W-:Y:S01]  /*10f60*/  MOV R0, c[0x0][0x4e8] ;  /* 0x00013a0000007a02 */ /* 0x002fe20000000f00 */
[----:B------:R-:W-:-:S03]  /*10f70*/  IMAD R6, R10, c[0x0][0x3f0], RZ ;  /* 0x0000fc000a067a24 */ /* 0x000fc600078e02ff */
[----:B------:R-:W-:Y:S01]  /*10f80*/  ISETP.NE.AND P0, PT, R0, 0x1, PT ;  /* 0x000000010000780c */ /* 0x000fe20003f05270 */
[----:B------:R-:W-:Y:S02]  /*10f90*/  IMAD R0, R8, c[0x0][0x3e8], RZ ;  /* 0x0000fa0008007a24 */ /* 0x000fe400078e02ff */
[----:B------:R-:W-:Y:S02]  /*10fa0*/  IMAD R8, R11, c[0x0][0x3f4], R6 ;  /* 0x0000fd000b087a24 */ /* 0x000fe400078e0206 */
[----:B------:R-:W-:Y:S01]  /*10fb0*/  IMAD R5, R12, c[0x0][0x3ec], R0 ;  /* 0x0000fb000c057a24 */ /* 0x000fe200078e0200 */
[----:B--2---:R-:W-:Y:S01]  /*10fc0*/  IADD3 R4, R2, R13, RZ ;  /* 0x0000000d02047210 */ /* 0x004fe20007ffe0ff */
[----:B------:R-:W-:-:S03]  /*10fd0*/  IMAD.WIDE.U32 R2, R12, c[0x0][0x3e8], RZ ;  /* 0x0000fa000c027a25 */ /* 0x000fc600078e00ff */
[----:B------:R-:W-:-:S03]  /*10fe0*/  MOV R0, R4 ;  /* 0x0000000400007202 */ /* 0x000fc60000000f00 */
[----:B------:R-:W-:Y:S01]  /*10ff0*/  @P0 IMAD.HI.U32 R7, R4, c[0x0][0x4ec], RZ ;  /* 0x00013b0004070a27 */ /* 0x000fe200078e00ff */
[----:B------:R-:W-:-:S04]  /*11000*/  IADD3 R3, R3, R5, RZ ;  /* 0x0000000503037210 */ /* 0x000fc80007ffe0ff */
[----:B------:R-:W-:Y:S01]  /*11010*/  @P0 SHF.R.U32.HI R0, RZ, c[0x0][0x4f0], R7 ;  /* 0x00013c00ff000a19 */ /* 0x000fe20000011607 */
[----:B------:R-:W-:-:S03]  /*11020*/  IMAD.WIDE.U32 R2, R11, c[0x0][0x3f0], R2 ;  /* 0x0000fc000b027a25 */ /* 0x000fc600078e0002 */
[----:B------:R-:W-:Y:S02]  /*11030*/  SHF.R.S32.HI R6, RZ, 0x1f, R0 ;  /* 0x0000001fff067819 */ /* 0x000fe40000011400 */
[----:B------:R-:W-:Y:S02]  /*11040*/  IADD3 R5, -R0, RZ, RZ ;  /* 0x000000ff00057210 */ /* 0x000fe40007ffe1ff */
[----:B------:R-:W-:Y:S01]  /*11050*/  IADD3 R3, R3, R8, RZ ;  /* 0x0000000803037210 */ /* 0x000fe20007ffe0ff */
[----:B------:R-:W-:Y:S02]  /*11060*/  IMAD R6, R6, c[0x0][0x3e0], RZ ;  /* 0x0000f80006067a24 */ /* 0x000fe400078e02ff */
[----:B------:R-:W-:Y:S02]  /*11070*/  IMAD R4, R5, c[0x0][0x4e8], R4 ;  /* 0x00013a0005047a24 */ /* 0x000fe400078e0204 */
[C---:B------:R-:W-:Y:S02]  /*11080*/  IMAD R5, R0.reuse, c[0x0][0x3e4], R6 ;  /* 0x0000f90000057a24 */ /* 0x040fe400078e0206 */
[----:B------:R-:W-:Y:S01]  /*11090*/  IMAD.WIDE.U32 R2, R0, c[0x0][0x3e0], R2 ;  /* 0x0000f80000027a25 */ /* 0x000fe200078e0002 */
[----:B------:R-:W-:-:S04]  /*110a0*/  SHF.R.S32.HI R0, RZ, 0x1f, R4 ;  /* 0x0000001fff007819 */ /* 0x000fc80000011404 */
[----:B------:R-:W-:Y:S01]  /*110b0*/  IADD3 R3, R3, R5, RZ ;  /* 0x0000000503037210 */ /* 0x000fe20007ffe0ff */
[----:B------:R-:W-:-:S04]  /*110c0*/  IMAD R0, R0, c[0x0][0x3d8], RZ ;  /* 0x0000f60000007a24 */ /* 0x000fc800078e02ff */
[----:B------:R-:W-:-:S04]  /*110d0*/  IMAD.WIDE.U32 R2, R4, c[0x0][0x3d8], R2 ;  /* 0x0000f60004027a25 */ /* 0x000fc800078e0002 */
[----:B------:R-:W-:Y:S01]  /*110e0*/  IMAD R4, R4, c[0x0][0x3dc], R0 ;  /* 0x0000f70004047a24 */ /* 0x000fe200078e0200 */
[----:B------:R-:W-:-:S04]  /*110f0*/  LEA R12, P0, R2, c[0x0][0x380], 0x1 ;  /* 0x0000e000020c7a11 */ /* 0x000fc800078008ff */
[----:B------:R-:W-:-:S04]  /*11100*/  IADD3 R4, R3, R4, RZ ;  /* 0x0000000403047210 */ /* 0x000fc80007ffe0ff */
[----:B------:R-:W-:Y:S01]  /*11110*/  LEA.HI.X R10, R2, c[0x0][0x384], R4, 0x1, P0 ;  /* 0x0000e100020a7a11 */ /* 0x000fe200000f0c04 */
[----:B------:R-:W-:Y:S05]  /*11120*/  BRA.DIV ~URZ, `(.L_x_649) ;  /* 0x000037727f007947 */ /* 0x000fea000b800000 */
[----:B------:R1:W2:Y:S02]  /*11130*/  SHFL.IDX PT, R5, R10, RZ, 0x1c1f ;  /* 0x001c1fff0a057589 */ /* 0x0002a400000e0000 */
.L_x_687:
[----:B------:R-:W-:Y:S05]  /*11140*/  BRA.DIV ~URZ, `(.L_x_650) ;  /* 0x000037c27f007947 */ /* 0x000fea000b800000 */
[----:B------:R3:W4:Y:S02]  /*11150*/  SHFL.IDX PT, R0, R12, RZ, 0x1c1f ;  /* 0x001c1fff0c007589 */ /* 0x00072400000e0000 */
.L_x_688:
[----:B------:R-:W5:Y:S04]  /*11160*/  LDL.LU R3, [R1+0x58] ;  /* 0x0000580001037983 */ /* 0x000f680000300800 */
[----:B------:R-:W1:Y:S01]  /*11170*/  S2R R4, SR_TID.X ;  /* 0x0000000000047919 */ /* 0x000e620000002100 */
[----:B------:R-:W-:-:S04]  /*11180*/  IMAD.MOV.U32 R13, RZ, RZ, c[0x0][0x4e8] ;  /* 0x00013a00ff0d7624 */ /* 0x000fc800078e00ff */
[----:B------:R-:W-:Y:S01]  /*11190*/  IMAD R13, R13, c[0x0][0x388], RZ ;  /* 0x0000e2000d0d7a24 */ /* 0x000fe200078e02ff */
[----:B-1----:R-:W-:-:S04]  /*111a0*/  SHF.R.S32.HI R2, RZ, 0x1f, R4 ;  /* 0x0000001fff027819 */ /* 0x002fc80000011404 */
[----:B------:R-:W-:-:S04]  /*111b0*/  LEA.HI R2, R2, R4, RZ, 0x2 ;  /* 0x0000000402027211 */ /* 0x000fc800078f10ff */
[----:B------:R-:W-:Y:S01]  /*111c0*/  SHF.R.S32.HI R2, RZ, 0x2, R2 ;  /* 0x00000002ff027819 */ /* 0x000fe20000011402 */
[----:B------:R-:W-:Y:S04]  /*111d0*/  BSSY B0, `(.L_x_651) ;  /* 0x0000017000007945 */ /* 0x000fe80003800000 */
[----:B-----5:R-:W-:-:S05]  /*111e0*/  IMAD.IADD R11, R2, 0x1, R3 ;  /* 0x00000001020b7824 */ /* 0x020fca00078e0203 */
[----:B------:R-:W-:-:S13]  /*111f0*/  ISETP.GE.AND P0, PT, R11, R13, PT ;  /* 0x0000000d0b00720c */ /* 0x000fda0003f06270 */
[----:B------:R-:W-:Y:S05]  /*11200*/  @P0 BRA `(.L_x_652) ;  /* 0x0000013000000947 */ /* 0x000fea0003800000 */
[C---:B------:R-:W-:Y:S02]  /*11210*/  IADD3 R15, R217.reuse, 0x20, RZ ;  /* 0x00000020d90f7810 */ /* 0x040fe40007ffe0ff */
[C---:B------:R-:W-:Y:S02]  /*11220*/  IADD3 R4, R217.reuse, 0x40, RZ ;  /* 0x00000040d9047810 */ /* 0x040fe40007ffe0ff */
[----:B------:R-:W-:Y:S02]  /*11230*/  ISETP.GE.AND P2, PT, R217, c[0x0][0x3c8], PT ;  /* 0x0000f200d9007a0c */ /* 0x000fe40003f46270 */
[----:B------:R-:W-:Y:S02]  /*11240*/  ISETP.GE.AND P1, PT, R15, c[0x0][0x3c8], PT ;  /* 0x0000f2000f007a0c */ /* 0x000fe40003f26270 */
[----:B------:R-:W-:Y:S02]  /*11250*/  ISETP.GE.AND P0, PT, R4, c[0x0][0x3c8], PT ;  /* 0x0000f20004007a0c */ /* 0x000fe40003f06270 */
[----:B------:R-:W-:-:S02]  /*11260*/  IADD3 R16, R217, 0x20, RZ ;  /* 0x00000020d9107810 */ /* 0x000fc40007ffe0ff */
[C---:B------:R-:W-:Y:S02]  /*11270*/  IADD3 R14, R217.reuse, 0x40, RZ ;  /* 0x00000040d90e7810 */ /* 0x040fe40007ffe0ff */
[----:B------:R-:W-:Y:S02]  /*11280*/  SHF.R.S32.HI R17, RZ, 0x1f, R217 ;  /* 0x0000001fff117819 */ /* 0x000fe400000114d9 */
[----:B------:R-:W-:Y:S02]  /*11290*/  SHF.R.S32.HI R16, RZ, 0x1f, R16 ;  /* 0x0000001fff107819 */ /* 0x000fe40000011410 */
[-C--:B----4-:R-:W-:Y:S02]  /*112a0*/  @!P2 LEA R8, P5, R217, R0.reuse, 0x1 ;  /* 0x00000000d908a211 */ /* 0x090fe400078a08ff */
[----:B------:R-:W-:Y:S02]  /*112b0*/  @!P1 LEA R6, P4, R15, R0, 0x1 ;  /* 0x000000000f069211 */ /* 0x000fe400078808ff */
[----:B------:R-:W-:-:S02]  /*112c0*/  SHF.R.S32.HI R14, RZ, 0x1f, R14 ;  /* 0x0000001fff0e7819 */ /* 0x000fc4000001140e */
[C---:B------:R-:W-:Y:S02]  /*112d0*/  @!P0 LEA R2, P3, R4.reuse, R0, 0x1 ;  /* 0x0000000004028211 */ /* 0x040fe400078608ff */
[-C--:B--2---:R-:W-:Y:S02]  /*112e0*/  @!P2 LEA.HI.X R9, R217, R5.reuse, R17, 0x1, P5 ;  /* 0x00000005d909a211 */ /* 0x084fe400028f0c11 */
[-C--:B------:R-:W-:Y:S02]  /*112f0*/  @!P1 LEA.HI.X R7, R15, R5.reuse, R16, 0x1, P4 ;  /* 0x000000050f079211 */ /* 0x080fe400020f0c10 */
[----:B------:R-:W-:Y:S01]  /*11300*/  @!P0 LEA.HI.X R3, R4, R5, R14, 0x1, P3 ;  /* 0x0000000504038211 */ /* 0x000fe200018f0c0e */
[----:B------:R1:W-:Y:S04]  /*11310*/  @!P2 ST.E.128 [R8.64], RZ ;  /* 0x000000ff0800a985 */ /* 0x0003e8000c101d06 */
[----:B------:R1:W-:Y:S04]  /*11320*/  @!P1 ST.E.128 [R6.64], RZ ;  /* 0x000000ff06009985 */ /* 0x0003e8000c101d06 */
[----:B------:R1:W-:Y:S02]  /*11330*/  @!P0 ST.E.128 [R2.64], RZ ;  /* 0x000000ff02008985 */ /* 0x0003e4000c101d06 */
.L_x_652:
[----:B------:R-:W-:Y:S05]  /*11340*/  BSYNC B0 ;  /* 0x0000000000007941 */ /* 0x000fea0003800000 */
.L_x_651:
[----:B------:R-:W-:Y:S05]  /*11350*/  BRA.DIV ~URZ, `(.L_x_653) ;  /* 0x000036227f007947 */ /* 0x000fea000b800000 */
[----:B--2---:R2:W1:Y:S04]  /*11360*/  SHFL.IDX PT, R5, R10, 0x1, 0x1c1f ;  /* 0x003c1f000a057f89 */ /* 0x00446800000e0000 */
[----:B----4-:R2:W4:Y:S02]  /*11370*/  SHFL.IDX PT, R0, R12, 0x1, 0x1c1f ;  /* 0x003c1f000c007f89 */ /* 0x01052400000e0000 */
.L_x_689:
[----:B-1----:R-:W-:Y:S01]  /*11380*/  IADD3 R2, R11, 0x20, RZ ;  /* 0x000000200b027810 */ /* 0x002fe20007ffe0ff */
[----:B------:R-:W-:Y:S03]  /*11390*/  BSSY B0, `(.L_x_654) ;  /* 0x0000016000007945 */ /* 0x000fe60003800000 */
        /* <DEDUP_REMOVED lines=15> */
[-C--:B------:R-:W-:Y:S02]  /*11490*/  @!P2 LEA.HI.X R9, R217, R5.reuse, R17, 0x1, P5 ;  /* 0x00000005d909a211 */ /* 0x080fe400028f0c11 */
[-C--:B------:R-:W-:Y:S02]  /*114a0*/  @!P1 LEA.HI.X R7, R15, R5.reuse, R16, 0x1, P4 ;  /* 0x000000050f079211 */ /* 0x080fe400020f0c10 */
[----:B------:R-:W-:Y:S01]  /*114b0*/  @!P0 LEA.HI.X R3, R4, R5, R14, 0x1, P3 ;  /* 0x0000000504038211 */ /* 0x000fe200018f0c0e */
[----:B------:R1:W-:Y:S04]  /*114c0*/  @!P2 ST.E.128 [R8.64], RZ ;  /* 0x000000ff0800a985 */ /* 0x0003e8000c101d06 */
[----:B------:R1:W-:Y:S04]  /*114d0*/  @!P1 ST.E.128 [R6.64], RZ ;  /* 0x000000ff06009985 */ /* 0x0003e8000c101d06 */
[----:B------:R1:W-:Y:S02]  /*114e0*/  @!P0 ST.E.128 [R2.64], RZ ;  /* 0x000000ff02008985 */ /* 0x0003e4000c101d06 */
.L_x_655:
[----:B------:R-:W-:Y:S05]  /*114f0*/  BSYNC B0 ;  /* 0x0000000000007941 */ /* 0x000fea0003800000 */
.L_x_654:
[----:B------:R-:W-:Y:S05]  /*11500*/  BRA.DIV ~URZ, `(.L_x_656) ;  /* 0x000035427f007947 */ /* 0x000fea000b800000 */
[----:B------:R1:W2:Y:S02]  /*11510*/  SHFL.IDX PT, R5, R10, 0x2, 0x1c1f ;  /* 0x005c1f000a057f89 */ /* 0x0002a400000e0000 */
.L_x_690:
[----:B------:R-:W-:Y:S05]  /*11520*/  BRA.DIV ~URZ, `(.L_x_657) ;  /* 0x000035927f007947 */ /* 0x000fea000b800000 */
[----:B----4-:R4:W1:Y:S02]  /*11530*/  SHFL.IDX PT, R0, R12, 0x2, 0x1c1f ;  /* 0x005c1f000c007f89 */ /* 0x01086400000e0000 */
.L_x_691:
        /* <DEDUP_REMOVED lines=13> */
[-C--:B------:R-:W-:Y:S02]  /*11610*/  @!P2 LEA R8, P5, R217, R0.reuse, 0x1 ;  /* 0x00000000d908a211 */ /* 0x080fe400078a08ff */
        /* <DEDUP_REMOVED lines=9> */
.L_x_659:
[----:B------:R-:W-:Y:S05]  /*116b0*/  BSYNC B0 ;  /* 0x0000000000007941 */ /* 0x000fea0003800000 */
.L_x_658:
[----:B------:R-:W-:Y:S05]  /*116c0*/  BRA.DIV ~URZ, `(.L_x_660) ;  /* 0x000034627f007947 */ /* 0x000fea000b800000 */
[----:B--2---:R2:W1:Y:S04]  /*116d0*/  SHFL.IDX PT, R5, R10, 0x3, 0x1c1f ;  /* 0x007c1f000a057f89 */ /* 0x00446800000e0000 */
[----:B------:R2:W3:Y:S02]  /*116e0*/  SHFL.IDX PT, R0, R12, 0x3, 0x1c1f ;  /* 0x007c1f000c007f89 */ /* 0x0004e400000e0000 */
.L_x_692:
[----:B------:R-:W-:-:S04]  /*116f0*/  IADD3 R11, R11, 0x60, RZ ;  /* 0x000000600b0b7810 */ /* 0x000fc80007ffe0ff */
[----:B------:R-:W-:-:S13]  /*11700*/  ISETP.GE.AND P0, PT, R11, R13, PT ;  /* 0x0000000d0b00720c */ /* 0x000fda0003f06270 */
[----:B------:R-:W-:Y:S05]  /*11710*/  @P0 BRA `(.L_x_646) ;  /* 0x0000013000000947 */ /* 0x000fea0003800000 */
[C---:B--234-:R-:W-:Y:S02]  /*11720*/  IADD3 R12, R217.reuse, 0x20, RZ ;  /* 0x00000020d90c7810 */ /* 0x05cfe40007ffe0ff */
[C---:B------:R-:W-:Y:S02]  /*11730*/  IADD3 R4, R217.reuse, 0x40, RZ ;  /* 0x00000040d9047810 */ /* 0x040fe40007ffe0ff */
[C---:B------:R-:W-:Y:S02]  /*11740*/  ISETP.GE.AND P2, PT, R217.reuse, c[0x0][0x3c8], PT ;  /* 0x0000f200d9007a0c */ /* 0x040fe40003f46270 */
[----:B------:R-:W-:Y:S02]  /*11750*/  ISETP.GE.AND P1, PT, R12, c[0x0][0x3c8], PT ;  /* 0x0000f2000c007a0c */ /* 0x000fe40003f26270 */
[----:B------:R-:W-:Y:S02]  /*11760*/  ISETP.GE.AND P0, PT, R4, c[0x0][0x3c8], PT ;  /* 0x0000f20004007a0c */ /* 0x000fe40003f06270 */
[----:B------:R-:W-:-:S02]  /*11770*/  IADD3 R14, R217, 0x20, RZ ;  /* 0x00000020d90e7810 */ /* 0x000fc40007ffe0ff */
[C---:B------:R-:W-:Y:S02]  /*11780*/  IADD3 R10, R217.reuse, 0x40, RZ ;  /* 0x00000040d90a7810 */ /* 0x040fe40007ffe0ff */
[----:B------:R-:W-:Y:S02]  /*11790*/  SHF.R.S32.HI R15, RZ, 0x1f, R217 ;  /* 0x0000001fff0f7819 */ /* 0x000fe400000114d9 */
[----:B------:R-:W-:Y:S02]  /*117a0*/  SHF.R.S32.HI R14, RZ, 0x1f, R14 ;  /* 0x0000001fff0e7819 */ /* 0x000fe4000001140e */
[-C--:B-1----:R-:W-:Y:S02]  /*117b0*/  @!P2 LEA R8, P5, R217, R0.reuse, 0x1 ;  /* 0x00000000d908a211 */ /* 0x082fe400078a08ff */
[----:B------:R-:W-:Y:S02]  /*117c0*/  @!P1 LEA R6, P4, R12, R0, 0x1 ;  /* 0x000000000c069211 */ /* 0x000fe400078808ff */
[----:B------:R-:W-:-:S02]  /*117d0*/  SHF.R.S32.HI R10, RZ, 0x1f, R10 ;  /* 0x0000001fff0a7819 */ /* 0x000fc4000001140a */
[----:B------:R-:W-:Y:S02]  /*117e0*/  @!P0 LEA R2, P3, R4, R0, 0x1 ;  /* 0x0000000004028211 */ /* 0x000fe400078608ff */
[-C--:B------:R-:W-:Y:S02]  /*117f0*/  @!P2 LEA.HI.X R9, R217, R5.reuse, R15, 0x1, P5 ;  /* 0x00000005d909a211 */ /* 0x080fe400028f0c0f */
[-C--:B------:R-:W-:Y:S02]  /*11800*/  @!P1 LEA.HI.X R7, R12, R5.reuse, R14, 0x1, P4 ;  /* 0x000000050c079211 */ /* 0x080fe400020f0c0e */
[----:B------:R-:W-:Y:S01]  /*11810*/  @!P0 LEA.HI.X R3, R4, R5, R10, 0x1, P3 ;  /* 0x0000000504038211 */ /* 0x000fe200018f0c0a */
[----:B------:R1:W-:Y:S04]  /*11820*/  @!P2 ST.E.128 [R8.64], RZ ;  /* 0x000000ff0800a985 */ /* 0x0003e8000c101d06 */
[----:B------:R1:W-:Y:S04]  /*11830*/  @!P1 ST.E.128 [R6.64], RZ ;  /* 0x000000ff06009985 */ /* 0x0003e8000c101d06 */
[----:B------:R1:W-:Y:S02]  /*11840*/  @!P0 ST.E.128 [R2.64], RZ ;  /* 0x000000ff02008985 */ /* 0x0003e4000c101d06 */
.L_x_646:
[----:B------:R-:W-:Y:S05]  /*11850*/  BSYNC B1 ;  /* 0x0000000000017941 */ /* 0x000fea0003800000 */
.L_x_637:
[----:B---3--:R-:W3:Y:S02]  /*11860*/  LDL R0, [R1+0x84] ;  /* 0x0000840001007983 */ /* 0x008ee40000100800 */
[----:B---3--:R-:W-:-:S13]  /*11870*/  ISETP.NE.AND P0, PT, R0, RZ, PT ;  /* 0x000000ff0000720c */ /* 0x008fda0003f05270 */
[----:B------:R-:W-:Y:S01]  /*11880*/  @P0 WARPSYNC 0xffffffff ;  /* 0xffffffff00000948 */ /* 0x000fe20003800000 */
[----:B------:R-:W-:Y:S06]  /*11890*/  @P0 BAR.SYNC.DEFER_BLOCKING 0x5, 0x80 ;  /* 0x0142000000000b1d */ /* 0x000fec0000010000 */
[----:B------:R-:W3:Y:S04]  /*118a0*/  @P0 LDS R0, [0xc100] ;  /* 0x00c10000ff000984 */ /* 0x000ee80000000800 */
[----:B---3--:R3:W-:Y:S04]  /*118b0*/  @P0 STL [R1+0x7c], R0 ;  /* 0x00007c0001000387 */ /* 0x0087e80000100800 */
[----:B------:R-:W-:Y:S06]  /*118c0*/  @P0 BAR.ARV 0x4, 0x80 ;  /* 0x0102000000000b1d */ /* 0x000fec0000002000 */
[----:B------:R-:W-:Y:S05]  /*118d0*/  @P0 BRA `(.L_x_661) ;  /* 0x0000007000000947 */ /* 0x000fea0003800000 */
[----:B------:R-:W-:Y:S05]  /*118e0*/  BRA.DIV ~URZ, `(.L_x_662) ;  /* 0x000033127f007947 */ /* 0x000fea000b800000 */
[----:B---3--:R3:W2:Y:S02]  /*118f0*/  SHFL.IDX PT, R0, R64, RZ, 0x1f ;  /* 0x00001fff40007589 */ /* 0x0086a400000e0000 */
.L_x_693:
[----:B------:R-:W-:Y:S01]  /*11900*/  WARPSYNC 0xffffffff ;  /* 0xffffffff00007948 */ /* 0x000fe20003800000 */
[----:B------:R-:W-:Y:S06]  /*11910*/  BAR.SYNC.DEFER_BLOCKING 0x4, 0x80 ;  /* 0x0102000000007b1d */ /* 0x000fec0000010000 */
[----:B--2---:R2:W-:Y:S04]  /*11920*/  STL [R1+0x7c], R0 ;  /* 0x00007c0001007387 */ /* 0x0045e80000100800 */
[----:B------:R2:W-:Y:S04]  /*11930*/  @!P6 STS [0xc100], R64 ;  /* 0x00c10040ff00e388 */ /* 0x0005e80000000800 */
[----:B------:R-:W-:Y:S06]  /*11940*/  BAR.ARV 0x5, 0x80 ;  /* 0x0142000000007b1d */ /* 0x000fec0000002000 */
.L_x_661:
[----:B--23--:R-:W2:Y:S02]  /*11950*/  LDL R0, [R1+0x7c] ;  /* 0x00007c0001007983 */ /* 0x00cea40000100800 */
[----:B--2---:R-:W-:-:S13]  /*11960*/  ISETP.GE.AND P0, PT, R0, c[0x0][0x538], PT ;  /* 0x00014e0000007a0c */ /* 0x004fda0003f06270 */
[----:B-1--4-:R-:W-:Y:S01]  /*11970*/  @P0 CALL.REL.NOINC `(.L_x_663) ;  /* 0x0000001000000944 */ /* 0x012fe20003c00000 */
[----:B------:R-:W-:Y:S05]  /*11980*/  BRA `(.L_x_664) ;  /* 0xfffef07000007947 */ /* 0x000fea000383ffff */
.L_x_663:
[----:B------:R-:W-:Y:S05]  /*11990*/  EXIT ;  /* 0x000000000000794d */ /* 0x000fea0003800000 */
.L_x_595:
[----:B------:R-:W-:Y:S01]  /*119a0*/  IMAD.MOV.U32 R4, RZ, RZ, R10 ;  /* 0x000000ffff047224 */ /* 0x000fe200078e000a */
[----:B------:R-:W-:Y:S01]  /*119b0*/  MOV R6, RZ ;  /* 0x000000ff00067202 */ /* 0x000fe20000000f00 */
[----:B------:R-:W-:Y:S01]  /*119c0*/  IMAD.MOV.U32 R3, RZ, RZ, 0x1c1f ;  /* 0x00001c1fff037424 */ /* 0x000fe200078e00ff */
[----:B------:R-:W-:Y:S02]  /*119d0*/  MOV R2, 0x119f0 ;  /* 0x000119f000027802 */ /* 0x000fe40000000f00 */
[----:B-----5:R-:W-:Y:S05]  /*119e0*/  CALL.REL.NOINC `($__internal_4_$__cuda_sm70_shflsync_idx_p) ;  /* 0x000032e000007944 */ /* 0x020fea0003c00000 */
[----:B------:R-:W-:Y:S01]  /*119f0*/  MOV R5, R6 ;  /* 0x0000000600057202 */ /* 0x000fe20000000f00 */
[----:B-1---5:R-:W-:Y:S05]  /*11a00*/  BRA `(.L_x_665) ;  /* 0xfffefb4000007947 */ /* 0x022fea000383ffff */
.L_x_596:
[----:B------:R-:W-:Y:S01]  /*11a10*/  IMAD.MOV.U32 R4, RZ, RZ, R12 ;  /* 0x000000ffff047224 */ /* 0x000fe200078e000c */
[----:B------:R-:W-:Y:S01]  /*11a20*/  MOV R6, RZ ;  /* 0x000000ff00067202 */ /* 0x000fe20000000f00 */
[----:B------:R-:W-:Y:S01]  /*11a30*/  IMAD.MOV.U32 R3, RZ, RZ, 0x1c1f ;  /* 0x00001c1fff037424 */ /* 0x000fe200078e00ff */
[----:B------:R-:W-:Y:S02]  /*11a40*/  MOV R2, 0x11a60 ;  /* 0x00011a6000027802 */ /* 0x000fe40000000f00 */
[----:B-12--5:R-:W-:Y:S05]  /*11a50*/  CALL.REL.NOINC `($__internal_4_$__cuda_sm70_shflsync_idx_p) ;  /* 0x0000327000007944 */ /* 0x026fea0003c00000 */
[----:B-----5:R-:W-:Y:S01]  /*11a60*/  MOV R0, R6 ;  /* 0x0000000600007202 */ /* 0x020fe20000000f00 */
[----:B-1----:R-:W-:Y:S05]  /*11a70*/  BRA `(.L_x_666) ;  /* 0xfffefaf000007947 */ /* 0x002fea000383ffff */
.L_x_599:
[----:B------:R-:W-:Y:S01]  /*11a80*/  IMAD.MOV.U32 R4, RZ, RZ, R10 ;  /* 0x000000ffff047224 */ /* 0x000fe200078e000a */
[----:B-1----:R-:W-:Y:S01]  /*11a90*/  MOV R6, 0x1 ;  /* 0x0000000100067802 */ /* 0x002fe20000000f00 */
[----:B------:R-:W-:Y:S01]  /*11aa0*/  IMAD.MOV.U32 R3, RZ, RZ, 0x1c1f ;  /* 0x00001c1fff037424 */ /* 0x000fe200078e00ff */
[----:B------:R-:W-:-:S02]  /*11ab0*/  MOV R2, 0x11ad0 ;  /* 0x00011ad000027802 */ /* 0x000fc40000000f00 */
[----:B--2-45:R-:W-:Y:S05]  /*11ac0*/  CALL.REL.NOINC `($__internal_4_$__cuda_sm70_shflsync_idx_p) ;  /* 0x0000320000007944 */ /* 0x034fea0003c00000 */
[----:B------:R-:W-:Y:S01]  /*11ad0*/  IMAD.MOV.U32 R5, RZ, RZ, R6 ;  /* 0x000000ffff057224 */ /* 0x000fe200078e0006 */
[----:B------:R-:W-:Y:S01]  /*11ae0*/  MOV R6, 0x1 ;  /* 0x0000000100067802 */ /* 0x000fe20000000f00 */
[----:B------:R-:W-:Y:S01]  /*11af0*/  IMAD.MOV.U32 R4, RZ, RZ, R12 ;  /* 0x000000ffff047224 */ /* 0x000fe200078e000c */
[----:B------:R-:W-:-:S02]  /*11b00*/  MOV R3, 0x1c1f ;  /* 0x00001c1f00037802 */ /* 0x000fc40000000f00 */
[----:B------:R-:W-:Y:S02]  /*11b10*/  MOV R2, 0x11b30 ;  /* 0x00011b3000027802 */ /* 0x000fe40000000f00 */
[----:B-1---5:R-:W-:Y:S05]  /*11b20*/  CALL.REL.NOINC `($__internal_4_$__cuda_sm70_shflsync_idx_p) ;  /* 0x000031a000007944 */ /* 0x022fea0003c00000 */
[----:B-----5:R-:W-:Y:S01]  /*11b30*/  MOV R0, R6 ;  /* 0x0000000600007202 */ /* 0x020fe20000000f00 */
[----:B-1----:R-:W-:Y:S05]  /*11b40*/  BRA `(.L_x_667) ;  /* 0xfffefc6000007947 */ /* 0x002fea000383ffff */
.L_x_602:
[----:B------:R-:W-:Y:S01]  /*11b50*/  IMAD.MOV.U32 R4, RZ, RZ, R10 ;  /* 0x000000ffff047224 */ /* 0x000fe200078e000a */
[----:B-1----:R-:W-:Y:S01]  /*11b60*/  MOV R6, 0x2 ;  /* 0x0000000200067802 */ /* 0x002fe20000000f00 */
[----:B------:R-:W-:Y:S01]  /*11b70*/  IMAD.MOV.U32 R3, RZ, RZ, 0x1c1f ;  /* 0x00001c1fff037424 */ /* 0x000fe200078e00ff */
[----:B------:R-:W-:Y:S02]  /*11b80*/  MOV R2, 0x11ba0 ;  /* 0x00011ba000027802 */ /* 0x000fe40000000f00 */
[----:B--23-5:R-:W-:Y:S05]  /*11b90*/  CALL.REL.NOINC `($__internal_4_$__cuda_sm70_shflsync_idx_p) ;  /* 0x0000313000007944 */ /* 0x02cfea0003c00000 */
[----:B------:R-:W-:Y:S01]  /*11ba0*/  MOV R5, R6 ;  /* 0x0000000600057202 */ /* 0x000fe20000000f00 */
[----:B-1---5:R-:W-:Y:S05]  /*11bb0*/  BRA `(.L_x_668) ;  /* 0xfffefdb000007947 */ /* 0x022fea000383ffff */
.L_x_603:
[----:B------:R-:W-:Y:S01]  /*11bc0*/  IMAD.MOV.U32 R4, RZ, RZ, R12 ;  /* 0x000000ffff047224 */ /* 0x000fe200078e000c */
[----:B-1----:R-:W-:Y:S01]  /*11bd0*/  MOV R6, 0x2 ;  /* 0x0000000200067802 */ /* 0x002fe20000000f00 */
[----:B------:R-:W-:Y:S01]  /*11be0*/  IMAD.MOV.U32 R3, RZ, RZ, 0x1c1f ;  /* 0x00001c1fff037424 */ /* 0x000fe200078e00ff */
[----:B------:R-:W-:Y:S02]  /*11bf0*/  MOV R2, 0x11c10 ;  /* 0x00011c1000027802 */ /* 0x000fe40000000f00 */
[----:B--2345:R-:W-:Y:S05]  /*11c00*/  CALL.REL.NOINC `($__internal_4_$__cuda_sm70_shflsync_idx_p) ;  /* 0x000030c000007944 */ /* 0x03cfea0003c00000 */
[----:B-----5:R-:W-:Y:S01]  /*11c10*/  MOV R0, R6 ;  /* 0x0000000600007202 */ /* 0x020fe20000000f00 */
[----:B-1----:R-:W-:Y:S05]  /*11c20*/  BRA `(.L_x_669) ;  /* 0xfffefd6000007947 */ /* 0x002fea000383ffff */
.L_x_606:
[----:B------:R-:W-:Y:S01]  /*11c30*/  IMAD.MOV.U32 R4, RZ, RZ, R10 ;  /* 0x000000ffff047224 */ /* 0x000fe200078e000a */
[----:B--2---:R-:W-:Y:S01]  /*11c40*/  MOV R6, 0x3 ;  /* 0x0000000300067802 */ /* 0x004fe20000000f00 */
[----:B------:R-:W-:Y:S01]  /*11c50*/  IMAD.MOV.U32 R3, RZ, RZ, 0x1c1f ;  /* 0x00001c1fff037424 */ /* 0x000fe200078e00ff */
[----:B------:R-:W-:-:S02]  /*11c60*/  MOV R2, 0x11c80 ;  /* 0x00011c8000027802 */ /* 0x000fc40000000f00 */
[----:B-1-345:R-:W-:Y:S05]  /*11c70*/  CALL.REL.NOINC `($__internal_4_$__cuda_sm70_shflsync_idx_p) ;  /* 0x0000305000007944 */ /* 0x03afea0003c00000 */
        /* <DEDUP_REMOVED lines=8> */
.L_x_609:
[----:B------:R-:W-:Y:S01]  /*11d00*/  IMAD.MOV.U32 R4, RZ, RZ, R10 ;  /* 0x000000ffff047224 */ /* 0x000fe200078e000a */
[----:B------:R-:W-:Y:S01]  /*11d10*/  MOV R6, RZ ;  /* 0x000000ff00067202 */ /* 0x000fe20000000f00 */
[----:B------:R-:W-:Y:S01]  /*11d20*/  IMAD.MOV.U32 R3, RZ, RZ, 0x1c1f ;  /* 0x00001c1fff037424 */ /* 0x000fe200078e00ff */
[----:B------:R-:W-:Y:S02]  /*11d30*/  MOV R2, 0x11d50 ;  /* 0x00011d5000027802 */ /* 0x000fe40000000f00 */
[----:B------:R-:W-:Y:S05]  /*11d40*/  CALL.REL.NOINC `($__internal_4_$__cuda_sm70_shflsync_idx_p) ;  /* 0x00002f8000007944 */ /* 0x000fea0003c00000 */
[----:B------:R-:W-:Y:S01]  /*11d50*/  MOV R5, R6 ;  /* 0x0000000600057202 */ /* 0x000fe20000000f00 */
[----:B-1---5:R-:W-:Y:S05]  /*11d60*/  BRA `(.L_x_671) ;  /* 0xffff1b5000007947 */ /* 0x022fea000383ffff */
.L_x_610:
[----:B------:R-:W-:Y:S01]  /*11d70*/  IMAD.MOV.U32 R4, RZ, RZ, R13 ;  /* 0x000000ffff047224 */ /* 0x000fe200078e000d */
[----:B------:R-:W-:Y:S01]  /*11d80*/  MOV R6, RZ ;  /* 0x000000ff00067202 */ /* 0x000fe20000000f00 */
[----:B------:R-:W-:Y:S01]  /*11d90*/  IMAD.MOV.U32 R3, RZ, RZ, 0x1c1f ;  /* 0x00001c1fff037424 */ /* 0x000fe200078e00ff */
[----:B------:R-:W-:Y:S02]  /*11da0*/  MOV R2, 0x11dc0 ;  /* 0x00011dc000027802 */ /* 0x000fe40000000f00 */
[----:B-12---:R-:W-:Y:S05]  /*11db0*/  CALL.REL.NOINC `($__internal_4_$__cuda_sm70_shflsync_idx_p) ;  /* 0x00002f1000007944 */ /* 0x006fea0003c00000 */
[----:B------:R-:W-:Y:S01]  /*11dc0*/  IADD3 R18, P0, R6, R156, RZ ;  /* 0x0000009c06127210 */ /* 0x000fe20007f1e0ff */
[----:B------:R-:W-:Y:S01]  /*11dd0*/  IMAD.MOV.U32 R4, RZ, RZ, R10 ;  /* 0x000000ffff047224 */ /* 0x000fe200078e000a */
[----:B------:R-:W-:-:S02]  /*11de0*/  IADD3 R2, R217, 0x20, RZ ;  /* 0x00000020d9027810 */ /* 0x000fc40007ffe0ff */
[----:B-----5:R-:W-:Y:S01]  /*11df0*/  IADD3 R0, R217, 0x40, RZ ;  /* 0x00000040d9007810 */ /* 0x020fe20007ffe0ff */
[----:B------:R-:W-:Y:S01]  /*11e00*/  IMAD.X R19, R5, 0x1, R124, P0 ;  /* 0x0000000105137824 */ /* 0x000fe200000e067c */
[----:B------:R-:W-:Y:S02]  /*11e10*/  IADD3 R8, P6, R6, R157, RZ ;  /* 0x0000009d06087210 */ /* 0x000fe40007fde0ff */
[----:B------:R-:W-:Y:S02]  /*11e20*/  ISETP.GE.AND P2, PT, R217, c[0x0][0x1d4], PT ;  /* 0x00007500d9007a0c */ /* 0x000fe40003f46270 */
[----:B------:R-:W-:Y:S01]  /*11e30*/  ISETP.GE.AND P1, PT, R2, c[0x0][0x1d4], PT ;  /* 0x0000750002007a0c */ /* 0x000fe20003f26270 */
[----:B------:R-:W-:Y:S01]  /*11e40*/  IMAD.X R9, R5, 0x1, R126, P6 ;  /* 0x0000000105097824 */ /* 0x000fe200030e067e */
[----:B------:R-:W-:Y:S02]  /*11e50*/  ISETP.GE.AND P0, PT, R0, c[0x0][0x1d4], PT ;  /* 0x0000750000007a0c */ /* 0x000fe40003f06270 */
[----:B------:R-:W-:Y:S01]  /*11e60*/  IADD3 R2, P6, R6, R158, RZ ;  /* 0x0000009e06027210 */ /* 0x000fe20007fde0ff */
[----:B------:R-:W-:Y:S01]  /*11e70*/  IMAD.MOV.U32 R6, RZ, RZ, 0x1 ;  /* 0x00000001ff067424 */ /* 0x000fe200078e00ff */
[----:B------:R-:W-:-:S02]  /*11e80*/  SEL R12, RZ, 0x10, P2 ;  /* 0x00000010ff0c7807 */ /* 0x000fc40001000000 */
[----:B------:R-:W-:Y:S01]  /*11e90*/  SEL R11, RZ, 0x10, P1 ;  /* 0x00000010ff0b7807 */ /* 0x000fe20000800000 */
[----:B------:R-:W-:Y:S01]  /*11ea0*/  IMAD.X R3, R5, 0x1, R125, P6 ;  /* 0x0000000105037824 */ /* 0x000fe200030e067d */
[----:B------:R-:W-:Y:S01]  /*11eb0*/  SEL R10, RZ, 0x10, P0 ;  /* 0x00000010ff0a7807 */ /* 0x000fe20000000000 */
[----:B------:R-:W-:Y:S01]  /*11ec0*/  @!PT LDS RZ, [RZ] ;  /* 0x00000000fffff984 */ /* 0x000fe20000000800 */
[----:B------:R-:W-:Y:S01]  /*11ed0*/  @!PT LDS RZ, [RZ] ;  /* 0x00000000fffff984 */ /* 0x000fe20000000800 */
[----:B------:R-:W-:Y:S01]  /*11ee0*/  @!PT LDS RZ, [RZ] ;  /* 0x00000000fffff984 */ /* 0x000fe20000000800 */
[----:B------:R2:W-:Y:S04]  /*11ef0*/  LDGSTS.E.BYPASS.LTC128B.128 [R218+0x3100], [R18.64], !P2 ;  /* 0x0310000012da7fae */ /* 0x0005e8000d101d46 */
[----:B------:R2:W-:Y:S04]  /*11f00*/  LDGSTS.E.BYPASS.LTC128B.128 [R218+0x4100], [R8.64], !P1 ;  /* 0x0410000008da7fae */ /* 0x0005e8000c901d46 */
[----:B------:R3:W-:Y:S02]  /*11f10*/  LDGSTS.E.BYPASS.LTC128B.128 [R218+0x5100], [R2.64], !P0 ;  /* 0x0510000002da7fae */ /* 0x0007e4000c101d46 */
[----:B---3--:R-:W-:Y:S01]  /*11f20*/  IMAD.MOV.U32 R3, RZ, RZ, 0x1c1f ;  /* 0x00001c1fff037424 */ /* 0x008fe200078e00ff */
[----:B------:R-:W-:-:S02]  /*11f30*/  MOV R2, 0x11f50 ;  /* 0x00011f5000027802 */ /* 0x000fc40000000f00 */
[----:B-12---:R-:W-:Y:S05]  /*11f40*/  CALL.REL.NOINC `($__internal_4_$__cuda_sm70_shflsync_idx_p) ;  /* 0x00002d8000007944 */ /* 0x006fea0003c00000 */
        /* <DEDUP_REMOVED lines=8> */
.L_x_611:
[----:B------:R-:W-:Y:S01]  /*11fd0*/  IMAD.MOV.U32 R6, RZ, RZ, RZ ;  /* 0x000000ffff067224 */ /* 0x000fe200078e00ff */
[----:B------:R-:W-:Y:S02]  /*11fe0*/  MOV R3, 0x1c1f ;  /* 0x00001c1f00037802 */ /* 0x000fe40000000f00 */
[----:B------:R-:W-:Y:S02]  /*11ff0*/  MOV R2, 0x12010 ;  /* 0x0001201000027802 */ /* 0x000fe40000000f00 */
[----:B------:R-:W-:Y:S05]  /*12000*/  CALL.REL.NOINC `($__internal_4_$__cuda_sm70_shflsync_idx_p) ;  /* 0x00002cc000007944 */ /* 0x000fea0003c00000 */
[----:B------:R-:W-:Y:S01]  /*12010*/  MOV R2, R6 ;  /* 0x0000000600027202 */ /* 0x000fe20000000f00 */
[----:B-1---5:R-:W-:Y:S05]  /*12020*/  BRA `(.L_x_673) ;  /* 0xffff1c5000007947 */ /* 0x022fea000383ffff */
.L_x_612:
[----:B------:R-:W-:Y:S01]  /*12030*/  IMAD.MOV.U32 R6, RZ, RZ, 0x1 ;  /* 0x00000001ff067424 */ /* 0x000fe200078e00ff */
[----:B------:R-:W-:Y:S02]  /*12040*/  MOV R3, 0x1c1f ;  /* 0x00001c1f00037802 */ /* 0x000fe40000000f00 */
[----:B------:R-:W-:Y:S02]  /*12050*/  MOV R2, 0x12070 ;  /* 0x0001207000027802 */ /* 0x000fe40000000f00 */
[----:B-1----:R-:W-:Y:S05]  /*12060*/  CALL.REL.NOINC `($__internal_4_$__cuda_sm70_shflsync_idx_p) ;  /* 0x00002c6000007944 */ /* 0x002fea0003c00000 */
[----:B-----5:R-:W-:Y:S02]  /*12070*/  IMAD.IADD R2, R0, 0x1, R6 ;  /* 0x0000000100027824 */ /* 0x020fe400078e0206 */
[----:B------:R-:W-:-:S02]  /*12080*/  IMAD.MOV.U32 R6, RZ, RZ, 0x2 ;  /* 0x00000002ff067424 */ /* 0x000fc400078e00ff */
[----:B------:R-:W-:Y:S01]  /*12090*/  IMAD.MOV.U32 R3, RZ, RZ, 0x1c1f ;  /* 0x00001c1fff037424 */ /* 0x000fe200078e00ff */
        /* <DEDUP_REMOVED lines=32> */
[----:B------:R-:W-:Y:S02]  /*122a0*/  FSEL R180, R31, -INF , P0 ;  /* 0xff8000001fb47808 */ /* 0x000fe40000000000 */
[----:B------:R-:W-:Y:S02]  /*122b0*/  MOV R2, 0x122d0 ;  /* 0x000122d000027802 */ /* 0x000fe40000000f00 */
[----:B-1----:R-:W-:Y:S05]  /*122c0*/  CALL.REL.NOINC `($__internal_4_$__cuda_sm70_shflsync_idx_p) ;  /* 0x00002a0000007944 */ /* 0x002fea0003c00000 */
[----:B-----5:R-:W-:Y:S02]  /*122d0*/  IMAD.IADD R2, R0, 0x1, R6 ;  /* 0x0000000100027824 */ /* 0x020fe400078e0206 */
[----:B------:R-:W-:Y:S02]  /*122e0*/  IMAD.MOV.U32 R6, RZ, RZ, 0x3 ;  /* 0x00000003ff067424 */ /* 0x000fe400078e00ff */
        /* <DEDUP_REMOVED lines=36> */
[----:B-----5:R-:W-:Y:S01]  /*12530*/  IMAD.IADD R0, R0, 0x1, R6 ;  /* 0x0000000100007824 */ /* 0x020fe200078e0206 */
[----:B------:R-:W-:Y:S01]  /*12540*/  FMNMX.FTZ R37, R8, R10, !PT ;  /* 0x0000000a08257209 */ /* 0x000fe20007810000 */
[----:B------:R-:W-:Y:S01]  /*12550*/  IMAD.MOV.U32 R6, RZ, RZ, 0x2 ;  /* 0x00000002ff067424 */ /* 0x000fe200078e00ff */
[----:B------:R-:W-:Y:S02]  /*12560*/  FMNMX.FTZ R3, R7, R9, !PT ;  /* 0x0000000907037209 */ /* 0x000fe40007810000 */
[----:B------:R-:W-:Y:S02]  /*12570*/  IMNMX R5, R5, R0, PT ;  /* 0x0000000005057217 */ /* 0x000fe40003800200 */
[----:B------:R-:W-:-:S02]  /*12580*/  FMNMX.FTZ R0, R23, R25, !PT ;  /* 0x0000001917007209 */ /* 0x000fc40007810000 */
[C---:B------:R-:W-:Y:S02]  /*12590*/  ISETP.GT.AND P6, PT, R5.reuse, RZ, PT ;  /* 0x000000ff0500720c */ /* 0x040fe40003fc4270 */
[C---:B------:R-:W-:Y:S02]  /*125a0*/  ISETP.GT.AND P2, PT, R5.reuse, 0x1, PT ;  /* 0x000000010500780c */ /* 0x040fe40003f44270 */
[----:B------:R-:W-:Y:S02]  /*125b0*/  FMNMX.FTZ R2, R12, R37, !PT ;  /* 0x000000250c027209 */ /* 0x000fe40007810000 */
[----:B------:R-:W-:Y:S02]  /*125c0*/  ISETP.GT.AND P1, PT, R5, 0x8, PT ;  /* 0x000000080500780c */ /* 0x000fe40003f24270 */
[----:B------:R-:W-:Y:S02]  /*125d0*/  FSEL R27, R153, -INF , P6 ;  /* 0xff800000991b7808 */ /* 0x000fe40003000000 */
[----:B------:R-:W-:-:S02]  /*125e0*/  FSEL R29, R151, -INF , P2 ;  /* 0xff800000971d7808 */ /* 0x000fc40001000000 */
[----:B------:R-:W-:Y:S02]  /*125f0*/  ISETP.GT.AND P6, PT, R5, 0x10, PT ;  /* 0x000000100500780c */ /* 0x000fe40003fc4270 */
[----:B------:R-:W-:Y:S02]  /*12600*/  FMNMX.FTZ R3, R11, R3, !PT ;  /* 0x000000030b037209 */ /* 0x000fe40007810000 */
[----:B------:R-:W-:Y:S02]  /*12610*/  FMNMX.FTZ R0, R26, R0, !PT ;  /* 0x000000001a007209 */ /* 0x000fe40007810000 */
[----:B------:R-:W-:Y:S02]  /*12620*/  FMNMX.FTZ R103, R14, R2, !PT ;  /* 0x000000020e677209 */ /* 0x000fe40007810000 */
[----:B------:R-:W-:Y:S02]  /*12630*/  ISETP.GT.AND P0, PT, R5, 0x9, PT ;  /* 0x000000090500780c */ /* 0x000fe40003f04270 */
[----:B------:R-:W-:-:S02]  /*12640*/  FSEL R31, R114, -INF , P1 ;  /* 0xff800000721f7808 */ /* 0x000fc40000800000 */
[----:B------:R-:W-:Y:S02]  /*12650*/  FMNMX.FTZ R2, R27, R29, !PT ;  /* 0x0000001d1b027209 */ /* 0x000fe40007810000 */
[----:B------:R-:W-:Y:S02]  /*12660*/  FSEL R35, R102, -INF , P6 ;  /* 0xff80000066237808 */ /* 0x000fe40003000000 */
[----:B------:R-:W-:Y:S02]  /*12670*/  FMNMX.FTZ R3, R13, R3, !PT ;  /* 0x000000030d037209 */ /* 0x000fe40007810000 */
[----:B------:R-:W-:Y:S02]  /*12680*/  FMNMX.FTZ R102, R28, R0, !PT ;  /* 0x000000001c667209 */ /* 0x000fe40007810000 */
[----:B------:R-:W-:Y:S02]  /*12690*/  FSEL R33, R112, -INF , P0 ;  /* 0xff80000070217808 */ /* 0x000fe40000000000 */
[----:B------:R-:W-:-:S02]  /*126a0*/  FMNMX.FTZ R0, R31, R2, !PT ;  /* 0x000000021f007209 */ /* 0x000fc40007810000 */
[----:B------:R-:W-:Y:S02]  /*126b0*/  FMNMX.FTZ R104, R15, R3, !PT ;  /* 0x000000030f687209 */ /* 0x000fe40007810000 */
[----:B------:R-:W-:Y:S02]  /*126c0*/  ISETP.GT.AND P2, PT, R5, 0x11, PT ;  /* 0x000000110500780c */ /* 0x000fe40003f44270 */
[----:B------:R-:W-:Y:S02]  /*126d0*/  FMNMX.FTZ R0, R33, R0, !PT ;  /* 0x0000000021007209 */ /* 0x000fe40007810000 */
[----:B------:R-:W-:Y:S02]  /*126e0*/  FMNMX.FTZ R104, R18, R104, !PT ;  /* 0x0000006812687209 */ /* 0x000fe40007810000 */
[----:B------:R-:W-:Y:S02]  /*126f0*/  ISETP.GT.AND P1, PT, R5, 0x18, PT ;  /* 0x000000180500780c */ /* 0x000fe40003f24270 */
[----:B------:R-:W-:-:S02]  /*12700*/  FSEL R40, R100, -INF , P2 ;  /* 0xff80000064287808 */ /* 0x000fc40001000000 */
[----:B------:R-:W-:Y:S02]  /*12710*/  FMNMX.FTZ R103, R17, R103, !PT ;  /* 0x0000006711677209 */ /* 0x000fe40007810000 */
[----:B------:R-:W-:Y:S02]  /*12720*/  FMNMX.FTZ R102, R30, R102, !PT ;  /* 0x000000661e667209 */ /* 0x000fe40007810000 */
        /* <DEDUP_REMOVED lines=56> */
[----:B------:R-:W-:Y:S02]  /*12ab0*/  FSEL R172, R48, -INF , P0 ;  /* 0xff80000030ac7808 */ /* 0x000fe40000000000 */
[----:B------:R-:W-:Y:S01]  /*12ac0*/  FMNMX.FTZ R103, R181, R103, !PT ;  /* 0x00000067b5677209 */ /* 0x000fe20007810000 */
[----:B------:R-:W-:Y:S01]  /*12ad0*/  IMAD.MOV.U32 R4, RZ, RZ, R104 ;  /* 0x000000ffff047224 */ /* 0x000fe200078e0068 */
[----:B------:R-:W-:-:S02]  /*12ae0*/  FMNMX.FTZ R102, R186, R102, !PT ;  /* 0x00000066ba667209 */ /* 0x000fc40007810000 */
[----:B------:R-:W-:Y:S02]  /*12af0*/  FMNMX.FTZ R0, R173, R0, !PT ;  /* 0x00000000ad007209 */ /* 0x000fe40007810000 */
[----:B------:R-:W-:Y:S02]  /*12b00*/  FMNMX.FTZ R103, R180, R103, !PT ;  /* 0x00000067b4677209 */ /* 0x000fe40007810000 */
[----:B------:R-:W-:Y:S02]  /*12b10*/  FMNMX.FTZ R102, R185, R102, !PT ;  /* 0x00000066b9667209 */ /* 0x000fe40007810000 */
[----:B------:R-:W-:Y:S02]  /*12b20*/  FMNMX.FTZ R101, R172, R0, !PT ;  /* 0x00000000ac657209 */ /* 0x000fe40007810000 */
[----:B------:R-:W-:Y:S02]  /*12b30*/  MOV R2, 0x12b50 ;  /* 0x00012b5000027802 */ /* 0x000fe40000000f00 */
[----:B-1----:R-:W-:Y:S05]  /*12b40*/  CALL.REL.NOINC `($__internal_3_$__cuda_sm70_shflsync_bfly_p) ;  /* 0x0000212000007944 */ /* 0x002fea0003c00000 */
[----:B------:R-:W-:Y:S01]  /*12b50*/  FMNMX.FTZ R104, R104, R6, !PT ;  /* 0x0000000668687209 */ /* 0x000fe20007810000 */
[----:B------:R-:W-:Y:S01]  /*12b60*/  IMAD.MOV.U32 R6, RZ, RZ, 0x1 ;  /* 0x00000001ff067424 */ /* 0x000fe200078e00ff */
[----:B------:R-:W-:-:S03]  /*12b70*/  MOV R2, 0x12ba0 ;  /* 0x00012ba000027802 */ /* 0x000fc60000000f00 */
[----:B------:R-:W-:Y:S02]  /*12b80*/  IMAD.MOV.U32 R4, RZ, RZ, R104 ;  /* 0x000000ffff047224 */ /* 0x000fe400078e0068 */
[----:B------:R-:W-:Y:S05]  /*12b90*/  CALL.REL.NOINC `($__internal_3_$__cuda_sm70_shflsync_bfly_p) ;  /* 0x000020d000007944 */ /* 0x000fea0003c00000 */
[----:B------:R-:W-:Y:S01]  /*12ba0*/  FMNMX.FTZ R104, R104, R6, !PT ;  /* 0x0000000668687209 */ /* 0x000fe20007810000 */
[----:B------:R-:W-:Y:S01]  /*12bb0*/  IMAD.MOV.U32 R4, RZ, RZ, R103 ;  /* 0x000000ffff047224 */ /* 0x000fe200078e0067 */
[----:B------:R-:W-:Y:S01]  /*12bc0*/  MOV R2, 0x12bf0 ;  /* 0x00012bf000027802 */ /* 0x000fe20000000f00 */
[----:B------:R-:W-:Y:S02]  /*12bd0*/  IMAD.MOV.U32 R6, RZ, RZ, 0x2 ;  /* 0x00000002ff067424 */ /* 0x000fe400078e00ff */
[----:B------:R-:W-:Y:S05]  /*12be0*/  CALL.REL.NOINC `($__internal_3_$__cuda_sm70_shflsync_bfly_p) ;  /* 0x0000208000007944 */ /* 0x000fea0003c00000 */
        /* <DEDUP_REMOVED lines=25> */
[----:B------:R-:W-:Y:S05]  /*12d80*/  BRA `(.L_x_674) ;  /* 0xffff1c6000007947 */ /* 0x000fea000383ffff */
.L_x_616:
[----:B------:R-:W-:Y:S01]  /*12d90*/  MOV R6, RZ ;  /* 0x000000ff00067202 */ /* 0x000fe20000000f00 */
[----:B------:R-:W-:Y:S01]  /*12da0*/  IMAD.MOV.U32 R4, RZ, RZ, R10 ;  /* 0x000000ffff047224 */ /* 0x000fe200078e000a */
[----:B------:R-:W-:Y:S01]  /*12db0*/  MOV R2, 0x12de0 ;  /* 0x00012de000027802 */ /* 0x000fe20000000f00 */
[----:B------:R-:W-:Y:S02]  /*12dc0*/  IMAD.MOV.U32 R3, RZ, RZ, 0x1c1f ;  /* 0x00001c1fff037424 */ /* 0x000fe400078e00ff */
[----:B--2---:R-:W-:Y:S05]  /*12dd0*/  CALL.REL.NOINC `($__internal_4_$__cuda_sm70_shflsync_idx_p) ;  /* 0x00001ef000007944 */ /* 0x004fea0003c00000 */
[----:B------:R-:W-:Y:S01]  /*12de0*/  MOV R5, R6 ;  /* 0x0000000600057202 */ /* 0x000fe20000000f00 */
[----:B-1---5:R-:W-:-:S05]  /*12df0*/  BRA `(.L_x_675) ;  /* 0xffff373000007947 */ /* 0x022fca000383ffff */
.L_x_617:
[----:B------:R-:W-:Y:S01]  /*12e00*/  MOV R6, RZ ;  /* 0x000000ff00067202 */ /* 0x000fe20000000f00 */
[----:B------:R-:W-:Y:S01]  /*12e10*/  IMAD.MOV.U32 R4, RZ, RZ, R13 ;  /* 0x000000ffff047224 */ /* 0x000fe200078e000d */
[----:B------:R-:W-:Y:S01]  /*12e20*/  MOV R2, 0x12e50 ;  /* 0x00012e5000027802 */ /* 0x000fe20000000f00 */
[----:B------:R-:W-:Y:S02]  /*12e30*/  IMAD.MOV.U32 R3, RZ, RZ, 0x1c1f ;  /* 0x00001c1fff037424 */ /* 0x000fe400078e00ff */
[----:B-123--:R-:W-:Y:S05]  /*12e40*/  CALL.REL.NOINC `($__internal_4_$__cuda_sm70_shflsync_idx_p) ;  /* 0x00001e8000007944 */ /* 0x00efea0003c00000 */
[C---:B------:R-:W-:Y:S02]  /*12e50*/  ISETP.GE.AND P6, PT, R217.reuse, c[0x0][0x1d4], PT ;  /* 0x00007500d9007a0c */ /* 0x040fe40003fc6270 */
[----:B------:R-:W-:Y:S02]  /*12e60*/  IADD3 R2, P0, R6, R21, RZ ;  /* 0x0000001506027210 */ /* 0x000fe40007f1e0ff */
[C---:B------:R-:W-:Y:S02]  /*12e70*/  IADD3 R4, R217.reuse, 0x20, RZ ;  /* 0x00000020d9047810 */ /* 0x040fe40007ffe0ff */
[----:B-----5:R-:W-:Y:S01]  /*12e80*/  IADD3 R0, R217, 0x40, RZ ;  /* 0x00000040d9007810 */ /* 0x020fe20007ffe0ff */
[C---:B------:R-:W-:Y:S01]  /*12e90*/  IMAD.X R3, R5.reuse, 0x1, R14, P0 ;  /* 0x0000000105037824 */ /* 0x040fe200000e060e */
[----:B------:R-:W-:Y:S01]  /*12ea0*/  ISETP.GE.AND P2, PT, R4, c[0x0][0x1d4], PT ;  /* 0x0000750004007a0c */ /* 0x000fe20003f46270 */
[----:B------:R-:W-:Y:S01]  /*12eb0*/  IMAD.MOV.U32 R4, RZ, RZ, R10 ;  /* 0x000000ffff047224 */ /* 0x000fe200078e000a */
[----:B------:R-:W-:Y:S02]  /*12ec0*/  IADD3 R8, P1, R6, R22, RZ ;  /* 0x0000001606087210 */ /* 0x000fe40007f3e0ff */
[----:B------:R-:W-:Y:S01]  /*12ed0*/  ISETP.GE.AND P0, PT, R0, c[0x0][0x1d4], PT ;  /* 0x0000750000007a0c */ /* 0x000fe20003f06270 */
[----:B------:R-:W-:Y:S01]  /*12ee0*/  @!PT LDS RZ, [RZ] ;  /* 0x00000000fffff984 */ /* 0x000fe20000000800 */
[----:B------:R-:W-:Y:S01]  /*12ef0*/  @!PT LDS RZ, [RZ] ;  /* 0x00000000fffff984 */ /* 0x000fe20000000800 */
[----:B------:R-:W-:Y:S01]  /*12f00*/  @!PT LDS RZ, [RZ] ;  /* 0x00000000fffff984 */ /* 0x000fe20000000800 */
[----:B------:R2:W-:Y:S01]  /*12f10*/  LDGSTS.E.BYPASS.LTC128B.128 [R218+0x100], [R2.64], !P6 ;  /* 0x0010000002da7fae */ /* 0x0005e2000f101d46 */
[----:B------:R-:W-:Y:S01]  /*12f20*/  SEL R12, RZ, 0x10, P6 ;  /* 0x00000010ff0c7807 */ /* 0x000fe20003000000 */
[C---:B------:R-:W-:Y:S01]  /*12f30*/  IMAD.X R9, R5.reuse, 0x1, R15, P1 ;  /* 0x0000000105097824 */ /* 0x040fe200008e060f */
[----:B------:R-:W-:Y:S02]  /*12f40*/  SEL R11, RZ, 0x10, P2 ;  /* 0x00000010ff0b7807 */ /* 0x000fe40001000000 */
[----:B------:R-:W-:Y:S03]  /*12f50*/  SEL R10, RZ, 0x10, P0 ;  /* 0x00000010ff0a7807 */ /* 0x000fe60000000000 */
[----:B------:R3:W-:Y:S01]  /*12f60*/  LDGSTS.E.BYPASS.LTC128B.128 [R218+0x1100], [R8.64], !P2 ;  /* 0x0110000008da7fae */ /* 0x0007e2000d101d46 */
[----:B--2---:R-:W-:Y:S01]  /*12f70*/  IADD3 R2, P1, R6, R23, RZ ;  /* 0x0000001706027210 */ /* 0x004fe20007f3e0ff */
[----:B------:R-:W-:Y:S04]  /*12f80*/  IMAD.MOV.U32 R6, RZ, RZ, 0x1 ;  /* 0x00000001ff067424 */ /* 0x000fe800078e00ff */
[----:B------:R-:W-:Y:S05]  /*12f90*/  IMAD.X R3, R5, 0x1, R20, P1 ;  /* 0x0000000105037824 */ /* 0x000fea00008e0614 */
[----:B------:R2:W-:Y:S02]  /*12fa0*/  LDGSTS.E.BYPASS.LTC128B.128 [R218+0x2100], [R2.64], !P0 ;  /* 0x0210000002da7fae */ /* 0x0005e4000c101d46 */
[----:B--2---:R-:W-:Y:S01]  /*12fb0*/  MOV R2, 0x12fe0 ;  /* 0x00012fe000027802 */ /* 0x004fe20000000f00 */
[----:B------:R-:W-:Y:S02]  /*12fc0*/  IMAD.MOV.U32 R3, RZ, RZ, 0x1c1f ;  /* 0x00001c1fff037424 */ /* 0x000fe400078e00ff */
[----:B-1-3--:R-:W-:Y:S05]  /*12fd0*/  CALL.REL.NOINC `($__internal_4_$__cuda_sm70_shflsync_idx_p) ;  /* 0x00001cf000007944 */ /* 0x00afea0003c00000 */
[----:B------:R-:W-:Y:S01]  /*12fe0*/  MOV R3, 0x1c1f ;  /* 0x00001c1f00037802 */ /* 0x000fe20000000f00 */
[----:B------:R-:W-:Y:S01]  /*12ff0*/  IMAD.MOV.U32 R5, RZ, RZ, R6 ;  /* 0x000000ffff057224 */ /* 0x000fe200078e0006 */
[----:B------:R-:W-:Y:S01]  /*13000*/  MOV R6, 0x1 ;  /* 0x0000000100067802 */ /* 0x000fe20000000f00 */
[----:B------:R-:W-:Y:S01]  /*13010*/  IMAD.MOV.U32 R4, RZ, RZ, R13 ;  /* 0x000000ffff047224 */ /* 0x000fe200078e000d */
[----:B------:R-:W-:Y:S02]  /*13020*/  MOV R2, 0x13040 ;  /* 0x0001304000027802 */ /* 0x000fe40000000f00 */
[----:B-1---5:R-:W-:Y:S05]  /*13030*/  CALL.REL.NOINC `($__internal_4_$__cuda_sm70_shflsync_idx_p) ;  /* 0x00001c9000007944 */ /* 0x022fea0003c00000 */
[----:B-----5:R-:W-:Y:S01]  /*13040*/  MOV R0, R6 ;  /* 0x0000000600007202 */ /* 0x020fe20000000f00 */
[----:B-1----:R-:W-:-:S05]  /*13050*/  BRA `(.L_x_676) ;  /* 0xffff364000007947 */ /* 0x002fca000383ffff */
.L_x_620:
[----:B------:R-:W-:Y:S01]  /*13060*/  MOV R6, RZ ;  /* 0x000000ff00067202 */ /* 0x000fe20000000f00 */
[----:B------:R-:W-:Y:S01]  /*13070*/  IMAD.MOV.U32 R4, RZ, RZ, R10 ;  /* 0x000000ffff047224 */ /* 0x000fe200078e000a */
[----:B------:R-:W-:Y:S01]  /*13080*/  MOV R2, 0x130b0 ;  /* 0x000130b000027802 */ /* 0x000fe20000000f00 */
[----:B------:R-:W-:Y:S02]  /*13090*/  IMAD.MOV.U32 R3, RZ, RZ, 0x1c1f ;  /* 0x00001c1fff037424 */ /* 0x000fe400078e00ff */
[----:B------:R-:W-:Y:S05]  /*130a0*/  CALL.REL.NOINC `($__internal_4_$__cuda_sm70_shflsync_idx_p) ;  /* 0x00001c2000007944 */ /* 0x000fea0003c00000 */
[----:B------:R-:W-:Y:S01]  /*130b0*/  MOV R5, R6 ;  /* 0x0000000600057202 */ /* 0x000fe20000000f00 */
[----:B-1---5:R-:W-:-:S05]  /*130c0*/  BRA `(.L_x_677) ;  /* 0xffff4a1000007947 */ /* 0x022fca000383ffff */
.L_x_621:
[----:B------:R-:W-:Y:S01]  /*130d0*/  MOV R6, RZ ;  /* 0x000000ff00067202 */ /* 0x000fe20000000f00 */
[----:B------:R-:W-:Y:S01]  /*130e0*/  IMAD.MOV.U32 R4, RZ, RZ, R13 ;  /* 0x000000ffff047224 */ /* 0x000fe200078e000d */
[----:B------:R-:W-:Y:S01]  /*130f0*/  MOV R2, 0x13120 ;  /* 0x0001312000027802 */ /* 0x000fe20000000f00 */
[----:B------:R-:W-:Y:S02]  /*13100*/  IMAD.MOV.U32 R3, RZ, RZ, 0x1c1f ;  /* 0x00001c1fff037424 */ /* 0x000fe400078e00ff */
[----:B-12---:R-:W-:Y:S05]  /*13110*/  CALL.REL.NOINC `($__internal_4_$__cuda_sm70_shflsync_idx_p) ;  /* 0x00001bb000007944 */ /* 0x006fea0003c00000 */
        /* <DEDUP_REMOVED lines=33> */
.L_x_622:
[----:B------:R-:W-:Y:S01]  /*13330*/  MOV R3, 0x1c1f ;  /* 0x00001c1f00037802 */ /* 0x000fe20000000f00 */
[----:B------:R-:W-:Y:S01]  /*13340*/  IMAD.MOV.U32 R6, RZ, RZ, RZ ;  /* 0x000000ffff067224 */ /* 0x000fe200078e00ff */
[----:B------:R-:W-:Y:S02]  /*13350*/  MOV R2, 0x13370 ;  /* 0x0001337000027802 */ /* 0x000fe40000000f00 */
[----:B------:R-:W-:Y:S05]  /*13360*/  CALL.REL.NOINC `($__internal_4_$__cuda_sm70_shflsync_idx_p) ;  /* 0x0000196000007944 */ /* 0x000fea0003c00000 */
[----:B-----5:R-:W-:Y:S01]  /*13370*/  MOV R0, R6 ;  /* 0x0000000600007202 */ /* 0x020fe20000000f00 */
[----:B-1----:R-:W-:-:S05]  /*13380*/  BRA `(.L_x_679) ;  /* 0xffff4b1000007947 */ /* 0x002fca000383ffff */
.L_x_623:
[----:B------:R-:W-:Y:S01]  /*13390*/  MOV R3, 0x1c1f ;  /* 0x00001c1f00037802 */ /* 0x000fe20000000f00 */
[----:B------:R-:W-:Y:S01]  /*133a0*/  IMAD.MOV.U32 R6, RZ, RZ, 0x1 ;  /* 0x00000001ff067424 */ /* 0x000fe200078e00ff */
[----:B------:R-:W-:Y:S02]  /*133b0*/  MOV R2, 0x133d0 ;  /* 0x000133d000027802 */ /* 0x000fe40000000f00 */
[----:B-1----:R-:W-:Y:S05]  /*133c0*/  CALL.REL.NOINC `($__internal_4_$__cuda_sm70_shflsync_idx_p) ;  /* 0x0000190000007944 */ /* 0x002fea0003c00000 */
[----:B------:R-:W-:Y:S01]  /*133d0*/  MOV R2, 0x13620 ;  /* 0x0001362000027802 */ /* 0x000fe20000000f00 */
[----:B------:R-:W-:Y:S02]  /*133e0*/  IMAD.IADD R6, R5, 0x1, R6 ;  /* 0x0000000105067824 */ /* 0x000fe400078e0206 */
[----:B------:R-:W-:Y:S03]  /*133f0*/  IMAD.MOV.U32 R3, RZ, RZ, 0x1c1f ;  /* 0x00001c1fff037424 */ /* 0x000fe600078e00ff */
[C---:B------:R-:W-:Y:S02]  /*13400*/  ISETP.GT.AND P6, PT, R6.reuse, RZ, PT ;  /* 0x000000ff0600720c */ /* 0x040fe40003fc4270 */
[C---:B------:R-:W-:Y:S02]  /*13410*/  ISETP.GT.AND P2, PT, R6.reuse, 0x1, PT ;  /* 0x000000010600780c */ /* 0x040fe40003f44270 */
[C---:B------:R-:W-:Y:S02]  /*13420*/  ISETP.GT.AND P1, PT, R6.reuse, 0x8, PT ;  /* 0x000000080600780c */ /* 0x040fe40003f24270 */
[C---:B------:R-:W-:Y:S02]  /*13430*/  ISETP.GT.AND P0, PT, R6.reuse, 0x9, PT ;  /* 0x000000090600780c */ /* 0x040fe40003f04270 */
        /* <DEDUP_REMOVED lines=23> */
[----:B------:R-:W-:Y:S01]  /*135b0*/  ISETP.GT.AND P0, PT, R6, 0x39, PT ;  /* 0x000000390600780c */ /* 0x000fe20003f04270 */
[----:B------:R-:W-:Y:S01]  /*135c0*/  IMAD.MOV.U32 R6, RZ, RZ, 0x2 ;  /* 0x00000002ff067424 */ /* 0x000fe200078e00ff */
[----:B------:R-:W-:Y:S02]  /*135d0*/  FSEL R221, R54, -INF , P6 ;  /* 0xff80000036dd7808 */ /* 0x000fe40003000000 */
[----:B------:R-:W-:Y:S02]  /*135e0*/  FSEL R227, R55, -INF , P2 ;  /* 0xff80000037e37808 */ /* 0x000fe40001000000 */
[----:B------:R-:W-:Y:S02]  /*135f0*/  FSEL R226, R23, -INF , P1 ;  /* 0xff80000017e27808 */ /* 0x000fe40000800000 */
[----:B------:R-:W-:Y:S02]  /*13600*/  FSEL R219, R25, -INF , P0 ;  /* 0xff80000019db7808 */ /* 0x000fe40000000000 */
[----:B-1---5:R-:W-:Y:S05]  /*13610*/  CALL.REL.NOINC `($__internal_4_$__cuda_sm70_shflsync_idx_p) ;  /* 0x000016b000007944 */ /* 0x022fea0003c00000 */
[----:B------:R-:W-:Y:S01]  /*13620*/  MOV R2, 0x13870 ;  /* 0x0001387000027802 */ /* 0x000fe20000000f00 */
[----:B------:R-:W-:Y:S02]  /*13630*/  IMAD.IADD R6, R5, 0x1, R6 ;  /* 0x0000000105067824 */ /* 0x000fe400078e0206 */
[----:B------:R-:W-:Y:S03]  /*13640*/  IMAD.MOV.U32 R3, RZ, RZ, 0x1c1f ;  /* 0x00001c1fff037424 */ /* 0x000fe600078e00ff */
[C---:B------:R-:W-:Y:S02]  /*13650*/  ISETP.GT.AND P6, PT, R6.reuse, RZ, PT ;  /* 0x000000ff0600720c */ /* 0x040fe40003fc4270 */
[C---:B------:R-:W-:Y:S02]  /*13660*/  ISETP.GT.AND P2, PT, R6.reuse, 0x1, PT ;  /* 0x000000010600780c */ /* 0x040fe40003f44270 */
[C---:B------:R-:W-:Y:S02]  /*13670*/  ISETP.GT.AND P1, PT, R6.reuse, 0x8, PT ;  /* 0x000000080600780c */ /* 0x040fe40003f24270 */
        /* <DEDUP_REMOVED lines=31> */
[----:B------:R-:W-:Y:S01]  /*13870*/  FMNMX.FTZ R2, R9, R100, !PT ;  /* 0x0000006409027209 */ /* 0x000fe20007810000 */
[----:B------:R-:W-:Y:S01]  /*13880*/  IMAD.IADD R5, R5, 0x1, R6 ;  /* 0x0000000105057824 */ /* 0x000fe200078e0206 */
[----:B-----5:R-:W-:Y:S01]  /*13890*/  FMNMX.FTZ R0, R8, R105, !PT ;  /* 0x0000006908007209 */ /* 0x020fe20007810000 */
[----:B------:R-:W-:Y:S01]  /*138a0*/  IMAD.MOV.U32 R6, RZ, RZ, 0x2 ;  /* 0x00000002ff067424 */ /* 0x000fe200078e00ff */
[----:B------:R-:W-:Y:S02]  /*138b0*/  FMNMX.FTZ R4, R12, R106, !PT ;  /* 0x0000006a0c047209 */ /* 0x000fe40007810000 */
        /* <DEDUP_REMOVED lines=12> */
[----:B------:R-:W-:Y:S02]  /*13980*/  FMNMX.FTZ R3, R11, R2, !PT ;  /* 0x000000020b037209 */ /* 0x000fe40007810000 */
[----:B------:R-:W-:Y:S02]  /*13990*/  FMNMX.FTZ R2, R10, R0, !PT ;  /* 0x000000000a027209 */ /* 0x000fe40007810000 */
[----:B------:R-:W-:Y:S02]  /*139a0*/  FSEL R189, R189, -INF , P6 ;  /* 0xff800000bdbd7808 */ /* 0x000fe40003000000 */
[C---:B------:R-:W-:Y:S02]  /*139b0*/  ISETP.GT.AND P6, PT, R5.reuse, 0x20, PT ;  /* 0x000000200500780c */ /* 0x040fe40003fc4270 */
[----:B------:R-:W-:Y:S02]  /*139c0*/  FSEL R190, R190, -INF , P2 ;  /* 0xff800000bebe7808 */ /* 0x000fe40001000000 */
[C---:B------:R-:W-:Y:S02]  /*139d0*/  ISETP.GT.AND P2, PT, R5.reuse, 0x21, PT ;  /* 0x000000210500780c */ /* 0x040fe40003f44270 */
[----:B------:R-:W-:Y:S02]  /*139e0*/  FSEL R191, R30, -INF , P1 ;  /* 0xff8000001ebf7808 */ /* 0x000fe40000800000 */
[----:B------:R-:W-:Y:S02]  /*139f0*/  ISETP.GT.AND P1, PT, R5, 0x28, PT ;  /* 0x000000280500780c */ /* 0x000fe40003f24270 */
[----:B------:R-:W-:Y:S02]  /*13a00*/  FSEL R192, R31, -INF , P0 ;  /* 0xff8000001fc07808 */ /* 0x000fe40000000000 */
[----:B------:R-:W-:Y:S02]  /*13a10*/  ISETP.GT.AND P0, PT, R5, 0x29, PT ;  /* 0x000000290500780c */ /* 0x000fe40003f04270 */
[----:B------:R-:W-:Y:S02]  /*13a20*/  FMNMX.FTZ R0, R17, R4, !PT ;  /* 0x0000000411007209 */ /* 0x000fe40007810000 */
[----:B------:R-:W-:Y:S02]  /*13a30*/  FMNMX.FTZ R7, R13, R2, !PT ;  /* 0x000000020d077209 */ /* 0x000fe40007810000 */
[----:B------:R-:W-:Y:S02]  /*13a40*/  FMNMX.FTZ R2, R20, R107, !PT ;  /* 0x0000006b14027209 */ /* 0x000fe40007810000 */
        /* <DEDUP_REMOVED lines=72> */
[----:B------:R-:W-:Y:S02]  /*13ed0*/  MOV R2, 0x13ef0 ;  /* 0x00013ef000027802 */ /* 0x000fe40000000f00 */
        /* <DEDUP_REMOVED lines=28> */
[----:B------:R-:W-:Y:S01]  /*140a0*/  MOV R3, R6 ;  /* 0x0000000600037202 */ /* 0x000fe20000000f00 */
[----:B------:R-:W-:-:S05]  /*140b0*/  BRA `(.L_x_680) ;  /* 0xffff4b5000007947 */ /* 0x000fca000383ffff */
.L_x_626:
[----:B-1--4-:R-:W-:Y:S01]  /*140c0*/  MOV R6, RZ ;  /* 0x000000ff00067202 */ /* 0x012fe20000000f00 */
[----:B------:R-:W-:Y:S01]  /*140d0*/  IMAD.MOV.U32 R4, RZ, RZ, R53 ;  /* 0x000000ffff047224 */ /* 0x000fe200078e0035 */
[----:B------:R-:W-:Y:S01]  /*140e0*/  MOV R2, 0x14110 ;  /* 0x0001411000027802 */ /* 0x000fe20000000f00 */
[----:B------:R-:W-:Y:S02]  /*140f0*/  IMAD.MOV.U32 R3, RZ, RZ, 0x1c1f ;  /* 0x00001c1fff037424 */ /* 0x000fe400078e00ff */
[----:B------:R-:W-:Y:S05]  /*14100*/  CALL.REL.NOINC `($__internal_4_$__cuda_sm70_shflsync_idx_p) ;  /* 0x00000bc000007944 */ /* 0x000fea0003c00000 */
[----:B------:R-:W-:Y:S01]  /*14110*/  MOV R3, R6 ;  /* 0x0000000600037202 */ /* 0x000fe20000000f00 */
[----:B-1---5:R-:W-:-:S05]  /*14120*/  BRA `(.L_x_681) ;  /* 0xffff6f3000007947 */ /* 0x022fca000383ffff */
.L_x_629:
[----:B------:R-:W-:Y:S01]  /*14130*/  MOV R6, RZ ;  /* 0x000000ff00067202 */ /* 0x000fe20000000f00 */
[----:B------:R-:W-:Y:S01]  /*14140*/  IMAD.MOV.U32 R4, RZ, RZ, R12 ;  /* 0x000000ffff047224 */ /* 0x000fe200078e000c */
[----:B------:R-:W-:Y:S01]  /*14150*/  MOV R2, 0x14180 ;  /* 0x0001418000027802 */ /* 0x000fe20000000f00 */
[----:B------:R-:W-:Y:S02]  /*14160*/  IMAD.MOV.U32 R3, RZ, RZ, 0x1c1f ;  /* 0x00001c1fff037424 */ /* 0x000fe400078e00ff */
[----:B-1----:R-:W-:Y:S05]  /*14170*/  CALL.REL.NOINC `($__internal_4_$__cuda_sm70_shflsync_idx_p) ;  /* 0x00000b5000007944 */ /* 0x002fea0003c00000 */
[----:B------:R-:W-:Y:S01]  /*14180*/  MOV R5, R6 ;  /* 0x0000000600057202 */ /* 0x000fe20000000f00 */
[----:B-1---5:R-:W-:-:S05]  /*14190*/  BRA `(.L_x_682) ;  /* 0xffff843000007947 */ /* 0x022fca000383ffff */
.L_x_630:
[----:B------:R-:W-:Y:S01]  /*141a0*/  MOV R6, RZ ;  /* 0x000000ff00067202 */ /* 0x000fe20000000f00 */
[----:B------:R-:W-:Y:S01]  /*141b0*/  IMAD.MOV.U32 R4, RZ, RZ, R13 ;  /* 0x000000ffff047224 */ /* 0x000fe200078e000d */
[----:B------:R-:W-:Y:S01]  /*141c0*/  MOV R2, 0x141f0 ;  /* 0x000141f000027802 */ /* 0x000fe20000000f00 */
[----:B------:R-:W-:Y:S02]  /*141d0*/  IMAD.MOV.U32 R3, RZ, RZ, 0x1c1f ;  /* 0x00001c1fff037424 */ /* 0x000fe400078e00ff */
[----:B-123--:R-:W-:Y:S05]  /*141e0*/  CALL.REL.NOINC `($__internal_4_$__cuda_sm70_shflsync_idx_p) ;  /* 0x00000ae000007944 */ /* 0x00efea0003c00000 */
[C---:B------:R-:W-:Y:S01]  /*141f0*/  IADD3 R2, -R101.reuse, 0x10, RZ ;  /* 0x0000001065027810 */ /* 0x040fe20007ffe1ff */
[----:B------:R-:W-:Y:S01]  /*14200*/  IMAD.MOV.U32 R4, RZ, RZ, R12 ;  /* 0x000000ffff047224 */ /* 0x000fe200078e000c */
[----:B------:R-:W-:Y:S02]  /*14210*/  ISETP.NE.U32.AND P0, PT, R101, RZ, PT ;  /* 0x000000ff6500720c */ /* 0x000fe40003f05070 */
[----:B------:R-:W-:Y:S04]  /*14220*/  LOP3.LUT R2, R2, 0xf, RZ, 0xc0, !PT ;  /* 0x0000000f02027812 */ /* 0x000fe800078ec0ff */
[----:B------:R-:W-:Y:S04]  /*14230*/  IADD3 R2, P6, P5, R2, R6, R21 ;  /* 0x0000000602027210 */ /* 0x000fe80007dde015 */
[----:B------:R-:W-:Y:S05]  /*14240*/  IADD3.X R3, RZ, R5, R16, P6, P5 ;  /* 0x00000005ff037210 */ /* 0x000fea00037ea410 */
[----:B------:R-:W-:Y:S01]  /*14250*/  @!PT LDS RZ, [RZ] ;  /* 0x00000000fffff984 */ /* 0x000fe20000000800 */
[----:B------:R-:W-:Y:S01]  /*14260*/  @!PT LDS RZ, [RZ] ;  /* 0x00000000fffff984 */ /* 0x000fe20000000800 */
[----:B------:R-:W-:Y:S01]  /*14270*/  @!PT LDS RZ, [RZ] ;  /* 0x00000000fffff984 */ /* 0x000fe20000000800 */
[----:B------:R2:W-:Y:S01]  /*14280*/  LDGSTS.E.BYPASS.LTC128B.128.ZFILL [R218+0x3100], [R2.64], P0 ;  /* 0x0310000002da7fae */ /* 0x0005e20008141d46 */
[C---:B------:R-:W-:Y:S05]  /*14290*/  IADD3 R8, P0, R6.reuse, R19, RZ ;  /* 0x0000001306087210 */ /* 0x040fea0007f1e0ff */
[C---:B------:R-:W-:Y:S05]  /*142a0*/  IMAD.X R9, R5.reuse, 0x1, R14, P0 ;  /* 0x0000000105097824 */ /* 0x040fea00000e060e */
[----:B------:R3:W-:Y:S01]  /*142b0*/  LDGSTS.E.BYPASS.LTC128B.128 [R218+0x4100], [R8.64], !P2 ;  /* 0x0410000008da7fae */ /* 0x0007e2000d101d46 */
[----:B--2---:R-:W-:Y:S01]  /*142c0*/  IADD3 R2, P0, R6, R20, RZ ;  /* 0x0000001406027210 */ /* 0x004fe20007f1e0ff */
[----:B------:R-:W-:Y:S04]  /*142d0*/  IMAD.MOV.U32 R6, RZ, RZ, 0x1 ;  /* 0x00000001ff067424 */ /* 0x000fe800078e00ff */
[----:B------:R-:W-:Y:S05]  /*142e0*/  IMAD.X R3, R5, 0x1, R15, P0 ;  /* 0x0000000105037824 */ /* 0x000fea00000e060f */
[----:B------:R2:W-:Y:S02]  /*142f0*/  LDGSTS.E.BYPASS.LTC128B.128 [R218+0x5100], [R2.64], !P1 ;  /* 0x0510000002da7fae */ /* 0x0005e4000c901d46 */
[----:B--2---:R-:W-:Y:S01]  /*14300*/  MOV R2, 0x14330 ;  /* 0x0001433000027802 */ /* 0x004fe20000000f00 */
[----:B------:R-:W-:Y:S02]  /*14310*/  IMAD.MOV.U32 R3, RZ, RZ, 0x1c1f ;  /* 0x00001c1fff037424 */ /* 0x000fe400078e00ff */
[----:B-1-3-5:R-:W-:Y:S05]  /*14320*/  CALL.REL.NOINC `($__internal_4_$__cuda_sm70_shflsync_idx_p) ;  /* 0x000009a000007944 */ /* 0x02afea0003c00000 */
[----:B------:R-:W-:Y:S01]  /*14330*/  MOV R3, 0x1c1f ;  /* 0x00001c1f00037802 */ /* 0x000fe20000000f00 */
[----:B------:R-:W-:Y:S01]  /*14340*/  IMAD.MOV.U32 R5, RZ, RZ, R6 ;  /* 0x000000ffff057224 */ /* 0x000fe200078e0006 */
[----:B------:R-:W-:Y:S01]  /*14350*/  MOV R6, 0x1 ;  /* 0x0000000100067802 */ /* 0x000fe20000000f00 */
[----:B------:R-:W-:Y:S01]  /*14360*/  IMAD.MOV.U32 R4, RZ, RZ, R13 ;  /* 0x000000ffff047224 */ /* 0x000fe200078e000d */
[----:B------:R-:W-:Y:S02]  /*14370*/  MOV R2, 0x14390 ;  /* 0x0001439000027802 */ /* 0x000fe40000000f00 */
[----:B-1---5:R-:W-:Y:S05]  /*14380*/  CALL.REL.NOINC `($__internal_4_$__cuda_sm70_shflsync_idx_p) ;  /* 0x0000094000007944 */ /* 0x022fea0003c00000 */
[----:B------:R-:W-:Y:S01]  /*14390*/  MOV R2, R6 ;  /* 0x0000000600027202 */ /* 0x000fe20000000f00 */
[----:B-1---5:R-:W-:-:S05]  /*143a0*/  BRA `(.L_x_683) ;  /* 0xffff834000007947 */ /* 0x022fca000383ffff */
.L_x_631:
[----:B------:R-:W-:Y:S02]  /*143b0*/  MOV R6, 0x2 ;  /* 0x0000000200067802 */ /* 0x000fe40000000f00 */
[----:B------:R-:W-:Y:S02]  /*143c0*/  MOV R2, 0x143e0 ;  /* 0x000143e000027802 */ /* 0x000fe40000000f00 */
        /* <DEDUP_REMOVED lines=34> */
.L_x_633:
[----:B------:R2:W5:Y:S01]  /*145f0*/  LDL R4, [R1+0x20] ;  /* 0x0000200001047983 */ /* 0x0005620000100800 */
[----:B------:R-:W-:-:S02]  /*14600*/  MOV R6, 0x2 ;  /* 0x0000000200067802 */ /* 0x000fc40000000f00 */
[----:B-1----:R-:W-:Y:S02]  /*14610*/  MOV R2, 0x14630 ;  /* 0x0001463000027802 */ /* 0x002fe40000000f00 */
[----:B--2--5:R-:W-:Y:S05]  /*14620*/  CALL.REL.NOINC `($__internal_3_$__cuda_sm70_shflsync_bfly_p) ;  /* 0x0000064000007944 */ /* 0x024fea0003c00000 */
[----:B------:R-:W-:Y:S01]  /*14630*/  MOV R5, R6 ;  /* 0x0000000600057202 */ /* 0x000fe20000000f00 */
[----:B------:R-:W-:Y:S05]  /*14640*/  BRA `(.L_x_685) ;  /* 0xffffa83000007947 */ /* 0x000fea000383ffff */
.L_x_634:
[----:B------:R-:W-:Y:S01]  /*14650*/  IMAD.MOV.U32 R4, RZ, RZ, R5 ;  /* 0x000000ffff047224 */ /* 0x000fe200078e0005 */
[----:B------:R-:W-:Y:S02]  /*14660*/  MOV R6, 0x1 ;  /* 0x0000000100067802 */ /* 0x000fe40000000f00 */
[----:B------:R-:W-:Y:S02]  /*14670*/  MOV R2, 0x14690 ;  /* 0x0001469000027802 */ /* 0x000fe40000000f00 */
[----:B------:R-:W-:Y:S05]  /*14680*/  CALL.REL.NOINC `($__internal_3_$__cuda_sm70_shflsync_bfly_p) ;  /* 0x000005e000007944 */ /* 0x000fea0003c00000 */
[----:B------:R1:W5:Y:S01]  /*14690*/  LDL R4, [R1+0x2c] ;  /* 0x00002c0001047983 */ /* 0x0003620000100800 */
[----:B------:R-:W-:Y:S01]  /*146a0*/  FADD.FTZ R5, R5, R6 ;  /* 0x0000000605057221 */ /* 0x000fe20000010000 */
[----:B------:R-:W-:Y:S02]  /*146b0*/  MOV R6, 0x2 ;  /* 0x0000000200067802 */ /* 0x000fe40000000f00 */
[----:B------:R-:W-:Y:S02]  /*146c0*/  MOV R2, 0x146e0 ;  /* 0x000146e000027802 */ /* 0x000fe40000000f00 */
[----:B-1---5:R-:W-:Y:S05]  /*146d0*/  CALL.REL.NOINC `($__internal_3_$__cuda_sm70_shflsync_bfly_p) ;  /* 0x0000059000007944 */ /* 0x022fea0003c00000 */
[----:B------:R-:W2:Y:S01]  /*146e0*/  LDL.LU R0, [R1+0x2c] ;  /* 0x00002c0001007983 */ /* 0x000ea20000300800 */
[----:B------:R-:W-:Y:S01]  /*146f0*/  MOV R2, 0x14740 ;  /* 0x0001474000027802 */ /* 0x000fe20000000f00 */
[----:B--2---:R-:W-:Y:S01]  /*14700*/  FADD.FTZ R7, R0, R6 ;  /* 0x0000000600077221 */ /* 0x004fe20000010000 */
[----:B------:R-:W-:-:S04]  /*14710*/  MOV R6, 0x1 ;  /* 0x0000000100067802 */ /* 0x000fc80000000f00 */
[----:B------:R-:W-:Y:S02]  /*14720*/  MOV R4, R7 ;  /* 0x0000000700047202 */ /* 0x000fe40000000f00 */
        /* <DEDUP_REMOVED lines=20> */
[----:B------:R-:W-:Y:S02]  /*14870*/  MOV R6, 0x1 ;  /* 0x0000000100067802 */ /* 0x000fe40000000f00 */
[----:B------:R-:W-:Y:S05]  /*14880*/  CALL.REL.NOINC `($__internal_3_$__cuda_sm70_shflsync_bfly_p) ;  /* 0x000003e000007944 */ /* 0x000fea0003c00000 */
[----:B------:R-:W-:Y:S05]  /*14890*/  BRA `(.L_x_686) ;  /* 0xffffa71000007947 */ /* 0x000fea000383ffff */
.L_x_649:
[----:B------:R-:W-:Y:S01]  /*148a0*/  IMAD.MOV.U32 R4, RZ, RZ, R10 ;  /* 0x000000ffff047224 */ /* 0x000fe200078e000a */
[----:B------:R-:W-:Y:S01]  /*148b0*/  MOV R6, RZ ;  /* 0x000000ff00067202 */ /* 0x000fe20000000f00 */
[----:B------:R-:W-:Y:S01]  /*148c0*/  IMAD.MOV.U32 R3, RZ, RZ, 0x1c1f ;  /* 0x00001c1fff037424 */ /* 0x000fe200078e00ff */
[----:B------:R-:W-:-:S02]  /*148d0*/  MOV R2, 0x148f0 ;  /* 0x000148f000027802 */ /* 0x000fc40000000f00 */
[----:B------:R-:W-:Y:S05]  /*148e0*/  CALL.REL.NOINC `($__internal_4_$__cuda_sm70_shflsync_idx_p) ;  /* 0x000003e000007944 */ /* 0x000fea0003c00000 */
[----:B------:R-:W-:Y:S01]  /*148f0*/  MOV R5, R6 ;  /* 0x0000000600057202 */ /* 0x000fe20000000f00 */
[----:B-1---5:R-:W-:Y:S05]  /*14900*/  BRA `(.L_x_687) ;  /* 0xffffc83000007947 */ /* 0x022fea000383ffff */
.L_x_650:
[----:B------:R-:W-:Y:S01]  /*14910*/  IMAD.MOV.U32 R4, RZ, RZ, R12 ;  /* 0x000000ffff047224 */ /* 0x000fe200078e000c */
[----:B------:R-:W-:Y:S01]  /*14920*/  MOV R6, RZ ;  /* 0x000000ff00067202 */ /* 0x000fe20000000f00 */
[----:B------:R-:W-:Y:S01]  /*14930*/  IMAD.MOV.U32 R3, RZ, RZ, 0x1c1f ;  /* 0x00001c1fff037424 */ /* 0x000fe200078e00ff */
[----:B------:R-:W-:-:S02]  /*14940*/  MOV R2, 0x14960 ;  /* 0x0001496000027802 */ /* 0x000fc40000000f00 */
[----:B-12---:R-:W-:Y:S05]  /*14950*/  CALL.REL.NOINC `($__internal_4_$__cuda_sm70_shflsync_idx_p) ;  /* 0x0000037000007944 */ /* 0x006fea0003c00000 */
[----:B-----5:R-:W-:Y:S01]  /*14960*/  MOV R0, R6 ;  /* 0x0000000600007202 */ /* 0x020fe20000000f00 */
[----:B-1----:R-:W-:Y:S05]  /*14970*/  BRA `(.L_x_688) ;  /* 0xffffc7e000007947 */ /* 0x002fea000383ffff */
.L_x_653:
[----:B------:R-:W-:Y:S01]  /*14980*/  IMAD.MOV.U32 R4, RZ, RZ, R10 ;  /* 0x000000ffff047224 */ /* 0x000fe200078e000a */
[----:B-1----:R-:W-:Y:S01]  /*14990*/  MOV R6, 0x1 ;  /* 0x0000000100067802 */ /* 0x002fe20000000f00 */
[----:B------:R-:W-:Y:S01]  /*149a0*/  IMAD.MOV.U32 R3, RZ, RZ, 0x1c1f ;  /* 0x00001c1fff037424 */ /* 0x000fe200078e00ff */
[----:B------:R-:W-:-:S02]  /*149b0*/  MOV R2, 0x149d0 ;  /* 0x000149d000027802 */ /* 0x000fc40000000f00 */
[----:B--234-:R-:W-:Y:S05]  /*149c0*/  CALL.REL.NOINC `($__internal_4_$__cuda_sm70_shflsync_idx_p) ;  /* 0x0000030000007944 */ /* 0x01cfea0003c00000 */
        /* <DEDUP_REMOVED lines=8> */
.L_x_656:
[----:B------:R-:W-:Y:S01]  /*14a50*/  IMAD.MOV.U32 R4, RZ, RZ, R10 ;  /* 0x000000ffff047224 */ /* 0x000fe200078e000a */
[----:B-1----:R-:W-:Y:S01]  /*14a60*/  MOV R6, 0x2 ;  /* 0x0000000200067802 */ /* 0x002fe20000000f00 */
[----:B------:R-:W-:Y:S01]  /*14a70*/  IMAD.MOV.U32 R3, RZ, RZ, 0x1c1f ;  /* 0x00001c1fff037424 */ /* 0x000fe200078e00ff */
[----:B------:R-:W-:Y:S02]  /*14a80*/  MOV R2, 0x14aa0 ;  /* 0x00014aa000027802 */ /* 0x000fe40000000f00 */
[----:B--234-:R-:W-:Y:S05]  /*14a90*/  CALL.REL.NOINC `($__internal_4_$__cuda_sm70_shflsync_idx_p) ;  /* 0x0000023000007944 */ /* 0x01cfea0003c00000 */
[----:B------:R-:W-:Y:S01]  /*14aa0*/  MOV R5, R6 ;  /* 0x0000000600057202 */ /* 0x000fe20000000f00 */
[----:B-1---5:R-:W-:Y:S05]  /*14ab0*/  BRA `(.L_x_690) ;  /* 0xffffca6000007947 */ /* 0x022fea000383ffff */
.L_x_657:
[----:B------:R-:W-:Y:S01]  /*14ac0*/  IMAD.MOV.U32 R4, RZ, RZ, R12 ;  /* 0x000000ffff047224 */ /* 0x000fe200078e000c */
[----:B-1----:R-:W-:Y:S01]  /*14ad0*/  MOV R6, 0x2 ;  /* 0x0000000200067802 */ /* 0x002fe20000000f00 */
[----:B------:R-:W-:Y:S01]  /*14ae0*/  IMAD.MOV.U32 R3, RZ, RZ, 0x1c1f ;  /* 0x00001c1fff037424 */ /* 0x000fe200078e00ff */
[----:B------:R-:W-:Y:S02]  /*14af0*/  MOV R2, 0x14b10 ;  /* 0x00014b1000027802 */ /* 0x000fe40000000f00 */
[----:B--234-:R-:W-:Y:S05]  /*14b00*/  CALL.REL.NOINC `($__internal_4_$__cuda_sm70_shflsync_idx_p) ;  /* 0x000001c000007944 */ /* 0x01cfea0003c00000 */
[----:B-----5:R-:W-:Y:S01]  /*14b10*/  MOV R0, R6 ;  /* 0x0000000600007202 */ /* 0x020fe20000000f00 */
[----:B-1----:R-:W-:Y:S05]  /*14b20*/  BRA `(.L_x_691) ;  /* 0xffffca1000007947 */ /* 0x002fea000383ffff */
.L_x_660:
        /* <DEDUP_REMOVED lines=13> */
.L_x_662:
[----:B-1----:R-:W-:Y:S01]  /*14c00*/  IMAD.MOV.U32 R4, RZ, RZ, R64 ;  /* 0x000000ffff047224 */ /* 0x002fe200078e0040 */
[----:B------:R-:W-:Y:S01]  /*14c10*/  MOV R6, RZ ;  /* 0x000000ff00067202 */ /* 0x000fe20000000f00 */
[----:B------:R-:W-:Y:S01]  /*14c20*/  IMAD.MOV.U32 R3, RZ, RZ, 0x1f ;  /* 0x0000001fff037424 */ /* 0x000fe200078e00ff */
[----:B------:R-:W-:Y:S02]  /*14c30*/  MOV R2, 0x14c50 ;  /* 0x00014c5000027802 */ /* 0x000fe40000000f00 */
[----:B--234-:R-:W-:Y:S05]  /*14c40*/  CALL.REL.NOINC `($__internal_4_$__cuda_sm70_shflsync_idx_p) ;  /* 0x0000008000007944 */ /* 0x01cfea0003c00000 */
[----:B-----5:R-:W-:Y:S01]  /*14c50*/  MOV R0, R6 ;  /* 0x0000000600007202 */ /* 0x020fe20000000f00 */
[----:B-1----:R-:W-:Y:S05]  /*14c60*/  BRA `(.L_x_693) ;  /* 0xffffcc9000007947 */ /* 0x002fea000383ffff */
        .weak           $__internal_3_$__cuda_sm70_shflsync_bfly_p
        .type           $__internal_3_$__cuda_sm70_shflsync_bfly_p,@function
        .size           $__internal_3_$__cuda_sm70_shflsync_bfly_p,($__internal_4_$__cuda_sm70_shflsync_idx_p - $__internal_3_$__cuda_sm70_shflsync_bfly_p)
$__internal_3_$__cuda_sm70_shflsync_bfly_p:
[----:B------:R-:W-:Y:S02]  /*14c70*/  MOV R36, 0xffffffff ;  /* 0xffffffff00247802 */ /* 0x000fe40000000f00 */
[----:B------:R-:W-:Y:S02]  /*14c80*/  MOV R3, 0x1f ;  /* 0x0000001f00037802 */ /* 0x000fe40000000f00 */
[----:B------:R-:W-:Y:S04]  /*14c90*/  WARPSYNC R36 ;  /* 0x0000002400007348 */ /* 0x000fe80003800000 */
[----:B------:R1:W2:Y:S02]  /*14ca0*/  SHFL.BFLY PT, R6, R4, R6, R3 ;  /* 0x0c00000604067389 */ /* 0x0002a400000e0003 */
[----:B-1----:R-:W-:-:S04]  /*14cb0*/  MOV R3, 0x0 ;  /* 0x0000000000037802 */ /* 0x002fc80000000f00 */
[----:B--2---:R-:W-:Y:S05]  /*14cc0*/  RET.REL.NODEC R2 `(_ZN7cutlass13device_kernelIN5flash19enable_sm80_to_sm89INS1_16FlashAttnFwdSm80INS1_25CollectiveMainloopFwdSm80ILi4ELi1ELb0EN4cute5tupleIJNS5_1CILi128EEENS7_ILi64EEENS7_ILi96EEEEEELi96ENS_6half_tEfNS_4arch4Sm80ELb1ELb0ELb1ELb0ELb1ELb0ELb1ELb0EEENS1_21CollectiveEpilogueFwdINS6_IJS8_SA_S9_EEENS6_IJNS7_ILi1EEESI_SI_EEESC_SE_Li128ELb0ELb1ELb0ELb0EEENS1_30DynamicPersistentTileSchedulerILi128ELi128ELb0ELb1ELb0EEEEEEEEEvNT_6ParamsE) ;  /* 0xfffeb33002007950 */ /* 0x004fea0003c3ffff */
        .weak           $__internal_4_$__cuda_sm70_shflsync_idx_p
        .type           $__internal_4_$__cuda_sm70_shflsync_idx_p,@function
        .size           $__internal_4_$__cuda_sm70_shflsync_idx_p,(.L_x_1719 - $__internal_4_$__cuda_sm70_shflsync_idx_p)
$__internal_4_$__cuda_sm70_shflsync_idx_p:
[----:B------:R1:W-:Y:S02]  /*14cd0*/  STL [R1+0x8c], R0 ;  /* 0x00008c0001007387 */ /* 0x0003e40000100800 */
[----:B-1----:R-:W-:-:S04]  /*14ce0*/  MOV R0, 0xffffffff ;  /* 0xffffffff00007802 */ /* 0x002fc80000000f00 */
[----:B------:R-:W-:Y:S04]  /*14cf0*/  WARPSYNC R0 ;  /* 0x0000000000007348 */ /* 0x000fe80003800000 */
[----:B------:R1:W2:Y:S04]  /*14d00*/  SHFL.IDX PT, R6, R4, R6, R3 ;  /* 0x0000000604067389 */ /* 0x0002a800000e0003 */
[----:B-1----:R1:W5:Y:S01]  /*14d10*/  LDL.LU R0, [R1+0x8c] ;  /* 0x00008c0001007983 */ /* 0x0023620000300800 */
[----:B------:R-:W-:-:S04]  /*14d20*/  MOV R3, 0x0 ;  /* 0x0000000000037802 */ /* 0x000fc80000000f00 */
[----:B--2---:R-:W-:Y:S05]  /*14d30*/  RET.REL.NODEC R2 `(_ZN7cutlass13device_kernelIN5flash19enable_sm80_to_sm89INS1_16FlashAttnFwdSm80INS1_25CollectiveMainloopFwdSm80ILi4ELi1ELb0EN4cute5tupleIJNS5_1CILi128EEENS7_ILi64EEENS7_ILi96EEEEEELi96ENS_6half_tEfNS_4arch4Sm80ELb1ELb0ELb1ELb0ELb1ELb0ELb1ELb0EEENS1_21CollectiveEpilogueFwdINS6_IJS8_SA_S9_EEENS6_IJNS7_ILi1EEESI_SI_EEESC_SE_Li128ELb0ELb1ELb0ELb0EEENS1_30DynamicPersistentTileSchedulerILi128ELi128ELb0ELb1ELb0EEEEEEEEEvNT_6ParamsE) ;  /* 0xfffeb2c002007950 */ /* 0x004fea0003c3ffff */
.L_x_694:
        /* <DEDUP_REMOVED lines=12> */
.L_x_1719:


//--------------------- .text._ZN7cutlass13device_kernelIN5flash19enable_sm80_to_sm89INS1_16FlashAttnFwdSm80INS1_25CollectiveMainloopFwdSm80ILi4ELi1ELb0EN4cute5tupleIJNS5_1CILi128EEENS7_ILi64EEENS7_ILi96EEEEEELi96ENS_6half_tEfNS_4arch4Sm80ELb1ELb0ELb1ELb1ELb1ELb0ELb1ELb0EEENS1_21CollectiveEpilogueFwdINS6_IJS8_SA_S9_EEENS6_IJNS7_ILi1EEESI_SI_EEESC_SE_Li128ELb1ELb1ELb0ELb0EEENS1_19SingleTileSchedulerILb1ELb0ELb1ELi128EEEEEEEEEvNT_6ParamsE --------------------------
	.section	.text._ZN7cutlass13device_kernelIN5flash19enable_sm80_to_sm89INS1_16FlashAttnFwdSm80INS1_25CollectiveMainloopFwdSm80ILi4ELi1ELb0EN4cute5tupleIJNS5_1CILi128EEENS7_ILi64EEENS7_ILi96EEEEEELi96ENS_6half_tEfNS_4arch4Sm80ELb1ELb0ELb1ELb1ELb1ELb0ELb1ELb0EEENS1_21CollectiveEpilogueFwdINS6_IJS8_SA_S9_EEENS6_IJNS7_ILi1EEESI_SI_EEESC_SE_Li128ELb1ELb1ELb0ELb0EEENS1_19SingleTileSchedulerILb1ELb0ELb1ELi128EEEEEEEEEvNT_6ParamsE,"ax",@progbits
	.sectioninfo	@"SHI_REGISTERS=255"
	.align	128
.text._ZN7cutlass13device_kernelIN5flash19enable_sm80_to_sm89INS1_16FlashAttnFwdSm80INS1_25CollectiveMainloopFwdSm80ILi4ELi1ELb0EN4cute5tupleIJNS5_1CILi128EEENS7_ILi64EEENS7_ILi96EEEEEELi96ENS_6half_tEfNS_4arch4Sm80ELb1ELb0ELb1ELb1ELb1ELb0ELb1ELb0EEENS1_21CollectiveEpilogueFwdINS6_IJS8_SA_S9_EEENS6_IJNS7_ILi1EEESI_SI_EEESC_SE_Li128ELb1ELb1ELb0ELb0EEENS1_19SingleTileSchedulerILb1ELb0ELb1ELi128EEEEEEEEEvNT_6ParamsE:
        .type           _ZN7cutlass13device_kernelIN5flash19enable_sm80_to_sm89INS1_16FlashAttnFwdSm80INS1_25CollectiveMainloopFwdSm80ILi4ELi1ELb0EN4cute5tupleIJNS5_1CILi128EEENS7_ILi64EEENS7_ILi96EEEEEELi96ENS_6half_tEfNS_4arch4Sm80ELb1ELb0ELb1ELb1ELb1ELb0ELb1ELb0EEENS1_21CollectiveEpilogueFwdINS6_IJS8_SA_S9_EEENS6_IJNS7_ILi1EEESI_SI_EEESC_SE_Li128ELb1ELb1ELb0ELb0EEENS1_19SingleTileSchedulerILb1ELb0ELb1ELi128EEEEEEEEEvNT_6ParamsE,@function
        .size           _ZN7cutlass13device_kernelIN5flash19enable_sm80_to_sm89INS1_16FlashAttnFwdSm80INS1_25CollectiveMainloopFwdSm80ILi4ELi1ELb0EN4cute5tupleIJNS5_1CILi128EEENS7_ILi64EEENS7_ILi96EEEEEELi96ENS_6half_tEfNS_4arch4Sm80ELb1ELb0ELb1ELb1ELb1ELb0ELb1ELb0EEENS1_21CollectiveEpilogueFwdINS6_IJS8_SA_S9_EEENS6_IJNS7_ILi1EEESI_SI_EEESC_SE_Li128ELb1ELb1ELb0ELb0EEENS1_19SingleTileSchedulerILb1ELb0ELb1ELi128EEEEEEEEEvNT_6ParamsE,(.L_x_1722 - _ZN7cutlass13device_kernelIN5flash19enable_sm80_to_sm89INS1_16FlashAttnFwdSm80INS1_25CollectiveMainloopFwdSm80ILi4ELi1ELb0EN4cute5tupleIJNS5_1CILi128EEENS7_ILi64EEENS7_ILi96EEEEEELi96ENS_6half_tEfNS_4arch4Sm80ELb1ELb0ELb1ELb1ELb1ELb0ELb1ELb0EEENS1_21CollectiveEpilogueFwdINS6_IJS8_SA_S9_EEENS6_IJNS7_ILi1EEESI_SI_EEESC_SE_Li128ELb1ELb1ELb0ELb0EEENS1_19SingleTileSchedulerILb1ELb0ELb1ELi128EEEEEEEEEvNT_6ParamsE)
        .other          _ZN7cutlass13device_kernelIN5flash19enable_sm80_to_sm89INS1_16FlashAttnFwdSm80INS1_25CollectiveMainloopFwdSm80ILi4ELi1ELb0EN4cute5tupleIJNS5_1CILi128EEENS7_ILi64EEENS7_ILi96EEEEEELi96ENS_6half_tEfNS_4arch4Sm80ELb1ELb0ELb1ELb1ELb1ELb0ELb1ELb0EEENS1_21CollectiveEpilogueFwdINS6_IJS8_SA_S9_EEENS6_IJNS7_ILi1EEESI_SI_EEESC_SE_Li128ELb1ELb1ELb0ELb0EEENS1_19SingleTileSchedulerILb1ELb0ELb1ELi128EEEEEEEEEvNT_6ParamsE,@"STO_CUDA_ENTRY STV_DEFAULT"
_ZN7cutlass13device_kernelIN5flash19enable_sm80_to_sm89INS1_16FlashAttnFwdSm80INS1_25CollectiveMainloopFwdSm80ILi4ELi1ELb0EN4cute5tupleIJNS5_1CILi128EEENS7_ILi64EEENS7_ILi96EEEEEELi96ENS_6half_tEfNS_4arch4Sm80ELb1ELb0ELb1ELb1ELb1ELb0ELb1ELb0EEENS1_21CollectiveEpilogueFwdINS6_IJS8_SA_S9_EEENS6_IJNS7_ILi1EEESI_SI_EEESC_SE_Li128ELb1ELb1ELb0ELb0EEENS1_19SingleTileSchedulerILb1ELb0ELb1ELi128EEEEEEEEEvNT_6ParamsE:
[----:B------:R-:W-:Y:S02]  /*0000*/  MOV R1, c[0x0][0x28] ;  /* 0x00000a0000017a02 */ /* 0x000fe40000000f00 */
[----:B------:R-:W1:Y:S01]  /*0010*/  S2R R169, SR_TID.X ;  /* 0x0000000000a97919 */ /* 0x000e620000002100 */
[----:B------:R-:W2:Y:S01]  /*0020*/  S2UR UR13, SR_CTAID.Z ;  /* 0x00000000000d79c3 */ /* 0x000ea20000002700 */
[----:B------:R-:W-:Y:S01]  /*0030*/  UMOV UR17, 0x4 ;  /* 0x0000000400117882 */ /* 0x000fe20000000000 */
[----:B------:R-:W-:Y:S01]  /*0040*/  IADD3 R1, R1, -0x68, RZ ;  /* 0xffffff9801017810 */ /* 0x000fe20007ffe0ff */
[----:B------:R-:W-:Y:S02]  /*0050*/  ULDC.64 UR4, c[0x0][0x568] ;  /* 0x00015a0000047ab9 */ /* 0x000fe40000000a00 */
[----:B------:R-:W-:-:S03]  /*0060*/  ULDC.64 UR14, c[0x0][0x118] ;  /* 0x00004600000e7ab9 */ /* 0x000fc60000000a00 */
[----:B------:R-:W3:Y:S01]  /*0070*/  S2UR UR10, SR_CTAID.X ;  /* 0x00000000000a79c3 */ /* 0x000ee20000002500 */
[----:B-1----:R-:W-:Y:S01]  /*0080*/  SHF.R.U32.HI R0, RZ, 0x5, R169 ;  /* 0x00000005ff007819 */ /* 0x002fe200000116a9 */
[----:B--2---:R-:W-:-:S05]  /*0090*/  UIMAD.WIDE UR4, UR13, UR17, UR4 ;  /* 0x000000110d0472a5 */ /* 0x004fca000f8e0204 */
[----:B------:R-:W1:Y:S02]  /*00a0*/  SHFL.IDX PT, R0, R0, RZ, 0x1f ;  /* 0x00001fff00007589 */ /* 0x000e6400000e0000 */
[----:B-1----:R-:W-:-:S13]  /*00b0*/  ISETP.NE.AND P0, PT, R0, RZ, PT ;  /* 0x000000ff0000720c */ /* 0x002fda0003f05270 */
[----:B---3--:R-:W-:Y:S05]  /*00c0*/  @!P0 BRA `(.L_x_695) ;  /* 0x000001c000008947 */ /* 0x008fea0003800000 */
[----:B------:R-:W-:-:S04]  /*00d0*/  ISETP.NE.U32.AND P0, PT, RZ, c[0x0][0x568], PT ;  /* 0x00015a00ff007a0c */ /* 0x000fc80003f05070 */
[----:B------:R-:W-:-:S13]  /*00e0*/  ISETP.NE.AND.EX P0, PT, RZ, c[0x0][0x56c], PT, P0 ;  /* 0x00015b00ff007a0c */ /* 0x000fda0003f05300 */
[----:B------:R-:W-:Y:S05]  /*00f0*/  @!P0 BRA `(.L_x_696) ;  /* 0x0000005000008947 */ /* 0x000fea0003800000 */
[----:B------:R-:W-:Y:S02]  /*0100*/  MOV R2, UR4 ;  /* 0x0000000400027c02 */ /* 0x000fe40008000f00 */
[----:B------:R-:W-:-:S05]  /*0110*/  MOV R3, UR5 ;  /* 0x0000000500037c02 */ /* 0x000fca0008000f00 */
[----:B------:R-:W2:Y:S02]  /*0120*/  LDG.E R0, [R2.64] ;  /* 0x0000000e02007981 */ /* 0x000ea4000c1e1900 */
[----:B--2---:R1:W2:Y:S02]  /*0130*/  R2UR UR5, R0 ;  /* 0x00000000000573c2 */ /* 0x0042a400000e0000 */
[----:B-12---:R-:W-:Y:S05]  /*0140*/  BRA `(.L_x_697) ;  /* 0x000000e000007947 */ /* 0x006fea0003800000 */
.L_x_696:
[----:B------:R-:W-:-:S04]  /*0150*/  ISETP.NE.U32.AND P0, PT, RZ, c[0x0][0x560], PT ;  /* 0x00015800ff007a0c */ /* 0x000fc80003f05070 */
[----:B------:R-:W-:-:S13]  /*0160*/  ISETP.NE.AND.EX P0, PT, RZ, c[0x0][0x564], PT, P0 ;  /* 0x00015900ff007a0c */ /* 0x000fda0003f05300 */
[----:B------:R-:W-:Y:S05]  /*0170*/  @!P0 BRA `(.L_x_698) ;  /* 0x000000a000008947 */ /* 0x000fea0003800000 */
[----:B------:R-:W-:Y:S02]  /*0180*/  ULDC.64 UR4, c[0x0][0x560] ;  /* 0x0001580000047ab9 */ /* 0x000fe40000000a00 */
[----:B------:R-:W-:-:S06]  /*0190*/  UIMAD.WIDE UR4, UR13, UR17, UR4 ;  /* 0x000000110d0472a5 */ /* 0x000fcc000f8e0204 */
[----:B------:R-:W-:Y:S02]  /*01a0*/  MOV R2, UR4 ;  /* 0x0000000400027c02 */ /* 0x000fe40008000f00 */
[----:B------:R-:W-:-:S05]  /*01b0*/  MOV R3, UR5 ;  /* 0x0000000500037c02 */ /* 0x000fca0008000f00 */
[----:B------:R1:W2:Y:S04]  /*01c0*/  LDG.E R0, [R2.64] ;  /* 0x0000000e02007981 */ /* 0x0002a8000c1e1900 */
[----:B-1----:R-:W3:Y:S01]  /*01d0*/  LDG.E R2, [R2.64+0x4] ;  /* 0x0000040e02027981 */ /* 0x002ee2000c1e1900 */
[----:B--2---:R-:W1:Y:S08]  /*01e0*/  R2UR UR4, R0 ;  /* 0x00000000000473c2 */ /* 0x004e7000000e0000 */
[----:B---3--:R-:W1:Y:S02]  /*01f0*/  R2UR UR5, R2 ;  /* 0x00000000020573c2 */ /* 0x008e6400000e0000 */
[----:B-1----:R-:W-:Y:S01]  /*0200*/  UIADD3 UR5, -UR4, UR5, URZ ;  /* 0x0000000504057290 */ /* 0x002fe2000fffe13f */
[----:B------:R-:W-:Y:S05]  /*0210*/  BRA `(.L_x_697) ;  /* 0x0000001000007947 */ /* 0x000fea0003800000 */
.L_x_698:
[----:B------:R-:W-:Y:S02]  /*0220*/  ULDC UR5, c[0x0][0x54c] ;  /* 0x0001530000057ab9 */ /* 0x000fe40000000800 */
.L_x_697:
[----:B------:R-:W-:Y:S02]  /*0230*/  ULDC UR4, c[0x0][0x548] ;  /* 0x0001520000047ab9 */ /* 0x000fe40000000800 */
[----:B------:R-:W-:-:S02]  /*0240*/  USHF.L.U32 UR10, UR10, 0x7, URZ ;  /* 0x000000070a0a7899 */ /* 0x000fc4000800063f */
[----:B------:R-:W-:-:S04]  /*0250*/  UIMAD UR4, UR5, UR4, URZ ;  /* 0x00000004050472a4 */ /* 0x000fc8000f8e023f */
[----:B------:R-:W-:-:S04]  /*0260*/  UISETP.GE.AND UP0, UPT, UR10, UR4, UPT ;  /* 0x000000040a00728c */ /* 0x000fc8000bf06270 */
[----:B------:R-:W-:Y:S01]  /*0270*/  USEL UR13, UR13, 0xffffffff, !UP0 ;  /* 0xffffffff0d0d7887 */ /* 0x000fe2000c000000 */
[----:B------:R-:W-:Y:S05]  /*0280*/  BRA `(.L_x_699) ;  /* 0x000001b000007947 */ /* 0x000fea0003800000 */
.L_x_695:
        /* <DEDUP_REMOVED lines=8> */
.L_x_700:
        /* <DEDUP_REMOVED lines=13> */
.L_x_702:
[----:B------:R-:W-:Y:S02]  /*03e0*/  ULDC UR5, c[0x0][0x54c] ;  /* 0x0001530000057ab9 */ /* 0x000fe40000000800 */
.L_x_701:
[----:B------:R-:W-:Y:S02]  /*03f0*/  ULDC UR4, c[0x0][0x548] ;  /* 0x0001520000047ab9 */ /* 0x000fe40000000800 */
[----:B------:R-:W-:-:S02]  /*0400*/  USHF.L.U32 UR10, UR10, 0x7, URZ ;  /* 0x000000070a0a7899 */ /* 0x000fc4000800063f */
[----:B------:R-:W-:-:S04]  /*0410*/  UIMAD UR4, UR5, UR4, URZ ;  /* 0x00000004050472a4 */ /* 0x000fc8000f8e023f */
[----:B------:R-:W-:-:S04]  /*0420*/  UISETP.GE.AND UP0, UPT, UR10, UR4, UPT ;  /* 0x000000040a00728c */ /* 0x000fc8000bf06270 */
[----:B------:R-:W-:-:S06]  /*0430*/  USEL UR13, UR13, 0xffffffff, !UP0 ;  /* 0xffffffff0d0d7887 */ /* 0x000fcc000c000000 */
.L_x_699:
[----:B------:R-:W-:-:S13]  /*0440*/  ISETP.LE.AND P0, PT, RZ, UR13, PT ;  /* 0x0000000dff007c0c */ /* 0x000fda000bf03270 */
[----:B------:R-:W-:Y:S05]  /*0450*/  @!P0 EXIT ;  /* 0x000000000000894d */ /* 0x000fea0003800000 */
[----:B------:R-:W-:Y:S02]  /*0460*/  ULDC.64 UR8, c[0x0][0x370] ;  /* 0x0000dc0000087ab9 */ /* 0x000fe40000000a00 */
[----:B------:R-:W-:Y:S02]  /*0470*/  UISETP.NE.U32.AND UP1, UPT, URZ, UR8, UPT ;  /* 0x000000083f00728c */ /* 0x000fe4000bf25070 */
[----:B------:R-:W-:Y:S02]  /*0480*/  ULDC.64 UR4, c[0x0][0x360] ;  /* 0x0000d80000047ab9 */ /* 0x000fe40000000a00 */
[----:B------:R-:W-:Y:S02]  /*0490*/  UISETP.NE.U32.AND UP0, UPT, URZ, UR4, UPT ;  /* 0x000000043f00728c */ /* 0x000fe4000bf05070 */
[----:B------:R-:W-:Y:S02]  /*04a0*/  ULDC.64 UR6, c[0x0][0x348] ;  /* 0x0000d20000067ab9 */ /* 0x000fe40000000a00 */
[----:B------:R-:W-:-:S02]  /*04b0*/  UISETP.NE.AND.EX UP1, UPT, URZ, UR9, UPT, UP1 ;  /* 0x000000093f00728c */ /* 0x000fc4000bf25310 */
[----:B------:R-:W-:Y:S02]  /*04c0*/  UISETP.NE.U32.AND UP2, UPT, URZ, UR6, UPT ;  /* 0x000000063f00728c */ /* 0x000fe4000bf45070 */
[----:B------:R-:W-:Y:S02]  /*04d0*/  UISETP.NE.AND.EX UP0, UPT, URZ, UR5, UPT, UP0 ;  /* 0x000000053f00728c */ /* 0x000fe4000bf05300 */
[----:B------:R-:W-:Y:S01]  /*04e0*/  UISETP.NE.AND.EX UP2, UPT, URZ, UR7, UPT, UP2 ;  /* 0x000000073f00728c */ /* 0x000fe2000bf45320 */
[----:B------:R-:W-:Y:S01]  /*04f0*/  PLOP3.LUT P2, PT, PT, PT, UP1, 0x80, 0x0 ;  /* 0x000000000000781c */ /* 0x000fe20003f4f018 */
[----:B------:R-:W-:Y:S02]  /*0500*/  ULDC.64 UR8, c[0x0][0x370] ;  /* 0x0000dc0000087ab9 */ /* 0x000fe40000000a00 */
[----:B------:R-:W-:Y:S01]  /*0510*/  ULDC.64 UR6, c[0x0][0x348] ;  /* 0x0000d20000067ab9 */ /* 0x000fe20000000a00 */
[----:B------:R-:W-:Y:S01]  /*0520*/  PLOP3.LUT P0, PT, PT, PT, UP0, 0x80, 0x0 ;  /* 0x000000000000781c */ /* 0x000fe20003f0f008 */
[----:B------:R-:W-:Y:S01]  /*0530*/  ULDC.64 UR4, c[0x0][0x360] ;  /* 0x0000d80000047ab9 */ /* 0x000fe20000000a00 */
[----:B------:R-:W-:Y:S01]  /*0540*/  PLOP3.LUT P1, PT, PT, PT, UP2, 0x80, 0x0 ;  /* 0x000000000000781c */ /* 0x000fe20003f2f028 */
[----:B------:R-:W-:-:S02]  /*0550*/  @UP1 UIMAD.WIDE UR8, UR13, UR17, UR8 ;  /* 0x000000110d0812a5 */ /* 0x000fc4000f8e0208 */
[----:B------:R-:W-:Y:S02]  /*0560*/  @UP0 UIMAD.WIDE UR4, UR13, UR17, UR4 ;  /* 0x000000110d0402a5 */ /* 0x000fe4000f8e0204 */
[----:B------:R-:W-:Y:S02]  /*0570*/  UIMAD.WIDE UR6, UR13, UR17, UR6 ;  /* 0x000000110d0672a5 */ /* 0x000fe4000f8e0206 */
[----:B------:R-:W-:Y:S02]  /*0580*/  IMAD.U32 R3, RZ, RZ, UR9 ;  /* 0x00000009ff037e24 */ /* 0x000fe4000f8e00ff */
[----:B------:R-:W-:Y:S01]  /*0590*/  IMAD.U32 R2, RZ, RZ, UR8 ;  /* 0x00000008ff027e24 */ /* 0x000fe2000f8e00ff */
[----:B------:R-:W-:Y:S01]  /*05a0*/  MOV R4, UR4 ;  /* 0x0000000400047c02 */ /* 0x000fe20008000f00 */
[----:B------:R-:W-:Y:S01]  /*05b0*/  IMAD.U32 R5, RZ, RZ, UR5 ;  /* 0x00000005ff057e24 */ /* 0x000fe2000f8e00ff */
[----:B------:R-:W-:Y:S01]  /*05c0*/  MOV R6, UR6 ;  /* 0x0000000600067c02 */ /* 0x000fe20008000f00 */
[----:B------:R-:W-:Y:S01]  /*05d0*/  IMAD.U32 R7, RZ, RZ, UR7 ;  /* 0x00000007ff077e24 */ /* 0x000fe2000f8e00ff */
[----:B------:R1:W2:Y:S04]  /*05e0*/  @P2 LDG.E R3, [R2.64] ;  /* 0x0000000e02032981 */ /* 0x0002a8000c1e1900 */
[----:B------:R-:W3:Y:S04]  /*05f0*/  @P0 LDG.E R0, [R4.64] ;  /* 0x0000000e04000981 */ /* 0x000ee8000c1e1900 */
[----:B-1----:R-:W4:Y:S01]  /*0600*/  @P1 LDG.E R2, [R6.64] ;  /* 0x0000000e06021981 */ /* 0x002f22000c1e1900 */
[----:B------:R-:W1:Y:S01]  /*0610*/  S2UR UR9, SR_CTAID.Y ;  /* 0x00000000000979c3 */ /* 0x000e620000002600 */
[----:B------:R-:W-:-:S02]  /*0620*/  UMOV UR11, URZ ;  /* 0x0000003f000b7c82 */ /* 0x000fc40008000000 */
[----:B------:R-:W-:Y:S02]  /*0630*/  ULDC UR12, c[0x0][0x168] ;  /* 0x00005a00000c7ab9 */ /* 0x000fe40000000800 */
[----:B------:R-:W-:Y:S02]  /*0640*/  UMOV UR16, URZ ;  /* 0x0000003f00107c82 */ /* 0x000fe40008000000 */
[----:B------:R-:W-:Y:S02]  /*0650*/  ULDC UR4, c[0x0][0x2ac] ;  /* 0x0000ab0000047ab9 */ /* 0x000fe40000000800 */
[----:B------:R-:W-:Y:S02]  /*0660*/  ULDC UR7, c[0x0][0x1d0] ;  /* 0x0000740000077ab9 */ /* 0x000fe40000000800 */
[----:B------:R-:W-:Y:S02]  /*0670*/  UIMAD UR7, UR4, UR7, URZ ;  /* 0x00000007040772a4 */ /* 0x000fe4000f8e023f */
[----:B-1----:R-:W-:Y:S01]  /*0680*/  USHF.R.S32.HI UR8, URZ, 0x1f, UR9 ;  /* 0x0000001f3f087899 */ /* 0x002fe20008011409 */
[----:B--2---:R1:W2:Y:S08]  /*0690*/  @P2 R2UR UR11, R3 ;  /* 0x00000000030b23c2 */ /* 0x0042b000000e0000 */
[----:B---3--:R1:W3:Y:S08]  /*06a0*/  @P0 R2UR UR12, R0 ;  /* 0x00000000000c03c2 */ /* 0x0082f000000e0000 */
[----:B----4-:R1:W4:Y:S02]  /*06b0*/  @P1 R2UR UR16, R2 ;  /* 0x00000000021013c2 */ /* 0x01032400000e0000 */
[----:B-1--4-:R-:W-:Y:S05]  /*06c0*/  @P0 BRA `(.L_x_703) ;  /* 0x0000006000000947 */ /* 0x012fea0003800000 */
[----:B--2---:R-:W-:Y:S05]  /*06d0*/  @!P1 BRA `(.L_x_703) ;  /* 0x0000005000009947 */ /* 0x004fea0003800000 */
[----:B------:R-:W2:Y:S04]  /*06e0*/  LDG.E R2, [R6.64] ;  /* 0x0000000e06027981 */ /* 0x000ea8000c1e1900 */
[----:B------:R-:W4:Y:S01]  /*06f0*/  LDG.E R0, [R6.64+0x4] ;  /* 0x0000040e06007981 */ /* 0x000f22000c1e1900 */
[----:B--23--:R-:W1:Y:S08]  /*0700*/  R2UR UR12, R2 ;  /* 0x00000000020c73c2 */ /* 0x00ce7000000e0000 */
[----:B----4-:R-:W1:Y:S02]  /*0710*/  R2UR UR4, R0 ;  /* 0x00000000000473c2 */ /* 0x010e6400000e0000 */
[----:B-1----:R-:W-:-:S06]  /*0720*/  UIADD3 UR12, -UR12, UR4, URZ ;  /* 0x000000040c0c7290 */ /* 0x002fcc000fffe13f */
.L_x_703:
[----:B--2---:R-:W-:-:S04]  /*0730*/  ISETP.NE.U32.AND P0, PT, RZ, c[0x0][0x368], PT ;  /* 0x0000da00ff007a0c */ /* 0x004fc80003f05070 */
[----:B------:R-:W-:-:S13]  /*0740*/  ISETP.NE.AND.EX P0, PT, RZ, c[0x0][0x36c], PT, P0 ;  /* 0x0000db00ff007a0c */ /* 0x000fda0003f05300 */
[----:B------:R-:W-:Y:S05]  /*0750*/  @!P0 BRA `(.L_x_704) ;  /* 0x0000007000008947 */ /* 0x000fea0003800000 */
[----:B------:R-:W-:Y:S02]  /*0760*/  ULDC.64 UR4, c[0x0][0x368] ;  /* 0x0000da0000047ab9 */ /* 0x000fe40000000a00 */
[----:B------:R-:W-:-:S06]  /*0770*/  UIMAD.WIDE UR4, UR13, UR17, UR4 ;  /* 0x000000110d0472a5 */ /* 0x000fcc000f8e0204 */
[----:B------:R-:W-:Y:S02]  /*0780*/  MOV R2, UR4 ;  /* 0x0000000400027c02 */ /* 0x000fe40008000f00 */
[----:B------:R-:W-:-:S05]  /*0790*/  MOV R3, UR5 ;  /* 0x0000000500037c02 */ /* 0x000fca0008000f00 */
[----:B------:R-:W2:Y:S02]  /*07a0*/  LDG.E R0, [R2.64] ;  /* 0x0000000e02007981 */ /* 0x000ea4000c1e1900 */
[----:B--2---:R1:W2:Y:S02]  /*07b0*/  R2UR UR7, R0 ;  /* 0x00000000000773c2 */ /* 0x0042a400000e0000 */
[----:B-12---:R-:W-:Y:S05]  /*07c0*/  BRA `(.L_x_705) ;  /* 0x000000c000007947 */ /* 0x006fea0003800000 */
.L_x_704:
[----:B------:R-:W-:-:S04]  /*07d0*/  ISETP.NE.U32.AND P0, PT, RZ, c[0x0][0x350], PT ;  /* 0x0000d400ff007a0c */ /* 0x000fc80003f05070 */
[----:B------:R-:W-:-:S13]  /*07e0*/  ISETP.NE.AND.EX P0, PT, RZ, c[0x0][0x354], PT, P0 ;  /* 0x0000d500ff007a0c */ /* 0x000fda0003f05300 */
[----:B------:R-:W-:Y:S05]  /*07f0*/  @!P0 BRA `(.L_x_705) ;  /* 0x0000009000008947 */ /* 0x000fea0003800000 */
[----:B------:R-:W-:Y:S02]  /*0800*/  ULDC.64 UR4, c[0x0][0x350] ;  /* 0x0000d40000047ab9 */ /* 0x000fe40000000a00 */
[----:B------:R-:W-:-:S06]  /*0810*/  UIMAD.WIDE UR4, UR13, UR17, UR4 ;  /* 0x000000110d0472a5 */ /* 0x000fcc000f8e0204 */
[----:B------:R-:W-:Y:S02]  /*0820*/  MOV R2, UR4 ;  /* 0x0000000400027c02 */ /* 0x000fe40008000f00 */
[----:B------:R-:W-:-:S05]  /*0830*/  MOV R3, UR5 ;  /* 0x0000000500037c02 */ /* 0x000fca0008000f00 */
[----:B------:R-:W2:Y:S04]  /*0840*/  LDG.E R4, [R2.64] ;  /* 0x0000000e02047981 */ /* 0x000ea8000c1e1900 */
[----:B------:R-:W4:Y:S01]  /*0850*/  LDG.E R0, [R2.64+0x4] ;  /* 0x0000040e02007981 */ /* 0x000f22000c1e1900 */
[----:B--2---:R-:W1:Y:S08]  /*0860*/  R2UR UR4, R4 ;  /* 0x00000000040473c2 */ /* 0x004e7000000e0000 */
[----:B----4-:R-:W1:Y:S02]  /*0870*/  R2UR UR7, R0 ;  /* 0x00000000000773c2 */ /* 0x010e6400000e0000 */
[----:B-1----:R-:W-:-:S06]  /*0880*/  UIADD3 UR7, -UR4, UR7, URZ ;  /* 0x0000000704077290 */ /* 0x002fcc000fffe13f */
.L_x_705:
[----:B------:R-:W-:Y:S01]  /*0890*/  ULDC UR4, c[0x0][0x2c4] ;  /* 0x0000b10000047ab9 */ /* 0x000fe20000000800 */
[----:B------:R-:W-:Y:S01]  /*08a0*/  PLOP3.LUT P4, PT, PT, PT, PT, 0x80, 0x0 ;  /* 0x000000000000781c */ /* 0x000fe20003f8f070 */
[----:B------:R-:W-:Y:S01]  /*08b0*/  UISETP.NE.AND UP1, UPT, UR4, 0x1, UPT ;  /* 0x000000010400788c */ /* 0x000fe2000bf25270 */
[----:B------:R-:W-:Y:S01]  /*08c0*/  CS2R R94, SRZ ;  /* 0x00000000005e7805 */ /* 0x000fe2000001ff00 */
[----:B------:R-:W-:Y:S01]  /*08d0*/  UIADD3 UR7, -UR11, UR7, URZ ;  /* 0x000000070b077290 */ /* 0x000fe2000fffe13f */
[----:B------:R-:W-:Y:S01]  /*08e0*/  CS2R R92, SRZ ;  /* 0x00000000005c7805 */ /* 0x000fe2000001ff00 */
[----:B------:R-:W-:Y:S01]  /*08f0*/  ULDC.64 UR4, c[0x0][0x2c8] ;  /* 0x0000b20000047ab9 */ /* 0x000fe20000000a00 */
[----:B------:R-:W-:Y:S01]  /*0900*/  CS2R R98, SRZ ;  /* 0x0000000000627805 */ /* 0x000fe2000001ff00 */
[----:B---3--:R-:W-:Y:S01]  /*0910*/  UIADD3 UR6, UR7, 0x40, -UR12 ;  /* 0x0000004007067890 */ /* 0x008fe2000fffe80c */
[----:B------:R-:W-:Y:S01]  /*0920*/  CS2R R96, SRZ ;  /* 0x0000000000607805 */ /* 0x000fe2000001ff00 */
[----:B------:R-:W-:Y:S01]  /*0930*/  CS2R R90, SRZ ;  /* 0x00000000005a7805 */ /* 0x000fe2000001ff00 */
[----:B------:R-:W-:Y:S01]  /*0940*/  CS2R R88, SRZ ;  /* 0x0000000000587805 */ /* 0x000fe2000001ff00 */
[----:B------:R-:W-:Y:S01]  /*0950*/  IMAD.MOV.U32 R11, RZ, RZ, RZ ;  /* 0x000000ffff0b7224 */ /* 0x000fe200078e00ff */
[----:B------:R-:W-:Y:S01]  /*0960*/  @UP1 UIADD3 UR18, UR10, 0x7f, URZ ;  /* 0x0000007f0a121890 */ /* 0x000fe2000fffe03f */
[----:B------:R-:W-:Y:S01]  /*0970*/  IMAD.MOV.U32 R86, RZ, RZ, RZ ;  /* 0x000000ffff567224 */ /* 0x000fe200078e00ff */
[----:B------:R-:W-:Y:S01]  /*0980*/  MOV R12, RZ ;  /* 0x000000ff000c7202 */ /* 0x000fe20000000f00 */
[----:B------:R-:W-:Y:S01]  /*0990*/  IMAD.MOV.U32 R84, RZ, RZ, RZ ;  /* 0x000000ffff547224 */ /* 0x000fe200078e00ff */
[----:B------:R-:W-:Y:S01]  /*09a0*/  UIMAD.WIDE.U32 UR18, UR18, UR4, URZ ;  /* 0x00000004121272a5 */ /* 0x000fe2000f8e003f */
[----:B------:R-:W-:Y:S01]  /*09b0*/  CS2R R14, SRZ ;  /* 0x00000000000e7805 */ /* 0x000fe2000001ff00 */
[----:B------:R-:W-:Y:S01]  /*09c0*/  UIADD3 UR4, UR10, 0x7f, URZ ;  /* 0x0000007f0a047890 */ /* 0x000fe2000fffe03f */
[----:B------:R-:W-:Y:S01]  /*09d0*/  MOV R78, RZ ;  /* 0x000000ff004e7202 */ /* 0x000fe20000000f00 */
[----:B------:R-:W-:Y:S01]  /*09e0*/  @UP1 USHF.R.U32.HI UR4, URZ, UR5, UR19 ;  /* 0x000000053f041299 */ /* 0x000fe20008011613 */
[----:B------:R-:W-:Y:S01]  /*09f0*/  IMAD.MOV.U32 R76, RZ, RZ, RZ ;  /* 0x000000ffff4c7224 */ /* 0x000fe200078e00ff */
[----:B------:R-:W-:Y:S01]  /*0a00*/  UIADD3 UR5, UR7, 0x3f, URZ ;  /* 0x0000003f07057890 */ /* 0x000fe2000fffe03f */
[----:B------:R-:W-:Y:S01]  /*0a10*/  CS2R R16, SRZ ;  /* 0x0000000000107805 */ /* 0x000fe2000001ff00 */
[----:B------:R-:W-:Y:S01]  /*0a20*/  UIADD3 UR6, UR6, UR4, URZ ;  /* 0x0000000406067290 */ /* 0x000fe2000fffe03f */
[----:B------:R-:W-:Y:S01]  /*0a30*/  MOV R82, RZ ;  /* 0x000000ff00527202 */ /* 0x000fe20000000f00 */
[----:B------:R-:W-:Y:S01]  /*0a40*/  USHF.R.S32.HI UR18, URZ, 0x1f, UR5 ;  /* 0x0000001f3f127899 */ /* 0x000fe20008011405 */
[----:B------:R-:W-:Y:S01]  /*0a50*/  IMAD.MOV.U32 R80, RZ, RZ, RZ ;  /* 0x000000ffff507224 */ /* 0x000fe200078e00ff */
[----:B------:R-:W-:Y:S01]  /*0a60*/  USHF.R.S32.HI UR4, URZ, 0x1f, UR6 ;  /* 0x0000001f3f047899 */ /* 0x000fe20008011406 */
[----:B------:R-:W-:Y:S01]  /*0a70*/  MOV R18, RZ ;  /* 0x000000ff00127202 */ /* 0x000fe20000000f00 */
[----:B------:R-:W-:Y:S01]  /*0a80*/  ULEA.HI UR18, UR18, UR5, URZ, 0x6 ;  /* 0x0000000512127291 */ /* 0x000fe2000f8f303f */
[----:B------:R-:W-:Y:S01]  /*0a90*/  IMAD.MOV.U32 R74, RZ, RZ, RZ ;  /* 0x000000ffff4a7224 */ /* 0x000fe200078e00ff */
[----:B------:R-:W-:Y:S01]  /*0aa0*/  ULEA.HI UR4, UR4, UR6, URZ, 0x6 ;  /* 0x0000000604047291 */ /* 0x000fe2000f8f303f */
[----:B------:R-:W-:Y:S01]  /*0ab0*/  CS2R R20, SRZ ;  /* 0x0000000000147805 */ /* 0x000fe2000001ff00 */
[----:B------:R-:W-:Y:S01]  /*0ac0*/  USHF.R.S32.HI UR18, URZ, 0x6, UR18 ;  /* 0x000000063f127899 */ /* 0x000fe20008011412 */
[----:B------:R-:W-:Y:S01]  /*0ad0*/  MOV R72, RZ ;  /* 0x000000ff00487202 */ /* 0x000fe20000000f00 */
[----:B------:R-:W-:Y:S01]  /*0ae0*/  USHF.R.S32.HI UR4, URZ, 0x6, UR4 ;  /* 0x000000063f047899 */ /* 0x000fe20008011404 */
[----:B------:R-:W-:Y:S01]  /*0af0*/  IMAD.MOV.U32 R70, RZ, RZ, RZ ;  /* 0x000000ffff467224 */ /* 0x000fe200078e00ff */
[----:B------:R-:W-:Y:S01]  /*0b00*/  CS2R R22, SRZ ;  /* 0x0000000000167805 */ /* 0x000fe2000001ff00 */
[----:B------:R-:W-:Y:S01]  /*0b10*/  MOV R68, RZ ;  /* 0x000000ff00447202 */ /* 0x000fe20000000f00 */
[----:B------:R-:W-:Y:S01]  /*0b20*/  UISETP.LT.AND UP0, UPT, UR18, UR4, UPT ;  /* 0x000000041200728c */ /* 0x000fe2000bf01270 */
[----:B------:R-:W-:Y:S01]  /*0b30*/  IMAD.MOV.U32 R170, RZ, RZ, RZ ;  /* 0x000000ffffaa7224 */ /* 0x000fe200078e00ff */
[----:B------:R-:W-:Y:S01]  /*0b40*/  CS2R R24, SRZ ;  /* 0x0000000000187805 */ /* 0x000fe2000001ff00 */
[----:B------:R-:W-:Y:S01]  /*0b50*/  MOV R168, RZ ;  /* 0x000000ff00a87202 */ /* 0x000fe20000000f00 */
[----:B------:R-:W-:Y:S01]  /*0b60*/  USEL UR6, UR18, UR4, UP0 ;  /* 0x0000000412067287 */ /* 0x000fe20008000000 */
[----:B------:R-:W-:Y:S01]  /*0b70*/  IMAD.MOV.U32 R174, RZ, RZ, RZ ;  /* 0x000000ffffae7224 */ /* 0x000fe200078e00ff */
[----:B------:R-:W-:Y:S01]  /*0b80*/  CS2R R26, SRZ ;  /* 0x00000000001a7805 */ /* 0x000fe2000001ff00 */
[----:B------:R-:W-:Y:S01]  /*0b90*/  MOV R172, RZ ;  /* 0x000000ff00ac7202 */ /* 0x000fe20000000f00 */
[----:B------:R-:W-:Y:S01]  /*0ba0*/  UISETP.GE.AND UP0, UPT, UR6, 0x1, UPT ;  /* 0x000000010600788c */ /* 0x000fe2000bf06270 */
[----:B------:R-:W-:Y:S01]  /*0bb0*/  CS2R R166, SRZ ;  /* 0x0000000000a67805 */ /* 0x000fe2000001ff00 */
[----:B------:R-:W-:Y:S01]  /*0bc0*/  IMAD.MOV.U32 R164, RZ, RZ, RZ ;  /* 0x000000ffffa47224 */ /* 0x000fe200078e00ff */
[----:B------:R-:W-:Y:S01]  /*0bd0*/  CS2R R28, SRZ ;  /* 0x00000000001c7805 */ /* 0x000fe2000001ff00 */
[----:B------:R-:W-:Y:S01]  /*0be0*/  MOV R162, RZ ;  /* 0x000000ff00a27202 */ /* 0x000fe20000000f00 */
[----:B------:R-:W-:Y:S01]  /*0bf0*/  IMAD.MOV.U32 R160, RZ, RZ, RZ ;  /* 0x000000ffffa07224 */ /* 0x000fe200078e00ff */
[----:B------:R-:W-:Y:S01]  /*0c00*/  PLOP3.LUT P0, PT, PT, PT, UP0, 0x80, 0x0 ;  /* 0x000000000000781c */ /* 0x000fe20003f0f008 */
        /* <DEDUP_REMOVED lines=34> */
[----:B------:R-:W-:Y:S01]  /*0e30*/  MOV R54, RZ ;  /* 0x000000ff00367202 */ /* 0x000fe20000000f00 */
[----:B------:R-:W-:Y:S01]  /*0e40*/  CS2R R52, SRZ ;  /* 0x0000000000347805 */ /* 0x000fe2000001ff00 */
[----:B------:R-:W-:Y:S01]  /*0e50*/  IMAD.MOV.U32 R51, RZ, RZ, RZ ;  /* 0x000000ffff337224 */ /* 0x000fe200078e00ff */
[----:B------:R-:W-:Y:S05]  /*0e60*/  @!P0 BRA `(.L_x_706) ;  /* 0x0000e75000008947 */ /* 0x000fea0003800000 */
[----:B------:R-:W-:Y:S02]  /*0e70*/  ULDC.64 UR4, c[0x0][0x340] ;  /* 0x0000d00000047ab9 */ /* 0x000fe40000000a00 */
[----:B------:R-:W-:-:S04]  /*0e80*/  UISETP.NE.U32.AND UP0, UPT, URZ, UR4, UPT ;  /* 0x000000043f00728c */ /* 0x000fc8000bf05070 */
[----:B------:R-:W-:-:S03]  /*0e90*/  UISETP.NE.AND.EX UP0, UPT, URZ, UR5, UPT, UP0 ;  /* 0x000000053f00728c */ /* 0x000fc6000bf05300 */
[----:B------:R-:W-:-:S03]  /*0ea0*/  ULDC.64 UR4, c[0x0][0x340] ;  /* 0x0000d00000047ab9 */ /* 0x000fc60000000a00 */
[----:B------:R-:W-:-:S05]  /*0eb0*/  PLOP3.LUT P2, PT, PT, PT, UP0, 0x80, 0x0 ;  /* 0x000000000000781c */ /* 0x000fca0003f4f008 */
[----:B------:R-:W-:-:S06]  /*0ec0*/  @UP0 UIMAD.WIDE UR4, UR13, UR17, UR4 ;  /* 0x000000110d0402a5 */ /* 0x000fcc000f8e0204 */
[----:B------:R-:W-:Y:S02]  /*0ed0*/  IMAD.U32 R2, RZ, RZ, UR4 ;  /* 0x00000004ff027e24 */ /* 0x000fe4000f8e00ff */
[----:B------:R-:W-:Y:S01]  /*0ee0*/  IMAD.U32 R3, RZ, RZ, UR5 ;  /* 0x00000005ff037e24 */ /* 0x000fe2000f8e00ff */
[----:B------:R-:W-:Y:S01]  /*0ef0*/  SHF.R.S32.HI R9, RZ, 0x1f, R169 ;  /* 0x0000001fff097819 */ /* 0x000fe200000114a9 */
[----:B------:R-:W-:Y:S02]  /*0f00*/  USHF.R.S32.HI UR17, URZ, 0x1f, UR16 ;  /* 0x0000001f3f117899 */ /* 0x000fe40008011410 */
[----:B------:R-:W-:Y:S01]  /*0f10*/  ULDC.64 UR4, c[0x0][0x178] ;  /* 0x00005e0000047ab9 */ /* 0x000fe20000000a00 */
[----:B------:R1:W2:Y:S01]  /*0f20*/  @P2 LDG.E R8, [R2.64] ;  /* 0x0000000e02082981 */ /* 0x0002a2000c1e1900 */
[----:B------:R-:W-:Y:S01]  /*0f30*/  UIMAD UR17, UR17, UR4, URZ ;  /* 0x00000004111172a4 */ /* 0x000fe2000f8e023f */
[----:B------:R-:W-:Y:S01]  /*0f40*/  PLOP3.LUT P1, PT, PT, PT, UP1, 0x80, 0x0 ;  /* 0x000000000000781c */ /* 0x000fe20003f2f018 */
[----:B------:R-:W-:Y:S01]  /*0f50*/  UIMAD.WIDE.U32 UR18, UR16, UR4, URZ ;  /* 0x00000004101272a5 */ /* 0x000fe2000f8e003f */
[----:B------:R-:W-:Y:S01]  /*0f60*/  PLOP3.LUT P0, PT, PT, PT, UP1, 0x80, 0x0 ;  /* 0x000000000000781c */ /* 0x000fe20003f0f018 */
[----:B------:R-:W-:Y:S01]  /*0f70*/  UIMAD UR17, UR16, UR5, UR17 ;  /* 0x00000005101172a4 */ /* 0x000fe2000f8e0211 */
[CC--:B------:R-:W-:Y:S01]  /*0f80*/  LEA.HI R21, R9.reuse, R169.reuse, RZ, 0x3 ;  /* 0x000000a909157211 */ /* 0x0c0fe200078f18ff */
[----:B------:R-:W-:Y:S01]  /*0f90*/  BSSY B0, `(.L_x_707) ;  /* 0x0000060000007945 */ /* 0x000fe20003800000 */
[----:B------:R-:W-:Y:S01]  /*0fa0*/  ULDC.64 UR4, c[0x0][0x1b8] ;  /* 0x00006e0000047ab9 */ /* 0x000fe20000000a00 */
[CC--:B------:R-:W-:Y:S01]  /*0fb0*/  LEA.HI R20, R9.reuse, R169.reuse, RZ, 0x4 ;  /* 0x000000a909147211 */ /* 0x0c0fe200078f20ff */
[----:B------:R-:W-:Y:S01]  /*0fc0*/  UIADD3 UR19, UR19, UR17, URZ ;  /* 0x0000001113137290 */ /* 0x000fe2000fffe03f */
[----:B------:R-:W-:Y:S01]  /*0fd0*/  SHF.R.S32.HI R19, RZ, 0x3, R21 ;  /* 0x00000003ff137819 */ /* 0x000fe20000011415 */
[----:B------:R-:W-:Y:S01]  /*0fe0*/  USHF.R.S32.HI UR17, URZ, 0x1f, UR13 ;  /* 0x0000001f3f117899 */ /* 0x000fe2000801140d */
[----:B------:R-:W-:Y:S01]  /*0ff0*/  LEA.HI R166, R9, R169, RZ, 0x5 ;  /* 0x000000a909a67211 */ /* 0x000fe200078f28ff */
[----:B------:R-:W-:-:S02]  /*1000*/  UIMAD UR16, UR8, UR4, URZ ;  /* 0x00000004081072a4 */ /* 0x000fc4000f8e023f */
[----:B------:R-:W-:Y:S01]  /*1010*/  USEL UR17, UR17, URZ, !UP2 ;  /* 0x0000003f11117287 */ /* 0x000fe2000d000000 */
[----:B------:R-:W-:Y:S01]  /*1020*/  SHF.R.S32.HI R165, RZ, 0x5, R166 ;  /* 0x00000005ffa57819 */ /* 0x000fe200000114a6 */
[----:B------:R-:W-:Y:S02]  /*1030*/  UIMAD UR16, UR9, UR5, UR16 ;  /* 0x00000005091072a4 */ /* 0x000fe4000f8e0210 */
[----:B------:R-:W-:Y:S02]  /*1040*/  UIMAD.WIDE.U32 UR20, UR9, UR4, UR18 ;  /* 0x00000004091472a5 */ /* 0x000fe4000f8e0012 */
[----:B------:R-:W-:Y:S02]  /*1050*/  USEL UR18, UR13, URZ, !UP2 ;  /* 0x0000003f0d127287 */ /* 0x000fe4000d000000 */
[----:B------:R-:W-:Y:S01]  /*1060*/  ULDC.64 UR4, c[0x0][0x1c0] ;  /* 0x0000700000047ab9 */ /* 0x000fe20000000a00 */
[----:B-1----:R-:W-:Y:S01]  /*1070*/  LEA.HI R2, R9, R169, RZ, 0x2 ;  /* 0x000000a909027211 */ /* 0x002fe200078f10ff */
[----:B------:R-:W-:-:S02]  /*1080*/  UIMAD UR17, UR17, UR4, URZ ;  /* 0x00000004111172a4 */ /* 0x000fc4000f8e023f */
[----:B------:R-:W-:Y:S01]  /*1090*/  UIADD3 UR21, UR21, UR16, URZ ;  /* 0x0000001015157290 */ /* 0x000fe2000fffe03f */
[----:B------:R-:W-:Y:S01]  /*10a0*/  LOP3.LUT R0, R2, 0xfffffffc, RZ, 0xc0, !PT ;  /* 0xfffffffc02007812 */ /* 0x000fe200078ec0ff */
[----:B------:R-:W-:Y:S01]  /*10b0*/  UIMAD UR5, UR18, UR5, UR17 ;  /* 0x00000005120572a4 */ /* 0x000fe2000f8e0211 */
[----:B------:R-:W-:Y:S01]  /*10c0*/  SHF.R.S32.HI R40, RZ, 0x2, R2 ;  /* 0x00000002ff287819 */ /* 0x000fe20000011402 */
[----:B------:R-:W-:Y:S02]  /*10d0*/  UIMAD.WIDE.U32 UR18, UR18, UR4, UR20 ;  /* 0x00000004121272a5 */ /* 0x000fe4000f8e0014 */
[----:B------:R-:W-:Y:S01]  /*10e0*/  IMAD.IADD R101, R169, 0x1, -R0 ;  /* 0x00000001a9657824 */ /* 0x000fe200078e0a00 */
[----:B------:R-:W-:Y:S01]  /*10f0*/  ULDC UR4, c[0x0][0x2c4] ;  /* 0x0000b10000047ab9 */ /* 0x000fe20000000800 */
[----:B------:R-:W-:Y:S01]  /*1100*/  IADD3 R11, R40, UR10, RZ ;  /* 0x0000000a280b7c10 */ /* 0x000fe2000fffe0ff */
[----:B------:R-:W-:Y:S01]  /*1110*/  UIADD3 UR5, UR19, UR5, URZ ;  /* 0x0000000513057290 */ /* 0x000fe2000fffe03f */
[----:B------:R-:W-:Y:S01]  /*1120*/  IMAD R173, R101, 0x20, R40 ;  /* 0x0000002065ad7824 */ /* 0x000fe200078e0228 */
[----:B------:R-:W-:Y:S01]  /*1130*/  UIMAD UR4, UR12, UR4, URZ ;  /* 0x000000040c0472a4 */ /* 0x000fe2000f8e023f */
[----:B------:R-:W-:-:S02]  /*1140*/  IMAD.U32 R5, RZ, RZ, UR19 ;  /* 0x00000013ff057e24 */ /* 0x000fc4000f8e00ff */
[----:B------:R-:W-:Y:S01]  /*1150*/  IMAD.U32 R4, RZ, RZ, UR18 ;  /* 0x00000012ff047e24 */ /* 0x000fe2000f8e00ff */
[----:B------:R-:W-:Y:S01]  /*1160*/  IADD3 R3, R173, UR10, RZ ;  /* 0x0000000aad037c10 */ /* 0x000fe2000fffe0ff */
[----:B------:R-:W-:Y:S01]  /*1170*/  IMAD.U32 R5, RZ, RZ, UR5 ;  /* 0x00000005ff057e24 */ /* 0x000fe2000f8e00ff */
[----:B------:R1:W-:Y:S01]  /*1180*/  STL [R1+0x38], R173 ;  /* 0x000038ad01007387 */ /* 0x0003e20000100800 */
[----:B------:R-:W-:Y:S02]  /*1190*/  IMAD.SHL.U32 R100, R101, 0x8, RZ ;  /* 0x0000000865647824 */ /* 0x000fe400078e00ff */
[----:B------:R-:W-:-:S03]  /*11a0*/  @P1 IMAD.HI.U32 R0, R3, c[0x0][0x2c8], RZ ;  /* 0x0000b20003001a27 */ /* 0x000fc600078e00ff */
[C---:B------:R-:W-:Y:S01]  /*11b0*/  IADD3 R16, R100.reuse, 0x20, RZ ;  /* 0x0000002064107810 */ /* 0x040fe20007ffe0ff */
[----:B------:R-:W-:Y:S01]  /*11c0*/  IMAD.MOV.U32 R2, RZ, RZ, R3 ;  /* 0x000000ffff027224 */ /* 0x000fe200078e0003 */
[----:B------:R-:W-:Y:S02]  /*11d0*/  @P0 SHF.R.U32.HI R2, RZ, c[0x0][0x2cc], R0 ;  /* 0x0000b300ff020a19 */ /* 0x000fe40000011600 */
[C---:B------:R-:W-:Y:S02]  /*11e0*/  IADD3 R41, R100.reuse, 0x40, RZ ;  /* 0x0000004064297810 */ /* 0x040fe40007ffe0ff */
[--C-:B------:R-:W-:Y:S01]  /*11f0*/  SHF.R.S32.HI R0, RZ, 0x1f, R2.reuse ;  /* 0x0000001fff007819 */ /* 0x100fe20000011402 */
[----:B------:R-:W-:Y:S01]  /*1200*/  IMAD.MOV R6, RZ, RZ, -R2 ;  /* 0x000000ffff067224 */ /* 0x000fe200078e0a02 */
[----:B------:R-:W-:Y:S02]  /*1210*/  ISETP.GE.AND P5, PT, R100, c[0x0][0x198], PT ;  /* 0x0000660064007a0c */ /* 0x000fe40003fa6270 */
[----:B------:R-:W-:Y:S01]  /*1220*/  ISETP.GE.AND P4, PT, R16, c[0x0][0x198], PT ;  /* 0x0000660010007a0c */ /* 0x000fe20003f86270 */
[----:B------:R-:W-:-:S02]  /*1230*/  IMAD R0, R0, c[0x0][0x1b0], RZ ;  /* 0x00006c0000007a24 */ /* 0x000fc400078e02ff */
[----:B------:R-:W-:Y:S02]  /*1240*/  IMAD R6, R6, c[0x0][0x2c4], R3 ;  /* 0x0000b10006067a24 */ /* 0x000fe400078e0203 */
[C---:B------:R-:W-:Y:S02]  /*1250*/  IMAD R7, R2.reuse, c[0x0][0x1b4], R0 ;  /* 0x00006d0002077a24 */ /* 0x040fe400078e0200 */
[----:B------:R-:W-:Y:S01]  /*1260*/  IMAD.WIDE.U32 R2, R2, c[0x0][0x1b0], R4 ;  /* 0x00006c0002027a25 */ /* 0x000fe200078e0004 */
[----:B------:R-:W-:Y:S02]  /*1270*/  SHF.R.S32.HI R0, RZ, 0x1f, R6 ;  /* 0x0000001fff007819 */ /* 0x000fe40000011406 */
[----:B------:R-:W-:Y:S01]  /*1280*/  LOP3.LUT R5, R20, 0xfffffff0, RZ, 0xc0, !PT ;  /* 0xfffffff014057812 */ /* 0x000fe200078ec0ff */
[----:B------:R-:W-:Y:S02]  /*1290*/  IMAD.SHL.U32 R4, R19, 0x40, RZ ;  /* 0x0000004013047824 */ /* 0x000fe400078e00ff */
[----:B------:R-:W-:-:S02]  /*12a0*/  IMAD R0, R0, c[0x0][0x1a8], RZ ;  /* 0x00006a0000007a24 */ /* 0x000fc400078e02ff */
[----:B------:R-:W-:Y:S02]  /*12b0*/  IMAD.IADD R3, R3, 0x1, R7 ;  /* 0x0000000103037824 */ /* 0x000fe400078e0207 */
[----:B------:R-:W-:Y:S01]  /*12c0*/  IMAD R7, R6, c[0x0][0x1ac], R0 ;  /* 0x00006b0006077a24 */ /* 0x000fe200078e0200 */
[----:B------:R-:W-:Y:S01]  /*12d0*/  LOP3.LUT R0, R4, 0xc0, RZ, 0xc0, !PT ;  /* 0x000000c004007812 */ /* 0x000fe200078ec0ff */
[----:B------:R-:W-:Y:S02]  /*12e0*/  IMAD.IADD R17, R169, 0x1, -R5 ;  /* 0x00000001a9117824 */ /* 0x000fe400078e0a05 */
[----:B------:R-:W-:Y:S01]  /*12f0*/  IMAD.WIDE.U32 R2, R6, c[0x0][0x1a8], R2 ;  /* 0x00006a0006027a25 */ /* 0x000fe200078e0002 */
[----:B------:R-:W-:Y:S02]  /*1300*/  SHF.R.U32.HI R4, RZ, 0x3, R0 ;  /* 0x00000003ff047819 */ /* 0x000fe40000011600 */
[----:B------:R-:W-:Y:S01]  /*1310*/  LOP3.LUT R0, R0, 0x18, R100, 0xf8, !PT ;  /* 0x0000001800007812 */ /* 0x000fe200078ef864 */
[----:B------:R-:W-:Y:S01]  /*1320*/  IMAD.IADD R5, R3, 0x1, R7 ;  /* 0x0000000103057824 */ /* 0x000fe200078e0207 */
[----:B------:R-:W-:-:S02]  /*1330*/  LEA.HI R15, R17, R17, RZ, 0x1 ;  /* 0x00000011110f7211 */ /* 0x000fc400078f08ff */
[----:B------:R-:W-:Y:S02]  /*1340*/  LOP3.LUT R6, R0, R4, RZ, 0x3c, !PT ;  /* 0x0000000400067212 */ /* 0x000fe400078e3cff */
[--C-:B------:R-:W-:Y:S02]  /*1350*/  SHF.R.S32.HI R3, RZ, 0x1, R15.reuse ;  /* 0x00000001ff037819 */ /* 0x100fe4000001140f */
[----:B------:R-:W-:Y:S02]  /*1360*/  SHF.R.S32.HI R0, RZ, 0x1f, R15 ;  /* 0x0000001fff007819 */ /* 0x000fe4000001140f */
[----:B------:R-:W-:Y:S02]  /*1370*/  LEA R14, P0, R2, c[0x0][0x160], 0x1 ;  /* 0x00005800020e7a11 */ /* 0x000fe400078008ff */
[----:B------:R-:W-:Y:S02]  /*1380*/  LEA.HI R0, R0, R3, RZ, 0x2 ;  /* 0x0000000300007211 */ /* 0x000fe400078f10ff */
[----:B------:R-:W-:Y:S01]  /*1390*/  LEA.HI.X R12, R2, c[0x0][0x164], R5, 0x1, P0 ;  /* 0x00005900020c7a11 */ /* 0x000fe200000f0c05 */
[----:B------:R1:W3:Y:S01]  /*13a0*/  SHFL.IDX PT, R4, R14, RZ, 0x1c1f ;  /* 0x001c1fff0e047589 */ /* 0x0002e200000e0000 */
[----:B------:R-:W-:-:S02]  /*13b0*/  LOP3.LUT R0, R0, 0xfffffffc, RZ, 0xc0, !PT ;  /* 0xfffffffc00007812 */ /* 0x000fc400078ec0ff */
[----:B------:R-:W-:Y:S01]  /*13c0*/  LEA.HI R2, R40, R40, RZ, 0x1 ;  /* 0x0000002828027211 */ /* 0x000fe200078f08ff */
[----:B------:R1:W4:Y:S01]  /*13d0*/  SHFL.IDX PT, R5, R12, RZ, 0x1c1f ;  /* 0x001c1fff0c057589 */ /* 0x00032200000e0000 */
[----:B------:R-:W-:Y:S01]  /*13e0*/  ISETP.GE.AND P0, PT, R11, UR4, PT ;  /* 0x000000040b007c0c */ /* 0x000fe2000bf06270 */
[----:B------:R-:W-:Y:S01]  /*13f0*/  IMAD.IADD R18, R3, 0x1, -R0 ;  /* 0x0000000103127824 */ /* 0x000fe200078e0a00 */
[----:B------:R-:W-:Y:S01]  /*1400*/  LOP3.LUT R0, R2, 0x7fffffe, RZ, 0xc0, !PT ;  /* 0x07fffffe02007812 */ /* 0x000fe200078ec0ff */
[----:B------:R-:W-:-:S03]  /*1410*/  IMAD.MOV.U32 R2, RZ, RZ, 0x10 ;  /* 0x00000010ff027424 */ /* 0x000fc600078e00ff */
[----:B------:R-:W-:Y:S01]  /*1420*/  LOP3.LUT P1, RZ, R18, 0x2, RZ, 0xc0, !PT ;  /* 0x0000000212ff7812 */ /* 0x000fe2000782c0ff */
[----:B------:R-:W-:-:S03]  /*1430*/  IMAD.IADD R0, R40, 0x1, -R0 ;  /* 0x0000000128007824 */ /* 0x000fc600078e0a00 */
[----:B------:R-:W-:Y:S01]  /*1440*/  SEL R2, R2, 0xfffffff0, !P1 ;  /* 0xfffffff002027807 */ /* 0x000fe20004800000 */
[----:B------:R-:W-:-:S04]  /*1450*/  IMAD R0, R165, 0x8, R0 ;  /* 0x00000008a5007824 */ /* 0x000fc800078e0200 */
[----:B------:R-:W-:Y:S01]  /*1460*/  IMAD.U32 R13, R0, 0x20, R6 ;  /* 0x00000020000d7824 */ /* 0x000fe200078e0006 */
[----:B--2---:R1:W2:Y:S02]  /*1470*/  @P2 R2UR UR17, R8 ;  /* 0x00000000081123c2 */ /* 0x0042a400000e0000 */
[----:B--2---:R-:W-:Y:S01]  /*1480*/  @!UP0 UMOV UR17, UR13 ;  /* 0x0000000d00118c82 */ /* 0x004fe20008000000 */
[----:B------:R-:W-:Y:S01]  /*1490*/  ISETP.GE.AND P2, PT, R41, c[0x0][0x198], PT ;  /* 0x0000660029007a0c */ /* 0x000fe20003f46270 */
[----:B------:R-:W-:Y:S07]  /*14a0*/  @P0 BRA `(.L_x_708) ;  /* 0x000000e000000947 */ /* 0x000fee0003800000 */
[----:B---34-:R-:W-:Y:S01]  /*14b0*/  SHF.R.S32.HI R3, RZ, 0x1f, R16 ;  /* 0x0000001fff037819 */ /* 0x018fe20000011410 */
[----:B-1----:R-:W-:Y:S01]  /*14c0*/  IMAD.WIDE R8, R100, 0x2, R4 ;  /* 0x0000000264087825 */ /* 0x002fe200078e0204 */
        /* <DEDUP_REMOVED lines=12> */
.L_x_708:
[----:B---34-:R-:W-:Y:S05]  /*1590*/  BSYNC B0 ;  /* 0x0000000000007941 */ /* 0x018fea0003800000 */
.L_x_707:
[----:B-1----:R-:W-:Y:S01]  /*15a0*/  IADD3 R0, R11, 0x20, RZ ;  /* 0x000000200b007810 */ /* 0x002fe20007ffe0ff */
[----:B------:R1:W2:Y:S01]  /*15b0*/  SHFL.IDX PT, R5, R12, 0x1, 0x1c1f ;  /* 0x003c1f000c057f89 */ /* 0x0002a200000e0000 */
[----:B------:R-:W-:Y:S02]  /*15c0*/  BSSY B0, `(.L_x_709) ;  /* 0x0000012000007945 */ /* 0x000fe40003800000 */
[----:B------:R-:W-:Y:S01]  /*15d0*/  ISETP.GE.AND P0, PT, R0, UR4, PT ;  /* 0x0000000400007c0c */ /* 0x000fe2000bf06270 */
        /* <DEDUP_REMOVED lines=16> */
.L_x_710:
[----:B------:R-:W-:Y:S05]  /*16e0*/  BSYNC B0 ;  /* 0x0000000000007941 */ /* 0x000fea0003800000 */
.L_x_709:
[----:B--2---:R-:W-:Y:S01]  /*16f0*/  IADD3 R0, R11, 0x40, RZ ;  /* 0x000000400b007810 */ /* 0x004fe20007ffe0ff */
[----:B------:R2:W4:Y:S01]  /*1700*/  SHFL.IDX PT, R5, R12, 0x2, 0x1c1f ;  /* 0x005c1f000c057f89 */ /* 0x00052200000e0000 */
[----:B------:R-:W-:Y:S02]  /*1710*/  BSSY B0, `(.L_x_711) ;  /* 0x0000012000007945 */ /* 0x000fe40003800000 */
[----:B------:R-:W-:Y:S01]  /*1720*/  ISETP.GE.AND P0, PT, R0, UR4, PT ;  /* 0x0000000400007c0c */ /* 0x000fe2000bf06270 */
        /* <DEDUP_REMOVED lines=16> */
.L_x_712:
[----:B------:R-:W-:Y:S05]  /*1830*/  BSYNC B0 ;  /* 0x0000000000007941 */ /* 0x000fea0003800000 */
.L_x_711:
[----:B------:R-:W-:Y:S01]  /*1840*/  IMAD.MOV.U32 R3, RZ, RZ, c[0x0][0x2b8] ;  /* 0x0000ae00ff037624 */ /* 0x000fe200078e00ff */
[----:B---3--:R-:W-:Y:S01]  /*1850*/  SHFL.IDX PT, R4, R14, 0x3, 0x1c1f ;  /* 0x007c1f000e047f89 */ /* 0x008fe200000e0000 */
[----:B------:R-:W-:Y:S01]  /*1860*/  IMAD.U32 R0, RZ, RZ, UR6 ;  /* 0x00000006ff007e24 */ /* 0x000fe2000f8e00ff */
[----:B------:R-:W-:Y:S01]  /*1870*/  SHF.R.S32.HI R6, RZ, 0x1f, R16 ;  /* 0x0000001fff067819 */ /* 0x000fe20000011410 */
[----:B------:R-:W-:Y:S01]  /*1880*/  IMAD.SHL.U32 R167, R13, 0x2, RZ ;  /* 0x000000020da77824 */ /* 0x000fe200078e00ff */
[----:B------:R-:W-:Y:S01]  /*1890*/  ISETP.NE.AND P3, PT, R3, 0x1, PT ;  /* 0x000000010300780c */ /* 0x000fe20003f65270 */
[----:B------:R-:W-:Y:S01]  /*18a0*/  IMAD R0, R0, 0x40, R173 ;  /* 0x0000004000007824 */ /* 0x000fe200078e02ad */
[----:B----4-:R-:W3:Y:S01]  /*18b0*/  SHFL.IDX PT, R5, R12, 0x3, 0x1c1f ;  /* 0x007c1f000c057f89 */ /* 0x010ee200000e0000 */
[----:B------:R-:W-:Y:S01]  /*18c0*/  IADD3 R3, R11, 0x60, RZ ;  /* 0x000000600b037810 */ /* 0x000fe20007ffe0ff */
[----:B------:R-:W-:Y:S01]  /*18d0*/  USHF.R.S32.HI UR16, URZ, 0x1f, UR17 ;  /* 0x0000001f3f107899 */ /* 0x000fe20008011411 */
[----:B------:R-:W-:Y:S01]  /*18e0*/  IMAD.MOV.U32 R237, RZ, RZ, RZ ;  /* 0x000000ffffed7224 */ /* 0x000fe200078e00ff */
[----:B------:R-:W-:Y:S01]  /*18f0*/  IADD3 R0, R0, -0x40, RZ ;  /* 0xffffffc000007810 */ /* 0x000fe20007ffe0ff */
[----:B------:R-:W-:Y:S01]  /*1900*/  STL [R1+0x18], R167 ;  /* 0x000018a701007387 */ /* 0x000fe20000100800 */
[----:B------:R-:W-:Y:S01]  /*1910*/  ISETP.GE.AND P1, PT, R3, UR4, PT ;  /* 0x0000000403007c0c */ /* 0x000fe2000bf26270 */
[----:B------:R-:W-:Y:S01]  /*1920*/  ULDC.64 UR4, c[0x0][0x2b0] ;  /* 0x0000ac0000047ab9 */ /* 0x000fe20000000a00 */
[C---:B------:R-:W-:Y:S01]  /*1930*/  IADD3 R11, R0.reuse, UR11, RZ ;  /* 0x0000000b000b7c10 */ /* 0x040fe2000fffe0ff */
[----:B------:R-:W-:Y:S01]  /*1940*/  UIMAD UR16, UR16, UR4, URZ ;  /* 0x00000004101072a4 */ /* 0x000fe2000f8e023f */
[----:B------:R-:W-:Y:S01]  /*1950*/  ISETP.GE.AND P6, PT, R0, UR7, PT ;  /* 0x0000000700007c0c */ /* 0x000fe2000bfc6270 */
[----:B------:R-:W-:Y:S01]  /*1960*/  UIMAD.WIDE.U32 UR18, UR17, UR4, URZ ;  /* 0x00000004111272a5 */ /* 0x000fe2000f8e003f */
[----:B------:R-:W-:Y:S01]  /*1970*/  SHF.R.S32.HI R3, RZ, 0x1f, R41 ;  /* 0x0000001fff037819 */ /* 0x000fe20000011429 */
[----:B------:R-:W-:Y:S01]  /*1980*/  @P3 IMAD.HI.U32 R0, R11, c[0x0][0x2bc], RZ ;  /* 0x0000af000b003a27 */ /* 0x000fe200078e00ff */
[----:B------:R-:W-:Y:S01]  /*1990*/  ISETP.GT.OR P6, PT, R173, 0x3f, P6 ;  /* 0x0000003fad00780c */ /* 0x000fe200037c4670 */
[----:B------:R-:W-:Y:S01]  /*19a0*/  UIMAD UR16, UR17, UR5, UR16 ;  /* 0x00000005111072a4 */ /* 0x000fe2000f8e0210 */
[----:B------:R-:W-:Y:S01]  /*19b0*/  LEA.HI R3, R3, R41, RZ, 0x3 ;  /* 0x0000002903037211 */ /* 0x000fe200078f18ff */
[----:B------:R-:W-:Y:S01]  /*19c0*/  IMAD.MOV.U32 R10, RZ, RZ, R11 ;  /* 0x000000ffff0a7224 */ /* 0x000fe200078e000b */
[----:B------:R-:W-:Y:S01]  /*19d0*/  @P3 SHF.R.U32.HI R10, RZ, c[0x0][0x2c0], R0 ;  /* 0x0000b000ff0a3a19 */ /* 0x000fe20000011600 */
[----:B------:R-:W-:Y:S01]  /*19e0*/  UIADD3 UR16, UR19, UR16, URZ ;  /* 0x0000001013107290 */ /* 0x000fe2000fffe03f */
[----:B------:R-:W-:Y:S01]  /*19f0*/  LEA.HI R0, R6, R16, RZ, 0x3 ;  /* 0x0000001006007211 */ /* 0x000fe200078f18ff */
[----:B------:R-:W-:Y:S01]  /*1a00*/  ULDC.64 UR4, c[0x0][0x1e8] ;  /* 0x00007a0000047ab9 */ /* 0x000fe20000000a00 */
[----:B------:R-:W-:-:S02]  /*1a10*/  LOP3.LUT R170, R3, 0xfffffff8, RZ, 0xc0, !PT ;  /* 0xfffffff803aa7812 */ /* 0x000fc400078ec0ff */
[----:B------:R-:W-:Y:S01]  /*1a20*/  LOP3.LUT R171, R0, 0xfffffff8, RZ, 0xc0, !PT ;  /* 0xfffffff800ab7812 */ /* 0x000fe200078ec0ff */
[--C-:B---3--:R-:W-:Y:S02]  /*1a30*/  @!P1 IMAD.WIDE R6, R100, 0x2, R4.reuse ;  /* 0x0000000264069825 */ /* 0x108fe400078e0204 */
[C---:B------:R-:W-:Y:S02]  /*1a40*/  @!P6 IADD3 R0, P0, R10.reuse, UR18, RZ ;  /* 0x000000120a00ec10 */ /* 0x040fe4000ff1e0ff */
[--C-:B------:R-:W-:Y:S01]  /*1a50*/  @!P1 IMAD.WIDE R8, R171, 0x2, R4.reuse ;  /* 0x00000002ab089825 */ /* 0x100fe200078e0204 */
[----:B------:R-:W-:Y:S01]  /*1a60*/  @!PT LDS RZ, [RZ] ;  /* 0x00000000fffff984 */ /* 0x000fe20000000800 */
[----:B------:R3:W-:Y:S01]  /*1a70*/  @!P1 LDGSTS.E.BYPASS.LTC128B.128 [R167+0x7900], [R6.64], !P5 ;  /* 0x0790000006a79fae */ /* 0x0007e2000e901d4e */
[----:B------:R-:W-:Y:S02]  /*1a80*/  @!P6 LEA.HI.X.SX32 R3, R10, UR16, 0x1, P0 ;  /* 0x000000100a03ec11 */ /* 0x000fe400080f0eff */
[----:B------:R-:W-:Y:S01]  /*1a90*/  @!P1 IMAD.WIDE R4, R170, 0x2, R4 ;  /* 0x00000002aa049825 */ /* 0x000fe200078e0204 */
[----:B------:R4:W-:Y:S04]  /*1aa0*/  @!P1 LDGSTS.E.BYPASS.LTC128B.128 [R167+0x9900], [R8.64], !P4 ;  /* 0x0990000008a79fae */ /* 0x0009e8000e101d4e */
[----:B------:R5:W-:Y:S04]  /*1ab0*/  @!P1 LDGSTS.E.BYPASS.LTC128B.128 [R167+0xb900], [R4.64], !P2 ;  /* 0x0b90000004a79fae */ /* 0x000be8000d101d4e */
[----:B------:R-:W0:Y:S01]  /*1ac0*/  LDGDEPBAR ;  /* 0x00000000000079af */ /* 0x000e220000000000 */
[----:B-12---:R-:W-:Y:S01]  /*1ad0*/  SHF.R.S32.HI R12, RZ, 0x4, R20 ;  /* 0x00000004ff0c7819 */ /* 0x006fe20000011414 */
[----:B------:R-:W-:-:S02]  /*1ae0*/  UIMAD UR17, UR8, UR4, URZ ;  /* 0x00000004081172a4 */ /* 0x000fc4000f8e023f */
[----:B------:R-:W-:Y:S01]  /*1af0*/  UIMAD.WIDE.U32 UR20, UR9, UR4, URZ ;  /* 0x00000004091472a5 */ /* 0x000fe2000f8e003f */
[----:B------:R-:W-:Y:S01]  /*1b00*/  STL [R1+0x54], R171 ;  /* 0x000054ab01007387 */ /* 0x000fe20000100800 */
[----:B---3--:R-:W-:-:S03]  /*1b10*/  @!P6 LEA R6, P0, R0, c[0x0][0x2a0], 0x2 ;  /* 0x0000a8000006ea11 */ /* 0x008fc600078010ff */
[----:B------:R-:W-:Y:S01]  /*1b20*/  BAR.SYNC.DEFER_BLOCKING 0x0 ;  /* 0x0000000000007b1d */ /* 0x000fe20000010000 */
[----:B------:R-:W-:Y:S01]  /*1b30*/  @!P6 LEA.HI.X R7, R0, c[0x0][0x2a4], R3, 0x2, P0 ;  /* 0x0000a9000007ea11 */ /* 0x000fe200000f1403 */
[----:B-----5:R-:W-:Y:S01]  /*1b40*/  IMAD.MOV R5, RZ, RZ, -R10 ;  /* 0x000000ffff057224 */ /* 0x020fe200078e0a0a */
[----:B----4-:R-:W-:Y:S01]  /*1b50*/  LEA.HI R8, R20, R12, RZ, 0x1 ;  /* 0x0000000c14087211 */ /* 0x010fe200078f08ff */
[----:B------:R-:W-:Y:S01]  /*1b60*/  UIMAD UR17, UR9, UR5, UR17 ;  /* 0x00000005091172a4 */ /* 0x000fe2000f8e0211 */
[----:B------:R-:W-:Y:S01]  /*1b70*/  ISETP.GE.AND P5, PT, R16, c[0x0][0x1d4], PT ;  /* 0x0000750010007a0c */ /* 0x000fe20003fa6270 */
[----:B------:R-:W-:Y:S01]  /*1b80*/  IMAD R245, R5, c[0x0][0x2b8], R11 ;  /* 0x0000ae0005f57a24 */ /* 0x000fe200078e020b */
[----:B------:R-:W-:Y:S01]  /*1b90*/  LOP3.LUT R8, R8, 0xfffffffe, RZ, 0xc0, !PT ;  /* 0xfffffffe08087812 */ /* 0x000fe200078ec0ff */
[----:B------:R-:W-:Y:S01]  /*1ba0*/  ULDC.64 UR4, c[0x0][0x210] ;  /* 0x0000840000047ab9 */ /* 0x000fe20000000a00 */
[----:B------:R-:W-:Y:S01]  /*1bb0*/  ISETP.GE.AND P4, PT, R41, c[0x0][0x1d4], PT ;  /* 0x0000750029007a0c */ /* 0x000fe20003f86270 */
[----:B------:R-:W-:Y:S01]  /*1bc0*/  STL [R1+0x58], R170 ;  /* 0x000058aa01007387 */ /* 0x000fe20000100800 */
[----:B------:R-:W-:Y:S01]  /*1bd0*/  SHF.R.S32.HI R9, RZ, 0x1f, R245 ;  /* 0x0000001fff097819 */ /* 0x000fe200000114f5 */
[----:B------:R-:W-:-:S04]  /*1be0*/  IMAD.IADD R12, R12, 0x1, -R8 ;  /* 0x000000010c0c7824 */ /* 0x000fc800078e0a08 */
[----:B------:R-:W-:Y:S01]  /*1bf0*/  IMAD R8, R9, c[0x0][0x208], RZ ;  /* 0x0000820009087a24 */ /* 0x000fe200078e02ff */
[----:B------:R-:W-:Y:S01]  /*1c00*/  UIMAD.WIDE.U32 UR22, UR9, UR4, URZ ;  /* 0x00000004091672a5 */ /* 0x000fe2000f8e003f */
[----:B------:R1:W2:Y:S01]  /*1c10*/  @!P6 LDG.E R237, [R6.64] ;  /* 0x0000000e06ede981 */ /* 0x0002a2000c1e1900 */
[----:B------:R-:W-:Y:S01]  /*1c20*/  LOP3.LUT R0, R21, 0xfffffff8, RZ, 0xc0, !PT ;  /* 0xfffffff815007812 */ /* 0x000fe200078ec0ff */
[----:B------:R-:W-:Y:S01]  /*1c30*/  IMAD R8, R245, c[0x0][0x20c], R8 ;  /* 0x00008300f5087a24 */ /* 0x000fe200078e0208 */
[----:B------:R-:W-:Y:S01]  /*1c40*/  UIMAD UR4, UR8, UR4, URZ ;  /* 0x00000004080472a4 */ /* 0x000fe2000f8e023f */
[----:B------:R-:W-:Y:S01]  /*1c50*/  ISETP.GE.AND P6, PT, R100, c[0x0][0x1d4], PT ;  /* 0x0000750064007a0c */ /* 0x000fe20003fc6270 */
[----:B------:R-:W-:Y:S01]  /*1c60*/  UIADD3 UR8, UR21, UR17, URZ ;  /* 0x0000001115087290 */ /* 0x000fe2000fffe03f */
[----:B------:R-:W-:Y:S01]  /*1c70*/  IMAD.IADD R4, R169, 0x1, -R0 ;  /* 0x00000001a9047824 */ /* 0x000fe200078e0a00 */
[----:B------:R-:W-:Y:S01]  /*1c80*/  UIMAD UR4, UR9, UR5, UR4 ;  /* 0x00000005090472a4 */ /* 0x000fe2000f8e0204 */
[----:B------:R-:W-:Y:S01]  /*1c90*/  SHF.R.S32.HI R172, RZ, 0x1f, R100 ;  /* 0x0000001fffac7819 */ /* 0x000fe20000011464 */
[----:B------:R-:W-:Y:S01]  /*1ca0*/  UISETP.GE.AND UP0, UPT, UR6, 0x2, UPT ;  /* 0x000000020600788c */ /* 0x000fe2000bf06270 */
[----:B------:R-:W-:Y:S01]  /*1cb0*/  SEL R168, RZ, 0x10, P4 ;  /* 0x00000010ffa87807 */ /* 0x000fe20002000000 */
[----:B------:R-:W-:Y:S01]  /*1cc0*/  UIADD3 UR17, UR23, UR4, URZ ;  /* 0x0000000417117290 */ /* 0x000fe2000fffe03f */
[----:B------:R-:W-:Y:S01]  /*1cd0*/  LEA.HI R3, R4, R4, RZ, 0x1 ;  /* 0x0000000404037211 */ /* 0x000fe200078f08ff */
[----:B------:R-:W-:-:S04]  /*1ce0*/  ULEA UR4, UR6, 0xffffffc0, 0x6 ;  /* 0xffffffc006047891 */ /* 0x000fc8000f8e303f */
[----:B------:R-:W-:-:S06]  /*1cf0*/  UIADD3 UR4, UR7, -UR4, URZ ;  /* 0x8000000407047290 */ /* 0x000fcc000fffe03f */
[----:B------:R-:W-:Y:S02]  /*1d00*/  IADD3 R40, -R40, UR4, RZ ;  /* 0x0000000428287c10 */ /* 0x000fe4000fffe1ff */
[----:B-1----:R-:W-:Y:S01]  /*1d10*/  SHF.R.S32.HI R6, RZ, 0x1, R3 ;  /* 0x00000001ff067819 */ /* 0x002fe20000011403 */
[----:B------:R-:W-:Y:S01]  /*1d20*/  IMAD.SHL.U32 R7, R19, 0x8, RZ ;  /* 0x0000000813077824 */ /* 0x000fe200078e00ff */
[----:B------:R-:W-:Y:S02]  /*1d30*/  LOP3.LUT R3, R3, 0x3fffffe, RZ, 0xc0, !PT ;  /* 0x03fffffe03037812 */ /* 0x000fe400078ec0ff */
[C---:B------:R-:W-:Y:S01]  /*1d40*/  LOP3.LUT P2, RZ, R6.reuse, 0x2, RZ, 0xc0, !PT ;  /* 0x0000000206ff7812 */ /* 0x040fe2000784c0ff */
[----:B------:R-:W-:-:S05]  /*1d50*/  IMAD.SHL.U32 R0, R6, 0x40, RZ ;  /* 0x0000004006007824 */ /* 0x000fca00078e00ff */
[----:B------:R-:W-:-:S04]  /*1d60*/  LOP3.LUT R0, R0, 0xc0, RZ, 0xc0, !PT ;  /* 0x000000c000007812 */ /* 0x000fc800078ec0ff */
[----:B------:R-:W-:Y:S02]  /*1d70*/  LOP3.LUT R7, R0, 0x8, R7, 0xf8, !PT ;  /* 0x0000000800077812 */ /* 0x000fe400078ef807 */
[----:B------:R-:W-:Y:S01]  /*1d80*/  SHF.R.U32.HI R5, RZ, 0x3, R0 ;  /* 0x00000003ff057819 */ /* 0x000fe20000011600 */
[----:B------:R-:W-:Y:S02]  /*1d90*/  IMAD.IADD R0, R4, 0x1, -R3 ;  /* 0x0000000104007824 */ /* 0x000fe400078e0a03 */
[----:B------:R-:W-:Y:S01]  /*1da0*/  IMAD R3, R9, c[0x0][0x1e0], RZ ;  /* 0x0000780009037a24 */ /* 0x000fe200078e02ff */
[----:B------:R-:W-:Y:S01]  /*1db0*/  LOP3.LUT R5, R7, R5, RZ, 0x3c, !PT ;  /* 0x0000000507057212 */ /* 0x000fe200078e3cff */
[----:B------:R-:W-:-:S04]  /*1dc0*/  IMAD.WIDE.U32 R6, R245, c[0x0][0x1e0], RZ ;  /* 0x00007800f5067a25 */ /* 0x000fc800078e00ff */
[----:B------:R-:W-:Y:S02]  /*1dd0*/  IMAD R3, R245, c[0x0][0x1e4], R3 ;  /* 0x00007900f5037a24 */ /* 0x000fe400078e0203 */
[----:B------:R-:W-:Y:S02]  /*1de0*/  IMAD R0, R12, 0x8, R0 ;  /* 0x000000080c007824 */ /* 0x000fe400078e0200 */
[----:B------:R-:W-:Y:S02]  /*1df0*/  IMAD.IADD R7, R7, 0x1, R3 ;  /* 0x0000000107077824 */ /* 0x000fe400078e0203 */
[----:B------:R-:W-:Y:S02]  /*1e00*/  IMAD.U32 R0, R0, 0x20, R5 ;  /* 0x0000002000007824 */ /* 0x000fe400078e0005 */
[----:B------:R-:W-:-:S04]  /*1e10*/  IMAD.WIDE.U32 R4, R245, c[0x0][0x208], RZ ;  /* 0x00008200f5047a25 */ /* 0x000fc800078e00ff */
[----:B------:R-:W-:Y:S02]  /*1e20*/  IMAD.IADD R5, R5, 0x1, R8 ;  /* 0x0000000105057824 */ /* 0x000fe400078e0208 */
[----:B------:R-:W-:-:S05]  /*1e30*/  IMAD.SHL.U32 R220, R0, 0x2, RZ ;  /* 0x0000000200dc7824 */ /* 0x000fca00078e00ff */
[C---:B------:R-:W-:Y:S02]  /*1e40*/  IADD3 R0, R220.reuse, 0x3100, RZ ;  /* 0x00003100dc007810 */ /* 0x040fe40007ffe0ff */
[----:B------:R-:W-:Y:S02]  /*1e50*/  IADD3 R225, R220, 0x3120, RZ ;  /* 0x00003120dce17810 */ /* 0x000fe40007ffe0ff */
[----:B------:R-:W-:Y:S01]  /*1e60*/  @P2 IADD3 R225, R0, -0x20, RZ ;  /* 0xffffffe000e12810 */ /* 0x000fe20007ffe0ff */
[----:B------:R-:W-:-:S03]  /*1e70*/  IMAD.SHL.U32 R0, R18, 0x40, RZ ;  /* 0x0000004012007824 */ /* 0x000fc600078e00ff */
[C---:B------:R-:W-:Y:S02]  /*1e80*/  IADD3 R236, R225.reuse, 0x400, RZ ;  /* 0x00000400e1ec7810 */ /* 0x040fe40007ffe0ff */
[----:B------:R-:W-:Y:S02]  /*1e90*/  LOP3.LUT R0, R0, 0xc0, RZ, 0xc0, !PT ;  /* 0x000000c000007812 */ /* 0x000fe400078ec0ff */
[C---:B------:R-:W-:Y:S02]  /*1ea0*/  IADD3 R235, R225.reuse, 0x800, RZ ;  /* 0x00000800e1eb7810 */ /* 0x040fe40007ffe0ff */
[C---:B------:R-:W-:Y:S02]  /*1eb0*/  IADD3 R234, R225.reuse, 0xc00, RZ ;  /* 0x00000c00e1ea7810 */ /* 0x040fe40007ffe0ff */
[C---:B------:R-:W-:Y:S02]  /*1ec0*/  IADD3 R233, R225.reuse, 0x1000, RZ ;  /* 0x00001000e1e97810 */ /* 0x040fe40007ffe0ff */
[----:B------:R-:W-:-:S02]  /*1ed0*/  IADD3 R232, R225, 0x1400, RZ ;  /* 0x00001400e1e87810 */ /* 0x000fc40007ffe0ff */
[C---:B------:R-:W-:Y:S02]  /*1ee0*/  IADD3 R231, R225.reuse, 0x1800, RZ ;  /* 0x00001800e1e77810 */ /* 0x040fe40007ffe0ff */
[C---:B------:R-:W-:Y:S02]  /*1ef0*/  IADD3 R230, R225.reuse, 0x1c00, RZ ;  /* 0x00001c00e1e67810 */ /* 0x040fe40007ffe0ff */
[C---:B------:R-:W-:Y:S02]  /*1f00*/  IADD3 R229, R225.reuse, 0x2000, RZ ;  /* 0x00002000e1e57810 */ /* 0x040fe40007ffe0ff */
[C---:B------:R-:W-:Y:S02]  /*1f10*/  IADD3 R228, R225.reuse, 0x2400, RZ ;  /* 0x00002400e1e47810 */ /* 0x040fe40007ffe0ff */
[C---:B------:R-:W-:Y:S02]  /*1f20*/  IADD3 R227, R225.reuse, 0x2800, RZ ;  /* 0x00002800e1e37810 */ /* 0x040fe40007ffe0ff */
[----:B------:R-:W-:-:S02]  /*1f30*/  IADD3 R226, R225, 0x2c00, RZ ;  /* 0x00002c00e1e27810 */ /* 0x000fc40007ffe0ff */
[----:B--2---:R-:W-:Y:S01]  /*1f40*/  SHF.R.S32.HI R3, RZ, 0x1f, R237 ;  /* 0x0000001fff037819 */ /* 0x004fe200000114ed */
[----:B------:R-:W-:-:S04]  /*1f50*/  IMAD.WIDE.U32 R6, R237, c[0x0][0x1f0], R6 ;  /* 0x00007c00ed067a25 */ /* 0x000fc800078e0006 */
[C---:B------:R-:W-:Y:S01]  /*1f60*/  IMAD R9, R3.reuse, c[0x0][0x1f0], RZ ;  /* 0x00007c0003097a24 */ /* 0x040fe200078e02ff */
[----:B------:R-:W-:Y:S01]  /*1f70*/  IADD3 R8, P0, R6, UR20, RZ ;  /* 0x0000001406087c10 */ /* 0x000fe2000ff1e0ff */
[----:B------:R-:W-:Y:S02]  /*1f80*/  IMAD R3, R3, c[0x0][0x218], RZ ;  /* 0x0000860003037a24 */ /* 0x000fe400078e02ff */
[C---:B------:R-:W-:Y:S02]  /*1f90*/  IMAD R9, R237.reuse, c[0x0][0x1f4], R9 ;  /* 0x00007d00ed097a24 */ /* 0x040fe400078e0209 */
[----:B------:R-:W-:-:S03]  /*1fa0*/  IMAD.WIDE.U32 R4, R237, c[0x0][0x218], R4 ;  /* 0x00008600ed047a25 */ /* 0x000fc600078e0004 */
[----:B------:R-:W-:Y:S01]  /*1fb0*/  IADD3.X R6, R7, UR8, R9, P0, !PT ;  /* 0x0000000807067c10 */ /* 0x000fe200087fe409 */
[----:B------:R-:W-:Y:S01]  /*1fc0*/  IMAD R3, R237, c[0x0][0x21c], R3 ;  /* 0x00008700ed037a24 */ /* 0x000fe200078e0203 */
[----:B------:R-:W-:Y:S02]  /*1fd0*/  LEA R9, P1, R8, c[0x0][0x1c8], 0x1 ;  /* 0x0000720008097a11 */ /* 0x000fe400078208ff */
[----:B------:R-:W-:Y:S02]  /*1fe0*/  IADD3 R7, P0, R4, UR22, RZ ;  /* 0x0000001604077c10 */ /* 0x000fe4000ff1e0ff */
[----:B------:R-:W-:Y:S01]  /*1ff0*/  LEA.HI.X R8, R8, c[0x0][0x1cc], R6, 0x1, P1 ;  /* 0x0000730008087a11 */ /* 0x000fe200008f0c06 */
[----:B------:R-:W-:Y:S01]  /*2000*/  SHFL.IDX PT, R4, R9, RZ, 0x1c1f ;  /* 0x001c1fff09047589 */ /* 0x000fe200000e0000 */
[----:B------:R-:W-:Y:S02]  /*2010*/  IADD3.X R3, R5, UR17, R3, P0, !PT ;  /* 0x0000001105037c10 */ /* 0x000fe400087fe403 */
[----:B------:R-:W-:Y:S01]  /*2020*/  LEA R11, P0, R7, c[0x0][0x1f8], 0x1 ;  /* 0x00007e00070b7a11 */ /* 0x000fe200078008ff */
[----:B------:R-:W1:Y:S01]  /*2030*/  SHFL.IDX PT, R5, R8, RZ, 0x1c1f ;  /* 0x001c1fff08057589 */ /* 0x000e6200000e0000 */
[----:B------:R-:W-:-:S02]  /*2040*/  ISETP.GE.AND P1, PT, R40, 0x1, PT ;  /* 0x000000012800780c */ /* 0x000fc40003f26270 */
[----:B------:R-:W-:Y:S01]  /*2050*/  LEA.HI.X R10, R7, c[0x0][0x1fc], R3, 0x1, P0 ;  /* 0x00007f00070a7a11 */ /* 0x000fe200000f0c03 */
[----:B------:R-:W-:Y:S01]  /*2060*/  SHFL.IDX PT, R6, R9, 0x1, 0x1c1f ;  /* 0x003c1f0009067f89 */ /* 0x000fe200000e0000 */
[----:B------:R-:W-:Y:S01]  /*2070*/  ISETP.GT.AND P0, PT, R40, 0x20, PT ;  /* 0x000000202800780c */ /* 0x000fe20003f04270 */
[----:B------:R-:W-:Y:S02]  /*2080*/  IMAD.SHL.U32 R3, R12, 0x8, RZ ;  /* 0x000000080c037824 */ /* 0x000fe400078e00ff */
[----:B------:R2:W3:Y:S03]  /*2090*/  SHFL.IDX PT, R7, R8, 0x1, 0x1c1f ;  /* 0x003c1f0008077f89 */ /* 0x0004e600000e0000 */
[----:B------:R-:W-:Y:S01]  /*20a0*/  LOP3.LUT R3, R0, 0x8, R3, 0xf8, !PT ;  /* 0x0000000800037812 */ /* 0x000fe200078ef803 */
[----:B------:R-:W4:Y:S01]  /*20b0*/  SHFL.IDX PT, R14, R11, RZ, 0x1c1f ;  /* 0x001c1fff0b0e7589 */ /* 0x000f2200000e0000 */
[----:B------:R-:W-:-:S03]  /*20c0*/  SHF.R.U32.HI R0, RZ, 0x3, R0 ;  /* 0x00000003ff007819 */ /* 0x000fc60000011600 */
[----:B------:R-:W-:Y:S01]  /*20d0*/  SHFL.IDX PT, R13, R11, 0x1, 0x1c1f ;  /* 0x003c1f000b0d7f89 */ /* 0x000fe200000e0000 */
[----:B------:R-:W-:-:S03]  /*20e0*/  LOP3.LUT R103, R3, R0, RZ, 0x3c, !PT ;  /* 0x0000000003677212 */ /* 0x000fc600078e3cff */
[----:B------:R-:W5:Y:S04]  /*20f0*/  SHFL.IDX PT, R12, R10, RZ, 0x1c1f ;  /* 0x001c1fff0a0c7589 */ /* 0x000f6800000e0000 */
[----:B------:R3:W4:Y:S01]  /*2100*/  SHFL.IDX PT, R3, R10, 0x1, 0x1c1f ;  /* 0x003c1f000a037f89 */ /* 0x00072200000e0000 */
[----:B--2---:R-:W-:Y:S02]  /*2110*/  LOP3.LUT R8, R15, 0x7fffffe, RZ, 0xc0, !PT ;  /* 0x07fffffe0f087812 */ /* 0x004fe400078ec0ff */
[----:B------:R-:W-:-:S03]  /*2120*/  SHF.R.S32.HI R15, RZ, 0x1f, R17 ;  /* 0x0000001fff0f7819 */ /* 0x000fc60000011411 */
[----:B------:R-:W-:Y:S01]  /*2130*/  IMAD.IADD R164, R17, 0x1, -R8 ;  /* 0x0000000111a47824 */ /* 0x000fe200078e0a08 */
[----:B------:R-:W-:Y:S01]  /*2140*/  LEA.HI R15, R15, R17, RZ, 0x3 ;  /* 0x000000110f0f7211 */ /* 0x000fe200078f18ff */
[----:B-1----:R-:W-:-:S04]  /*2150*/  @P1 IMAD.WIDE R8, R100, 0x2, R4 ;  /* 0x0000000264081825 */ /* 0x002fc800078e0204 */
[----:B------:R-:W-:Y:S01]  /*2160*/  IMAD.SHL.U32 R0, R15, 0x20, RZ ;  /* 0x000000200f007824 */ /* 0x000fe200078e00ff */
[----:B------:R1:W-:Y:S01]  /*2170*/  @P1 LDGSTS.E.BYPASS.LTC128B.128 [R167+0x3100], [R8.64], !P6 ;  /* 0x0310000008a71fae */ /* 0x0003e2000f101d4e */
[----:B---3--:R-:W-:-:S03]  /*2180*/  @P0 IMAD.WIDE R10, R100, 0x2, R6 ;  /* 0x00000002640a0825 */ /* 0x008fc600078e0206 */
[----:B------:R-:W-:-:S05]  /*2190*/  LOP3.LUT R102, R0, 0xffffff00, RZ, 0xc0, !PT ;  /* 0xffffff0000667812 */ /* 0x000fca00078ec0ff */
[----:B------:R-:W-:-:S04]  /*21a0*/  IMAD R0, R165, 0x200, R102 ;  /* 0x00000200a5007824 */ /* 0x000fc800078e0266 */
[----:B------:R-:W-:-:S04]  /*21b0*/  IMAD R0, R164, 0x20, R0 ;  /* 0x00000020a4007824 */ /* 0x000fc800078e0200 */
[----:B------:R-:W-:-:S04]  /*21c0*/  IMAD.IADD R0, R103, 0x1, R0 ;  /* 0x0000000167007824 */ /* 0x000fc800078e0200 */
[----:B------:R-:W-:Y:S02]  /*21d0*/  IMAD.SHL.U32 R223, R0, 0x2, RZ ;  /* 0x0000000200df7824 */ /* 0x000fe400078e00ff */
[----:B------:R-:W-:Y:S02]  /*21e0*/  IMAD R0, R164, 0x20, R102 ;  /* 0x00000020a4007824 */ /* 0x000fe400078e0266 */
[----:B------:R-:W-:Y:S02]  /*21f0*/  IMAD R224, R2, 0x2, R223 ;  /* 0x0000000202e07824 */ /* 0x000fe400078e02df */
[----:B-1----:R-:W-:-:S04]  /*2200*/  @P1 IMAD.WIDE R8, R171, 0x2, R4 ;  /* 0x00000002ab081825 */ /* 0x002fc800078e0204 */
[----:B------:R-:W-:Y:S01]  /*2210*/  @P1 IMAD.WIDE R4, R170, 0x2, R4 ;  /* 0x00000002aa041825 */ /* 0x000fe200078e0204 */
[----:B------:R1:W-:Y:S03]  /*2220*/  @P1 LDGSTS.E.BYPASS.LTC128B.128 [R167+0x4100], [R8.64], !P5 ;  /* 0x0410000008a71fae */ /* 0x0003e6000e901d4e */
[----:B------:R-:W-:Y:S01]  /*2230*/  IMAD.IADD R0, R103, 0x1, R0 ;  /* 0x0000000167007824 */ /* 0x000fe200078e0200 */
[----:B------:R2:W-:Y:S04]  /*2240*/  @P1 LDGSTS.E.BYPASS.LTC128B.128 [R167+0x5100], [R4.64], !P4 ;  /* 0x0510000004a71fae */ /* 0x0005e8000e101d4e */
[----:B------:R3:W-:Y:S01]  /*2250*/  @P0 LDGSTS.E.BYPASS.LTC128B.128 [R167+0x3900], [R10.64], !P6 ;  /* 0x039000000aa70fae */ /* 0x0007e2000f101d4e */
[----:B-1----:R-:W-:-:S04]  /*2260*/  @P0 IMAD.WIDE R8, R171, 0x2, R6 ;  /* 0x00000002ab080825 */ /* 0x002fc800078e0206 */
[----:B------:R-:W-:Y:S01]  /*2270*/  @P0 IMAD.WIDE R6, R170, 0x2, R6 ;  /* 0x00000002aa060825 */ /* 0x000fe200078e0206 */
[----:B------:R1:W-:Y:S03]  /*2280*/  @P0 LDGSTS.E.BYPASS.LTC128B.128 [R167+0x4900], [R8.64], !P5 ;  /* 0x0490000008a70fae */ /* 0x0003e6000e901d4e */
[----:B--2---:R-:W-:Y:S01]  /*2290*/  IMAD.WIDE R4, R171, 0x2, RZ ;  /* 0x00000002ab047825 */ /* 0x004fe200078e02ff */
[----:B------:R2:W-:Y:S04]  /*22a0*/  @P0 LDGSTS.E.BYPASS.LTC128B.128 [R167+0x5900], [R6.64], !P4 ;  /* 0x0590000006a70fae */ /* 0x0005e8000e101d4e */
[----:B------:R-:W0:Y:S01]  /*22b0*/  LDGDEPBAR ;  /* 0x00000000000079af */ /* 0x000e220000000000 */
[----:B----4-:R-:W-:-:S05]  /*22c0*/  IADD3 R46, P2, R14, R4, RZ ;  /* 0x000000040e2e7210 */ /* 0x010fca0007f5e0ff */
[----:B-----5:R-:W-:Y:S01]  /*22d0*/  IMAD.X R47, R12, 0x1, R5, P2 ;  /* 0x000000010c2f7824 */ /* 0x020fe200010e0605 */
[----:B------:R-:W-:Y:S01]  /*22e0*/  ISETP.GE.AND P2, PT, R16, c[0x0][0x1d4], PT ;  /* 0x0000750010007a0c */ /* 0x000fe20003f46270 */
[----:B-1----:R-:W-:-:S04]  /*22f0*/  IMAD.WIDE R8, R100, 0x2, RZ ;  /* 0x0000000264087825 */ /* 0x002fc800078e02ff */
[----:B--2---:R-:W-:Y:S01]  /*2300*/  IMAD.WIDE R6, R170, 0x2, RZ ;  /* 0x00000002aa067825 */ /* 0x004fe200078e02ff */
[----:B------:R-:W-:Y:S01]  /*2310*/  IADD3 R48, P0, R14, R8, RZ ;  /* 0x000000080e307210 */ /* 0x000fe20007f1e0ff */
[----:B------:R-:W-:-:S04]  /*2320*/  DEPBAR.LE SB0, 0x1 ;  /* 0x000080400000791a */ /* 0x000fc80000000000 */
[----:B------:R-:W-:Y:S01]  /*2330*/  IADD3 R44, P1, R8, R13, RZ ;  /* 0x0000000d082c7210 */ /* 0x000fe20007f3e0ff */
[----:B------:R-:W-:Y:S01]  /*2340*/  IMAD.X R49, R12, 0x1, R9, P0 ;  /* 0x000000010c317824 */ /* 0x000fe200000e0609 */
[----:B------:R-:W-:-:S04]  /*2350*/  DEPBAR.LE SB0, 0x0 ;  /* 0x000080000000791a */ /* 0x000fc80000000000 */
[----:B------:R-:W-:Y:S01]  /*2360*/  BAR.SYNC.DEFER_BLOCKING 0x0 ;  /* 0x0000000000007b1d */ /* 0x000fe20000010000 */
[----:B------:R-:W-:Y:S01]  /*2370*/  IADD3 R42, P0, R4, R13, RZ ;  /* 0x0000000d042a7210 */ /* 0x000fe20007f1e0ff */
[----:B------:R-:W-:Y:S01]  /*2380*/  IMAD.X R45, R9, 0x1, R3, P1 ;  /* 0x00000001092d7824 */ /* 0x000fe200008e0603 */
[----:B------:R-:W-:-:S03]  /*2390*/  IADD3 R38, P1, R14, R6, RZ ;  /* 0x000000060e267210 */ /* 0x000fc60007f3e0ff */
[----:B------:R-:W-:Y:S01]  /*23a0*/  IMAD.X R43, R5, 0x1, R3, P0 ;  /* 0x00000001052b7824 */ /* 0x000fe200000e0603 */
[----:B------:R-:W-:Y:S01]  /*23b0*/  IADD3 R36, P0, R6, R13, RZ ;  /* 0x0000000d06247210 */ /* 0x000fe20007f1e0ff */
[----:B------:R-:W-:Y:S01]  /*23c0*/  IMAD.X R39, R12, 0x1, R7, P1 ;  /* 0x000000010c277824 */ /* 0x000fe200008e0607 */
[----:B------:R-:W-:-:S03]  /*23d0*/  ISETP.GE.AND P1, PT, R100, c[0x0][0x1d4], PT ;  /* 0x0000750064007a0c */ /* 0x000fc60003f26270 */
[----:B------:R-:W-:Y:S01]  /*23e0*/  IMAD.X R37, R7, 0x1, R3, P0 ;  /* 0x0000000107257824 */ /* 0x000fe200000e0603 */
[----:B------:R-:W-:Y:S02]  /*23f0*/  ISETP.LT.OR P0, PT, R40, 0x1, P1 ;  /* 0x000000012800780c */ /* 0x000fe40000f01670 */
[----:B------:R-:W-:Y:S02]  /*2400*/  ISETP.GE.AND P1, PT, R41, c[0x0][0x1d4], PT ;  /* 0x0000750029007a0c */ /* 0x000fe40003f26270 */
[----:B------:R-:W-:-:S05]  /*2410*/  IADD3 R3, R167, 0x100, RZ ;  /* 0x00000100a7037810 */ /* 0x000fca0007ffe0ff */
[----:B------:R-:W-:Y:S04]  /*2420*/  STL [R1+0x1c], R3 ;  /* 0x00001c0301007387 */ /* 0x000fe80000100800 */
[----:B---3--:R-:W-:Y:S04]  /*2430*/  LDSM.16.M88.4 R8, [R223+0x6100] ;  /* 0x00610000df08783b */ /* 0x008fe80000000200 */
[----:B------:R-:W-:Y:S04]  /*2440*/  LDSM.16.M88.4 R4, [R223+0x7100] ;  /* 0x00710000df04783b */ /* 0x000fe80000000200 */
[----:B------:R-:W-:Y:S04]  /*2450*/  LDSM.16.M88.4 R16, [R224+0x6100] ;  /* 0x00610000e010783b */ /* 0x000fe80000000200 */
[----:B------:R-:W-:Y:S04]  /*2460*/  LDSM.16.M88.4 R12, [R224+0x7100] ;  /* 0x00710000e00c783b */ /* 0x000fe80000000200 */
[----:B------:R-:W1:Y:S04]  /*2470*/  LDSM.16.M88.4 R32, [R220+0x3100] ;  /* 0x00310000dc20783b */ /* 0x000e680000000200 */
[----:B------:R-:W-:Y:S04]  /*2480*/  LDSM.16.M88.4 R28, [R220+0x3500] ;  /* 0x00350000dc1c783b */ /* 0x000fe80000000200 */
[----:B------:R-:W2:Y:S04]  /*2490*/  LDSM.16.M88.4 R24, [R220+0x3900] ;  /* 0x00390000dc18783b */ /* 0x000ea80000000200 */
[----:B------:R-:W3:Y:S04]  /*24a0*/  LDSM.16.M88.4 R20, [R220+0x3d00] ;  /* 0x003d0000dc14783b */ /* 0x000ee80000000200 */
[----:B------:R-:W-:Y:S04]  /*24b0*/  LDSM.16.M88.4 R60, [R225] ;  /* 0x00000000e13c783b */ /* 0x000fe80000000200 */
[----:B------:R-:W-:Y:S04]  /*24c0*/  LDSM.16.M88.4 R56, [R225+0x400] ;  /* 0x00040000e138783b */ /* 0x000fe80000000200 */
[----:B------:R-:W4:Y:S04]  /*24d0*/  LDSM.16.M88.4 R52, [R225+0x800] ;  /* 0x00080000e134783b */ /* 0x000f280000000200 */
[----:B------:R-:W5:Y:S04]  /*24e0*/  LDSM.16.M88.4 R64, [R225+0xc00] ;  /* 0x000c0000e140783b */ /* 0x000f680000000200 */
[----:B------:R-:W-:Y:S01]  /*24f0*/  @!PT LDS RZ, [RZ] ;  /* 0x00000000fffff984 */ /* 0x000fe20000000800 */
[----:B------:R-:W-:Y:S01]  /*2500*/  @!PT LDS RZ, [RZ] ;  /* 0x00000000fffff984 */ /* 0x000fe20000000800 */
[----:B------:R-:W-:Y:S01]  /*2510*/  @!PT LDS RZ, [RZ] ;  /* 0x00000000fffff984 */ /* 0x000fe20000000800 */
[----:B------:R3:W-:Y:S01]  /*2520*/  LDGSTS.E.BYPASS.LTC128B.128 [R167+0x100], [R48.64], !P0 ;  /* 0x0010000030a77fae */ /* 0x0007e2000c101d4e */
[----:B------:R-:W-:-:S02]  /*2530*/  ISETP.LT.OR P0, PT, R40, 0x1, P2 ;  /* 0x000000012800780c */ /* 0x000fc40001701670 */
[C---:B------:R-:W-:Y:S01]  /*2540*/  ISETP.LT.OR P2, PT, R40.reuse, 0x21, P2 ;  /* 0x000000212800780c */ /* 0x040fe20001741670 */
[C---:B-1----:R-:W-:Y:S10]  /*2550*/  HMMA.16816.F32 R84, R4.reuse, R32, RZ ;  /* 0x000000200454723c */ /* 0x042ff400000018ff */
[----:B------:R1:W-:Y:S01]  /*2560*/  LDGSTS.E.BYPASS.LTC128B.128 [R167+0x1100], [R46.64], !P0 ;  /* 0x011000002ea77fae */ /* 0x0003e2000c101d4e */
[C---:B------:R-:W-:Y:S01]  /*2570*/  ISETP.LT.OR P0, PT, R40.reuse, 0x1, P1 ;  /* 0x000000012800780c */ /* 0x040fe20000f01670 */
[----:B--2---:R-:W-:Y:S01]  /*2580*/  HMMA.16816.F32 R68, R4, R24, RZ ;  /* 0x000000180444723c */ /* 0x004fe200000018ff */
[----:B------:R-:W-:-:S07]  /*2590*/  ISETP.LT.OR P1, PT, R40, 0x21, P1 ;  /* 0x000000212800780c */ /* 0x000fce0000f21670 */
[----:B------:R-:W-:Y:S04]  /*25a0*/  HMMA.16816.F32 R76, R4, R28, RZ ;  /* 0x0000001c044c723c */ /* 0x000fe800000018ff */
[----:B------:R2:W-:Y:S01]  /*25b0*/  LDGSTS.E.BYPASS.LTC128B.128 [R167+0x2100], [R38.64], !P0 ;  /* 0x0210000026a77fae */ /* 0x0005e2000c101d4e */
[----:B------:R-:W-:-:S03]  /*25c0*/  ISETP.GE.AND P0, PT, R100, c[0x0][0x1d4], PT ;  /* 0x0000750064007a0c */ /* 0x000fc60003f06270 */
[----:B---3--:R-:W-:Y:S01]  /*25d0*/  HMMA.16816.F32 R48, R4, R20, RZ ;  /* 0x000000140430723c */ /* 0x008fe200000018ff */
[----:B------:R-:W-:-:S07]  /*25e0*/  ISETP.LT.OR P0, PT, R40, 0x21, P0 ;  /* 0x000000212800780c */ /* 0x000fce0000701670 */
[C---:B------:R-:W-:Y:S06]  /*25f0*/  HMMA.16816.F32 R80, R4.reuse, R34, RZ ;  /* 0x000000220450723c */ /* 0x040fec00000018ff */
[----:B------:R1:W-:Y:S01]  /*2600*/  LDGSTS.E.BYPASS.LTC128B.128 [R167+0x900], [R44.64], !P0 ;  /* 0x009000002ca77fae */ /* 0x0003e2000c101d4e */
[----:B------:R-:W-:Y:S01]  /*2610*/  PLOP3.LUT P0, PT, PT, PT, UP0, 0x80, 0x0 ;  /* 0x000000000000781c */ /* 0x000fe20003f0f008 */
[----:B------:R-:W-:Y:S02]  /*2620*/  HMMA.16816.F32 R72, R4, R30, RZ ;  /* 0x0000001e0448723c */ /* 0x000fe400000018ff */
[----:B------:R3:W-:Y:S01]  /*2630*/  LDGSTS.E.BYPASS.LTC128B.128 [R167+0x1900], [R42.64], !P2 ;  /* 0x019000002aa77fae */ /* 0x0007e2000d101d4e */
[----:B------:R-:W-:-:S03]  /*2640*/  ISETP.GT.AND P2, PT, R173, 0x3f, PT ;  /* 0x0000003fad00780c */ /* 0x000fc60003f44270 */
[----:B------:R2:W-:Y:S02]  /*2650*/  LDGSTS.E.BYPASS.LTC128B.128 [R167+0x2900], [R36.64], !P1 ;  /* 0x0290000024a77fae */ /* 0x0005e4000c901d4e */
[C---:B------:R-:W-:Y:S02]  /*2660*/  HMMA.16816.F32 R92, R4.reuse, R26, RZ ;  /* 0x0000001a045c723c */ /* 0x040fe400000018ff */
[----:B------:R-:W0:Y:S06]  /*2670*/  LDGDEPBAR ;  /* 0x00000000000079af */ /* 0x000e2c0000000000 */
[----:B------:R-:W-:Y:S08]  /*2680*/  HMMA.16816.F32 R120, R4, R22, RZ ;  /* 0x000000160478723c */ /* 0x000ff000000018ff */
[C---:B------:R-:W-:Y:S08]  /*2690*/  HMMA.16816.F32 R4, R8.reuse, R20, RZ ;  /* 0x000000140804723c */ /* 0x040ff000000018ff */
[C---:B------:R-:W-:Y:S01]  /*26a0*/  HMMA.16816.F32 R116, R8.reuse, R32, RZ ;  /* 0x000000200874723c */ /* 0x040fe200000018ff */
[----:B--2---:R-:W-:Y:S07]  /*26b0*/  LDSM.16.M88.4 R36, [R220+0x4100] ;  /* 0x00410000dc24783b */ /* 0x004fee0000000200 */
[C---:B------:R-:W-:Y:S01]  /*26c0*/  HMMA.16816.F32 R112, R8.reuse, R34, RZ ;  /* 0x000000220870723c */ /* 0x040fe200000018ff */
[----:B------:R-:W-:Y:S07]  /*26d0*/  LDSM.16.M88.4 R32, [R220+0x4500] ;  /* 0x00450000dc20783b */ /* 0x000fee0000000200 */
[C---:B------:R-:W-:Y:S08]  /*26e0*/  HMMA.16816.F32 R96, R8.reuse, R28, RZ ;  /* 0x0000001c0860723c */ /* 0x040ff000000018ff */
[C---:B------:R-:W-:Y:S01]  /*26f0*/  HMMA.16816.F32 R108, R8.reuse, R30, RZ ;  /* 0x0000001e086c723c */ /* 0x040fe200000018ff */
[----:B------:R-:W-:Y:S07]  /*2700*/  LDSM.16.M88.4 R28, [R220+0x4900] ;  /* 0x00490000dc1c783b */ /* 0x000fee0000000200 */
[C---:B------:R-:W-:Y:S08]  /*2710*/  HMMA.16816.F32 R88, R8.reuse, R24, RZ ;  /* 0x000000180858723c */ /* 0x040ff000000018ff */
[C---:B------:R-:W-:Y:S01]  /*2720*/  HMMA.16816.F32 R104, R8.reuse, R26, RZ ;  /* 0x0000001a0868723c */ /* 0x040fe200000018ff */
[----:B------:R-:W-:Y:S07]  /*2730*/  LDSM.16.M88.4 R24, [R220+0x4d00] ;  /* 0x004d0000dc18783b */ /* 0x000fee0000000200 */
[----:B------:R-:W-:Y:S01]  /*2740*/  HMMA.16816.F32 R20, R8, R22, RZ ;  /* 0x000000160814723c */ /* 0x000fe200000018ff */
[----:B------:R-:W2:Y:S07]  /*2750*/  LDSM.16.M88.4 R8, [R223+0x9100] ;  /* 0x00910000df08783b */ /* 0x000eae0000000200 */
[C---:B----4-:R-:W-:Y:S08]  /*2760*/  HMMA.16816.F32 R148, R12.reuse, R52, R68 ;  /* 0x000000340c94723c */ /* 0x050ff00000001844 */
[C---:B------:R-:W-:Y:S08]  /*2770*/  HMMA.16816.F32 R136, R12.reuse, R60, R84 ;  /* 0x0000003c0c88723c */ /* 0x040ff00000001854 */
[C---:B------:R-:W-:Y:S08]  /*2780*/  HMMA.16816.F32 R152, R12.reuse, R56, R76 ;  /* 0x000000380c98723c */ /* 0x040ff0000000184c */
[C---:B-----5:R-:W-:Y:S01]  /*2790*/  HMMA.16816.F32 R144, R12.reuse, R64, R48 ;  /* 0x000000400c90723c */ /* 0x060fe20000001830 */
[----:B------:R-:W-:Y:S07]  /*27a0*/  LDSM.16.M88.4 R48, [R225+0x1800] ;  /* 0x00180000e130783b */ /* 0x000fee0000000200 */
[C---:B------:R-:W-:Y:S08]  /*27b0*/  HMMA.16816.F32 R68, R12.reuse, R62, R80 ;  /* 0x0000003e0c44723c */ /* 0x040ff00000001850 */
[C---:B-1----:R-:W-:Y:S08]  /*27c0*/  HMMA.16816.F32 R44, R12.reuse, R58, R72 ;  /* 0x0000003a0c2c723c */ /* 0x042ff00000001848 */
[C---:B------:R-:W-:Y:S08]  /*27d0*/  HMMA.16816.F32 R124, R12.reuse, R54, R92 ;  /* 0x000000360c7c723c */ /* 0x040ff0000000185c */
[----:B------:R-:W-:Y:S01]  /*27e0*/  HMMA.16816.F32 R120, R12, R66, R120 ;  /* 0x000000420c78723c */ /* 0x000fe20000001878 */
[----:B------:R-:W1:Y:S07]  /*27f0*/  LDSM.16.M88.4 R12, [R223+0x8100] ;  /* 0x00810000df0c783b */ /* 0x000e6e0000000200 */
[C---:B------:R-:W-:Y:S08]  /*2800*/  HMMA.16816.F32 R132, R16.reuse, R52, R88 ;  /* 0x000000341084723c */ /* 0x040ff00000001858 */
[C---:B------:R-:W-:Y:S01]  /*2810*/  HMMA.16816.F32 R140, R16.reuse, R64, R4 ;  /* 0x00000040108c723c */ /* 0x040fe20000001804 */
[----:B------:R-:W-:Y:S07]  /*2820*/  LDSM.16.M88.4 R4, [R224+0x9100] ;  /* 0x00910000e004783b */ /* 0x000fee0000000200 */
[C---:B------:R-:W-:Y:S01]  /*2830*/  HMMA.16816.F32 R80, R16.reuse, R54, R104 ;  /* 0x000000361050723c */ /* 0x040fe20000001868 */
[----:B------:R-:W4:Y:S07]  /*2840*/  LDSM.16.M88.4 R52, [R225+0x1400] ;  /* 0x00140000e134783b */ /* 0x000f2e0000000200 */
[C---:B------:R-:W-:Y:S01]  /*2850*/  HMMA.16816.F32 R76, R16.reuse, R66, R20 ;  /* 0x00000042104c723c */ /* 0x040fe20000001814 */
[----:B------:R-:W5:Y:S04]  /*2860*/  LDSM.16.M88.4 R64, [R225+0x1c00] ;  /* 0x001c0000e140783b */ /* 0x000f680000000200 */
[----:B------:R-:W-:Y:S03]  /*2870*/  LDSM.16.M88.4 R20, [R224+0x8100] ;  /* 0x00810000e014783b */ /* 0x000fe60000000200 */
[C---:B------:R-:W-:Y:S08]  /*2880*/  HMMA.16816.F32 R88, R16.reuse, R62, R112 ;  /* 0x0000003e1058723c */ /* 0x040ff00000001870 */
[C---:B------:R-:W-:Y:S08]  /*2890*/  HMMA.16816.F32 R116, R16.reuse, R60, R116 ;  /* 0x0000003c1074723c */ /* 0x040ff00000001874 */
[C---:B------:R-:W-:Y:S08]  /*28a0*/  HMMA.16816.F32 R128, R16.reuse, R56, R96 ;  /* 0x000000381080723c */ /* 0x040ff00000001860 */
[----:B------:R-:W-:Y:S01]  /*28b0*/  HMMA.16816.F32 R84, R16, R58, R108 ;  /* 0x0000003a1054723c */ /* 0x000fe2000000186c */
[----:B------:R-:W1:Y:S07]  /*28c0*/  LDSM.16.M88.4 R56, [R225+0x1000] ;  /* 0x00100000e138783b */ /* 0x000e6e0000000200 */
[C---:B--2---:R-:W-:Y:S08]  /*28d0*/  HMMA.16816.F32 R72, R8.reuse, R36, R136 ;  /* 0x000000240848723c */ /* 0x044ff00000001888 */
[C---:B------:R-:W-:Y:S08]  /*28e0*/  HMMA.16816.F32 R60, R8.reuse, R32, R152 ;  /* 0x00000020083c723c */ /* 0x040ff00000001898 */
[C---:B---3--:R-:W-:Y:S08]  /*28f0*/  HMMA.16816.F32 R40, R8.reuse, R28, R148 ;  /* 0x0000001c0828723c */ /* 0x048ff00000001894 */
[C---:B------:R-:W-:Y:S08]  /*2900*/  HMMA.16816.F32 R92, R8.reuse, R24, R144 ;  /* 0x00000018085c723c */ /* 0x040ff00000001890 */
[C---:B------:R-:W-:Y:S08]  /*2910*/  HMMA.16816.F32 R68, R8.reuse, R38, R68 ;  /* 0x000000260844723c */ /* 0x040ff00000001844 */
[C---:B------:R-:W-:Y:S08]  /*2920*/  HMMA.16816.F32 R44, R8.reuse, R34, R44 ;  /* 0x00000022082c723c */ /* 0x040ff0000000182c */
[C---:B------:R-:W-:Y:S08]  /*2930*/  HMMA.16816.F32 R16, R8.reuse, R30, R124 ;  /* 0x0000001e0810723c */ /* 0x040ff0000000187c */
[----:B------:R-:W-:Y:S08]  /*2940*/  HMMA.16816.F32 R8, R8, R26, R120 ;  /* 0x0000001a0808723c */ /* 0x000ff00000001878 */
[C---:B-1----:R-:W-:Y:S08]  /*2950*/  HMMA.16816.F32 R96, R12.reuse, R38, R88 ;  /* 0x000000260c60723c */ /* 0x042ff00000001858 */
[C---:B------:R-:W-:Y:S01]  /*2960*/  HMMA.16816.F32 R104, R12.reuse, R36, R116 ;  /* 0x000000240c68723c */ /* 0x040fe20000001874 */
[----:B------:R-:W-:Y:S07]  /*2970*/  LDSM.16.M88.4 R36, [R220+0x5900] ;  /* 0x00590000dc24783b */ /* 0x000fee0000000200 */
[C---:B------:R-:W-:Y:S08]  /*2980*/  HMMA.16816.F32 R88, R12.reuse, R32, R128 ;  /* 0x000000200c58723c */ /* 0x040ff00000001880 */
[C---:B------:R-:W-:Y:S08]  /*2990*/  HMMA.16816.F32 R84, R12.reuse, R34, R84 ;  /* 0x000000220c54723c */ /* 0x040ff00000001854 */
[C---:B------:R-:W-:Y:S08]  /*29a0*/  HMMA.16816.F32 R32, R12.reuse, R28, R132 ;  /* 0x0000001c0c20723c */ /* 0x040ff00000001884 */
[C---:B------:R-:W-:Y:S08]  /*29b0*/  HMMA.16816.F32 R80, R12.reuse, R30, R80 ;  /* 0x0000001e0c50723c */ /* 0x040ff00000001850 */
[C---:B------:R-:W-:Y:S08]  /*29c0*/  HMMA.16816.F32 R28, R12.reuse, R24, R140 ;  /* 0x000000180c1c723c */ /* 0x040ff0000000188c */
[----:B------:R-:W-:Y:S01]  /*29d0*/  HMMA.16816.F32 R76, R12, R26, R76 ;  /* 0x0000001a0c4c723c */ /* 0x000fe2000000184c */
[----:B------:R-:W-:Y:S04]  /*29e0*/  LDSM.16.M88.4 R12, [R224+0xa100] ;  /* 0x00a10000e00c783b */ /* 0x000fe80000000200 */
[----:B------:R-:W-:Y:S03]  /*29f0*/  LDSM.16.M88.4 R24, [R225+0x2800] ;  /* 0x00280000e118783b */ /* 0x000fe60000000200 */
[C---:B----4-:R-:W-:Y:S01]  /*2a00*/  HMMA.16816.F32 R148, R4.reuse, R54, R44 ;  /* 0x000000360494723c */ /* 0x050fe2000000182c */
[----:B------:R-:W-:Y:S07]  /*2a10*/  LDSM.16.M88.4 R44, [R220+0x5100] ;  /* 0x00510000dc2c783b */ /* 0x000fee0000000200 */
[C---:B------:R-:W-:Y:S01]  /*2a20*/  HMMA.16816.F32 R140, R4.reuse, R50, R16 ;  /* 0x00000032048c723c */ /* 0x040fe20000001810 */
[----:B------:R-:W1:Y:S07]  /*2a30*/  LDSM.16.M88.4 R16, [R223+0xb100] ;  /* 0x00b10000df10783b */ /* 0x000e6e0000000200 */
[C---:B-----5:R-:W-:Y:S01]  /*2a40*/  HMMA.16816.F32 R132, R4.reuse, R66, R8 ;  /* 0x000000420484723c */ /* 0x060fe20000001808 */
[----:B------:R-:W2:Y:S07]  /*2a50*/  LDSM.16.M88.4 R8, [R223+0xa100] ;  /* 0x00a10000df08783b */ /* 0x000eae0000000200 */
[C---:B------:R-:W-:Y:S01]  /*2a60*/  HMMA.16816.F32 R152, R4.reuse, R52, R60 ;  /* 0x000000340498723c */ /* 0x040fe2000000183c */
[----:B------:R-:W-:Y:S07]  /*2a70*/  LDSM.16.M88.4 R60, [R220+0x5d00] ;  /* 0x005d0000dc3c783b */ /* 0x000fee0000000200 */
[C---:B------:R-:W-:Y:S01]  /*2a80*/  HMMA.16816.F32 R144, R4.reuse, R48, R40 ;  /* 0x000000300490723c */ /* 0x040fe20000001828 */
[----:B------:R-:W3:Y:S07]  /*2a90*/  LDSM.16.M88.4 R40, [R220+0x5500] ;  /* 0x00550000dc28783b */ /* 0x000eee0000000200 */
[C---:B------:R-:W-:Y:S08]  /*2aa0*/  HMMA.16816.F32 R160, R4.reuse, R56, R72 ;  /* 0x0000003804a0723c */ /* 0x040ff00000001848 */
[----:B------:R-:W-:Y:S08]  /*2ab0*/  HMMA.16816.F32 R156, R4, R58, R68 ;  /* 0x0000003a049c723c */ /* 0x000ff00000001844 */
[C---:B------:R-:W-:Y:S08]  /*2ac0*/  HMMA.16816.F32 R128, R20.reuse, R56, R104 ;  /* 0x000000381480723c */ /* 0x040ff00000001868 */
[----:B------:R-:W-:Y:S08]  /*2ad0*/  HMMA.16816.F32 R124, R20, R58, R96 ;  /* 0x0000003a147c723c */ /* 0x000ff00000001860 */
[----:B------:R-:W-:Y:S01]  /*2ae0*/  HMMA.16816.F32 R136, R4, R64, R92 ;  /* 0x000000400488723c */ /* 0x000fe2000000185c */
[----:B------:R-:W-:Y:S07]  /*2af0*/  LDSM.16.M88.4 R4, [R224+0xb100] ;  /* 0x00b10000e004783b */ /* 0x000fee0000000200 */
[C---:B------:R-:W-:Y:S08]  /*2b00*/  HMMA.16816.F32 R120, R20.reuse, R52, R88 ;  /* 0x000000341478723c */ /* 0x040ff00000001858 */
[C---:B------:R-:W-:Y:S01]  /*2b10*/  HMMA.16816.F32 R112, R20.reuse, R48, R32 ;  /* 0x000000301470723c */ /* 0x040fe20000001820 */
[----:B------:R-:W4:Y:S07]  /*2b20*/  LDSM.16.M88.4 R32, [R225+0x2000] ;  /* 0x00200000e120783b */ /* 0x000f2e0000000200 */
[C---:B------:R-:W-:Y:S08]  /*2b30*/  HMMA.16816.F32 R116, R20.reuse, R54, R84 ;  /* 0x000000361474723c */ /* 0x040ff00000001854 */
[C---:B------:R-:W-:Y:S01]  /*2b40*/  HMMA.16816.F32 R108, R20.reuse, R50, R80 ;  /* 0x00000032146c723c */ /* 0x040fe20000001850 */
[----:B------:R-:W-:Y:S07]  /*2b50*/  LDSM.16.M88.4 R48, [R225+0x2c00] ;  /* 0x002c0000e130783b */ /* 0x000fee0000000200 */
[----:B------:R-:W-:Y:S01]  /*2b60*/  HMMA.16816.F32 R72, R20, R64, R28 ;  /* 0x000000401448723c */ /* 0x000fe2000000181c */
[----:B------:R-:W5:Y:S01]  /*2b70*/  LDSM.16.M88.4 R28, [R225+0x2400] ;  /* 0x00240000e11c783b */ /* 0x000f620000000200 */
[----:B------:R-:W-:-:S06]  /*2b80*/  DEPBAR.LE SB0, 0x0 ;  /* 0x000080000000791a */ /* 0x000fcc0000000000 */
[----:B------:R-:W-:Y:S08]  /*2b90*/  HMMA.16816.F32 R68, R20, R66, R76 ;  /* 0x000000421444723c */ /* 0x000ff0000000184c */
[C---:B-1----:R-:W-:Y:S08]  /*2ba0*/  HMMA.16816.F32 R104, R16.reuse, R44, R160 ;  /* 0x0000002c1068723c */ /* 0x042ff000000018a0 */
[----:B------:R-:W-:Y:S08]  /*2bb0*/  HMMA.16816.F32 R96, R16, R46, R156 ;  /* 0x0000002e1060723c */ /* 0x000ff0000000189c */
[C---:B--2---:R-:W-:Y:S08]  /*2bc0*/  HMMA.16816.F32 R56, R8.reuse, R44, R128 ;  /* 0x0000002c0838723c */ /* 0x044ff00000001880 */
[----:B------:R-:W-:Y:S08]  /*2bd0*/  HMMA.16816.F32 R52, R8, R46, R124 ;  /* 0x0000002e0834723c */ /* 0x000ff0000000187c */
[C---:B---3--:R-:W-:Y:S08]  /*2be0*/  HMMA.16816.F32 R92, R16.reuse, R40, R152 ;  /* 0x00000028105c723c */ /* 0x048ff00000001898 */
[C---:B------:R-:W-:Y:S08]  /*2bf0*/  HMMA.16816.F32 R88, R16.reuse, R42, R148 ;  /* 0x0000002a1058723c */ /* 0x040ff00000001894 */
        /* <DEDUP_REMOVED lines=8> */
[C---:B------:R-:W-:Y:S08]  /*2c80*/  HMMA.16816.F32 R16, R8.reuse, R60, R72 ;  /* 0x0000003c0810723c */ /* 0x040ff00000001848 */
[----:B------:R-:W-:Y:S08]  /*2c90*/  HMMA.16816.F32 R8, R8, R62, R68 ;  /* 0x0000003e0808723c */ /* 0x000ff00000001844 */
[C---:B----4-:R-:W-:Y:S08]  /*2ca0*/  HMMA.16816.F32 R104, R4.reuse, R32, R104 ;  /* 0x000000200468723c */ /* 0x050ff00000001868 */
[----:B------:R-:W-:Y:S08]  /*2cb0*/  HMMA.16816.F32 R96, R4, R34, R96 ;  /* 0x000000220460723c */ /* 0x000ff00000001860 */
[C---:B------:R-:W-:Y:S08]  /*2cc0*/  HMMA.16816.F32 R56, R12.reuse, R32, R56 ;  /* 0x000000200c38723c */ /* 0x040ff00000001838 */
[----:B------:R-:W-:Y:S08]  /*2cd0*/  HMMA.16816.F32 R52, R12, R34, R52 ;  /* 0x000000220c34723c */ /* 0x000ff00000001834 */
[C---:B-----5:R-:W-:Y:S08]  /*2ce0*/  HMMA.16816.F32 R92, R4.reuse, R28, R92 ;  /* 0x0000001c045c723c */ /* 0x060ff0000000185c */
[----:B------:R-:W-:Y:S08]  /*2cf0*/  HMMA.16816.F32 R88, R4, R30, R88 ;  /* 0x0000001e0458723c */ /* 0x000ff00000001858 */
[C---:B------:R-:W-:Y:S08]  /*2d00*/  HMMA.16816.F32 R44, R12.reuse, R28, R44 ;  /* 0x0000001c0c2c723c */ /* 0x040ff0000000182c */
[C---:B------:R-:W-:Y:S08]  /*2d10*/  HMMA.16816.F32 R40, R12.reuse, R30, R40 ;  /* 0x0000001e0c28723c */ /* 0x040ff00000001828 */
[C---:B------:R-:W-:Y:S07]  /*2d20*/  HMMA.16816.F32 R32, R12.reuse, R50, R8 ;  /* 0x000000320c20723c */ /* 0x040fee0000001808 */
[----:B------:R-:W-:Y:S01]  /*2d30*/  SHF.R.S32.HI R9, RZ, 0x1f, R171 ;  /* 0x0000001fff097819 */ /* 0x000fe200000114ab */
[-C--:B------:R-:W-:Y:S04]  /*2d40*/  HMMA.16816.F32 R28, R12, R24.reuse, R20 ;  /* 0x000000180c1c723c */ /* 0x080fe80000001814 */
[----:B------:R1:W-:Y:S03]  /*2d50*/  STL [R1+0x5c], R9 ;  /* 0x00005c0901007387 */ /* 0x0003e60000100800 */
[----:B------:R-:W-:Y:S01]  /*2d60*/  SHF.R.S32.HI R22, RZ, 0x1f, R170 ;  /* 0x0000001fff167819 */ /* 0x000fe200000114aa */
[C---:B------:R-:W-:Y:S04]  /*2d70*/  HMMA.16816.F32 R84, R4.reuse, R24, R84 ;  /* 0x000000180454723c */ /* 0x040fe80000001854 */
[----:B------:R1:W-:Y:S04]  /*2d80*/  STL [R1+0x60], R22 ;  /* 0x0000601601007387 */ /* 0x0003e80000100800 */
[-C--:B------:R-:W-:Y:S08]  /*2d90*/  HMMA.16816.F32 R80, R4, R26.reuse, R80 ;  /* 0x0000001a0450723c */ /* 0x080ff00000001850 */
[----:B------:R-:W-:Y:S08]  /*2da0*/  HMMA.16816.F32 R36, R12, R26, R36 ;  /* 0x0000001a0c24723c */ /* 0x000ff00000001824 */
[C---:B------:R-:W-:Y:S08]  /*2db0*/  HMMA.16816.F32 R76, R4.reuse, R48, R76 ;  /* 0x00000030044c723c */ /* 0x040ff0000000184c */
[----:B------:R-:W-:Y:S08]  /*2dc0*/  HMMA.16816.F32 R64, R4, R50, R64 ;  /* 0x000000320440723c */ /* 0x000ff00000001840 */
[----:B------:R-:W-:Y:S01]  /*2dd0*/  HMMA.16816.F32 R24, R12, R48, R16 ;  /* 0x000000300c18723c */ /* 0x000fe20000001810 */
[----:B------:R-:W-:Y:S06]  /*2de0*/  BAR.SYNC.DEFER_BLOCKING 0x0 ;  /* 0x0000000000007b1d */ /* 0x000fec0000010000 */
[----:B------:R-:W-:Y:S09]  /*2df0*/  @!P0 BRA `(.L_x_713) ;  /* 0x0000042000008947 */ /* 0x000ff20003800000 */
[----:B-1----:R-:W-:Y:S01]  /*2e00*/  ULEA UR5, UR6, UR11, 0x6 ;  /* 0x0000000b06057291 */ /* 0x002fe2000f8e303f */
[----:B------:R-:W-:-:S05]  /*2e10*/  IMAD.MOV.U32 R237, RZ, RZ, RZ ;  /* 0x000000ffffed7224 */ /* 0x000fca00078e00ff */
[----:B------:R-:W-:-:S05]  /*2e20*/  IMAD.U32 R3, RZ, RZ, UR5 ;  /* 0x00000005ff037e24 */ /* 0x000fca000f8e00ff */
[----:B------:R-:W-:-:S05]  /*2e30*/  IADD3 R4, R3, -0x80, R173 ;  /* 0xffffff8003047810 */ /* 0x000fca0007ffe0ad */
        /* <DEDUP_REMOVED lines=9> */
[----:B------:R-:W-:Y:S01]  /*2ed0*/  SEL R20, RZ, 0x10, P6 ;  /* 0x00000010ff147807 */ /* 0x000fe20003000000 */
[C---:B------:R-:W-:Y:S01]  /*2ee0*/  IMAD.SHL.U32 R21, R100.reuse, 0x2, RZ ;  /* 0x0000000264157824 */ /* 0x040fe200078e00ff */
[----:B------:R-:W-:Y:S01]  /*2ef0*/  SEL R19, RZ, 0x10, P5 ;  /* 0x00000010ff137807 */ /* 0x000fe20002800000 */
[----:B------:R-:W-:Y:S01]  /*2f00*/  IMAD R245, R3, c[0x0][0x2b8], R4 ;  /* 0x0000ae0003f57a24 */ /* 0x000fe200078e0204 */
[----:B------:R-:W-:Y:S01]  /*2f10*/  SHF.L.U64.HI R11, R100, 0x1, R172 ;  /* 0x00000001640b7819 */ /* 0x000fe200000102ac */
[----:B------:R-:W-:Y:S01]  /*2f20*/  IMAD.SHL.U32 R18, R170, 0x2, RZ ;  /* 0x00000002aa127824 */ /* 0x000fe200078e00ff */
[----:B------:R-:W-:Y:S01]  /*2f30*/  IADD3 R10, -R19, 0x10, RZ ;  /* 0x00000010130a7810 */ /* 0x000fe20007ffe1ff */
[----:B------:R-:W-:Y:S01]  /*2f40*/  IMAD.WIDE.U32 R4, R245, c[0x0][0x1e0], RZ ;  /* 0x00007800f5047a25 */ /* 0x000fe200078e00ff */
[----:B------:R-:W-:-:S02]  /*2f50*/  SHF.R.S32.HI R3, RZ, 0x1f, R245 ;  /* 0x0000001fff037819 */ /* 0x000fc400000114f5 */
[----:B------:R-:W-:-:S03]  /*2f60*/  SHF.L.U64.HI R9, R171, 0x1, R9 ;  /* 0x00000001ab097819 */ /* 0x000fc60000010209 */
[----:B------:R-:W-:-:S04]  /*2f70*/  IMAD R3, R3, c[0x0][0x1e0], RZ ;  /* 0x0000780003037a24 */ /* 0x000fc800078e02ff */
[----:B------:R-:W-:-:S04]  /*2f80*/  IMAD R3, R245, c[0x0][0x1e4], R3 ;  /* 0x00007900f5037a24 */ /* 0x000fc800078e0203 */
[----:B------:R-:W-:Y:S01]  /*2f90*/  IMAD.IADD R5, R5, 0x1, R3 ;  /* 0x0000000105057824 */ /* 0x000fe200078e0203 */
[----:B-1----:R-:W-:-:S04]  /*2fa0*/  IADD3 R7, -R20, 0x10, RZ ;  /* 0x0000001014077810 */ /* 0x002fc80007ffe1ff */
[----:B------:R-:W-:Y:S01]  /*2fb0*/  LOP3.LUT R8, R7, 0xf, RZ, 0xc0, !PT ;  /* 0x0000000f07087812 */ /* 0x000fe200078ec0ff */
[----:B------:R-:W-:Y:S01]  /*2fc0*/  IMAD.SHL.U32 R7, R171, 0x2, RZ ;  /* 0x00000002ab077824 */ /* 0x000fe200078e00ff */
[----:B--2---:R-:W-:Y:S01]  /*2fd0*/  SHF.R.S32.HI R3, RZ, 0x1f, R237 ;  /* 0x0000001fff037819 */ /* 0x004fe200000114ed */
[----:B------:R-:W-:-:S04]  /*2fe0*/  IMAD.WIDE.U32 R4, R237, c[0x0][0x1f0], R4 ;  /* 0x00007c00ed047a25 */ /* 0x000fc800078e0004 */
[----:B------:R-:W-:-:S04]  /*2ff0*/  IMAD R3, R3, c[0x0][0x1f0], RZ ;  /* 0x00007c0003037a24 */ /* 0x000fc800078e02ff */
[----:B------:R-:W-:Y:S01]  /*3000*/  IMAD R6, R237, c[0x0][0x1f4], R3 ;  /* 0x00007d00ed067a24 */ /* 0x000fe200078e0203 */
[----:B------:R-:W-:-:S04]  /*3010*/  IADD3 R3, P0, R4, UR20, RZ ;  /* 0x0000001404037c10 */ /* 0x000fc8000ff1e0ff */
[----:B------:R-:W-:Y:S02]  /*3020*/  IADD3.X R6, R5, UR8, R6, P0, !PT ;  /* 0x0000000805067c10 */ /* 0x000fe400087fe406 */
[----:B------:R-:W-:-:S04]  /*3030*/  LEA R5, P0, R3, c[0x0][0x1c8], 0x1 ;  /* 0x0000720003057a11 */ /* 0x000fc800078008ff */
[----:B------:R-:W-:Y:S02]  /*3040*/  LEA.HI.X R6, R3, c[0x0][0x1cc], R6, 0x1, P0 ;  /* 0x0000730003067a11 */ /* 0x000fe400000f0c06 */
[----:B------:R-:W1:Y:S04]  /*3050*/  SHFL.IDX PT, R3, R5, 0x1, 0x1c1f ;  /* 0x003c1f0005037f89 */ /* 0x000e6800000e0000 */
[----:B------:R-:W2:Y:S04]  /*3060*/  SHFL.IDX PT, R4, R6, 0x1, 0x1c1f ;  /* 0x003c1f0006047f89 */ /* 0x000ea800000e0000 */
[----:B------:R-:W3:Y:S04]  /*3070*/  SHFL.IDX PT, R5, R5, RZ, 0x1c1f ;  /* 0x001c1fff05057589 */ /* 0x000ee800000e0000 */
[----:B------:R-:W4:Y:S01]  /*3080*/  SHFL.IDX PT, R6, R6, RZ, 0x1c1f ;  /* 0x001c1fff06067589 */ /* 0x000f2200000e0000 */
[----:B-1----:R-:W-:-:S02]  /*3090*/  IADD3 R16, P1, P0, R8, R3, R21 ;  /* 0x0000000308107210 */ /* 0x002fc4000783e015 */
[----:B------:R-:W-:Y:S02]  /*30a0*/  LOP3.LUT R8, R10, 0xf, RZ, 0xc0, !PT ;  /* 0x0000000f0a087812 */ /* 0x000fe400078ec0ff */
[----:B------:R-:W-:Y:S02]  /*30b0*/  IADD3 R10, -R168, 0x10, RZ ;  /* 0x00000010a80a7810 */ /* 0x000fe40007ffe1ff */
[-C--:B--2---:R-:W-:Y:S02]  /*30c0*/  IADD3.X R17, RZ, R4.reuse, R11, P1, P0 ;  /* 0x00000004ff117210 */ /* 0x084fe40000fe040b */
[----:B------:R-:W-:Y:S02]  /*30d0*/  IADD3 R14, P1, P0, R8, R3, R7 ;  /* 0x00000003080e7210 */ /* 0x000fe4000783e007 */
[----:B------:R-:W-:Y:S02]  /*30e0*/  LOP3.LUT R8, R10, 0xf, RZ, 0xc0, !PT ;  /* 0x0000000f0a087812 */ /* 0x000fe400078ec0ff */
[----:B------:R-:W-:-:S02]  /*30f0*/  IADD3.X R15, RZ, R4, R9, P1, P0 ;  /* 0x00000004ff0f7210 */ /* 0x000fc40000fe0409 */
[----:B------:R-:W-:Y:S02]  /*3100*/  IADD3 R12, P1, P0, R8, R3, R18 ;  /* 0x00000003080c7210 */ /* 0x000fe4000783e012 */
[----:B------:R-:W-:-:S04]  /*3110*/  SHF.L.U64.HI R3, R170, 0x1, R22 ;  /* 0x00000001aa037819 */ /* 0x000fc80000010216 */
[----:B------:R-:W-:Y:S02]  /*3120*/  IADD3.X R13, RZ, R4, R3, P1, P0 ;  /* 0x00000004ff0d7210 */ /* 0x000fe40000fe0403 */
[C---:B---3--:R-:W-:Y:S02]  /*3130*/  IADD3 R10, P1, R5.reuse, R21, RZ ;  /* 0x00000015050a7210 */ /* 0x048fe40007f3e0ff */
[----:B------:R-:W-:-:S03]  /*3140*/  IADD3 R8, P0, R5, R7, RZ ;  /* 0x0000000705087210 */ /* 0x000fc60007f1e0ff */
[----:B----4-:R-:W-:Y:S01]  /*3150*/  IMAD.X R11, R6, 0x1, R11, P1 ;  /* 0x00000001060b7824 */ /* 0x010fe200008e060b */
[----:B------:R-:W-:Y:S01]  /*3160*/  ISETP.NE.U32.AND P1, PT, R20, RZ, PT ;  /* 0x000000ff1400720c */ /* 0x000fe20003f25070 */
[C---:B------:R-:W-:Y:S01]  /*3170*/  IMAD.X R9, R6.reuse, 0x1, R9, P0 ;  /* 0x0000000106097824 */ /* 0x040fe200000e0609 */
[----:B------:R-:W-:Y:S02]  /*3180*/  IADD3 R4, P0, R5, R18, RZ ;  /* 0x0000001205047210 */ /* 0x000fe40007f1e0ff */
[----:B------:R1:W-:Y:S03]  /*3190*/  LDGSTS.E.BYPASS.LTC128B.128 [R167+0x3100], [R10.64], !P6 ;  /* 0x031000000aa77fae */ /* 0x0003e6000f101d4e */
[----:B------:R-:W-:Y:S01]  /*31a0*/  IMAD.X R5, R6, 0x1, R3, P0 ;  /* 0x0000000106057824 */ /* 0x000fe200000e0603 */
[----:B------:R1:W-:Y:S01]  /*31b0*/  LDGSTS.E.BYPASS.LTC128B.128 [R167+0x4100], [R8.64], !P5 ;  /* 0x0410000008a77fae */ /* 0x0003e2000e901d4e */
[----:B------:R-:W-:-:S03]  /*31c0*/  ISETP.NE.U32.AND P0, PT, R19, RZ, PT ;  /* 0x000000ff1300720c */ /* 0x000fc60003f05070 */
[----:B------:R1:W-:Y:S04]  /*31d0*/  LDGSTS.E.BYPASS.LTC128B.128 [R167+0x5100], [R4.64], !P4 ;  /* 0x0510000004a77fae */ /* 0x0003e8000e101d4e */
[----:B------:R1:W-:Y:S01]  /*31e0*/  LDGSTS.E.BYPASS.LTC128B.128.ZFILL [R167+0x3900], [R16.64], P1 ;  /* 0x0390000010a77fae */ /* 0x0003e20008941d4e */
[----:B------:R-:W-:-:S05]  /*31f0*/  ISETP.NE.U32.AND P1, PT, R168, RZ, PT ;  /* 0x000000ffa800720c */ /* 0x000fca0003f25070 */
[----:B------:R1:W-:Y:S08]  /*3200*/  LDGSTS.E.BYPASS.LTC128B.128.ZFILL [R167+0x4900], [R14.64], P0 ;  /* 0x049000000ea77fae */ /* 0x0003f00008141d4e */
[----:B------:R1:W-:Y:S02]  /*3210*/  LDGSTS.E.BYPASS.LTC128B.128.ZFILL [R167+0x5900], [R12.64], P1 ;  /* 0x059000000ca77fae */ /* 0x0003e40008941d4e */
.L_x_713:
[----:B-1----:R-:W-:Y:S01]  /*3220*/  FMUL.FTZ R3, R33, c[0x0][0x320] ;  /* 0x0000c80021037a20 */ /* 0x002fe20000410000 */
[----:B------:R-:W-:Y:S01]  /*3230*/  LOP3.LUT R4, R166, 0xffffffe0, RZ, 0xc0, !PT ;  /* 0xffffffe0a6047812 */ /* 0x000fe200078ec0ff */
[----:B------:R-:W-:Y:S01]  /*3240*/  UMOV UR5, 0xffffffc0 ;  /* 0xffffffc000057882 */ /* 0x000fe20000000000 */
[----:B------:R-:W-:Y:S01]  /*3250*/  SHF.R.S32.HI R5, RZ, 0x1f, R165 ;  /* 0x0000001fff057819 */ /* 0x000fe200000114a5 */
[----:B------:R1:W-:Y:S01]  /*3260*/  MUFU.TANH R242, R3 ;  /* 0x0000000300f27308 */ /* 0x0003e20000002400 */
[----:B------:R-:W-:Y:S01]  /*3270*/  PLOP3.LUT P1, PT, PT, PT, UP1, 0x80, 0x0 ;  /* 0x000000000000781c */ /* 0x000fe20003f2f018 */
[----:B------:R-:W-:Y:S01]  /*3280*/  UIMAD UR5, UR6, UR5, 0x41 ;  /* 0x00000041060574a4 */ /* 0x000fe2000f8e0205 */
[----:B------:R-:W-:Y:S01]  /*3290*/  LEA.HI R5, R5, R165, RZ, 0x2 ;  /* 0x000000a505057211 */ /* 0x000fe200078f10ff */
[----:B------:R-:W-:Y:S01]  /*32a0*/  FMUL.FTZ R19, R26, c[0x0][0x320] ;  /* 0x0000c8001a137a20 */ /* 0x000fe20000410000 */
[----:B------:R-:W-:Y:S01]  /*32b0*/  PLOP3.LUT P0, PT, PT, PT, UP1, 0x80, 0x0 ;  /* 0x000000000000781c */ /* 0x000fe20003f0f018 */
[----:B------:R-:W-:Y:S01]  /*32c0*/  FMUL.FTZ R10, R83, c[0x0][0x320] ;  /* 0x0000c800530a7a20 */ /* 0x000fe20000410000 */
[----:B------:R-:W-:Y:S01]  /*32d0*/  LOP3.LUT R5, R5, 0xffffffc, RZ, 0xc0, !PT ;  /* 0x0ffffffc05057812 */ /* 0x000fe200078ec0ff */
[----:B------:R-:W-:Y:S01]  /*32e0*/  FMUL.FTZ R16, R39, c[0x0][0x320] ;  /* 0x0000c80027107a20 */ /* 0x000fe20000410000 */
[----:B------:R-:W-:Y:S01]  /*32f0*/  UIADD3 UR6, UR6, -0x2, URZ ;  /* 0xfffffffe06067890 */ /* 0x000fe2000fffe03f */
[----:B------:R-:W-:Y:S01]  /*3300*/  FMUL.FTZ R21, R27, c[0x0][0x320] ;  /* 0x0000c8001b157a20 */ /* 0x000fe20000410000 */
[----:B------:R-:W-:Y:S01]  /*3310*/  MUFU.TANH R19, R19 ;  /* 0x0000001300137308 */ /* 0x000fe20000002400 */
[----:B------:R-:W-:Y:S01]  /*3320*/  IMAD.IADD R8, R165, 0x1, -R5 ;  /* 0x00000001a5087824 */ /* 0x000fe200078e0a05 */
[----:B------:R-:W0:Y:S01]  /*3330*/  LDGDEPBAR ;  /* 0x00000000000079af */ /* 0x000e220000000000 */
[----:B------:R-:W-:-:S02]  /*3340*/  FMUL.FTZ R5, R82, c[0x0][0x320] ;  /* 0x0000c80052057a20 */ /* 0x000fc40000410000 */
[----:B-1----:R-:W-:Y:S02]  /*3350*/  FMUL.FTZ R3, R56, c[0x0][0x320] ;  /* 0x0000c80038037a20 */ /* 0x002fe40000410000 */
[----:B------:R-:W-:Y:S01]  /*3360*/  IMAD.SHL.U32 R221, R0, 0x2, RZ ;  /* 0x0000000200dd7824 */ /* 0x000fe200078e00ff */
[----:B------:R-:W-:Y:S03]  /*3370*/  MUFU.TANH R21, R21 ;  /* 0x0000001500157308 */ /* 0x000fe60000002400 */
[----:B------:R-:W-:-:S05]  /*3380*/  IMAD R222, R2, 0x2, R221 ;  /* 0x0000000202de7824 */ /* 0x000fca00078e02dd */
[----:B------:R1:W2:Y:S02]  /*3390*/  MUFU.TANH R33, R3 ;  /* 0x0000000300217308 */ /* 0x0002a40000002400 */
[----:B-1----:R-:W-:-:S06]  /*33a0*/  FMUL.FTZ R3, R57, c[0x0][0x320] ;  /* 0x0000c80039037a20 */ /* 0x002fcc0000410000 */
[----:B------:R1:W3:Y:S02]  /*33b0*/  MUFU.TANH R18, R3 ;  /* 0x0000000300127308 */ /* 0x0002e40000002400 */
[----:B-1----:R-:W-:-:S06]  /*33c0*/  FMUL.FTZ R3, R52, c[0x0][0x320] ;  /* 0x0000c80034037a20 */ /* 0x002fcc0000410000 */
[----:B------:R1:W4:Y:S02]  /*33d0*/  MUFU.TANH R12, R3 ;  /* 0x00000003000c7308 */ /* 0x0003240000002400 */
[----:B-1----:R-:W-:-:S06]  /*33e0*/  FMUL.FTZ R3, R53, c[0x0][0x320] ;  /* 0x0000c80035037a20 */ /* 0x002fcc0000410000 */
[----:B------:R1:W-:Y:S02]  /*33f0*/  MUFU.TANH R69, R3 ;  /* 0x0000000300457308 */ /* 0x0003e40000002400 */
[----:B-1----:R-:W-:-:S06]  /*3400*/  FMUL.FTZ R3, R44, c[0x0][0x320] ;  /* 0x0000c8002c037a20 */ /* 0x002fcc0000410000 */
[----:B------:R1:W-:Y:S02]  /*3410*/  MUFU.TANH R72, R3 ;  /* 0x0000000300487308 */ /* 0x0003e40000002400 */
[----:B-1----:R-:W-:-:S06]  /*3420*/  FMUL.FTZ R3, R45, c[0x0][0x320] ;  /* 0x0000c8002d037a20 */ /* 0x002fcc0000410000 */
[----:B------:R1:W-:Y:S02]  /*3430*/  MUFU.TANH R68, R3 ;  /* 0x0000000300447308 */ /* 0x0003e40000002400 */
[----:B-1----:R-:W-:-:S06]  /*3440*/  FMUL.FTZ R3, R40, c[0x0][0x320] ;  /* 0x0000c80028037a20 */ /* 0x002fcc0000410000 */
[----:B------:R-:W-:Y:S08]  /*3450*/  MUFU.TANH R40, R5 ;  /* 0x0000000500287308 */ /* 0x000ff00000002400 */
[----:B------:R1:W-:Y:S02]  /*3460*/  MUFU.TANH R71, R3 ;  /* 0x0000000300477308 */ /* 0x0003e40000002400 */
[----:B-1----:R-:W-:-:S06]  /*3470*/  FMUL.FTZ R3, R41, c[0x0][0x320] ;  /* 0x0000c80029037a20 */ /* 0x002fcc0000410000 */
        /* <DEDUP_REMOVED lines=8> */
[----:B------:R1:W-:Y:S08]  /*3500*/  MUFU.TANH R37, R10 ;  /* 0x0000000a00257308 */ /* 0x0003f00000002400 */
[----:B------:R5:W-:Y:S01]  /*3510*/  MUFU.TANH R172, R3 ;  /* 0x0000000300ac7308 */ /* 0x000be20000002400 */
[----:B-1----:R-:W-:-:S07]  /*3520*/  FMUL.FTZ R10, R89, c[0x0][0x320] ;  /* 0x0000c800590a7a20 */ /* 0x002fce0000410000 */
[----:B------:R-:W-:Y:S01]  /*3530*/  MUFU.TANH R10, R10 ;  /* 0x0000000a000a7308 */ /* 0x000fe20000002400 */
[----:B-----5:R-:W-:-:S07]  /*3540*/  FMUL.FTZ R3, R24, c[0x0][0x320] ;  /* 0x0000c80018037a20 */ /* 0x020fce0000410000 */
        /* <DEDUP_REMOVED lines=8> */
[----:B------:R1:W5:Y:S02]  /*35d0*/  MUFU.TANH R15, R3 ;  /* 0x00000003000f7308 */ /* 0x0003640000002400 */
[----:B-1----:R-:W-:-:S06]  /*35e0*/  FMUL.FTZ R3, R105, c[0x0][0x320] ;  /* 0x0000c80069037a20 */ /* 0x002fcc0000410000 */
[----:B------:R1:W1:Y:S02]  /*35f0*/  MUFU.TANH R17, R3 ;  /* 0x0000000300117308 */ /* 0x0002640000002400 */
        /* <DEDUP_REMOVED lines=50> */
[----:B-1----:R-:W-:Y:S02]  /*3920*/  IMAD.IADD R3, R169, 0x1, -R4 ;  /* 0x00000001a9037824 */ /* 0x002fe400078e0a04 */
[----:B------:R-:W-:-:S03]  /*3930*/  FMUL.FTZ R4, R81, c[0x0][0x320] ;  /* 0x0000c80051047a20 */ /* 0x000fc60000410000 */
[----:B------:R-:W-:Y:S01]  /*3940*/  SHF.R.S32.HI R6, RZ, 0x1f, R3 ;  /* 0x0000001fff067819 */ /* 0x000fe20000011403 */
[----:B------:R1:W-:Y:S03]  /*3950*/  MUFU.TANH R28, R4 ;  /* 0x00000004001c7308 */ /* 0x0003e60000002400 */
[----:B------:R-:W-:-:S04]  /*3960*/  LEA.HI R6, R6, R3, RZ, 0x2 ;  /* 0x0000000306067211 */ /* 0x000fc800078f10ff */
[----:B------:R-:W-:-:S05]  /*3970*/  LEA.HI.SX32 R7, R6, UR10, 0x1e ;  /* 0x0000000a06077c11 */ /* 0x000fca000f8ff2ff */
[----:B------:R-:W-:Y:S01]  /*3980*/  IMAD R7, R8, 0x10, R7 ;  /* 0x0000001008077824 */ /* 0x000fe200078e0207 */
[----:B-1----:R-:W-:-:S04]  /*3990*/  LEA.HI R4, R101, R101, RZ, 0x1 ;  /* 0x0000006565047211 */ /* 0x002fc800078f08ff */
[C---:B------:R-:W-:Y:S01]  /*39a0*/  LOP3.LUT R5, R4.reuse, 0x1ffffffe, RZ, 0xc0, !PT ;  /* 0x1ffffffe04057812 */ /* 0x040fe200078ec0ff */
[----:B------:R-:W-:-:S04]  /*39b0*/  IMAD.SHL.U32 R9, R4, 0x20, RZ ;  /* 0x0000002004097824 */ /* 0x000fc800078e00ff */
[----:B------:R-:W-:Y:S01]  /*39c0*/  IMAD.IADD R8, R101, 0x1, -R5 ;  /* 0x0000000165087824 */ /* 0x000fe200078e0a05 */
[----:B------:R-:W-:-:S05]  /*39d0*/  LOP3.LUT R4, R9, 0xffffffc0, RZ, 0xc0, !PT ;  /* 0xffffffc009047812 */ /* 0x000fca00078ec0ff */
[----:B------:R-:W-:Y:S02]  /*39e0*/  IMAD.IADD R5, R4, 0x1, R7 ;  /* 0x0000000104057824 */ /* 0x000fe400078e0207 */
[----:B------:R-:W-:Y:S02]  /*39f0*/  FMUL.FTZ R4, R96, c[0x0][0x320] ;  /* 0x0000c80060047a20 */ /* 0x000fe40000410000 */
[----:B------:R-:W-:Y:S02]  /*3a00*/  IMAD R11, R8, 0x8, R5 ;  /* 0x00000008080b7824 */ /* 0x000fe400078e0205 */
[----:B------:R1:W1:Y:S02]  /*3a10*/  MUFU.TANH R14, R4 ;  /* 0x00000004000e7308 */ /* 0x0002640000002400 */
[----:B------:R-:W-:Y:S01]  /*3a20*/  @P1 IMAD.HI.U32 R7, R11, c[0x0][0x2c8], RZ ;  /* 0x0000b2000b071a27 */ /* 0x000fe200078e00ff */
[----:B------:R-:W-:Y:S03]  /*3a30*/  STL [R1+0x3c], R11 ;  /* 0x00003c0b01007387 */ /* 0x000fe60000100800 */
[----:B------:R-:W-:Y:S01]  /*3a40*/  IMAD.MOV.U32 R5, RZ, RZ, R11 ;  /* 0x000000ffff057224 */ /* 0x000fe200078e000b */
[----:B------:R-:W-:Y:S01]  /*3a50*/  @P0 SHF.R.U32.HI R5, RZ, c[0x0][0x2cc], R7 ;  /* 0x0000b300ff050a19 */ /* 0x000fe20000011607 */
[----:B------:R-:W-:-:S04]  /*3a60*/  FMUL.FTZ R7, R77, c[0x0][0x320] ;  /* 0x0000c8004d077a20 */ /* 0x000fc80000410000 */
[----:B------:R-:W2:Y:S01]  /*3a70*/  SHFL.IDX PT, R8, R5, RZ, 0x1c1f ;  /* 0x001c1fff05087589 */ /* 0x000ea200000e0000 */
[----:B------:R-:W-:Y:S01]  /*3a80*/  MUFU.TANH R23, R7 ;  /* 0x0000000700177308 */ /* 0x000fe20000002400 */
[----:B-1----:R-:W-:Y:S02]  /*3a90*/  FMUL.FTZ R4, R97, c[0x0][0x320] ;  /* 0x0000c80061047a20 */ /* 0x002fe40000410000 */
[----:B------:R-:W1:Y:S05]  /*3aa0*/  SHFL.IDX PT, R11, R5, 0x2, 0x1c1f ;  /* 0x005c1f00050b7f89 */ /* 0x000e6a00000e0000 */
[----:B------:R2:W1:Y:S02]  /*3ab0*/  MUFU.TANH R13, R4 ;  /* 0x00000004000d7308 */ /* 0x0004640000002400 */
[----:B--2---:R-:W-:-:S06]  /*3ac0*/  FMUL.FTZ R4, R76, c[0x0][0x320] ;  /* 0x0000c8004c047a20 */ /* 0x004fcc0000410000 */
[----:B------:R2:W1:Y:S02]  /*3ad0*/  MUFU.TANH R25, R4 ;  /* 0x0000000400197308 */ /* 0x0004640000002400 */
[----:B--2---:R-:W-:Y:S01]  /*3ae0*/  LOP3.LUT R4, R6, 0x7ffffffc, RZ, 0xc0, !PT ;  /* 0x7ffffffc06047812 */ /* 0x004fe200078ec0ff */
[----:B------:R-:W-:-:S04]  /*3af0*/  IMAD.U32 R6, RZ, RZ, UR5 ;  /* 0x00000005ff067e24 */ /* 0x000fc8000f8e00ff */
[----:B------:R-:W-:Y:S02]  /*3b00*/  IMAD.IADD R4, R3, 0x1, -R4 ;  /* 0x0000000103047824 */ /* 0x000fe400078e0a04 */
[----:B------:R-:W-:Y:S02]  /*3b10*/  FMUL.FTZ R3, R78, c[0x0][0x320] ;  /* 0x0000c8004e037a20 */ /* 0x000fe40000410000 */
[----:B------:R-:W-:Y:S02]  /*3b20*/  IMAD.SHL.U32 R9, R4, 0x2, RZ ;  /* 0x0000000204097824 */ /* 0x000fe400078e00ff */
[----:B------:R2:W-:Y:S01]  /*3b30*/  MUFU.TANH R36, R3 ;  /* 0x0000000300247308 */ /* 0x0005e20000002400 */
[----:B------:R-:W-:Y:S02]  /*3b40*/  FMUL.FTZ R4, R79, c[0x0][0x320] ;  /* 0x0000c8004f047a20 */ /* 0x000fe40000410000 */
[----:B------:R-:W-:Y:S01]  /*3b50*/  IADD3 R7, -R9, UR4, RZ ;  /* 0x0000000409077c10 */ /* 0x000fe2000fffe1ff */
[----:B------:R1:W-:Y:S01]  /*3b60*/  STL [R1+0x40], R9 ;  /* 0x0000400901007387 */ /* 0x0003e20000100800 */
[----:B------:R-:W-:-:S02]  /*3b70*/  ULDC.64 UR4, c[0x0][0x2c8] ;  /* 0x0000b20000047ab9 */ /* 0x000fc40000000a00 */
[----:B------:R-:W-:Y:S01]  /*3b80*/  UIMAD.WIDE.U32 UR24, UR10, UR4, URZ ;  /* 0x000000040a1872a5 */ /* 0x000fe2000f8e003f */
[----:B------:R1:W-:Y:S03]  /*3b90*/  MUFU.TANH R26, R4 ;  /* 0x00000004001a7308 */ /* 0x0003e60000002400 */
[----:B------:R-:W-:-:S04]  /*3ba0*/  @UP1 USHF.R.U32.HI UR10, URZ, UR5, UR25 ;  /* 0x000000053f0a1299 */ /* 0x000fc80008011619 */
[----:B------:R-:W-:Y:S01]  /*3bb0*/  UIADD3 UR10, UR10, UR7, -UR12 ;  /* 0x000000070a0a7290 */ /* 0x000fe2000fffe80c */
[----:B--2---:R-:W-:-:S03]  /*3bc0*/  IADD3 R3, -R9, UR7, R6 ;  /* 0x0000000709037c10 */ /* 0x004fc6000fffe106 */
[----:B------:R-:W-:Y:S01]  /*3bd0*/  USHF.R.S32.HI UR4, URZ, 0x1f, UR10 ;  /* 0x0000001f3f047899 */ /* 0x000fe2000801140a */
[----:B------:R-:W-:-:S03]  /*3be0*/  IADD3 R6, R3, -UR12, RZ ;  /* 0x8000000c03067c10 */ /* 0x000fc6000fffe0ff */
[----:B------:R-:W-:Y:S02]  /*3bf0*/  ULEA.HI UR4, UR4, UR10, URZ, 0x6 ;  /* 0x0000000a04047291 */ /* 0x000fe4000f8f303f */
[----:B------:R-:W-:Y:S02]  /*3c00*/  IMAD.IADD R3, R6, 0x1, R8 ;  /* 0x0000000106037824 */ /* 0x000fe400078e0208 */
[----:B------:R-:W-:Y:S01]  /*3c10*/  FMUL.FTZ R8, R98, c[0x0][0x320] ;  /* 0x0000c80062087a20 */ /* 0x000fe20000410000 */
[----:B------:R-:W-:Y:S01]  /*3c20*/  USHF.R.S32.HI UR4, URZ, 0x6, UR4 ;  /* 0x000000063f047899 */ /* 0x000fe20008011404 */
[----:B-1----:R-:W-:Y:S01]  /*3c30*/  FMUL.FTZ R9, R64, c[0x0][0x320] ;  /* 0x0000c80040097a20 */ /* 0x002fe20000410000 */
[----:B------:R-:W-:Y:S01]  /*3c40*/  IMNMX R4, R7, R3, PT ;  /* 0x0000000307047217 */ /* 0x000fe20003800200 */
[----:B------:R-:W-:Y:S01]  /*3c50*/  IMAD.IADD R3, R6, 0x1, R11 ;  /* 0x0000000106037824 */ /* 0x000fe200078e020b */
[----:B------:R1:W-:Y:S01]  /*3c60*/  MUFU.TANH R24, R8 ;  /* 0x0000000800187308 */ /* 0x0003e20000002400 */
[----:B------:R-:W-:Y:S01]  /*3c70*/  FMUL.FTZ R11, R66, c[0x0][0x320] ;  /* 0x0000c800420b7a20 */ /* 0x000fe20000410000 */
[C---:B------:R-:W-:Y:S01]  /*3c80*/  ISETP.GT.AND P0, PT, R4.reuse, RZ, PT ;  /* 0x000000ff0400720c */ /* 0x040fe20003f04270 */
[----:B------:R-:W-:Y:S01]  /*3c90*/  UISETP.LT.AND UP0, UPT, URZ, UR4, UPT ;  /* 0x000000043f00728c */ /* 0x000fe2000bf01270 */
[----:B------:R-:W-:-:S02]  /*3ca0*/  ISETP.GT.AND P1, PT, R4, 0x1, PT ;  /* 0x000000010400780c */ /* 0x000fc40003f24270 */
[----:B------:R-:W-:Y:S01]  /*3cb0*/  FSEL R33, R33, -INF , P0 ;  /* 0xff80000021217808 */ /* 0x000fe20000000000 */
[----:B------:R-:W-:Y:S01]  /*3cc0*/  USEL UR4, URZ, UR4, !UP0 ;  /* 0x000000043f047287 */ /* 0x000fe2000c000000 */
[----:B------:R-:W-:Y:S02]  /*3cd0*/  ISETP.GT.AND P0, PT, R4, 0x8, PT ;  /* 0x000000080400780c */ /* 0x000fe40003f04270 */
[----:B------:R-:W-:Y:S02]  /*3ce0*/  IMNMX R3, R7, R3, PT ;  /* 0x0000000307037217 */ /* 0x000fe40003800200 */
[----:B---3--:R-:W-:Y:S02]  /*3cf0*/  FSEL R38, R18, -INF , P1 ;  /* 0xff80000012267808 */ /* 0x008fe40000800000 */
[----:B----4-:R-:W-:Y:S01]  /*3d00*/  FSEL R45, R12, -INF , P0 ;  /* 0xff8000000c2d7808 */ /* 0x010fe20000000000 */
[----:B------:R2:W3:Y:S01]  /*3d10*/  MUFU.TANH R18, R9 ;  /* 0x0000000900127308 */ /* 0x0004e20000002400 */
[----:B------:R-:W-:Y:S01]  /*3d20*/  ISETP.GT.AND P1, PT, R3, RZ, PT ;  /* 0x000000ff0300720c */ /* 0x000fe20003f24270 */
[----:B-1----:R-:W-:Y:S01]  /*3d30*/  FMUL.FTZ R8, R65, c[0x0][0x320] ;  /* 0x0000c80041087a20 */ /* 0x002fe20000410000 */
[----:B------:R-:W-:Y:S01]  /*3d40*/  ISETP.GT.AND P0, PT, R3, 0x1, PT ;  /* 0x000000010300780c */ /* 0x000fe20003f04270 */
[----:B------:R-:W-:Y:S01]  /*3d50*/  FMUL.FTZ R12, R67, c[0x0][0x320] ;  /* 0x0000c800430c7a20 */ /* 0x000fe20000410000 */
[----:B-----5:R-:W-:-:S02]  /*3d60*/  FSEL R15, R15, -INF , P1 ;  /* 0xff8000000f0f7808 */ /* 0x020fc40000800000 */
[----:B------:R-:W-:Y:S02]  /*3d70*/  FSEL R17, R17, -INF , P0 ;  /* 0xff80000011117808 */ /* 0x000fe40000000000 */
[C---:B------:R-:W-:Y:S01]  /*3d80*/  ISETP.GT.AND P1, PT, R3.reuse, 0x8, PT ;  /* 0x000000080300780c */ /* 0x040fe20003f24270 */
[----:B------:R-:W-:Y:S01]  /*3d90*/  MUFU.TANH R12, R12 ;  /* 0x0000000c000c7308 */ /* 0x000fe20000002400 */
[----:B------:R-:W-:Y:S02]  /*3da0*/  ISETP.GT.AND P0, PT, R3, 0x9, PT ;  /* 0x000000090300780c */ /* 0x000fe40003f04270 */
[----:B------:R-:W-:Y:S02]  /*3db0*/  FSEL R20, R14, -INF , P1 ;  /* 0xff8000000e147808 */ /* 0x000fe40000800000 */
[----:B------:R-:W-:Y:S01]  /*3dc0*/  FSEL R22, R13, -INF , P0 ;  /* 0xff8000000d167808 */ /* 0x000fe20000000000 */
[----:B--2---:R-:W1:Y:S01]  /*3dd0*/  SHFL.IDX PT, R9, R5, 0x3, 0x1c1f ;  /* 0x007c1f0005097f89 */ /* 0x004e6200000e0000 */
[C---:B------:R-:W-:Y:S01]  /*3de0*/  ISETP.GT.AND P1, PT, R3.reuse, 0x10, PT ;  /* 0x000000100300780c */ /* 0x040fe20003f24270 */
[----:B------:R2:W4:Y:S01]  /*3df0*/  MUFU.TANH R14, R8 ;  /* 0x00000008000e7308 */ /* 0x0005220000002400 */
[----:B------:R-:W-:Y:S01]  /*3e00*/  ISETP.GT.AND P0, PT, R3, 0x11, PT ;  /* 0x000000110300780c */ /* 0x000fe20003f04270 */
[----:B------:R-:W-:Y:S01]  /*3e10*/  FMUL.FTZ R13, R34, c[0x0][0x320] ;  /* 0x0000c800220d7a20 */ /* 0x000fe20000410000 */
[----:B------:R-:W-:-:S02]  /*3e20*/  FSEL R48, R44, -INF , P1 ;  /* 0xff8000002c307808 */ /* 0x000fc40000800000 */
[----:B------:R-:W-:Y:S02]  /*3e30*/  FSEL R50, R41, -INF , P0 ;  /* 0xff80000029327808 */ /* 0x000fe40000000000 */
[C---:B------:R-:W-:Y:S02]  /*3e40*/  ISETP.GT.AND P1, PT, R3.reuse, 0x18, PT ;  /* 0x000000180300780c */ /* 0x040fe40003f24270 */
[----:B------:R-:W-:Y:S02]  /*3e50*/  ISETP.GT.AND P0, PT, R3, 0x19, PT ;  /* 0x000000190300780c */ /* 0x000fe40003f04270 */
[----:B------:R-:W-:Y:S02]  /*3e60*/  FSEL R49, R32, -INF , P1 ;  /* 0xff80000020317808 */ /* 0x000fe40000800000 */
[----:B------:R-:W-:Y:S01]  /*3e70*/  FSEL R51, R10, -INF , P0 ;  /* 0xff8000000a337808 */ /* 0x000fe20000000000 */
[----:B------:R-:W-:Y:S01]  /*3e80*/  FMUL.FTZ R10, R35, c[0x0][0x320] ;  /* 0x0000c800230a7a20 */ /* 0x000fe20000410000 */
[----:B------:R-:W-:-:S02]  /*3e90*/  ISETP.GT.AND P1, PT, R3, 0x20, PT ;  /* 0x000000200300780c */ /* 0x000fc40003f24270 */
[----:B------:R-:W-:Y:S02]  /*3ea0*/  ISETP.GT.AND P0, PT, R3, 0x21, PT ;  /* 0x000000210300780c */ /* 0x000fe40003f04270 */
[----:B--2---:R-:W-:Y:S02]  /*3eb0*/  FMNMX.FTZ R8, R15, R17, !PT ;  /* 0x000000110f087209 */ /* 0x004fe40007810000 */
[----:B------:R-:W-:Y:S02]  /*3ec0*/  FSEL R165, R31, -INF , P1 ;  /* 0xff8000001fa57808 */ /* 0x000fe40000800000 */
[----:B------:R-:W-:Y:S02]  /*3ed0*/  FSEL R164, R30, -INF , P0 ;  /* 0xff8000001ea47808 */ /* 0x000fe40000000000 */
[----:B------:R-:W-:Y:S02]  /*3ee0*/  FMNMX.FTZ R8, R20, R8, !PT ;  /* 0x0000000814087209 */ /* 0x000fe40007810000 */
[----:B------:R-:W-:-:S02]  /*3ef0*/  ISETP.GT.AND P1, PT, R3, 0x28, PT ;  /* 0x000000280300780c */ /* 0x000fc40003f24270 */
[----:B------:R-:W-:Y:S02]  /*3f00*/  ISETP.GT.AND P0, PT, R3, 0x29, PT ;  /* 0x000000290300780c */ /* 0x000fe40003f04270 */
[----:B------:R-:W-:Y:S02]  /*3f10*/  FMNMX.FTZ R8, R22, R8, !PT ;  /* 0x0000000816087209 */ /* 0x000fe40007810000 */
[----:B------:R-:W-:Y:S02]  /*3f20*/  FSEL R159, R29, -INF , P1 ;  /* 0xff8000001d9f7808 */ /* 0x000fe40000800000 */
[----:B------:R-:W-:Y:S02]  /*3f30*/  FSEL R166, R28, -INF , P0 ;  /* 0xff8000001ca67808 */ /* 0x000fe40000000000 */
[C---:B------:R-:W-:Y:S01]  /*3f40*/  ISETP.GT.AND P1, PT, R3.reuse, 0x30, PT ;  /* 0x000000300300780c */ /* 0x040fe20003f24270 */
[----:B------:R-:W-:Y:S01]  /*3f50*/  LDSM.16.MT88.4 R28, [R221+0x100] ;  /* 0x00010000dd1c783b */ /* 0x000fe20000004200 */
[----:B------:R-:W-:-:S02]  /*3f60*/  ISETP.GT.AND P0, PT, R3, 0x31, PT ;  /* 0x000000310300780c */ /* 0x000fc40003f04270 */
[----:B------:R-:W-:Y:S02]  /*3f70*/  FMNMX.FTZ R8, R48, R8, !PT ;  /* 0x0000000830087209 */ /* 0x000fe40007810000 */
[----:B------:R-:W-:Y:S02]  /*3f80*/  FSEL R213, R25, -INF , P1 ;  /* 0xff80000019d57808 */ /* 0x000fe40000800000 */
[----:B------:R-:W-:Y:S02]  /*3f90*/  FSEL R219, R23, -INF , P0 ;  /* 0xff80000017db7808 */ /* 0x000fe40000000000 */
[C---:B------:R-:W-:Y:S01]  /*3fa0*/  ISETP.GT.AND P1, PT, R3.reuse, 0x38, PT ;  /* 0x000000380300780c */ /* 0x040fe20003f24270 */
[----:B------:R2:W5:Y:S01]  /*3fb0*/  MUFU.TANH R23, R11 ;  /* 0x0000000b00177308 */ /* 0x0005620000002400 */
[----:B------:R-:W-:Y:S02]  /*3fc0*/  ISETP.GT.AND P0, PT, R3, 0x39, PT ;  /* 0x000000390300780c */ /* 0x000fe40003f04270 */
[----:B------:R-:W-:Y:S01]  /*3fd0*/  FMNMX.FTZ R3, R50, R8, !PT ;  /* 0x0000000832037209 */ /* 0x000fe20007810000 */
[----:B-1----:R-:W-:Y:S01]  /*3fe0*/  IMAD.IADD R8, R6, 0x1, R9 ;  /* 0x0000000106087824 */ /* 0x002fe200078e0209 */
[----:B---3--:R-:W-:Y:S01]  /*3ff0*/  FSEL R215, R18, -INF , P1 ;  /* 0xff80000012d77808 */ /* 0x008fe20000800000 */
[----:B------:R-:W1:Y:S01]  /*4000*/  SHFL.IDX PT, R9, R5, 0x1, 0x1c1f ;  /* 0x003c1f0005097f89 */ /* 0x000e6200000e0000 */
[----:B------:R-:W-:-:S02]  /*4010*/  FMNMX.FTZ R104, R49, R3, !PT ;  /* 0x0000000331687209 */ /* 0x000fc40007810000 */
[----:B------:R-:W-:Y:S02]  /*4020*/  IMNMX R3, R7, R8, PT ;  /* 0x0000000807037217 */ /* 0x000fe40003800200 */
[----:B----4-:R-:W-:Y:S02]  /*4030*/  FSEL R239, R14, -INF , P0 ;  /* 0xff8000000eef7808 */ /* 0x010fe40000000000 */
[C---:B------:R-:W-:Y:S02]  /*4040*/  ISETP.GT.AND P1, PT, R3.reuse, RZ, PT ;  /* 0x000000ff0300720c */ /* 0x040fe40003f24270 */
[----:B------:R-:W-:Y:S02]  /*4050*/  ISETP.GT.AND P0, PT, R3, 0x1, PT ;  /* 0x000000010300780c */ /* 0x000fe40003f04270 */
[----:B--2---:R-:W-:Y:S02]  /*4060*/  FSEL R11, R47, -INF , P1 ;  /* 0xff8000002f0b7808 */ /* 0x004fe40000800000 */
[----:B------:R-:W-:-:S02]  /*4070*/  ISETP.GT.AND P1, PT, R3, 0x8, PT ;  /* 0x000000080300780c */ /* 0x000fc40003f24270 */
[----:B------:R-:W-:Y:S02]  /*4080*/  FSEL R14, R46, -INF , P0 ;  /* 0xff8000002e0e7808 */ /* 0x000fe40000000000 */
[----:B------:R-:W-:Y:S02]  /*4090*/  FSEL R18, R24, -INF , P1 ;  /* 0xff80000018127808 */ /* 0x000fe40000800000 */
[C---:B------:R-:W-:Y:S01]  /*40a0*/  ISETP.GT.AND P0, PT, R3.reuse, 0x9, PT ;  /* 0x000000090300780c */ /* 0x040fe20003f04270 */
[----:B------:R-:W2:Y:S01]  /*40b0*/  MUFU.TANH R24, R16 ;  /* 0x0000001000187308 */ /* 0x000ea20000002400 */
[----:B------:R-:W-:Y:S02]  /*40c0*/  ISETP.GT.AND P1, PT, R3, 0x10, PT ;  /* 0x000000100300780c */ /* 0x000fe40003f24270 */
[----:B------:R-:W-:Y:S01]  /*40d0*/  FMNMX.FTZ R104, R51, R104, !PT ;  /* 0x0000006833687209 */ /* 0x000fe20007810000 */
[----:B-1----:R-:W-:Y:S01]  /*40e0*/  IMAD.IADD R6, R6, 0x1, R9 ;  /* 0x0000000106067824 */ /* 0x002fe200078e0209 */
[----:B------:R-:W-:-:S02]  /*40f0*/  FMNMX.FTZ R5, R11, R14, !PT ;  /* 0x0000000e0b057209 */ /* 0x000fc40007810000 */
[----:B------:R-:W-:Y:S01]  /*4100*/  FSEL R32, R57, -INF , P0 ;  /* 0xff80000039207808 */ /* 0x000fe20000000000 */
[----:B------:R1:W3:Y:S01]  /*4110*/  MUFU.TANH R16, R13 ;  /* 0x0000000d00107308 */ /* 0x0002e20000002400 */
[----:B------:R-:W-:Y:S02]  /*4120*/  FSEL R39, R53, -INF , P1 ;  /* 0xff80000035277808 */ /* 0x000fe40000800000 */
[C---:B------:R-:W-:Y:S02]  /*4130*/  ISETP.GT.AND P0, PT, R3.reuse, 0x11, PT ;  /* 0x000000110300780c */ /* 0x040fe40003f04270 */
[----:B------:R-:W-:Y:S02]  /*4140*/  ISETP.GT.AND P1, PT, R3, 0x18, PT ;  /* 0x000000180300780c */ /* 0x000fe40003f24270 */
[----:B------:R-:W-:Y:S02]  /*4150*/  FMNMX.FTZ R104, R165, R104, !PT ;  /* 0x00000068a5687209 */ /* 0x000fe40007810000 */
[----:B------:R-:W-:-:S02]  /*4160*/  FMNMX.FTZ R5, R18, R5, !PT ;  /* 0x0000000512057209 */ /* 0x000fc40007810000 */
[----:B------:R-:W-:Y:S02]  /*4170*/  FSEL R46, R56, -INF , P0 ;  /* 0xff800000382e7808 */ /* 0x000fe40000000000 */
[----:B------:R-:W-:Y:S02]  /*4180*/  FSEL R47, R43, -INF , P1 ;  /* 0xff8000002b2f7808 */ /* 0x000fe40000800000 */
[C---:B------:R-:W-:Y:S02]  /*4190*/  ISETP.GT.AND P0, PT, R3.reuse, 0x19, PT ;  /* 0x000000190300780c */ /* 0x040fe40003f04270 */
[----:B------:R-:W-:Y:S02]  /*41a0*/  ISETP.GT.AND P1, PT, R3, 0x20, PT ;  /* 0x000000200300780c */ /* 0x000fe40003f24270 */
[----:B------:R-:W-:Y:S02]  /*41b0*/  FMNMX.FTZ R104, R164, R104, !PT ;  /* 0x00000068a4687209 */ /* 0x000fe40007810000 */
[----:B------:R-:W-:-:S02]  /*41c0*/  FMNMX.FTZ R5, R32, R5, !PT ;  /* 0x0000000520057209 */ /* 0x000fc40007810000 */
[----:B------:R-:W-:Y:S02]  /*41d0*/  FSEL R82, R52, -INF , P0 ;  /* 0xff80000034527808 */ /* 0x000fe40000000000 */
[----:B------:R-:W-:Y:S02]  /*41e0*/  FSEL R101, R42, -INF , P1 ;  /* 0xff8000002a657808 */ /* 0x000fe40000800000 */
[----:B------:R-:W-:Y:S02]  /*41f0*/  FMNMX.FTZ R104, R159, R104, !PT ;  /* 0x000000689f687209 */ /* 0x000fe40007810000 */
[C---:B------:R-:W-:Y:S02]  /*4200*/  ISETP.GT.AND P0, PT, R3.reuse, 0x21, PT ;  /* 0x000000210300780c */ /* 0x040fe40003f04270 */
[----:B------:R-:W-:Y:S02]  /*4210*/  ISETP.GT.AND P1, PT, R3, 0x28, PT ;  /* 0x000000280300780c */ /* 0x000fe40003f24270 */
[----:B------:R-:W-:-:S02]  /*4220*/  FMNMX.FTZ R5, R39, R5, !PT ;  /* 0x0000000527057209 */ /* 0x000fc40007810000 */
[----:B------:R-:W-:Y:S02]  /*4230*/  FMNMX.FTZ R104, R166, R104, !PT ;  /* 0x00000068a6687209 */ /* 0x000fe40007810000 */
[----:B------:R-:W-:Y:S02]  /*4240*/  FSEL R103, R103, -INF , P0 ;  /* 0xff80000067677808 */ /* 0x000fe40000000000 */
[----:B------:R-:W-:Y:S02]  /*4250*/  FSEL R156, R40, -INF , P1 ;  /* 0xff800000289c7808 */ /* 0x000fe40000800000 */
[----:B------:R-:W-:Y:S01]  /*4260*/  FMNMX.FTZ R5, R46, R5, !PT ;  /* 0x000000052e057209 */ /* 0x000fe20007810000 */
[----:B------:R-:W-:Y:S01]  /*4270*/  LDSM.16.MT88.4 R40, [R222+0x2100] ;  /* 0x00210000de28783b */ /* 0x000fe20000004200 */
[C---:B------:R-:W-:Y:S02]  /*4280*/  ISETP.GT.AND P0, PT, R3.reuse, 0x29, PT ;  /* 0x000000290300780c */ /* 0x040fe40003f04270 */
[----:B------:R-:W-:-:S02]  /*4290*/  ISETP.GT.AND P1, PT, R3, 0x30, PT ;  /* 0x000000300300780c */ /* 0x000fc40003f24270 */
[----:B------:R-:W-:Y:S02]  /*42a0*/  FMNMX.FTZ R104, R213, R104, !PT ;  /* 0x00000068d5687209 */ /* 0x000fe40007810000 */
[----:B------:R-:W-:Y:S02]  /*42b0*/  FMNMX.FTZ R5, R47, R5, !PT ;  /* 0x000000052f057209 */ /* 0x000fe40007810000 */
[----:B------:R-:W-:Y:S02]  /*42c0*/  FSEL R158, R37, -INF , P0 ;  /* 0xff800000259e7808 */ /* 0x000fe40000000000 */
[----:B------:R-:W-:Y:S02]  /*42d0*/  FSEL R173, R36, -INF , P1 ;  /* 0xff80000024ad7808 */ /* 0x000fe40000800000 */
[C---:B------:R-:W-:Y:S02]  /*42e0*/  ISETP.GT.AND P0, PT, R3.reuse, 0x31, PT ;  /* 0x000000310300780c */ /* 0x040fe40003f04270 */
[----:B------:R-:W-:-:S02]  /*42f0*/  ISETP.GT.AND P1, PT, R3, 0x38, PT ;  /* 0x000000380300780c */ /* 0x000fc40003f24270 */
[----:B------:R-:W-:Y:S02]  /*4300*/  FMNMX.FTZ R104, R219, R104, !PT ;  /* 0x00000068db687209 */ /* 0x000fe40007810000 */
[----:B------:R-:W-:Y:S02]  /*4310*/  FMNMX.FTZ R5, R82, R5, !PT ;  /* 0x0000000552057209 */ /* 0x000fe40007810000 */
[----:B------:R-:W-:Y:S02]  /*4320*/  FSEL R175, R26, -INF , P0 ;  /* 0xff8000001aaf7808 */ /* 0x000fe40000000000 */
[----:B-----5:R-:W-:Y:S02]  /*4330*/  FSEL R174, R23, -INF , P1 ;  /* 0xff80000017ae7808 */ /* 0x020fe40000800000 */
[----:B------:R-:W-:Y:S02]  /*4340*/  ISETP.GT.AND P0, PT, R3, 0x39, PT ;  /* 0x000000390300780c */ /* 0x000fe40003f04270 */
[----:B------:R-:W-:-:S02]  /*4350*/  ISETP.GT.AND P1, PT, R4, 0x9, PT ;  /* 0x000000090400780c */ /* 0x000fc40003f24270 */
[----:B------:R-:W-:Y:S02]  /*4360*/  FMNMX.FTZ R104, R215, R104, !PT ;  /* 0x00000068d7687209 */ /* 0x000fe40007810000 */
[----:B------:R-:W-:Y:S02]  /*4370*/  FMNMX.FTZ R5, R101, R5, !PT ;  /* 0x0000000565057209 */ /* 0x000fe40007810000 */
[----:B------:R-:W-:Y:S02]  /*4380*/  FSEL R208, R12, -INF , P0 ;  /* 0xff8000000cd07808 */ /* 0x000fe40000000000 */
[----:B------:R-:W-:Y:S02]  /*4390*/  FSEL R37, R69, -INF , P1 ;  /* 0xff80000045257808 */ /* 0x000fe40000800000 */
[----:B------:R-:W-:Y:S02]  /*43a0*/  FMNMX.FTZ R104, R239, R104, !PT ;  /* 0x00000068ef687209 */ /* 0x000fe40007810000 */
[----:B------:R-:W-:-:S02]  /*43b0*/  ISETP.GT.AND P1, PT, R4, 0x10, PT ;  /* 0x000000100400780c */ /* 0x000fc40003f24270 */
[----:B------:R-:W-:Y:S01]  /*43c0*/  ISETP.GT.AND P0, PT, R4, 0x11, PT ;  /* 0x000000110400780c */ /* 0x000fe20003f04270 */
[----:B------:R-:W4:Y:S01]  /*43d0*/  SHFL.BFLY PT, R8, R104, 0x2, 0x1f ;  /* 0x0c401f0068087f89 */ /* 0x000f2200000e0000 */
[----:B------:R-:W-:Y:S02]  /*43e0*/  FMNMX.FTZ R5, R103, R5, !PT ;  /* 0x0000000567057209 */ /* 0x000fe40007810000 */
        /* <DEDUP_REMOVED lines=8> */
[C---:B------:R-:W-:Y:S02]  /*4470*/  ISETP.GT.AND P1, PT, R4.reuse, 0x20, PT ;  /* 0x000000200400780c */ /* 0x040fe40003f24270 */
[----:B------:R-:W-:-:S02]  /*4480*/  ISETP.GT.AND P0, PT, R4, 0x21, PT ;  /* 0x000000210400780c */ /* 0x000fc40003f04270 */
[----:B------:R-:W-:Y:S02]  /*4490*/  FMNMX.FTZ R5, R173, R5, !PT ;  /* 0x00000005ad057209 */ /* 0x000fe40007810000 */
[----:B------:R-:W-:Y:S02]  /*44a0*/  IMNMX R3, R7, R6, PT ;  /* 0x0000000607037217 */ /* 0x000fe40003800200 */
[----:B------:R-:W-:Y:S01]  /*44b0*/  FSEL R107, R63, -INF , P1 ;  /* 0xff8000003f6b7808 */ /* 0x000fe20000800000 */
[----:B------:R5:W1:Y:S01]  /*44c0*/  MUFU.TANH R7, R10 ;  /* 0x0000000a00077308 */ /* 0x000a620000002400 */
[----:B------:R-:W-:Y:S02]  /*44d0*/  FSEL R157, R157, -INF , P0 ;  /* 0xff8000009d9d7808 */ /* 0x000fe40000000000 */
[----:B------:R-:W-:Y:S02]  /*44e0*/  FMNMX.FTZ R6, R33, R38, !PT ;  /* 0x0000002621067209 */ /* 0x000fe40007810000 */
[----:B------:R-:W-:-:S02]  /*44f0*/  ISETP.GT.AND P1, PT, R4, 0x28, PT ;  /* 0x000000280400780c */ /* 0x000fc40003f24270 */
[----:B------:R-:W-:Y:S02]  /*4500*/  ISETP.GT.AND P0, PT, R4, 0x29, PT ;  /* 0x000000290400780c */ /* 0x000fe40003f04270 */
[----:B------:R-:W-:Y:S02]  /*4510*/  FMNMX.FTZ R5, R175, R5, !PT ;  /* 0x00000005af057209 */ /* 0x000fe40007810000 */
[----:B------:R-:W-:Y:S02]  /*4520*/  FMNMX.FTZ R6, R45, R6, !PT ;  /* 0x000000062d067209 */ /* 0x000fe40007810000 */
[----:B------:R-:W-:Y:S02]  /*4530*/  FSEL R167, R167, -INF , P1 ;  /* 0xff800000a7a77808 */ /* 0x000fe40000800000 */
[----:B------:R-:W-:Y:S02]  /*4540*/  FSEL R172, R172, -INF , P0 ;  /* 0xff800000acac7808 */ /* 0x000fe40000000000 */
[----:B------:R-:W-:-:S02]  /*4550*/  ISETP.GT.AND P1, PT, R4, 0x30, PT ;  /* 0x000000300400780c */ /* 0x000fc40003f24270 */
[----:B------:R-:W-:Y:S02]  /*4560*/  ISETP.GT.AND P0, PT, R4, 0x31, PT ;  /* 0x000000310400780c */ /* 0x000fe40003f04270 */
[----:B------:R-:W-:Y:S02]  /*4570*/  FMNMX.FTZ R5, R174, R5, !PT ;  /* 0x00000005ae057209 */ /* 0x000fe40007810000 */
[----:B------:R-:W-:Y:S02]  /*4580*/  FMNMX.FTZ R6, R37, R6, !PT ;  /* 0x0000000625067209 */ /* 0x000fe40007810000 */
[----:B------:R-:W-:Y:S02]  /*4590*/  FSEL R209, R209, -INF , P1 ;  /* 0xff800000d1d17808 */ /* 0x000fe40000800000 */
[----:B------:R-:W-:Y:S02]  /*45a0*/  FSEL R210, R210, -INF , P0 ;  /* 0xff800000d2d27808 */ /* 0x000fe40000000000 */
[----:B------:R-:W-:-:S02]  /*45b0*/  FMNMX.FTZ R5, R208, R5, !PT ;  /* 0x00000005d0057209 */ /* 0x000fc40007810000 */
[C---:B------:R-:W-:Y:S02]  /*45c0*/  ISETP.GT.AND P1, PT, R4.reuse, 0x38, PT ;  /* 0x000000380400780c */ /* 0x040fe40003f24270 */
[----:B------:R-:W-:Y:S02]  /*45d0*/  ISETP.GT.AND P0, PT, R4, 0x39, PT ;  /* 0x000000390400780c */ /* 0x000fe40003f04270 */
[----:B------:R-:W-:Y:S02]  /*45e0*/  FMNMX.FTZ R4, R44, R6, !PT ;  /* 0x000000062c047209 */ /* 0x000fe40007810000 */
[----:B----4-:R-:W-:Y:S02]  /*45f0*/  FMNMX.FTZ R104, R104, R8, !PT ;  /* 0x0000000868687209 */ /* 0x010fe40007810000 */
[----:B------:R-:W4:Y:S01]  /*4600*/  SHFL.BFLY PT, R8, R5, 0x2, 0x1f ;  /* 0x0c401f0005087f89 */ /* 0x000f2200000e0000 */
[----:B------:R-:W-:Y:S02]  /*4610*/  FMNMX.FTZ R4, R80, R4, !PT ;  /* 0x0000000450047209 */ /* 0x000fe40007810000 */
[----:B------:R-:W-:Y:S01]  /*4620*/  FSEL R241, R241, -INF , P1 ;  /* 0xff800000f1f17808 */ /* 0x000fe20000800000 */
[----:B------:R-:W2:Y:S01]  /*4630*/  SHFL.BFLY PT, R9, R104, 0x1, 0x1f ;  /* 0x0c201f0068097f89 */ /* 0x000ea200000e0000 */
[----:B------:R-:W-:-:S02]  /*4640*/  FMNMX.FTZ R4, R83, R4, !PT ;  /* 0x0000000453047209 */ /* 0x000fc40007810000 */
[----:B------:R-:W-:Y:S02]  /*4650*/  ISETP.GT.AND P1, PT, R3, RZ, PT ;  /* 0x000000ff0300720c */ /* 0x000fe40003f24270 */
[----:B------:R-:W-:Y:S02]  /*4660*/  FMNMX.FTZ R4, R81, R4, !PT ;  /* 0x0000000451047209 */ /* 0x000fe40007810000 */
[----:B------:R-:W-:Y:S02]  /*4670*/  FSEL R242, R242, -INF , P0 ;  /* 0xff800000f2f27808 */ /* 0x000fe40000000000 */
[----:B------:R-:W-:Y:S02]  /*4680*/  FMNMX.FTZ R4, R107, R4, !PT ;  /* 0x000000046b047209 */ /* 0x000fe40007810000 */
[----:B------:R-:W-:Y:S02]  /*4690*/  ISETP.GT.AND P0, PT, R3, 0x1, PT ;  /* 0x000000010300780c */ /* 0x000fe40003f04270 */
[----:B------:R-:W-:-:S02]  /*46a0*/  FMNMX.FTZ R4, R157, R4, !PT ;  /* 0x000000049d047209 */ /* 0x000fc40007810000 */
[----:B------:R-:W-:Y:S02]  /*46b0*/  FSEL R36, R60, -INF , P1 ;  /* 0xff8000003c247808 */ /* 0x000fe40000800000 */
[----:B------:R-:W-:Y:S02]  /*46c0*/  FMNMX.FTZ R4, R167, R4, !PT ;  /* 0x00000004a7047209 */ /* 0x000fe40007810000 */
[----:B------:R-:W-:Y:S02]  /*46d0*/  ISETP.GT.AND P1, PT, R3, 0x8, PT ;  /* 0x000000080300780c */ /* 0x000fe40003f24270 */
[----:B-1----:R-:W-:Y:S02]  /*46e0*/  FSEL R13, R58, -INF , P0 ;  /* 0xff8000003a0d7808 */ /* 0x002fe40000000000 */
[----:B----4-:R-:W-:Y:S02]  /*46f0*/  FMNMX.FTZ R8, R5, R8, !PT ;  /* 0x0000000805087209 */ /* 0x010fe40007810000 */
[----:B------:R-:W-:-:S02]  /*4700*/  FMNMX.FTZ R4, R172, R4, !PT ;  /* 0x00000004ac047209 */ /* 0x000fc40007810000 */
[----:B------:R-:W-:Y:S01]  /*4710*/  ISETP.GT.AND P0, PT, R3, 0x9, PT ;  /* 0x000000090300780c */ /* 0x000fe20003f04270 */
[----:B------:R-:W-:Y:S01]  /*4720*/  SHFL.BFLY PT, R102, R8, 0x1, 0x1f ;  /* 0x0c201f0008667f89 */ /* 0x000fe200000e0000 */
[----:B-----5:R-:W-:Y:S02]  /*4730*/  FSEL R10, R54, -INF , P1 ;  /* 0xff800000360a7808 */ /* 0x020fe40000800000 */
[----:B------:R-:W-:Y:S02]  /*4740*/  FMNMX.FTZ R5, R36, R13, !PT ;  /* 0x0000000d24057209 */ /* 0x000fe40007810000 */
[----:B--2---:R-:W-:Y:S02]  /*4750*/  FMNMX.FTZ R104, R104, R9, !PT ;  /* 0x0000000968687209 */ /* 0x004fe40007810000 */
[----:B------:R-:W-:Y:S02]  /*4760*/  FMNMX.FTZ R4, R209, R4, !PT ;  /* 0x00000004d1047209 */ /* 0x000fe40007810000 */
[----:B------:R-:W-:Y:S01]  /*4770*/  ISETP.GT.AND P1, PT, R3, 0x10, PT ;  /* 0x000000100300780c */ /* 0x000fe20003f24270 */
[----:B------:R-:W-:Y:S01]  /*4780*/  FMUL.FTZ R12, R104, c[0x0][0x2d0] ;  /* 0x0000b400680c7a20 */ /* 0x000fe20000410000 */
[----:B------:R-:W-:-:S02]  /*4790*/  FSEL R9, R55, -INF , P0 ;  /* 0xff80000037097808 */ /* 0x000fc40000000000 */
[----:B------:R-:W-:Y:S02]  /*47a0*/  FMNMX.FTZ R5, R10, R5, !PT ;  /* 0x000000050a057209 */ /* 0x000fe40007810000 */
[----:B------:R-:W-:Y:S02]  /*47b0*/  FMNMX.FTZ R4, R210, R4, !PT ;  /* 0x00000004d2047209 */ /* 0x000fe40007810000 */
[----:B------:R-:W-:Y:S02]  /*47c0*/  ISETP.GT.AND P0, PT, R3, 0x11, PT ;  /* 0x000000110300780c */ /* 0x000fe40003f04270 */
[----:B------:R-:W-:Y:S02]  /*47d0*/  FSEL R67, R73, -INF , P1 ;  /* 0xff80000049437808 */ /* 0x000fe40000800000 */
[----:B------:R-:W-:Y:S02]  /*47e0*/  FMNMX.FTZ R5, R9, R5, !PT ;  /* 0x0000000509057209 */ /* 0x000fe40007810000 */
[----:B------:R-:W-:-:S02]  /*47f0*/  FMNMX.FTZ R4, R241, R4, !PT ;  /* 0x00000004f1047209 */ /* 0x000fc40007810000 */
[----:B------:R-:W-:Y:S02]  /*4800*/  ISETP.GT.AND P1, PT, R3, 0x18, PT ;  /* 0x000000180300780c */ /* 0x000fe40003f24270 */
[----:B------:R-:W-:Y:S02]  /*4810*/  FSEL R66, R74, -INF , P0 ;  /* 0xff8000004a427808 */ /* 0x000fe40000000000 */
[----:B------:R-:W-:Y:S02]  /*4820*/  FMNMX.FTZ R5, R67, R5, !PT ;  /* 0x0000000543057209 */ /* 0x000fe40007810000 */
[----:B------:R-:W-:Y:S02]  /*4830*/  FMNMX.FTZ R4, R242, R4, !PT ;  /* 0x00000004f2047209 */ /* 0x000fe40007810000 */
[----:B------:R-:W-:Y:S02]  /*4840*/  ISETP.GT.AND P0, PT, R3, 0x19, PT ;  /* 0x000000190300780c */ /* 0x000fe40003f04270 */
[----:B------:R-:W-:Y:S01]  /*4850*/  FSEL R65, R61, -INF , P1 ;  /* 0xff8000003d417808 */ /* 0x000fe20000800000 */
[----:B------:R-:W1:Y:S01]  /*4860*/  SHFL.BFLY PT, R6, R4, 0x2, 0x1f ;  /* 0x0c401f0004067f89 */ /* 0x000e6200000e0000 */
[----:B------:R-:W-:-:S02]  /*4870*/  FMNMX.FTZ R5, R66, R5, !PT ;  /* 0x0000000542057209 */ /* 0x000fc40007810000 */
[----:B------:R-:W-:Y:S02]  /*4880*/  ISETP.GT.AND P1, PT, R3, 0x20, PT ;  /* 0x000000200300780c */ /* 0x000fe40003f24270 */
[----:B------:R-:W-:Y:S02]  /*4890*/  FSEL R64, R62, -INF , P0 ;  /* 0xff8000003e407808 */ /* 0x000fe40000000000 */
[----:B------:R-:W-:Y:S02]  /*48a0*/  FMNMX.FTZ R5, R65, R5, !PT ;  /* 0x0000000541057209 */ /* 0x000fe40007810000 */
[----:B------:R-:W-:Y:S02]  /*48b0*/  ISETP.GT.AND P0, PT, R3, 0x21, PT ;  /* 0x000000210300780c */ /* 0x000fe40003f04270 */
[----:B------:R-:W-:Y:S02]  /*48c0*/  FSEL R154, R154, -INF , P1 ;  /* 0xff8000009a9a7808 */ /* 0x000fe40000800000 */
[----:B------:R-:W-:-:S02]  /*48d0*/  FMNMX.FTZ R5, R64, R5, !PT ;  /* 0x0000000540057209 */ /* 0x000fc40007810000 */
[----:B------:R-:W-:Y:S02]  /*48e0*/  ISETP.GT.AND P1, PT, R3, 0x28, PT ;  /* 0x000000280300780c */ /* 0x000fe40003f24270 */
[----:B------:R-:W-:Y:S02]  /*48f0*/  FSEL R153, R153, -INF , P0 ;  /* 0xff80000099997808 */ /* 0x000fe40000000000 */
[----:B------:R-:W-:Y:S02]  /*4900*/  FMNMX.FTZ R5, R154, R5, !PT ;  /* 0x000000059a057209 */ /* 0x000fe40007810000 */
[----:B------:R-:W-:Y:S02]  /*4910*/  ISETP.GT.AND P0, PT, R3, 0x29, PT ;  /* 0x000000290300780c */ /* 0x000fe40003f04270 */
[----:B------:R-:W-:Y:S02]  /*4920*/  FSEL R152, R152, -INF , P1 ;  /* 0xff80000098987808 */ /* 0x000fe40000800000 */
[----:B------:R-:W-:-:S02]  /*4930*/  FMNMX.FTZ R5, R153, R5, !PT ;  /* 0x0000000599057209 */ /* 0x000fc40007810000 */
[----:B------:R-:W-:Y:S02]  /*4940*/  FSEL R155, R24, -INF , P0 ;  /* 0xff800000189b7808 */ /* 0x000fe40000000000 */
[C---:B------:R-:W-:Y:S02]  /*4950*/  ISETP.GT.AND P0, PT, R3.reuse, 0x31, PT ;  /* 0x000000310300780c */ /* 0x040fe40003f04270 */
[----:B------:R-:W-:Y:S02]  /*4960*/  ISETP.GT.AND P1, PT, R3, 0x30, PT ;  /* 0x000000300300780c */ /* 0x000fe40003f24270 */
[----:B------:R-:W-:Y:S02]  /*4970*/  FMNMX.FTZ R5, R152, R5, !PT ;  /* 0x0000000598057209 */ /* 0x000fe40007810000 */
[----:B------:R-:W-:Y:S02]  /*4980*/  FSEL R216, R21, -INF , P0 ;  /* 0xff80000015d87808 */ /* 0x000fe40000000000 */
[----:B------:R-:W-:-:S02]  /*4990*/  FSETP.NEU.FTZ.AND P0, PT, R104, -INF , PT ;  /* 0xff8000006800780b */ /* 0x000fc40003f1d000 */
[----:B------:R-:W-:Y:S02]  /*49a0*/  FSEL R211, R19, -INF , P1 ;  /* 0xff80000013d37808 */ /* 0x000fe40000800000 */
[----:B------:R-:W-:Y:S02]  /*49b0*/  FMNMX.FTZ R5, R155, R5, !PT ;  /* 0x000000059b057209 */ /* 0x000fe40007810000 */
[----:B------:R-:W-:Y:S02]  /*49c0*/  ISETP.GT.AND P1, PT, R3, 0x38, PT ;  /* 0x000000380300780c */ /* 0x000fe40003f24270 */
[----:B------:R-:W-:Y:S02]  /*49d0*/  FSEL R12, R12, RZ, P0 ;  /* 0x000000ff0c0c7208 */ /* 0x000fe40000000000 */
[----:B------:R-:W-:Y:S02]  /*49e0*/  FMNMX.FTZ R5, R211, R5, !PT ;  /* 0x00000005d3057209 */ /* 0x000fe40007810000 */
[----:B-1----:R-:W-:Y:S01]  /*49f0*/  FMNMX.FTZ R4, R6, R4, !PT ;  /* 0x0000000406047209 */ /* 0x002fe20007810000 */
[----:B------:R-:W-:Y:S01]  /*4a00*/  FFMA.FTZ R6, R20, c[0x0][0x2d0], -R12 ;  /* 0x0000b40014067a23 */ /* 0x000fe2000001080c */
[----:B---3--:R-:W-:-:S02]  /*4a10*/  FSEL R238, R16, -INF , P1 ;  /* 0xff80000010ee7808 */ /* 0x008fc40000800000 */
[----:B------:R-:W-:Y:S01]  /*4a20*/  ISETP.GT.AND P1, PT, R3, 0x39, PT ;  /* 0x000000390300780c */ /* 0x000fe20003f24270 */
[----:B------:R-:W-:Y:S01]  /*4a30*/  FFMA.FTZ R3, R15, c[0x0][0x2d0], -R12 ;  /* 0x0000b4000f037a23 */ /* 0x000fe2000001080c */
[----:B------:R-:W-:Y:S01]  /*4a40*/  FMNMX.FTZ R5, R216, R5, !PT ;  /* 0x00000005d8057209 */ /* 0x000fe20007810000 */
[----:B------:R-:W1:Y:S01]  /*4a50*/  SHFL.BFLY PT, R106, R4, 0x1, 0x1f ;  /* 0x0c201f00046a7f89 */ /* 0x000e6200000e0000 */
[----:B------:R-:W-:Y:S01]  /*4a60*/  FSEL R240, R7, -INF , P1 ;  /* 0xff80000007f07808 */ /* 0x000fe20000800000 */
[----:B------:R2:W-:Y:S01]  /*4a70*/  MUFU.EX2 R188, R3 ;  /* 0x0000000300bc7308 */ /* 0x0005e20000000800 */
[----:B------:R-:W-:Y:S02]  /*4a80*/  FMNMX.FTZ R5, R238, R5, !PT ;  /* 0x00000005ee057209 */ /* 0x000fe40007810000 */
[----:B------:R-:W-:Y:S02]  /*4a90*/  FMNMX.FTZ R102, R102, R8, !PT ;  /* 0x0000000866667209 */ /* 0x000fe40007810000 */
[----:B------:R-:W-:-:S02]  /*4aa0*/  FMNMX.FTZ R5, R240, R5, !PT ;  /* 0x00000005f0057209 */ /* 0x000fc40007810000 */
[----:B------:R-:W-:Y:S01]  /*4ab0*/  FSETP.NEU.FTZ.AND P0, PT, R102, -INF , PT ;  /* 0xff8000006600780b */ /* 0x000fe20003f1d000 */
[----:B------:R3:W-:Y:S02]  /*4ac0*/  MUFU.EX2 R196, R6 ;  /* 0x0000000600c47308 */ /* 0x0007e40000000800 */
[----:B------:R-:W4:Y:S01]  /*4ad0*/  SHFL.BFLY PT, R7, R5, 0x2, 0x1f ;  /* 0x0c401f0005077f89 */ /* 0x000f2200000e0000 */
[----:B--2---:R-:W-:-:S05]  /*4ae0*/  FFMA.FTZ R3, R17, c[0x0][0x2d0], -R12 ;  /* 0x0000b40011037a23 */ /* 0x004fca000001080c */
[----:B------:R2:W5:Y:S01]  /*4af0*/  MUFU.EX2 R27, R3 ;  /* 0x00000003001b7308 */ /* 0x0005620000000800 */
[----:B-1----:R-:W-:Y:S01]  /*4b00*/  FMNMX.FTZ R106, R4, R106, !PT ;  /* 0x0000006a046a7209 */ /* 0x002fe20007810000 */
[----:B---3--:R-:W-:Y:S02]  /*4b10*/  FFMA.FTZ R6, R22, c[0x0][0x2d0], -R12 ;  /* 0x0000b40016067a23 */ /* 0x008fe4000001080c */
[----:B------:R-:W-:Y:S04]  /*4b20*/  LDSM.16.MT88.4 R20, [R221+0x1100] ;  /* 0x00110000dd14783b */ /* 0x000fe80000004200 */
[----:B------:R1:W3:Y:S01]  /*4b30*/  MUFU.EX2 R194, R6 ;  /* 0x0000000600c27308 */ /* 0x0002e20000000800 */
[----:B----4-:R-:W-:Y:S01]  /*4b40*/  FMNMX.FTZ R5, R5, R7, !PT ;  /* 0x0000000705057209 */ /* 0x010fe20007810000 */
[----:B--2---:R-:W-:-:S04]  /*4b50*/  FMUL.FTZ R3, R102, c[0x0][0x2d0] ;  /* 0x0000b40066037a20 */ /* 0x004fc80000410000 */
[----:B------:R-:W2:Y:S01]  /*4b60*/  SHFL.BFLY PT, R4, R5, 0x1, 0x1f ;  /* 0x0c201f0005047f89 */ /* 0x000ea200000e0000 */
[----:B------:R-:W-:Y:S02]  /*4b70*/  FSEL R3, R3, RZ, P0 ;  /* 0x000000ff03037208 */ /* 0x000fe40000000000 */
[----:B------:R-:W-:-:S03]  /*4b80*/  FSETP.NEU.FTZ.AND P0, PT, R106, -INF , PT ;  /* 0xff8000006a00780b */ /* 0x000fc60003f1d000 */
[--C-:B------:R-:W-:Y:S02]  /*4b90*/  FFMA.FTZ R0, R14, c[0x0][0x2d0], -R3.reuse ;  /* 0x0000b4000e007a23 */ /* 0x100fe40000010803 */
[----:B------:R-:W-:Y:S02]  /*4ba0*/  FFMA.FTZ R2, R32, c[0x0][0x2d0], -R3 ;  /* 0x0000b40020027a23 */ /* 0x000fe40000010803 */
[----:B------:R4:W-:Y:S01]  /*4bb0*/  MUFU.EX2 R189, R0 ;  /* 0x0000000000bd7308 */ /* 0x0009e20000000800 */
[----:B-----5:R-:W-:Y:S02]  /*4bc0*/  IMAD.MOV.U32 R14, RZ, RZ, R27 ;  /* 0x000000ffff0e7224 */ /* 0x020fe400078e001b */
[----:B------:R-:W5:Y:S01]  /*4bd0*/  LDSM.16.MT88.4 R24, [R222+0x100] ;  /* 0x00010000de18783b */ /* 0x000f620000004200 */
[----:B-1----:R-:W-:-:S04]  /*4be0*/  FFMA.FTZ R6, R11, c[0x0][0x2d0], -R3 ;  /* 0x0000b4000b067a23 */ /* 0x002fc80000010803 */
[----:B------:R-:W-:Y:S01]  /*4bf0*/  MUFU.EX2 R176, R2 ;  /* 0x0000000200b07308 */ /* 0x000fe20000000800 */
[----:B--2---:R-:W-:Y:S02]  /*4c00*/  FMNMX.FTZ R105, R5, R4, !PT ;  /* 0x0000000405697209 */ /* 0x004fe40007810000 */
[----:B------:R-:W-:Y:S01]  /*4c10*/  F2FP.PACK_AB R4, R14, R188 ;  /* 0x000000bc0e04723e */ /* 0x000fe200000000ff */
[----:B----4-:R-:W-:-:S04]  /*4c20*/  FFMA.FTZ R0, R18, c[0x0][0x2d0], -R3 ;  /* 0x0000b40012007a23 */ /* 0x010fc80000010803 */
[----:B------:R3:W1:Y:S01]  /*4c30*/  MUFU.EX2 R190, R6 ;  /* 0x0000000600be7308 */ /* 0x0006620000000800 */
[----:B------:R-:W2:Y:S07]  /*4c40*/  LDSM.16.MT88.4 R16, [R222+0x1100] ;  /* 0x00110000de10783b */ /* 0x000eae0000004200 */
[----:B------:R4:W4:Y:S01]  /*4c50*/  MUFU.EX2 R195, R0 ;  /* 0x0000000000c37308 */ /* 0x0009220000000800 */
[----:B---3--:R-:W-:Y:S02]  /*4c60*/  F2FP.PACK_AB R6, R194, R196 ;  /* 0x000000c4c206723e */ /* 0x008fe400000000ff */
[----:B-1----:R-:W-:Y:S01]  /*4c70*/  F2FP.PACK_AB R5, R189, R190 ;  /* 0x000000bebd05723e */ /* 0x002fe200000000ff */
[----:B----4-:R-:W-:Y:S01]  /*4c80*/  FMUL.FTZ R0, R106, c[0x0][0x2d0] ;  /* 0x0000b4006a007a20 */ /* 0x010fe20000410000 */
[----:B------:R-:W-:-:S04]  /*4c90*/  F2FP.PACK_AB R7, R176, R195 ;  /* 0x000000c3b007723e */ /* 0x000fc800000000ff */
[----:B------:R-:W-:Y:S02]  /*4ca0*/  FSEL R0, R0, RZ, P0 ;  /* 0x000000ff00007208 */ /* 0x000fe40000000000 */
[----:B------:R-:W-:Y:S01]  /*4cb0*/  FSETP.NEU.FTZ.AND P0, PT, R105, -INF , PT ;  /* 0xff8000006900780b */ /* 0x000fe20003f1d000 */
[C---:B------:R-:W-:Y:S02]  /*4cc0*/  HMMA.16816.F32 R120, R4.reuse, R28, RZ ;  /* 0x0000001c0478723c */ /* 0x040fe400000018ff */
[--C-:B------:R-:W-:Y:S02]  /*4cd0*/  FFMA.FTZ R2, R33, c[0x0][0x2d0], -R0.reuse ;  /* 0x0000b40021027a23 */ /* 0x100fe40000010800 */
[----:B------:R-:W1:Y:S01]  /*4ce0*/  LDSM.16.MT88.4 R32, [R221+0x2100] ;  /* 0x00210000dd20783b */ /* 0x000e620000004200 */
[--C-:B------:R-:W-:Y:S01]  /*4cf0*/  FFMA.FTZ R8, R45, c[0x0][0x2d0], -R0.reuse ;  /* 0x0000b4002d087a23 */ /* 0x100fe20000010800 */
[----:B------:R3:W-:Y:S02]  /*4d00*/  MUFU.EX2 R15, R2 ;  /* 0x00000002000f7308 */ /* 0x0007e40000000800 */
[C---:B-----5:R-:W-:Y:S06]  /*4d10*/  HMMA.16816.F32 R116, R4.reuse, R24, RZ ;  /* 0x000000180474723c */ /* 0x060fec00000018ff */
[----:B------:R4:W-:Y:S02]  /*4d20*/  MUFU.EX2 R191, R8 ;  /* 0x0000000800bf7308 */ /* 0x0009e40000000800 */
[----:B------:R-:W-:Y:S01]  /*4d30*/  HMMA.16816.F32 R112, R4, R20, RZ ;  /* 0x000000140470723c */ /* 0x000fe200000018ff */
[----:B---3--:R-:W-:-:S07]  /*4d40*/  FFMA.FTZ R2, R38, c[0x0][0x2d0], -R0 ;  /* 0x0000b40026027a23 */ /* 0x008fce0000010800 */
[----:B--2---:R-:W-:Y:S01]  /*4d50*/  HMMA.16816.F32 R108, R4, R16, RZ ;  /* 0x00000010046c723c */ /* 0x004fe200000018ff */
[----:B------:R2:W-:Y:S01]  /*4d60*/  MUFU.EX2 R252, R2 ;  /* 0x0000000200fc7308 */ /* 0x0005e20000000800 */
[----:B----4-:R-:W-:-:S06]  /*4d70*/  FFMA.FTZ R8, R37, c[0x0][0x2d0], -R0 ;  /* 0x0000b40025087a23 */ /* 0x010fcc0000010800 */
[C---:B------:R-:W-:Y:S01]  /*4d80*/  HMMA.16816.F32 R92, R4.reuse, R40, RZ ;  /* 0x00000028045c723c */ /* 0x040fe200000018ff */
[----:B------:R3:W4:Y:S07]  /*4d90*/  MUFU.EX2 R193, R8 ;  /* 0x0000000800c17308 */ /* 0x00072e0000000800 */
[----:B------:R-:W-:Y:S01]  /*4da0*/  HMMA.16816.F32 R88, R4, R30, RZ ;  /* 0x0000001e0458723c */ /* 0x000fe200000018ff */
[----:B--2---:R-:W-:-:S05]  /*4db0*/  FMUL.FTZ R2, R105, c[0x0][0x2d0] ;  /* 0x0000b40069027a20 */ /* 0x004fca0000410000 */
[----:B------:R-:W-:Y:S02]  /*4dc0*/  FSEL R2, R2, RZ, P0 ;  /* 0x000000ff02027208 */ /* 0x000fe40000000000 */
[----:B-1----:R-:W-:Y:S03]  /*4dd0*/  HMMA.16816.F32 R96, R4, R32, RZ ;  /* 0x000000200460723c */ /* 0x002fe600000018ff */
[----:B---3--:R-:W-:-:S05]  /*4de0*/  FFMA.FTZ R8, R36, c[0x0][0x2d0], -R2 ;  /* 0x0000b40024087a23 */ /* 0x008fca0000010802 */
[C---:B------:R-:W-:Y:S01]  /*4df0*/  HMMA.16816.F32 R84, R4.reuse, R26, RZ ;  /* 0x0000001a0454723c */ /* 0x040fe200000018ff */
[----:B------:R1:W-:Y:S07]  /*4e00*/  MUFU.EX2 R249, R8 ;  /* 0x0000000800f97308 */ /* 0x0003ee0000000800 */
[C---:B------:R-:W-:Y:S08]  /*4e10*/  HMMA.16816.F32 R76, R4.reuse, R22, RZ ;  /* 0x00000016044c723c */ /* 0x040ff000000018ff */
[----:B------:R-:W-:Y:S01]  /*4e20*/  HMMA.16816.F32 R72, R4, R18, RZ ;  /* 0x000000120448723c */ /* 0x000fe200000018ff */
[----:B-1----:R-:W-:-:S02]  /*4e30*/  FFMA.FTZ R8, R13, c[0x0][0x2d0], -R2 ;  /* 0x0000b4000d087a23 */ /* 0x002fc40000010802 */
[----:B------:R-:W-:Y:S02]  /*4e40*/  FFMA.FTZ R13, R158, c[0x0][0x2d0], -R3 ;  /* 0x0000b4009e0d7a23 */ /* 0x000fe40000010803 */
[----:B------:R1:W2:Y:S01]  /*4e50*/  MUFU.EX2 R248, R8 ;  /* 0x0000000800f87308 */ /* 0x0002a20000000800 */
[----:B----4-:R-:W-:Y:S02]  /*4e60*/  IMAD.MOV.U32 R158, RZ, RZ, R193 ;  /* 0x000000ffff9e7224 */ /* 0x010fe400078e00c1 */
[C---:B------:R-:W-:Y:S08]  /*4e70*/  HMMA.16816.F32 R68, R4.reuse, R34, RZ ;  /* 0x000000220444723c */ /* 0x040ff000000018ff */
[----:B------:R-:W-:Y:S01]  /*4e80*/  HMMA.16816.F32 R60, R4, R42, RZ ;  /* 0x0000002a043c723c */ /* 0x000fe200000018ff */
[----:B-1----:R-:W-:Y:S01]  /*4e90*/  FFMA.FTZ R8, R10, c[0x0][0x2d0], -R2 ;  /* 0x0000b4000a087a23 */ /* 0x002fe20000010802 */
[----:B------:R-:W-:-:S05]  /*4ea0*/  F2FP.PACK_AB R10, R193, R191 ;  /* 0x000000bfc10a723e */ /* 0x000fca00000000ff */
[----:B------:R-:W-:Y:S01]  /*4eb0*/  FFMA.FTZ R4, R48, c[0x0][0x2d0], -R12 ;  /* 0x0000b40030047a23 */ /* 0x000fe2000001080c */
[----:B------:R1:W-:Y:S08]  /*4ec0*/  MUFU.EX2 R251, R8 ;  /* 0x0000000800fb7308 */ /* 0x0003f00000000800 */
[----:B------:R3:W-:Y:S01]  /*4ed0*/  MUFU.EX2 R250, R4 ;  /* 0x0000000400fa7308 */ /* 0x0007e20000000800 */
[----:B-1----:R-:W-:Y:S01]  /*4ee0*/  FFMA.FTZ R8, R9, c[0x0][0x2d0], -R2 ;  /* 0x0000b40009087a23 */ /* 0x002fe20000010802 */
[----:B--2---:R-:W-:-:S06]  /*4ef0*/  F2FP.PACK_AB R9, R248, R249 ;  /* 0x000000f9f809723e */ /* 0x004fcc00000000ff */
[----:B------:R1:W2:Y:S01]  /*4f00*/  MUFU.EX2 R192, R8 ;  /* 0x0000000800c07308 */ /* 0x0002a20000000800 */
[----:B---3--:R-:W-:-:S07]  /*4f10*/  FFMA.FTZ R4, R50, c[0x0][0x2d0], -R12 ;  /* 0x0000b40032047a23 */ /* 0x008fce000001080c */
[----:B------:R3:W-:Y:S01]  /*4f20*/  MUFU.EX2 R179, R4 ;  /* 0x0000000400b37308 */ /* 0x0007e20000000800 */
[----:B-1----:R-:W-:Y:S02]  /*4f30*/  F2FP.PACK_AB R8, R252, R15 ;  /* 0x0000000ffc08723e */ /* 0x002fe400000000ff */
[----:B--2---:R-:W-:Y:S01]  /*4f40*/  F2FP.PACK_AB R11, R192, R251 ;  /* 0x000000fbc00b723e */ /* 0x004fe200000000ff */
[----:B---3--:R-:W-:-:S06]  /*4f50*/  FFMA.FTZ R4, R49, c[0x0][0x2d0], -R12 ;  /* 0x0000b40031047a23 */ /* 0x008fcc000001080c */
[C---:B------:R-:W-:Y:S01]  /*4f60*/  HMMA.16816.F32 R128, R8.reuse, R28, RZ ;  /* 0x0000001c0880723c */ /* 0x040fe200000018ff */
[----:B------:R1:W-:Y:S07]  /*4f70*/  MUFU.EX2 R178, R4 ;  /* 0x0000000400b27308 */ /* 0x0003ee0000000800 */
[C---:B------:R-:W-:Y:S01]  /*4f80*/  HMMA.16816.F32 R144, R8.reuse, R30, RZ ;  /* 0x0000001e0890723c */ /* 0x040fe200000018ff */
[----:B------:R-:W-:Y:S07]  /*4f90*/  LDSM.16.MT88.4 R28, [R222+0x1500] ;  /* 0x00150000de1c783b */ /* 0x000fee0000004200 */
[----:B------:R-:W-:Y:S01]  /*4fa0*/  HMMA.16816.F32 R124, R8, R24, RZ ;  /* 0x00000018087c723c */ /* 0x000fe200000018ff */
[----:B-1----:R-:W-:-:S04]  /*4fb0*/  FFMA.FTZ R4, R51, c[0x0][0x2d0], -R12 ;  /* 0x0000b40033047a23 */ /* 0x002fc8000001080c */
[----:B------:R1:W2:Y:S03]  /*4fc0*/  MUFU.EX2 R177, R4 ;  /* 0x0000000400b17308 */ /* 0x0002a60000000800 */
[C---:B------:R-:W-:Y:S01]  /*4fd0*/  HMMA.16816.F32 R140, R8.reuse, R26, RZ ;  /* 0x0000001a088c723c */ /* 0x040fe200000018ff */
[----:B------:R-:W3:Y:S07]  /*4fe0*/  LDSM.16.MT88.4 R24, [R221+0x500] ;  /* 0x00050000dd18783b */ /* 0x000eee0000004200 */
[----:B------:R-:W-:Y:S01]  /*4ff0*/  HMMA.16816.F32 R56, R8, R20, RZ ;  /* 0x000000140838723c */ /* 0x000fe200000018ff */
[----:B-1----:R-:W-:-:S07]  /*5000*/  FFMA.FTZ R4, R39, c[0x0][0x2d0], -R3 ;  /* 0x0000b40027047a23 */ /* 0x002fce0000010803 */
[C---:B------:R-:W-:Y:S01]  /*5010*/  HMMA.16816.F32 R132, R8.reuse, R22, RZ ;  /* 0x000000160884723c */ /* 0x040fe200000018ff */
[----:B------:R-:W1:Y:S01]  /*5020*/  LDSM.16.MT88.4 R20, [R222+0x500] ;  /* 0x00050000de14783b */ /* 0x000e620000004200 */
[----:B--2---:R-:W-:Y:S01]  /*5030*/  F2FP.PACK_AB R6, R177, R178 ;  /* 0x000000b2b106723e */ /* 0x004fe200000000ff */
[----:B------:R2:W-:Y:S02]  /*5040*/  MUFU.EX2 R243, R4 ;  /* 0x0000000400f37308 */ /* 0x0005e40000000800 */
[----:B------:R-:W-:Y:S03]  /*5050*/  LDSM.16.MT88.4 R36, [R222+0x2500] ;  /* 0x00250000de24783b */ /* 0x000fe60000004200 */
[C---:B------:R-:W-:Y:S08]  /*5060*/  HMMA.16816.F32 R52, R8.reuse, R16, RZ ;  /* 0x000000100834723c */ /* 0x040ff000000018ff */
[----:B------:R-:W-:Y:S01]  /*5070*/  HMMA.16816.F32 R148, R8, R18, RZ ;  /* 0x000000120894723c */ /* 0x000fe200000018ff */
[----:B------:R-:W-:Y:S01]  /*5080*/  LDSM.16.MT88.4 R16, [R221+0x1500] ;  /* 0x00150000dd10783b */ /* 0x000fe20000004200 */
[----:B--2---:R-:W-:-:S04]  /*5090*/  FFMA.FTZ R4, R46, c[0x0][0x2d0], -R3 ;  /* 0x0000b4002e047a23 */ /* 0x004fc80000010803 */
[----:B------:R2:W4:Y:S02]  /*50a0*/  MUFU.EX2 R247, R4 ;  /* 0x0000000400f77308 */ /* 0x0005240000000800 */
[C---:B------:R-:W-:Y:S08]  /*50b0*/  HMMA.16816.F32 R48, R8.reuse, R32, RZ ;  /* 0x000000200830723c */ /* 0x040ff000000018ff */
[----:B------:R-:W-:Y:S01]  /*50c0*/  HMMA.16816.F32 R160, R8, R34, RZ ;  /* 0x0000002208a0723c */ /* 0x000fe200000018ff */
[----:B------:R-:W5:Y:S01]  /*50d0*/  LDSM.16.MT88.4 R32, [R221+0x2500] ;  /* 0x00250000dd20783b */ /* 0x000f620000004200 */
[----:B--2---:R-:W-:-:S06]  /*50e0*/  FFMA.FTZ R4, R47, c[0x0][0x2d0], -R3 ;  /* 0x0000b4002f047a23 */ /* 0x004fcc0000010803 */
[----:B------:R-:W-:Y:S01]  /*50f0*/  HMMA.16816.F32 R168, R8, R42, RZ ;  /* 0x0000002a08a8723c */ /* 0x000fe200000018ff */
[----:B----4-:R-:W-:Y:S01]  /*5100*/  F2FP.PACK_AB R5, R247, R243 ;  /* 0x000000f3f705723e */ /* 0x010fe200000000ff */
[----:B------:R2:W-:Y:S02]  /*5110*/  MUFU.EX2 R246, R4 ;  /* 0x0000000400f67308 */ /* 0x0005e40000000800 */
[----:B--2---:R-:W-:-:S06]  /*5120*/  FFMA.FTZ R4, R82, c[0x0][0x2d0], -R3 ;  /* 0x0000b40052047a23 */ /* 0x004fcc0000010803 */
[----:B------:R2:W4:Y:S02]  /*5130*/  MUFU.EX2 R244, R4 ;  /* 0x0000000400f47308 */ /* 0x0005240000000800 */
[--C-:B--2---:R-:W-:Y:S01]  /*5140*/  FFMA.FTZ R4, R44, c[0x0][0x2d0], -R0.reuse ;  /* 0x0000b4002c047a23 */ /* 0x104fe20000010800 */
[----:B----4-:R-:W-:Y:S01]  /*5150*/  F2FP.PACK_AB R7, R244, R246 ;  /* 0x000000f6f407723e */ /* 0x010fe200000000ff */
[----:B------:R-:W-:Y:S04]  /*5160*/  HMMA.16816.F32 R44, R8, R40, RZ ;  /* 0x00000028082c723c */ /* 0x000fe800000018ff */
[----:B------:R2:W-:Y:S03]  /*5170*/  MUFU.EX2 R218, R4 ;  /* 0x0000000400da7308 */ /* 0x0005e60000000800 */
[----:B------:R-:W-:-:S05]  /*5180*/  FFMA.FTZ R8, R83, c[0x0][0x2d0], -R0 ;  /* 0x0000b40053087a23 */ /* 0x000fca0000010800 */
[----:B------:R4:W-:Y:S01]  /*5190*/  MUFU.EX2 R214, R8 ;  /* 0x0000000800d67308 */ /* 0x0009e20000000800 */
[----:B--2---:R-:W-:-:S07]  /*51a0*/  FFMA.FTZ R4, R80, c[0x0][0x2d0], -R0 ;  /* 0x0000b40050047a23 */ /* 0x004fce0000010800 */
[----:B------:R2:W1:Y:S01]  /*51b0*/  MUFU.EX2 R217, R4 ;  /* 0x0000000400d97308 */ /* 0x0004620000000800 */
[----:B----4-:R-:W-:-:S07]  /*51c0*/  FFMA.FTZ R8, R81, c[0x0][0x2d0], -R0 ;  /* 0x0000b40051087a23 */ /* 0x010fce0000010800 */
[----:B------:R4:W-:Y:S01]  /*51d0*/  MUFU.EX2 R212, R8 ;  /* 0x0000000800d47308 */ /* 0x0009e20000000800 */
[----:B--2---:R-:W-:-:S07]  /*51e0*/  F2FP.PACK_AB R4, R179, R250 ;  /* 0x000000fab304723e */ /* 0x004fce00000000ff */
[----:B---3--:R-:W-:Y:S01]  /*51f0*/  HMMA.16816.F32 R184, R4, R24, R120 ;  /* 0x0000001804b8723c */ /* 0x008fe20000001878 */
[----:B----4-:R-:W-:-:S04]  /*5200*/  FFMA.FTZ R8, R67, c[0x0][0x2d0], -R2 ;  /* 0x0000b40043087a23 */ /* 0x010fc80000010802 */
[----:B------:R2:W-:Y:S03]  /*5210*/  MUFU.EX2 R206, R8 ;  /* 0x0000000800ce7308 */ /* 0x0005e60000000800 */
[C---:B------:R-:W-:Y:S08]  /*5220*/  HMMA.16816.F32 R120, R4.reuse, R26, R88 ;  /* 0x0000001a0478723c */ /* 0x040ff00000001858 */
[----:B-1----:R-:W-:Y:S01]  /*5230*/  HMMA.16816.F32 R136, R4, R22, R84 ;  /* 0x000000160488723c */ /* 0x002fe20000001854 */
[----:B--2---:R-:W-:-:S07]  /*5240*/  FFMA.FTZ R8, R66, c[0x0][0x2d0], -R2 ;  /* 0x0000b40042087a23 */ /* 0x004fce0000010802 */
[C---:B-----5:R-:W-:Y:S01]  /*5250*/  HMMA.16816.F32 R80, R4.reuse, R34, R68 ;  /* 0x000000220450723c */ /* 0x060fe20000001844 */
[----:B------:R1:W2:Y:S07]  /*5260*/  MUFU.EX2 R207, R8 ;  /* 0x0000000800cf7308 */ /* 0x0002ae0000000800 */
        /* <DEDUP_REMOVED lines=8> */
[----:B------:R1:W3:Y:S07]  /*52f0*/  MUFU.EX2 R204, R8 ;  /* 0x0000000800cc7308 */ /* 0x0002ee0000000800 */
[C---:B------:R-:W-:Y:S08]  /*5300*/  HMMA.16816.F32 R88, R4.reuse, R18, R76 ;  /* 0x000000120458723c */ /* 0x040ff0000000184c */
[----:B------:R-:W-:Y:S01]  /*5310*/  HMMA.16816.F32 R84, R4, R30, R72 ;  /* 0x0000001e0454723c */ /* 0x000fe20000001848 */
[----:B-1----:R-:W-:-:S02]  /*5320*/  FFMA.FTZ R8, R165, c[0x0][0x2d0], -R12 ;  /* 0x0000b400a5087a23 */ /* 0x002fc4000001080c */
[----:B------:R-:W-:Y:S02]  /*5330*/  IMAD.MOV.U32 R165, RZ, RZ, R188 ;  /* 0x000000ffffa57224 */ /* 0x000fe400078e00bc */
[----:B------:R1:W-:Y:S03]  /*5340*/  MUFU.EX2 R199, R8 ;  /* 0x0000000800c77308 */ /* 0x0003e60000000800 */
[----:B------:R-:W-:Y:S07]  /*5350*/  HMMA.16816.F32 R68, R4, R38, R60 ;  /* 0x000000260444723c */ /* 0x000fee000000183c */
[----:B------:R-:W-:-:S02]  /*5360*/  F2FP.PACK_AB R4, R217, R218 ;  /* 0x000000dad904723e */ /* 0x000fc400000000ff */
[----:B--2---:R-:W-:Y:S02]  /*5370*/  F2FP.PACK_AB R5, R207, R206 ;  /* 0x000000cecf05723e */ /* 0x004fe400000000ff */
[----:B------:R-:W-:Y:S02]  /*5380*/  F2FP.PACK_AB R6, R212, R214 ;  /* 0x000000d6d406723e */ /* 0x000fe400000000ff */
[----:B---3--:R-:W-:Y:S01]  /*5390*/  F2FP.PACK_AB R7, R204, R205 ;  /* 0x000000cdcc07723e */ /* 0x008fe200000000ff */
[--C-:B-1----:R-:W-:Y:S02]  /*53a0*/  FFMA.FTZ R8, R164, c[0x0][0x2d0], -R12.reuse ;  /* 0x0000b400a4087a23 */ /* 0x102fe4000001080c */
[----:B------:R-:W-:Y:S02]  /*53b0*/  IMAD.MOV.U32 R164, RZ, RZ, R179 ;  /* 0x000000ffffa47224 */ /* 0x000fe400078e00b3 */
[----:B------:R1:W2:Y:S02]  /*53c0*/  MUFU.EX2 R198, R8 ;  /* 0x0000000800c67308 */ /* 0x0002a40000000800 */
[C---:B------:R-:W-:Y:S08]  /*53d0*/  HMMA.16816.F32 R200, R4.reuse, R36, R44 ;  /* 0x0000002404c8723c */ /* 0x040ff0000000182c */
[----:B------:R-:W-:Y:S01]  /*53e0*/  HMMA.16816.F32 R64, R4, R16, R56 ;  /* 0x000000100440723c */ /* 0x000fe20000001838 */
[----:B-1----:R-:W-:-:S07]  /*53f0*/  FFMA.FTZ R8, R159, c[0x0][0x2d0], -R12 ;  /* 0x0000b4009f087a23 */ /* 0x002fce000001080c */
[----:B------:R-:W-:Y:S01]  /*5400*/  HMMA.16816.F32 R44, R4, R18, R132 ;  /* 0x00000012042c723c */ /* 0x000fe20000001884 */
[----:B------:R-:W1:Y:S01]  /*5410*/  LDSM.16.MT88.4 R16, [R222+0x900] ;  /* 0x00090000de10783b */ /* 0x000e620000004200 */
[----:B------:R3:W-:Y:S01]  /*5420*/  MUFU.EX2 R197, R8 ;  /* 0x0000000800c57308 */ /* 0x0007e20000000800 */
[----:B------:R-:W-:-:S05]  /*5430*/  IMAD.MOV.U32 R159, RZ, RZ, R178 ;  /* 0x000000ffff9f7224 */ /* 0x000fca00078e00b2 */
[C---:B------:R-:W-:Y:S07]  /*5440*/  HMMA.16816.F32 R76, R4.reuse, R24, R128 ;  /* 0x00000018044c723c */ /* 0x040fee0000001880 */
[----:B------:R-:W-:Y:S01]  /*5450*/  IMAD.MOV.U32 R131, RZ, RZ, R196 ;  /* 0x000000ffff837224 */ /* 0x000fe200078e00c4 */
[----:B------:R-:W-:Y:S01]  /*5460*/  HMMA.16816.F32 R56, R4, R26, R144 ;  /* 0x0000001a0438723c */ /* 0x000fe20000001890 */
[----:B------:R-:W-:Y:S01]  /*5470*/  IMAD.MOV.U32 R130, RZ, RZ, R191 ;  /* 0x000000ffff827224 */ /* 0x000fe200078e00bf */
[----:B------:R-:W-:Y:S01]  /*5480*/  LDSM.16.MT88.4 R24, [R222+0x1900] ;  /* 0x00190000de18783b */ /* 0x000fe20000004200 */
[----:B---3--:R-:W-:-:S02]  /*5490*/  FFMA.FTZ R8, R166, c[0x0][0x2d0], -R12 ;  /* 0x0000b400a6087a23 */ /* 0x008fc4000001080c */
[----:B------:R-:W-:Y:S02]  /*54a0*/  IMAD.MOV.U32 R129, RZ, RZ, R190 ;  /* 0x000000ffff817224 */ /* 0x000fe400078e00be */
[----:B------:R3:W-:Y:S01]  /*54b0*/  MUFU.EX2 R196, R8 ;  /* 0x0000000800c47308 */ /* 0x0007e20000000800 */
[----:B------:R-:W-:Y:S01]  /*54c0*/  IMAD.MOV.U32 R128, RZ, RZ, R189 ;  /* 0x000000ffff807224 */ /* 0x000fe200078e00bd */
[----:B------:R-:W-:Y:S01]  /*54d0*/  HMMA.16816.F32 R72, R4, R20, R124 ;  /* 0x000000140448723c */ /* 0x000fe2000000187c */
[----:B------:R-:W-:-:S05]  /*54e0*/  IMAD.MOV.U32 R147, RZ, RZ, R177 ;  /* 0x000000ffff937224 */ /* 0x000fca00078e00b1 */
[----:B------:R4:W-:Y:S02]  /*54f0*/  MUFU.EX2 R189, R13 ;  /* 0x0000000d00bd7308 */ /* 0x0009e40000000800 */
[----:B------:R-:W-:Y:S01]  /*5500*/  HMMA.16816.F32 R60, R4, R28, R52 ;  /* 0x0000001c043c723c */ /* 0x000fe20000001834 */
[----:B---3--:R-:W-:-:S07]  /*5510*/  FFMA.FTZ R8, R101, c[0x0][0x2d0], -R3 ;  /* 0x0000b40065087a23 */ /* 0x008fce0000010803 */
[----:B------:R-:W-:Y:S01]  /*5520*/  HMMA.16816.F32 R124, R4, R32, R48 ;  /* 0x00000020047c723c */ /* 0x000fe20000001830 */
[----:B------:R3:W-:Y:S01]  /*5530*/  MUFU.EX2 R191, R8 ;  /* 0x0000000800bf7308 */ /* 0x0007e20000000800 */
[----:B----4-:R-:W-:-:S06]  /*5540*/  FFMA.FTZ R13, R107, c[0x0][0x2d0], -R0 ;  /* 0x0000b4006b0d7a23 */ /* 0x010fcc0000010800 */
[C---:B------:R-:W-:Y:S01]  /*5550*/  HMMA.16816.F32 R48, R4.reuse, R22, R140 ;  /* 0x000000160430723c */ /* 0x040fe2000000188c */
[----:B------:R-:W4:Y:S01]  /*5560*/  LDSM.16.MT88.4 R20, [R221+0x900] ;  /* 0x00090000dd14783b */ /* 0x000f220000004200 */
[----:B------:R5:W-:Y:S05]  /*5570*/  MUFU.EX2 R179, R13 ;  /* 0x0000000d00b37308 */ /* 0x000bea0000000800 */
[----:B------:R-:W-:Y:S01]  /*5580*/  IMAD.MOV.U32 R143, RZ, RZ, R128 ;  /* 0x000000ffff8f7224 */ /* 0x000fe200078e0080 */
[----:B------:R-:W-:Y:S01]  /*5590*/  HMMA.16816.F32 R40, R4, R30, R148 ;  /* 0x0000001e0428723c */ /* 0x000fe20000001894 */
[----:B------:R-:W1:Y:S01]  /*55a0*/  LDSM.16.MT88.4 R28, [R221+0x2900] ;  /* 0x00290000dd1c783b */ /* 0x000e620000004200 */
[----:B---3--:R-:W-:-:S02]  /*55b0*/  FFMA.FTZ R8, R103, c[0x0][0x2d0], -R3 ;  /* 0x0000b40067087a23 */ /* 0x008fc40000010803 */
[----:B------:R-:W-:Y:S02]  /*55c0*/  IMAD.MOV.U32 R142, RZ, RZ, R129 ;  /* 0x000000ffff8e7224 */ /* 0x000fe400078e0081 */
[----:B------:R3:W2:Y:S01]  /*55d0*/  MUFU.EX2 R190, R8 ;  /* 0x0000000800be7308 */ /* 0x0006a20000000800 */
[----:B------:R-:W-:Y:S01]  /*55e0*/  IMAD.MOV.U32 R141, RZ, RZ, R130 ;  /* 0x000000ffff8d7224 */ /* 0x000fe200078e0082 */
[C---:B------:R-:W-:Y:S01]  /*55f0*/  HMMA.16816.F32 R52, R4.reuse, R34, R160 ;  /* 0x000000220434723c */ /* 0x040fe200000018a0 */
[----:B------:R-:W1:Y:S01]  /*5600*/  LDSM.16.MT88.4 R32, [R222+0x2900] ;  /* 0x00290000de20783b */ /* 0x000e620000004200 */
[----:B-----5:R-:W-:Y:S02]  /*5610*/  FFMA.FTZ R13, R157, c[0x0][0x2d0], -R0 ;  /* 0x0000b4009d0d7a23 */ /* 0x020fe40000010800 */
[----:B------:R-:W-:Y:S02]  /*5620*/  IMAD.MOV.U32 R157, RZ, RZ, R192 ;  /* 0x000000ffff9d7224 */ /* 0x000fe400078e00c0 */
[----:B------:R5:W-:Y:S01]  /*5630*/  MUFU.EX2 R177, R13 ;  /* 0x0000000d00b17308 */ /* 0x000be20000000800 */
[----:B------:R-:W-:Y:S01]  /*5640*/  IMAD.MOV.U32 R140, RZ, RZ, R131 ;  /* 0x000000ffff8c7224 */ /* 0x000fe200078e0083 */
[----:B------:R-:W-:Y:S01]  /*5650*/  HMMA.16816.F32 R36, R4, R38, R168 ;  /* 0x000000260424723c */ /* 0x000fe200000018a8 */
[----:B---3--:R-:W-:-:S06]  /*5660*/  FFMA.FTZ R8, R156, c[0x0][0x2d0], -R3 ;  /* 0x0000b4009c087a23 */ /* 0x008fcc0000010803 */
[----:B--2---:R-:W-:Y:S01]  /*5670*/  F2FP.PACK_AB R4, R198, R199 ;  /* 0x000000c7c604723e */ /* 0x004fe200000000ff */
[----:B------:R-:W-:Y:S01]  /*5680*/  IMAD.MOV.U32 R156, RZ, RZ, R195 ;  /* 0x000000ffff9c7224 */ /* 0x000fe200078e00c3 */
[----:B------:R-:W-:Y:S01]  /*5690*/  F2FP.PACK_AB R5, R190, R191 ;  /* 0x000000bfbe05723e */ /* 0x000fe200000000ff */
[----:B------:R-:W2:Y:S01]  /*56a0*/  MUFU.EX2 R188, R8 ;  /* 0x0000000800bc7308 */ /* 0x000ea20000000800 */
[----:B------:R-:W-:Y:S01]  /*56b0*/  F2FP.PACK_AB R6, R196, R197 ;  /* 0x000000c5c406723e */ /* 0x000fe200000000ff */
[----:B-----5:R-:W-:-:S06]  /*56c0*/  FFMA.FTZ R13, R167, c[0x0][0x2d0], -R0 ;  /* 0x0000b400a70d7a23 */ /* 0x020fcc0000010800 */
[----:B------:R3:W-:Y:S01]  /*56d0*/  MUFU.EX2 R178, R13 ;  /* 0x0000000d00b27308 */ /* 0x0007e20000000800 */
[----:B--2---:R-:W-:Y:S01]  /*56e0*/  F2FP.PACK_AB R7, R189, R188 ;  /* 0x000000bcbd07723e */ /* 0x004fe200000000ff */
[----:B------:R-:W2:Y:S06]  /*56f0*/  LDSM.16.MT88.4 R8, [R221+0x1900] ;  /* 0x00190000dd08783b */ /* 0x000eac0000004200 */
[----:B-1----:R-:W-:Y:S01]  /*5700*/  HMMA.16816.F32 R132, R4, R16, R180 ;  /* 0x000000100484723c */ /* 0x002fe200000018b4 */
[----:B---3--:R-:W-:Y:S02]  /*5710*/  FFMA.FTZ R13, R172, c[0x0][0x2d0], -R0 ;  /* 0x0000b400ac0d7a23 */ /* 0x008fe40000010800 */
[----:B------:R-:W-:-:S02]  /*5720*/  IMAD.MOV.U32 R172, RZ, RZ, R194 ;  /* 0x000000ffffac7224 */ /* 0x000fc400078e00c2 */
[----:B------:R1:W-:Y:S02]  /*5730*/  MUFU.EX2 R180, R13 ;  /* 0x0000000d00b47308 */ /* 0x0003e40000000800 */
[----:B------:R-:W-:Y:S01]  /*5740*/  IMAD.MOV.U32 R182, RZ, RZ, R159 ;  /* 0x000000ffffb67224 */ /* 0x000fe200078e009f */
[----:B----4-:R-:W-:Y:S01]  /*5750*/  HMMA.16816.F32 R116, R4, R20, R184 ;  /* 0x000000140474723c */ /* 0x010fe200000018b8 */
[----:B------:R-:W-:Y:S02]  /*5760*/  IMAD.MOV.U32 R181, RZ, RZ, R164 ;  /* 0x000000ffffb57224 */ /* 0x000fe400078e00a4 */
[----:B------:R-:W-:Y:S02]  /*5770*/  IMAD.MOV.U32 R159, RZ, RZ, R165 ;  /* 0x000000ffff9f7224 */ /* 0x000fe400078e00a5 */
[----:B------:R-:W-:-:S03]  /*5780*/  IMAD.MOV.U32 R183, RZ, RZ, R147 ;  /* 0x000000ffffb77224 */ /* 0x000fc600078e0093 */
[----:B------:R-:W-:Y:S01]  /*5790*/  HMMA.16816.F32 R184, R4, R28, R96 ;  /* 0x0000001c04b8723c */ /* 0x000fe20000001860 */
[----:B-1----:R-:W-:Y:S02]  /*57a0*/  FFMA.FTZ R13, R154, c[0x0][0x2d0], -R2 ;  /* 0x0000b4009a0d7a23 */ /* 0x002fe40000010802 */
[----:B------:R-:W-:-:S05]  /*57b0*/  IMAD.MOV.U32 R154, RZ, RZ, R176 ;  /* 0x000000ffff9a7224 */ /* 0x000fca00078e00b0 */
[C---:B------:R-:W-:Y:S01]  /*57c0*/  HMMA.16816.F32 R164, R4.reuse, R24, R108 ;  /* 0x0000001804a4723c */ /* 0x040fe2000000186c */
[----:B------:R1:W-:Y:S07]  /*57d0*/  MUFU.EX2 R176, R13 ;  /* 0x0000000d00b07308 */ /* 0x0003ee0000000800 */
[C---:B------:R-:W-:Y:S08]  /*57e0*/  HMMA.16816.F32 R192, R4.reuse, R32, R92 ;  /* 0x0000002004c0723c */ /* 0x040ff0000000185c */
[----:B--2---:R-:W-:Y:S01]  /*57f0*/  HMMA.16816.F32 R148, R4, R8, R112 ;  /* 0x000000080494723c */ /* 0x004fe20000001870 */
        /* <DEDUP_REMOVED lines=8> */
[C---:B------:R-:W-:Y:S01]  /*5880*/  HMMA.16816.F32 R112, R4.reuse, R30, R80 ;  /* 0x0000001e0470723c */ /* 0x040fe20000001850 */
[----:B-1----:R-:W-:Y:S01]  /*5890*/  FFMA.FTZ R13, R155, c[0x0][0x2d0], -R2 ;  /* 0x0000b4009b0d7a23 */ /* 0x002fe20000010802 */
[----:B------:R-:W-:Y:S03]  /*58a0*/  LDSM.16.MT88.4 R80, [R221+0x2d00] ;  /* 0x002d0000dd50783b */ /* 0x000fe60000004200 */
[----:B------:R-:W1:Y:S03]  /*58b0*/  MUFU.EX2 R101, R13 ;  /* 0x0000000d00657308 */ /* 0x000e660000000800 */
[----:B------:R-:W-:Y:S07]  /*58c0*/  HMMA.16816.F32 R96, R4, R34, R68 ;  /* 0x000000220460723c */ /* 0x000fee0000001844 */
[----:B------:R-:W-:-:S02]  /*58d0*/  F2FP.PACK_AB R4, R177, R179 ;  /* 0x000000b3b104723e */ /* 0x000fc400000000ff */
[----:B--2---:R-:W-:Y:S02]  /*58e0*/  F2FP.PACK_AB R5, R107, R176 ;  /* 0x000000b06b05723e */ /* 0x004fe400000000ff */
[----:B------:R-:W-:Y:S02]  /*58f0*/  F2FP.PACK_AB R6, R180, R178 ;  /* 0x000000b2b406723e */ /* 0x000fe400000000ff */
[----:B-1----:R-:W-:Y:S01]  /*5900*/  F2FP.PACK_AB R7, R101, R103 ;  /* 0x000000676507723e */ /* 0x002fe200000000ff */
[----:B------:R-:W-:Y:S02]  /*5910*/  FFMA.FTZ R13, R213, c[0x0][0x2d0], -R12 ;  /* 0x0000b400d50d7a23 */ /* 0x000fe4000001080c */
[----:B------:R-:W-:-:S04]  /*5920*/  IMAD.MOV.U32 R213, RZ, RZ, R157 ;  /* 0x000000ffffd57224 */ /* 0x000fc800078e009d */
[C---:B------:R-:W-:Y:S07]  /*5930*/  HMMA.16816.F32 R64, R4.reuse, R8, R64 ;  /* 0x000000080440723c */ /* 0x040fee0000001840 */
[----:B------:R-:W-:Y:S01]  /*5940*/  FFMA.FTZ R8, R219, c[0x0][0x2d0], -R12 ;  /* 0x0000b400db087a23 */ /* 0x000fe2000001080c */
[----:B------:R-:W-:Y:S01]  /*5950*/  HMMA.16816.F32 R108, R4, R18, R48 ;  /* 0x00000012046c723c */ /* 0x000fe20000001830 */
[----:B------:R-:W-:Y:S01]  /*5960*/  IMAD.MOV.U32 R219, RZ, RZ, R158 ;  /* 0x000000ffffdb7224 */ /* 0x000fe200078e009e */
[----:B------:R-:W-:Y:S01]  /*5970*/  MUFU.EX2 R49, R13 ;  /* 0x0000000d00317308 */ /* 0x000fe20000000800 */
[----:B------:R-:W-:-:S04]  /*5980*/  IMAD.MOV.U32 R9, RZ, RZ, R156 ;  /* 0x000000ffff097224 */ /* 0x000fc800078e009c */
[----:B------:R-:W-:Y:S01]  /*5990*/  IMAD.MOV.U32 R50, RZ, RZ, R172 ;  /* 0x000000ffff327224 */ /* 0x000fe200078e00ac */
[C---:B------:R-:W-:Y:S01]  /*59a0*/  HMMA.16816.F32 R144, R4.reuse, R22, R56 ;  /* 0x000000160490723c */ /* 0x040fe20000001838 */
[----:B------:R-:W-:Y:S01]  /*59b0*/  IMAD.MOV.U32 R51, RZ, RZ, R154 ;  /* 0x000000ffff337224 */ /* 0x000fe200078e009a */
[----:B------:R1:W2:Y:S06]  /*59c0*/  MUFU.EX2 R48, R8 ;  /* 0x0000000800307308 */ /* 0x0002ac0000000800 */
[C---:B------:R-:W-:Y:S07]  /*59d0*/  HMMA.16816.F32 R56, R4.reuse, R10, R44 ;  /* 0x0000000a0438723c */ /* 0x040fee000000182c */
[----:B------:R-:W-:Y:S01]  /*59e0*/  IMAD.MOV.U32 R10, RZ, RZ, R159 ;  /* 0x000000ffff0a7224 */ /* 0x000fe200078e009f */
[----:B------:R-:W-:Y:S01]  /*59f0*/  HMMA.16816.F32 R60, R4, R24, R60 ;  /* 0x00000018043c723c */ /* 0x000fe2000000183c */
[----:B------:R-:W-:Y:S01]  /*5a00*/  IMAD.MOV.U32 R47, RZ, RZ, R140 ;  /* 0x000000ffff2f7224 */ /* 0x000fe200078e008c */
[----:B------:R-:W3:Y:S01]  /*5a10*/  LDSM.16.MT88.4 R156, [R221+0x1d00] ;  /* 0x001d0000dd9c783b */ /* 0x000ee20000004200 */
[----:B-1----:R-:W-:Y:S01]  /*5a20*/  FFMA.FTZ R8, R215, c[0x0][0x2d0], -R12 ;  /* 0x0000b400d7087a23 */ /* 0x002fe2000001080c */
[----:B--2---:R-:W-:Y:S01]  /*5a30*/  F2FP.PACK_AB R92, R48, R49 ;  /* 0x00000031305c723e */ /* 0x004fe200000000ff */
[----:B------:R-:W-:-:S02]  /*5a40*/  IMAD.MOV.U32 R46, RZ, RZ, R141 ;  /* 0x000000ffff2e7224 */ /* 0x000fc400078e008d */
[----:B------:R1:W-:Y:S01]  /*5a50*/  MUFU.EX2 R44, R8 ;  /* 0x00000008002c7308 */ /* 0x0003e20000000800 */
[C---:B------:R-:W-:Y:S01]  /*5a60*/  HMMA.16816.F32 R160, R4.reuse, R20, R76 ;  /* 0x0000001404a0723c */ /* 0x040fe2000000184c */
[----:B------:R-:W-:Y:S02]  /*5a70*/  IMAD.MOV.U32 R45, RZ, RZ, R142 ;  /* 0x000000ffff2d7224 */ /* 0x000fe400078e008e */
[----:B------:R-:W-:Y:S02]  /*5a80*/  IMAD.MOV.U32 R11, RZ, RZ, R143 ;  /* 0x000000ffff0b7224 */ /* 0x000fe400078e008f */
[----:B------:R-:W-:Y:S01]  /*5a90*/  LDSM.16.MT88.4 R140, [R222+0xd00] ;  /* 0x000d0000de8c783b */ /* 0x000fe20000004200 */
[----:B------:R-:W-:Y:S02]  /*5aa0*/  IMAD.MOV.U32 R215, RZ, RZ, R14 ;  /* 0x000000ffffd77224 */ /* 0x000fe400078e000e */
[----:B------:R-:W-:Y:S01]  /*5ab0*/  HMMA.16816.F32 R128, R4, R16, R72 ;  /* 0x000000100480723c */ /* 0x000fe20000001848 */
[----:B------:R-:W-:-:S02]  /*5ac0*/  IMAD.MOV.U32 R25, RZ, RZ, R15 ;  /* 0x000000ffff197224 */ /* 0x000fc400078e000f */
[----:B-1----:R-:W-:-:S05]  /*5ad0*/  FFMA.FTZ R8, R239, c[0x0][0x2d0], -R12 ;  /* 0x0000b400ef087a23 */ /* 0x002fca000001080c */
[C---:B------:R-:W-:Y:S01]  /*5ae0*/  HMMA.16816.F32 R40, R4.reuse, R26, R40 ;  /* 0x0000001a0428723c */ /* 0x040fe20000001828 */
[----:B------:R1:W2:Y:S07]  /*5af0*/  MUFU.EX2 R24, R8 ;  /* 0x0000000800187308 */ /* 0x0002ae0000000800 */
[C---:B------:R-:W-:Y:S01]  /*5b00*/  HMMA.16816.F32 R68, R4.reuse, R28, R124 ;  /* 0x0000001c0444723c */ /* 0x040fe2000000187c */
[----:B------:R-:W4:Y:S07]  /*5b10*/  LDSM.16.MT88.4 R124, [R221+0xd00] ;  /* 0x000d0000dd7c783b */ /* 0x000f2e0000004200 */
[----:B------:R-:W-:Y:S01]  /*5b20*/  HMMA.16816.F32 R52, R4, R30, R52 ;  /* 0x0000001e0434723c */ /* 0x000fe20000001834 */
[----:B-1----:R-:W-:Y:S01]  /*5b30*/  FFMA.FTZ R8, R173, c[0x0][0x2d0], -R3 ;  /* 0x0000b400ad087a23 */ /* 0x002fe20000010803 */
[----:B--2---:R-:W-:-:S03]  /*5b40*/  F2FP.PACK_AB R94, R24, R44 ;  /* 0x0000002c185e723e */ /* 0x004fc600000000ff */
[----:B------:R1:W-:Y:S03]  /*5b50*/  MUFU.EX2 R21, R8 ;  /* 0x0000000800157308 */ /* 0x0003e60000000800 */
[C---:B------:R-:W-:Y:S08]  /*5b60*/  HMMA.16816.F32 R84, R4.reuse, R32, R200 ;  /* 0x000000200454723c */ /* 0x040ff000000018c8 */
[----:B------:R-:W-:Y:S01]  /*5b70*/  HMMA.16816.F32 R36, R4, R34, R36 ;  /* 0x000000220424723c */ /* 0x000fe20000001824 */
[----:B------:R-:W-:Y:S01]  /*5b80*/  LDSM.16.MT88.4 R4, [R222+0x2d00] ;  /* 0x002d0000de04783b */ /* 0x000fe20000004200 */
[----:B-1----:R-:W-:-:S04]  /*5b90*/  FFMA.FTZ R8, R175, c[0x0][0x2d0], -R3 ;  /* 0x0000b400af087a23 */ /* 0x002fc80000010803 */
[----:B------:R1:W2:Y:S02]  /*5ba0*/  MUFU.EX2 R23, R8 ;  /* 0x0000000800177308 */ /* 0x0002a40000000800 */
[--C-:B-1----:R-:W-:Y:S01]  /*5bb0*/  FFMA.FTZ R8, R174, c[0x0][0x2d0], -R3.reuse ;  /* 0x0000b400ae087a23 */ /* 0x102fe20000010803 */
[----:B--2---:R-:W-:Y:S01]  /*5bc0*/  F2FP.PACK_AB R93, R23, R21 ;  /* 0x00000015175d723e */ /* 0x004fe200000000ff */
[----:B------:R-:W-:Y:S01]  /*5bd0*/  FFMA.FTZ R3, R208, c[0x0][0x2d0], -R3 ;  /* 0x0000b400d0037a23 */ /* 0x000fe20000010803 */
[----:B------:R-:W1:Y:S03]  /*5be0*/  LDSM.16.MT88.4 R172, [R222+0x1d00] ;  /* 0x001d0000deac783b */ /* 0x000e660000004200 */
[----:B------:R2:W-:Y:S08]  /*5bf0*/  MUFU.EX2 R20, R8 ;  /* 0x0000000800147308 */ /* 0x0005f00000000800 */
[----:B------:R5:W3:Y:S01]  /*5c00*/  MUFU.EX2 R22, R3 ;  /* 0x0000000300167308 */ /* 0x000ae20000000800 */
[----:B--2---:R-:W-:-:S02]  /*5c10*/  FADD.FTZ R8, R249, R248 ;  /* 0x000000f8f9087221 */ /* 0x004fc40000010000 */
[----:B-----5:R-:W-:Y:S01]  /*5c20*/  FFMA.FTZ R3, R209, c[0x0][0x2d0], -R0 ;  /* 0x0000b400d1037a23 */ /* 0x020fe20000010800 */
[----:B---3--:R-:W-:-:S04]  /*5c30*/  F2FP.PACK_AB R95, R22, R20 ;  /* 0x00000014165f723e */ /* 0x008fc800000000ff */
[----:B------:R2:W-:Y:S03]  /*5c40*/  MUFU.EX2 R19, R3 ;  /* 0x0000000300137308 */ /* 0x0005e60000000800 */
[C---:B------:R-:W-:Y:S08]  /*5c50*/  HMMA.16816.F32 R152, R92.reuse, R158, R88 ;  /* 0x0000009e5c98723c */ /* 0x040ff00000001858 */
[----:B----4-:R-:W-:Y:S01]  /*5c60*/  HMMA.16816.F32 R116, R92, R124, R116 ;  /* 0x0000007c5c74723c */ /* 0x010fe20000001874 */
[----:B--2---:R-:W-:-:S04]  /*5c70*/  FFMA.FTZ R3, R210, c[0x0][0x2d0], -R0 ;  /* 0x0000b400d2037a23 */ /* 0x004fc80000010800 */
[----:B------:R2:W3:Y:S03]  /*5c80*/  MUFU.EX2 R18, R3 ;  /* 0x0000000300127308 */ /* 0x0004e60000000800 */
[C---:B------:R-:W-:Y:S08]  /*5c90*/  HMMA.16816.F32 R120, R92.reuse, R126, R120 ;  /* 0x0000007e5c78723c */ /* 0x040ff00000001878 */
[----:B------:R-:W-:Y:S01]  /*5ca0*/  HMMA.16816.F32 R132, R92, R140, R132 ;  /* 0x0000008c5c84723c */ /* 0x000fe20000001884 */
[----:B--2---:R-:W-:-:S07]  /*5cb0*/  FFMA.FTZ R3, R241, c[0x0][0x2d0], -R0 ;  /* 0x0000b400f1037a23 */ /* 0x004fce0000010800 */
[C---:B------:R-:W-:Y:S01]  /*5cc0*/  HMMA.16816.F32 R136, R92.reuse, R142, R136 ;  /* 0x0000008e5c88723c */ /* 0x040fe20000001888 */
[----:B------:R-:W-:Y:S01]  /*5cd0*/  FFMA.FTZ R0, R242, c[0x0][0x2d0], -R0 ;  /* 0x0000b400f2007a23 */ /* 0x000fe20000010800 */
[----:B------:R2:W-:Y:S06]  /*5ce0*/  MUFU.EX2 R17, R3 ;  /* 0x0000000300117308 */ /* 0x0005ec0000000800 */
[C---:B------:R-:W-:Y:S02]  /*5cf0*/  HMMA.16816.F32 R148, R92.reuse, R156, R148 ;  /* 0x0000009c5c94723c */ /* 0x040fe40000001894 */
[----:B------:R4:W5:Y:S06]  /*5d00*/  MUFU.EX2 R16, R0 ;  /* 0x0000000000107308 */ /* 0x00096c0000000800 */
[----:B-1----:R-:W-:Y:S01]  /*5d10*/  HMMA.16816.F32 R164, R92, R172, R164 ;  /* 0x000000ac5ca4723c */ /* 0x002fe200000018a4 */
[----:B--2---:R-:W-:-:S04]  /*5d20*/  FADD.FTZ R3, R10, R215 ;  /* 0x000000d70a037221 */ /* 0x004fc80000010000 */
[----:B------:R-:W-:-:S03]  /*5d30*/  FADD.FTZ R10, R47, R3 ;  /* 0x000000032f0a7221 */ /* 0x000fc60000010000 */
[----:B------:R-:W-:Y:S01]  /*5d40*/  HMMA.16816.F32 R168, R92, R174, R168 ;  /* 0x000000ae5ca8723c */ /* 0x000fe200000018a8 */
[----:B----4-:R-:W-:-:S04]  /*5d50*/  FFMA.FTZ R0, R211, c[0x0][0x2d0], -R2 ;  /* 0x0000b400d3007a23 */ /* 0x010fc80000010802 */
[----:B------:R1:W-:Y:S03]  /*5d60*/  MUFU.EX2 R12, R0 ;  /* 0x00000000000c7308 */ /* 0x0003e60000000800 */
[C---:B------:R-:W-:Y:S08]  /*5d70*/  HMMA.16816.F32 R72, R92.reuse, R80, R184 ;  /* 0x000000505c48723c */ /* 0x040ff000000018b8 */
[----:B------:R-:W-:Y:S01]  /*5d80*/  HMMA.16816.F32 R76, R92, R82, R112 ;  /* 0x000000525c4c723c */ /* 0x000fe20000001870 */
[----:B-1----:R-:W-:-:S07]  /*5d90*/  FFMA.FTZ R0, R216, c[0x0][0x2d0], -R2 ;  /* 0x0000b400d8007a23 */ /* 0x002fce0000010802 */
[C---:B------:R-:W-:Y:S01]  /*5da0*/  HMMA.16816.F32 R88, R92.reuse, R4, R192 ;  /* 0x000000045c58723c */ /* 0x040fe200000018c0 */
[----:B------:R1:W2:Y:S07]  /*5db0*/  MUFU.EX2 R13, R0 ;  /* 0x00000000000d7308 */ /* 0x0002ae0000000800 */
[----:B------:R-:W-:Y:S07]  /*5dc0*/  HMMA.16816.F32 R92, R92, R6, R96 ;  /* 0x000000065c5c723c */ /* 0x000fee0000001860 */
[----:B---3--:R-:W-:-:S02]  /*5dd0*/  F2FP.PACK_AB R96, R18, R19 ;  /* 0x000000131260723e */ /* 0x008fc400000000ff */
[----:B-----5:R-:W-:Y:S01]  /*5de0*/  F2FP.PACK_AB R98, R16, R17 ;  /* 0x000000111062723e */ /* 0x020fe200000000ff */
[--C-:B-1----:R-:W-:Y:S01]  /*5df0*/  FFMA.FTZ R0, R238, c[0x0][0x2d0], -R2.reuse ;  /* 0x0000b400ee007a23 */ /* 0x102fe20000010802 */
[----:B--2---:R-:W-:Y:S01]  /*5e00*/  F2FP.PACK_AB R97, R13, R12 ;  /* 0x0000000c0d61723e */ /* 0x004fe200000000ff */
[----:B------:R-:W-:Y:S02]  /*5e10*/  FFMA.FTZ R2, R240, c[0x0][0x2d0], -R2 ;  /* 0x0000b400f0027a23 */ /* 0x000fe40000010802 */
[----:B------:R1:W-:Y:S01]  /*5e20*/  MUFU.EX2 R14, R0 ;  /* 0x00000000000e7308 */ /* 0x0003e20000000800 */
[----:B------:R-:W-:-:S05]  /*5e30*/  IMAD.U32 R238, RZ, RZ, UR6 ;  /* 0x00000006ffee7e24 */ /* 0x000fca000f8e00ff */
[----:B------:R-:W-:Y:S02]  /*5e40*/  ISETP.GE.AND P0, PT, R238, UR4, PT ;  /* 0x00000004ee007c0c */ /* 0x000fe4000bf06270 */
        /* <DEDUP_REMOVED lines=65> */
[----:B------:R-:W-:Y:S02]  /*6260*/  FADD.FTZ R0, R44, R0 ;  /* 0x000000002c007221 */ /* 0x000fe40000010000 */
[----:B------:R-:W-:Y:S02]  /*6270*/  FADD.FTZ R4, R20, R4 ;  /* 0x0000000414047221 */ /* 0x000fe40000010000 */
[----:B------:R-:W-:Y:S02]  /*6280*/  FADD.FTZ R5, R16, R3 ;  /* 0x0000000310057221 */ /* 0x000fe40000010000 */
[----:B------:R-:W-:Y:S02]  /*6290*/  FADD.FTZ R3, R15, R2 ;  /* 0x000000020f037221 */ /* 0x000fe40000010000 */
[----:B------:R-:W-:Y:S01]  /*62a0*/  FADD.FTZ R2, R24, R0 ;  /* 0x0000000018027221 */ /* 0x000fe20000010000 */
[----:B------:R1:W-:Y:S01]  /*62b0*/  STL [R1+0x44], R5 ;  /* 0x0000440501007387 */ /* 0x0003e20000100800 */
[----:B------:R-:W-:-:S03]  /*62c0*/  FADD.FTZ R0, R22, R4 ;  /* 0x0000000416007221 */ /* 0x000fc60000010000 */
[----:B------:R1:W-:Y:S04]  /*62d0*/  STL [R1+0x48], R3 ;  /* 0x0000480301007387 */ /* 0x0003e80000100800 */
[----:B------:R1:W-:Y:S04]  /*62e0*/  STL [R1+0x50], R0 ;  /* 0x0000500001007387 */ /* 0x0003e80000100800 */
[----:B------:R1:W-:Y:S01]  /*62f0*/  STL [R1+0x4c], R2 ;  /* 0x00004c0201007387 */ /* 0x0003e20000100800 */
[----:B------:R-:W-:Y:S05]  /*6300*/  @!P0 BRA `(.L_x_714) ;  /* 0x0000498000008947 */ /* 0x000fea0003800000 */
[----:B------:R-:W2:Y:S04]  /*6310*/  LDL R181, [R1+0x54] ;  /* 0x0000540001b57983 */ /* 0x000ea80000100800 */
[----:B------:R-:W3:Y:S04]  /*6320*/  LDL R51, [R1+0x5c] ;  /* 0x00005c0001337983 */ /* 0x000ee80000100800 */
[----:B------:R-:W4:Y:S04]  /*6330*/  LDL R183, [R1+0x58] ;  /* 0x0000580001b77983 */ /* 0x000f280000100800 */
[----:B------:R-:W4:Y:S01]  /*6340*/  LDL R182, [R1+0x60] ;  /* 0x0000600001b67983 */ /* 0x000f220000100800 */
[----:B------:R-:W-:Y:S01]  /*6350*/  SHF.R.S32.HI R50, RZ, 0x1f, R100 ;  /* 0x0000001fff327819 */ /* 0x000fe20000011464 */
[----:B-1----:R-:W-:-:S03]  /*6360*/  IMAD.SHL.U32 R0, R100, 0x2, RZ ;  /* 0x0000000264007824 */ /* 0x002fc600078e00ff */
[----:B------:R-:W-:-:S05]  /*6370*/  SHF.L.U64.HI R2, R100, 0x1, R50 ;  /* 0x0000000164027819 */ /* 0x000fca0000010232 */
[----:B------:R-:W-:Y:S04]  /*6380*/  STL [R1+0x34], R2 ;  /* 0x0000340201007387 */ /* 0x000fe80000100800 */
[----:B------:R2:W-:Y:S01]  /*6390*/  STL [R1+0x30], R0 ;  /* 0x0000300001007387 */ /* 0x0005e20000100800 */
[----:B------:R-:W-:Y:S01]  /*63a0*/  IMAD.MOV.U32 R103, RZ, RZ, R105 ;  /* 0x000000ffff677224 */ /* 0x000fe200078e0069 */
[----:B------:R-:W-:Y:S01]  /*63b0*/  MOV R108, R102 ;  /* 0x00000066006c7202 */ /* 0x000fe20000000f00 */
[----:B------:R-:W-:Y:S01]  /*63c0*/  IMAD.MOV.U32 R100, RZ, RZ, R106 ;  /* 0x000000ffff647224 */ /* 0x000fe200078e006a */
[----:B------:R-:W-:Y:S01]  /*63d0*/  SEL R3, RZ, 0x10, P5 ;  /* 0x00000010ff037807 */ /* 0x000fe20002800000 */
[----:B------:R-:W-:Y:S02]  /*63e0*/  IMAD.MOV.U32 R107, RZ, RZ, R104 ;  /* 0x000000ffff6b7224 */ /* 0x000fe400078e0068 */
[C---:B--2---:R-:W-:Y:S01]  /*63f0*/  IMAD.SHL.U32 R0, R181.reuse, 0x2, RZ ;  /* 0x00000002b5007824 */ /* 0x044fe200078e00ff */
[----:B---3--:R-:W-:-:S05]  /*6400*/  SHF.L.U64.HI R2, R181, 0x1, R51 ;  /* 0x00000001b5027819 */ /* 0x008fca0000010233 */
[----:B------:R4:W-:Y:S04]  /*6410*/  STL [R1+0x2c], R2 ;  /* 0x00002c0201007387 */ /* 0x0009e80000100800 */
[----:B------:R1:W-:Y:S01]  /*6420*/  STL [R1+0x28], R0 ;  /* 0x0000280001007387 */ /* 0x0003e20000100800 */
[C---:B----4-:R-:W-:Y:S02]  /*6430*/  SHF.L.U64.HI R2, R183.reuse, 0x1, R182 ;  /* 0x00000001b7027819 */ /* 0x050fe400000102b6 */
[----:B-1----:R-:W-:-:S05]  /*6440*/  SHF.L.U32 R0, R183, 0x1, RZ ;  /* 0x00000001b7007819 */ /* 0x002fca00000006ff */
[----:B------:R1:W-:Y:S04]  /*6450*/  STL [R1+0x20], R0 ;  /* 0x0000200001007387 */ /* 0x0003e80000100800 */
[----:B------:R1:W-:Y:S02]  /*6460*/  STL [R1+0x24], R2 ;  /* 0x0000240201007387 */ /* 0x0003e40000100800 */
.L_x_717:
[----:B------:R2:W5:Y:S01]  /*6470*/  LDL R247, [R1+0x28] ;  /* 0x0000280001f77983 */ /* 0x0005620000100800 */
[----:B------:R-:W-:Y:S04]  /*6480*/  DEPBAR.LE SB0, 0x0 ;  /* 0x000080000000791a */ /* 0x000fe80000000000 */
[----:B------:R-:W-:Y:S01]  /*6490*/  BAR.SYNC.DEFER_BLOCKING 0x0 ;  /* 0x0000000000007b1d */ /* 0x000fe20000010000 */
[----:B------:R-:W-:Y:S02]  /*64a0*/  ISETP.GE.AND P0, PT, R238, RZ, PT ;  /* 0x000000ffee00720c */ /* 0x000fe40003f06270 */
[----:B------:R-:W-:Y:S02]  /*64b0*/  SEL R239, RZ, 0x10, P4 ;  /* 0x00000010ffef7807 */ /* 0x000fe40002000000 */
[----:B------:R-:W-:Y:S01]  /*64c0*/  SEL R241, RZ, 0x10, P5 ;  /* 0x00000010fff17807 */ /* 0x000fe20002800000 */
[----:B------:R2:W5:Y:S04]  /*64d0*/  LDL R246, [R1+0x20] ;  /* 0x0000200001f67983 */ /* 0x0005680000100800 */
[----:B------:R2:W5:Y:S04]  /*64e0*/  LDL R244, [R1+0x2c] ;  /* 0x00002c0001f47983 */ /* 0x0005680000100800 */
[----:B------:R2:W5:Y:S04]  /*64f0*/  LDL R243, [R1+0x30] ;  /* 0x0000300001f37983 */ /* 0x0005680000100800 */
[----:B------:R2:W5:Y:S04]  /*6500*/  LDL R242, [R1+0x24] ;  /* 0x0000240001f27983 */ /* 0x0005680000100800 */
[----:B------:R2:W5:Y:S04]  /*6510*/  LDL R240, [R1+0x34] ;  /* 0x0000340001f07983 */ /* 0x0005680000100800 */
[----:B------:R2:W3:Y:S04]  /*6520*/  LDSM.16.M88.4 R64, [R223+0x6100] ;  /* 0x00610000df40783b */ /* 0x0004e80000000200 */
[----:B------:R2:W4:Y:S04]  /*6530*/  LDSM.16.M88.4 R60, [R223+0x7100] ;  /* 0x00710000df3c783b */ /* 0x0005280000000200 */
[----:B-1----:R2:W1:Y:S04]  /*6540*/  LDSM.16.M88.4 R16, [R220+0x3100] ;  /* 0x00310000dc10783b */ /* 0x0024680000000200 */
[----:B------:R2:W1:Y:S04]  /*6550*/  LDSM.16.M88.4 R32, [R220+0x3500] ;  /* 0x00350000dc20783b */ /* 0x0004680000000200 */
[----:B------:R2:W1:Y:S04]  /*6560*/  LDSM.16.M88.4 R48, [R220+0x3900] ;  /* 0x00390000dc30783b */ /* 0x0004680000000200 */
[----:B------:R2:W1:Y:S04]  /*6570*/  LDSM.16.M88.4 R176, [R220+0x3d00] ;  /* 0x003d0000dcb0783b */ /* 0x0004680000000200 */
[----:B------:R2:W1:Y:S04]  /*6580*/  LDSM.16.M88.4 R180, [R224+0x6100] ;  /* 0x00610000e0b4783b */ /* 0x0004680000000200 */
[----:B------:R2:W1:Y:S04]  /*6590*/  LDSM.16.M88.4 R188, [R224+0x7100] ;  /* 0x00710000e0bc783b */ /* 0x0004680000000200 */
[----:B------:R2:W1:Y:S04]  /*65a0*/  LDSM.16.M88.4 R184, [R225] ;  /* 0x00000000e1b8783b */ /* 0x0004680000000200 */
[----:B------:R2:W1:Y:S04]  /*65b0*/  LDSM.16.M88.4 R192, [R236] ;  /* 0x00000000ecc0783b */ /* 0x0004680000000200 */
[----:B------:R2:W1:Y:S04]  /*65c0*/  LDSM.16.M88.4 R196, [R235] ;  /* 0x00000000ebc4783b */ /* 0x0004680000000200 */
[----:B------:R2:W1:Y:S01]  /*65d0*/  LDSM.16.M88.4 R200, [R234] ;  /* 0x00000000eac8783b */ /* 0x0004620000000200 */
[----:B------:R-:W-:-:S05]  /*65e0*/  @!P0 BRA `(.L_x_715) ;  /* 0x000002a000008947 */ /* 0x000fca0003800000 */
[----:B---34-:R-:W3:Y:S01]  /*65f0*/  LDL R5, [R1+0x1c] ;  /* 0x00001c0001057983 */ /* 0x018ee20000100800 */
[----:B-1----:R-:W-:Y:S01]  /*6600*/  SHF.R.S32.HI R0, RZ, 0x1f, R245 ;  /* 0x0000001fff007819 */ /* 0x002fe200000114f5 */
[----:B------:R-:W-:Y:S01]  /*6610*/  IMAD.WIDE.U32 R2, R245, c[0x0][0x208], RZ ;  /* 0x00008200f5027a25 */ /* 0x000fe200078e00ff */
[----:B------:R-:W-:Y:S02]  /*6620*/  SHF.R.S32.HI R4, RZ, 0x1f, R237 ;  /* 0x0000001fff047819 */ /* 0x000fe400000114ed */
[----:B------:R-:W-:Y:S01]  /*6630*/  IADD3 R12, -R241, 0x10, RZ ;  /* 0x00000010f10c7810 */ /* 0x000fe20007ffe1ff */
[----:B------:R-:W-:Y:S01]  /*6640*/  IMAD R0, R0, c[0x0][0x208], RZ ;  /* 0x0000820000007a24 */ /* 0x000fe200078e02ff */
[----:B------:R-:W-:Y:S01]  /*6650*/  IADD3 R10, -R239, 0x10, RZ ;  /* 0x00000010ef0a7810 */ /* 0x000fe20007ffe1ff */
[----:B------:R-:W-:Y:S01]  /*6660*/  IMAD R4, R4, c[0x0][0x218], RZ ;  /* 0x0000860004047a24 */ /* 0x000fe200078e02ff */
[----:B------:R-:W-:Y:S01]  /*6670*/  LOP3.LUT R12, R12, 0xf, RZ, 0xc0, !PT ;  /* 0x0000000f0c0c7812 */ /* 0x000fe200078ec0ff */
[----:B------:R-:W-:Y:S01]  /*6680*/  IMAD R0, R245, c[0x0][0x20c], R0 ;  /* 0x00008300f5007a24 */ /* 0x000fe200078e0200 */
[----:B------:R-:W-:Y:S01]  /*6690*/  LOP3.LUT R10, R10, 0xf, RZ, 0xc0, !PT ;  /* 0x0000000f0a0a7812 */ /* 0x000fe200078ec0ff */
[----:B------:R-:W-:Y:S02]  /*66a0*/  IMAD R4, R237, c[0x0][0x21c], R4 ;  /* 0x00008700ed047a24 */ /* 0x000fe400078e0204 */
[----:B------:R-:W-:Y:S04]  /*66b0*/  IMAD.IADD R3, R3, 0x1, R0 ;  /* 0x0000000103037824 */ /* 0x000fe800078e0200 */
[----:B------:R-:W-:Y:S05]  /*66c0*/  IMAD.WIDE.U32 R2, R237, c[0x0][0x218], R2 ;  /* 0x00008600ed027a25 */ /* 0x000fea00078e0002 */
[----:B------:R-:W-:Y:S04]  /*66d0*/  IADD3 R0, P0, R2, UR22, RZ ;  /* 0x0000001602007c10 */ /* 0x000fe8000ff1e0ff */
[----:B------:R-:W-:Y:S02]  /*66e0*/  IADD3.X R4, R3, UR17, R4, P0, !PT ;  /* 0x0000001103047c10 */ /* 0x000fe400087fe404 */
[C---:B------:R-:W-:Y:S04]  /*66f0*/  LEA R3, P0, R0.reuse, c[0x0][0x1f8], 0x1 ;  /* 0x00007e0000037a11 */ /* 0x040fe800078008ff */
[----:B------:R-:W-:Y:S02]  /*6700*/  LEA.HI.X R4, R0, c[0x0][0x1fc], R4, 0x1, P0 ;  /* 0x00007f0000047a11 */ /* 0x000fe400000f0c04 */
[----:B------:R-:W1:Y:S04]  /*6710*/  SHFL.IDX PT, R0, R3, 0x1, 0x1c1f ;  /* 0x003c1f0003007f89 */ /* 0x000e6800000e0000 */
[----:B------:R-:W4:Y:S04]  /*6720*/  SHFL.IDX PT, R2, R4, 0x1, 0x1c1f ;  /* 0x003c1f0004027f89 */ /* 0x000f2800000e0000 */
[----:B------:R-:W2:Y:S04]  /*6730*/  SHFL.IDX PT, R3, R3, RZ, 0x1c1f ;  /* 0x001c1fff03037589 */ /* 0x000ea800000e0000 */
[----:B------:R-:W2:Y:S01]  /*6740*/  SHFL.IDX PT, R4, R4, RZ, 0x1c1f ;  /* 0x001c1fff04047589 */ /* 0x000ea200000e0000 */
[----:B-1---5:R-:W-:Y:S04]  /*6750*/  IADD3 R12, P1, P0, R12, R0, R247 ;  /* 0x000000000c0c7210 */ /* 0x022fe8000783e0f7 */
[----:B----4-:R-:W-:Y:S02]  /*6760*/  IADD3.X R13, RZ, R2, R244, P1, P0 ;  /* 0x00000002ff0d7210 */ /* 0x010fe40000fe04f4 */
[----:B------:R-:W-:Y:S04]  /*6770*/  IADD3 R10, P1, P0, R10, R0, R246 ;  /* 0x000000000a0a7210 */ /* 0x000fe8000783e0f6 */
[----:B------:R-:W-:Y:S02]  /*6780*/  IADD3.X R11, RZ, R2, R242, P1, P0 ;  /* 0x00000002ff0b7210 */ /* 0x000fe40000fe04f2 */
[C---:B--2---:R-:W-:Y:S02]  /*6790*/  IADD3 R20, P1, R3.reuse, R243, RZ ;  /* 0x000000f303147210 */ /* 0x044fe40007f3e0ff */
[C---:B------:R-:W-:Y:S03]  /*67a0*/  IADD3 R14, P0, R3.reuse, R247, RZ ;  /* 0x000000f7030e7210 */ /* 0x040fe60007f1e0ff */
[C---:B------:R-:W-:Y:S01]  /*67b0*/  IMAD.X R21, R4.reuse, 0x1, R240, P1 ;  /* 0x0000000104157824 */ /* 0x040fe200008e06f0 */
[----:B------:R-:W-:Y:S01]  /*67c0*/  IADD3 R8, P1, R3, R246, RZ ;  /* 0x000000f603087210 */ /* 0x000fe20007f3e0ff */
[----:B------:R-:W-:Y:S01]  /*67d0*/  IMAD.X R15, R4, 0x1, R244, P0 ;  /* 0x00000001040f7824 */ /* 0x000fe200000e06f4 */
[----:B------:R-:W-:Y:S03]  /*67e0*/  IADD3 R6, P0, R0, R243, RZ ;  /* 0x000000f300067210 */ /* 0x000fe60007f1e0ff */
[----:B------:R-:W-:Y:S01]  /*67f0*/  IMAD.X R9, R4, 0x1, R242, P1 ;  /* 0x0000000104097824 */ /* 0x000fe200008e06f2 */
[----:B------:R-:W-:Y:S01]  /*6800*/  ISETP.NE.U32.AND P1, PT, R241, RZ, PT ;  /* 0x000000fff100720c */ /* 0x000fe20003f25070 */
[----:B------:R-:W-:Y:S01]  /*6810*/  IMAD.X R7, R2, 0x1, R240, P0 ;  /* 0x0000000102077824 */ /* 0x000fe200000e06f0 */
[----:B------:R-:W-:Y:S01]  /*6820*/  ISETP.NE.U32.AND P0, PT, R239, RZ, PT ;  /* 0x000000ffef00720c */ /* 0x000fe20003f05070 */
[----:B---3--:R1:W-:Y:S04]  /*6830*/  LDGSTS.E.BYPASS.LTC128B.128 [R5], [R20.64], !P6 ;  /* 0x0000000014057fae */ /* 0x0083e8000f101d4e */
[----:B------:R1:W-:Y:S04]  /*6840*/  LDGSTS.E.BYPASS.LTC128B.128 [R5+0x1000], [R14.64], !P5 ;  /* 0x010000000e057fae */ /* 0x0003e8000e901d4e */
[----:B------:R1:W-:Y:S04]  /*6850*/  LDGSTS.E.BYPASS.LTC128B.128 [R5+0x2000], [R8.64], !P4 ;  /* 0x0200000008057fae */ /* 0x0003e8000e101d4e */
[----:B------:R1:W-:Y:S04]  /*6860*/  LDGSTS.E.BYPASS.LTC128B.128 [R5+0x800], [R6.64], !P6 ;  /* 0x0080000006057fae */ /* 0x0003e8000f101d4e */
[----:B------:R1:W-:Y:S04]  /*6870*/  LDGSTS.E.BYPASS.LTC128B.128.ZFILL [R5+0x1800], [R12.64], P1 ;  /* 0x018000000c057fae */ /* 0x0003e80008941d4e */
[----:B------:R1:W-:Y:S02]  /*6880*/  LDGSTS.E.BYPASS.LTC128B.128.ZFILL [R5+0x2800], [R10.64], P0 ;  /* 0x028000000a057fae */ /* 0x0003e40008141d4e */
.L_x_715:
[-C--:B-1-34-:R-:W-:Y:S01]  /*6890*/  HMMA.16816.F32 R4, R64, R16.reuse, RZ ;  /* 0x000000104004723c */ /* 0x09afe200000018ff */
[----:B------:R-:W-:Y:S02]  /*68a0*/  LDSM.16.M88.4 R204, [R220+0x4100] ;  /* 0x00410000dccc783b */ /* 0x000fe40000000200 */
[----:B------:R-:W-:Y:S05]  /*68b0*/  ISETP.GE.AND P0, PT, R238, 0x1, PT ;  /* 0x00000001ee00780c */ /* 0x000fea0003f06270 */
[C---:B------:R-:W-:Y:S01]  /*68c0*/  HMMA.16816.F32 R8, R60.reuse, R16, RZ ;  /* 0x000000103c08723c */ /* 0x040fe200000018ff */
[----:B------:R-:W0:Y:S07]  /*68d0*/  LDGDEPBAR ;  /* 0x00000000000079af */ /* 0x000e2e0000000000 */
[-C--:B------:R-:W-:Y:S01]  /*68e0*/  HMMA.16816.F32 R12, R60, R18.reuse, RZ ;  /* 0x000000123c0c723c */ /* 0x080fe200000018ff */
[----:B------:R-:W-:Y:S07]  /*68f0*/  LDSM.16.M88.4 R208, [R223+0x9100] ;  /* 0x00910000dfd0783b */ /* 0x000fee0000000200 */
[C---:B------:R-:W-:Y:S01]  /*6900*/  HMMA.16816.F32 R16, R64.reuse, R18, RZ ;  /* 0x000000124010723c */ /* 0x040fe200000018ff */
[----:B------:R-:W-:Y:S07]  /*6910*/  LDSM.16.M88.4 R212, [R232] ;  /* 0x00000000e8d4783b */ /* 0x000fee0000000200 */
[-C--:B------:R-:W-:Y:S01]  /*6920*/  HMMA.16816.F32 R20, R64, R32.reuse, RZ ;  /* 0x000000204014723c */ /* 0x080fe200000018ff */
[----:B------:R-:W-:Y:S07]  /*6930*/  LDSM.16.M88.4 R216, [R229] ;  /* 0x00000000e5d8783b */ /* 0x000fee0000000200 */
        /* <DEDUP_REMOVED lines=30> */
[----:B------:R-:W-:Y:S07]  /*6b20*/  LDSM.16.M88.4 R188, [R220+0x4d00] ;  /* 0x004d0000dcbc783b */ /* 0x000fee0000000200 */
[----:B------:R-:W-:Y:S01]  /*6b30*/  HMMA.16816.F32 R64, R180, R202, R64 ;  /* 0x000000cab440723c */ /* 0x000fe20000001840 */
[----:B------:R-:W4:Y:S08]  /*6b40*/  LDSM.16.M88.4 R180, [R220+0x4900] ;  /* 0x00490000dcb4783b */ /* 0x000f300000000200 */
[----:B------:R-:W2:Y:S01]  /*6b50*/  LDSM.16.M88.4 R200, [R224+0x9100] ;  /* 0x00910000e0c8783b */ /* 0x000ea20000000200 */
[-C--:B-1----:R-:W-:Y:S08]  /*6b60*/  HMMA.16816.F32 R4, R176, R204.reuse, R4 ;  /* 0x000000ccb004723c */ /* 0x082ff00000001804 */
[C---:B------:R-:W-:Y:S08]  /*6b70*/  HMMA.16816.F32 R8, R208.reuse, R204, R8 ;  /* 0x000000ccd008723c */ /* 0x040ff00000001808 */
[-C--:B------:R-:W-:Y:S08]  /*6b80*/  HMMA.16816.F32 R12, R208, R206.reuse, R12 ;  /* 0x000000ced00c723c */ /* 0x080ff0000000180c */
[C---:B------:R-:W-:Y:S01]  /*6b90*/  HMMA.16816.F32 R16, R176.reuse, R206, R16 ;  /* 0x000000ceb010723c */ /* 0x040fe20000001810 */
[----:B------:R-:W1:Y:S07]  /*6ba0*/  LDSM.16.M88.4 R204, [R231] ;  /* 0x00000000e7cc783b */ /* 0x000e6e0000000200 */
[-C--:B---3--:R-:W-:Y:S08]  /*6bb0*/  HMMA.16816.F32 R20, R176, R184.reuse, R20 ;  /* 0x000000b8b014723c */ /* 0x088ff00000001814 */
[C---:B------:R-:W-:Y:S08]  /*6bc0*/  HMMA.16816.F32 R24, R208.reuse, R184, R24 ;  /* 0x000000b8d018723c */ /* 0x040ff00000001818 */
[-C--:B------:R-:W-:Y:S08]  /*6bd0*/  HMMA.16816.F32 R28, R208, R186.reuse, R28 ;  /* 0x000000bad01c723c */ /* 0x080ff0000000181c */
[C---:B------:R-:W-:Y:S01]  /*6be0*/  HMMA.16816.F32 R32, R176.reuse, R186, R32 ;  /* 0x000000bab020723c */ /* 0x040fe20000001820 */
[----:B------:R-:W3:Y:S07]  /*6bf0*/  LDSM.16.M88.4 R184, [R230] ;  /* 0x00000000e6b8783b */ /* 0x000eee0000000200 */
[-C--:B----4-:R-:W-:Y:S08]  /*6c00*/  HMMA.16816.F32 R36, R176, R180.reuse, R36 ;  /* 0x000000b4b024723c */ /* 0x090ff00000001824 */
        /* <DEDUP_REMOVED lines=10> */
[-C--:B------:R-:W-:Y:S01]  /*6cb0*/  HMMA.16816.F32 R4, R192, R196.reuse, R4 ;  /* 0x000000c4c004723c */ /* 0x080fe20000001804 */
        /* <DEDUP_REMOVED lines=10> */
[-C--:B-1----:R-:W-:Y:S08]  /*6d60*/  HMMA.16816.F32 R36, R192, R204.reuse, R36 ;  /* 0x000000ccc024723c */ /* 0x082ff00000001824 */
[C---:B------:R-:W-:Y:S08]  /*6d70*/  HMMA.16816.F32 R40, R200.reuse, R204, R40 ;  /* 0x000000ccc828723c */ /* 0x040ff00000001828 */
[-C--:B------:R-:W-:Y:S08]  /*6d80*/  HMMA.16816.F32 R44, R200, R206.reuse, R44 ;  /* 0x000000cec82c723c */ /* 0x080ff0000000182c */
[C---:B------:R-:W-:Y:S01]  /*6d90*/  HMMA.16816.F32 R48, R192.reuse, R206, R48 ;  /* 0x000000cec030723c */ /* 0x040fe20000001830 */
[----:B------:R-:W1:Y:S07]  /*6da0*/  LDSM.16.M88.4 R204, [R220+0x5900] ;  /* 0x00590000dccc783b */ /* 0x000e6e0000000200 */
[-C--:B---3--:R-:W-:Y:S08]  /*6db0*/  HMMA.16816.F32 R52, R192, R184.reuse, R52 ;  /* 0x000000b8c034723c */ /* 0x088ff00000001834 */
[C---:B------:R-:W-:Y:S08]  /*6dc0*/  HMMA.16816.F32 R56, R200.reuse, R184, R56 ;  /* 0x000000b8c838723c */ /* 0x040ff00000001838 */
[-C--:B------:R-:W-:Y:S08]  /*6dd0*/  HMMA.16816.F32 R60, R200, R186.reuse, R60 ;  /* 0x000000bac83c723c */ /* 0x080ff0000000183c */
[----:B------:R-:W-:Y:S08]  /*6de0*/  HMMA.16816.F32 R64, R192, R186, R64 ;  /* 0x000000bac040723c */ /* 0x000ff00000001840 */
        /* <DEDUP_REMOVED lines=46> */
[----:B------:R-:W2:Y:S10]  /*70d0*/  MUFU.TANH R179, R18 ;  /* 0x0000001200b37308 */ /* 0x000eb40000002400 */
[----:B------:R-:W2:Y:S01]  /*70e0*/  MUFU.TANH R197, R12 ;  /* 0x0000000c00c57308 */ /* 0x000ea20000002400 */
[----:B-1----:R-:W1:Y:S01]  /*70f0*/  LDSM.16.M88.4 R8, [R227] ;  /* 0x00000000e308783b */ /* 0x002e620000000200 */
[-C--:B----4-:R-:W-:Y:S08]  /*7100*/  HMMA.16816.F32 R20, R212, R4.reuse, R20 ;  /* 0x00000004d414723c */ /* 0x090ff00000001814 */
[----:B------:R-:W4:Y:S01]  /*7110*/  MUFU.TANH R196, R13 ;  /* 0x0000000d00c47308 */ /* 0x000f220000002400 */
[C---:B------:R-:W-:Y:S09]  /*7120*/  HMMA.16816.F32 R24, R180.reuse, R4, R24 ;  /* 0x00000004b418723c */ /* 0x040ff20000001818 */
[----:B------:R-:W1:Y:S01]  /*7130*/  MUFU.TANH R200, R14 ;  /* 0x0000000e00c87308 */ /* 0x000e620000002400 */
[-C--:B------:R-:W-:Y:S08]  /*7140*/  HMMA.16816.F32 R28, R180, R6.reuse, R28 ;  /* 0x00000006b41c723c */ /* 0x080ff0000000181c */
[C---:B------:R-:W-:Y:S01]  /*7150*/  HMMA.16816.F32 R32, R212.reuse, R6, R32 ;  /* 0x00000006d420723c */ /* 0x040fe20000001820 */
[----:B------:R-:W2:Y:S01]  /*7160*/  MUFU.TANH R206, R15 ;  /* 0x0000000f00ce7308 */ /* 0x000ea20000002400 */
[----:B------:R-:W2:Y:S01]  /*7170*/  LDSM.16.M88.4 R4, [R226] ;  /* 0x00000000e204783b */ /* 0x000ea20000000200 */
        /* <DEDUP_REMOVED lines=18> */
[C---:B------:R-:W-:Y:S01]  /*72a0*/  HMMA.16816.F32 R48, R212.reuse, R10, R48 ;  /* 0x0000000ad430723c */ /* 0x040fe20000001830 */
[----:B------:R-:W1:Y:S03]  /*72b0*/  MUFU.TANH R186, R24 ;  /* 0x0000001800ba7308 */ /* 0x000e660000002400 */
[----:B------:R-:W-:Y:S02]  /*72c0*/  FMUL.FTZ R31, R31, c[0x0][0x320] ;  /* 0x0000c8001f1f7a20 */ /* 0x000fe40000410000 */
[----:B------:R-:W-:Y:S02]  /*72d0*/  FMUL.FTZ R32, R32, c[0x0][0x320] ;  /* 0x0000c80020207a20 */ /* 0x000fe40000410000 */
[-C--:B--2---:R-:W-:Y:S03]  /*72e0*/  HMMA.16816.F32 R52, R212, R4.reuse, R52 ;  /* 0x00000004d434723c */ /* 0x084fe60000001834 */
[----:B------:R-:W2:Y:S01]  /*72f0*/  MUFU.TANH R187, R25 ;  /* 0x0000001900bb7308 */ /* 0x000ea20000002400 */
        /* <DEDUP_REMOVED lines=14> */
[----:B------:R3:W3:Y:S03]  /*73e0*/  MUFU.TANH R110, R16 ;  /* 0x00000010006e7308 */ /* 0x0006e60000002400 */
[----:B------:R-:W-:Y:S02]  /*73f0*/  FMUL.FTZ R46, R46, c[0x0][0x320] ;  /* 0x0000c8002e2e7a20 */ /* 0x000fe40000410000 */
[----:B------:R-:W-:Y:S02]  /*7400*/  FMUL.FTZ R47, R47, c[0x0][0x320] ;  /* 0x0000c8002f2f7a20 */ /* 0x000fe40000410000 */
[----:B-1----:R-:W-:Y:S02]  /*7410*/  FMUL.FTZ R26, R49, c[0x0][0x320] ;  /* 0x0000c800311a7a20 */ /* 0x002fe40000410000 */
[----:B------:R-:W-:Y:S01]  /*7420*/  FMUL.FTZ R50, R50, c[0x0][0x320] ;  /* 0x0000c80032327a20 */ /* 0x000fe20000410000 */
        /* <DEDUP_REMOVED lines=65> */
[----:B------:R-:W1:Y:S01]  /*7840*/  MUFU.TANH R23, R23 ;  /* 0x0000001700177308 */ /* 0x000e620000002400 */
[----:B------:R-:W-:-:S05]  /*7850*/  @!P0 BRA `(.L_x_716) ;  /* 0x0000038000008947 */ /* 0x000fca0003800000 */
[----:B--234-:R-:W-:Y:S01]  /*7860*/  LEA R2, R238, UR11, 0x6 ;  /* 0x0000000bee027c11 */ /* 0x01cfe2000f8e30ff */
[----:B------:R-:W2:Y:S01]  /*7870*/  LDL R0, [R1+0x38] ;  /* 0x0000380001007983 */ /* 0x000ea20000100800 */
[----:B------:R-:W-:Y:S01]  /*7880*/  IADD3 R12, -R241, 0x10, RZ ;  /* 0x00000010f10c7810 */ /* 0x000fe20007ffe1ff */
[----:B------:R-:W-:Y:S01]  /*7890*/  IMAD.MOV.U32 R237, RZ, RZ, RZ ;  /* 0x000000ffffed7224 */ /* 0x000fe200078e00ff */
[----:B------:R-:W-:Y:S01]  /*78a0*/  IADD3 R10, -R239, 0x10, RZ ;  /* 0x00000010ef0a7810 */ /* 0x000fe20007ffe1ff */
[----:B------:R-:W3:Y:S01]  /*78b0*/  LDL R19, [R1+0x18] ;  /* 0x0000180001137983 */ /* 0x000ee20000100800 */
[----:B------:R-:W-:Y:S02]  /*78c0*/  LOP3.LUT R12, R12, 0xf, RZ, 0xc0, !PT ;  /* 0x0000000f0c0c7812 */ /* 0x000fe400078ec0ff */
[----:B------:R-:W-:Y:S02]  /*78d0*/  LOP3.LUT R10, R10, 0xf, RZ, 0xc0, !PT ;  /* 0x0000000f0a0a7812 */ /* 0x000fe400078ec0ff */
[----:B--2---:R-:W-:Y:S05]  /*78e0*/  IADD3 R2, R2, -0x40, R0 ;  /* 0xffffffc002027810 */ /* 0x004fea0007ffe000 */
        /* <DEDUP_REMOVED lines=11> */
[----:B------:R-:W2:Y:S04]  /*79a0*/  @!P2 LDG.E R237, [R4.64] ;  /* 0x0000000e04eda981 */ /* 0x000ea8000c1e1900 */
[----:B------:R-:W-:Y:S04]  /*79b0*/  IMAD R0, R0, c[0x0][0x1e0], RZ ;  /* 0x0000780000007a24 */ /* 0x000fe800078e02ff */
[----:B------:R-:W-:Y:S04]  /*79c0*/  IMAD R0, R245, c[0x0][0x1e4], R0 ;  /* 0x00007900f5007a24 */ /* 0x000fe800078e0200 */
[----:B------:R-:W-:Y:S01]  /*79d0*/  IMAD.IADD R3, R3, 0x1, R0 ;  /* 0x0000000103037824 */ /* 0x000fe200078e0200 */
[----:B--2---:R-:W-:Y:S03]  /*79e0*/  SHF.R.S32.HI R4, RZ, 0x1f, R237 ;  /* 0x0000001fff047819 */ /* 0x004fe600000114ed */
[C---:B------:R-:W-:Y:S04]  /*79f0*/  IMAD.WIDE.U32 R2, R237.reuse, c[0x0][0x1f0], R2 ;  /* 0x00007c00ed027a25 */ /* 0x040fe800078e0002 */
[----:B------:R-:W-:Y:S01]  /*7a00*/  IMAD R4, R4, c[0x0][0x1f0], RZ ;  /* 0x00007c0004047a24 */ /* 0x000fe200078e02ff */
[----:B------:R-:W-:Y:S03]  /*7a10*/  IADD3 R0, P0, R2, UR20, RZ ;  /* 0x0000001402007c10 */ /* 0x000fe6000ff1e0ff */
[----:B------:R-:W-:Y:S05]  /*7a20*/  IMAD R4, R237, c[0x0][0x1f4], R4 ;  /* 0x00007d00ed047a24 */ /* 0x000fea00078e0204 */
[----:B------:R-:W-:Y:S02]  /*7a30*/  IADD3.X R4, R3, UR8, R4, P0, !PT ;  /* 0x0000000803047c10 */ /* 0x000fe400087fe404 */
[C---:B------:R-:W-:Y:S04]  /*7a40*/  LEA R3, P0, R0.reuse, c[0x0][0x1c8], 0x1 ;  /* 0x0000720000037a11 */ /* 0x040fe800078008ff */
[----:B------:R-:W-:Y:S02]  /*7a50*/  LEA.HI.X R4, R0, c[0x0][0x1cc], R4, 0x1, P0 ;  /* 0x0000730000047a11 */ /* 0x000fe400000f0c04 */
[----:B------:R-:W2:Y:S04]  /*7a60*/  SHFL.IDX PT, R0, R3, 0x1, 0x1c1f ;  /* 0x003c1f0003007f89 */ /* 0x000ea800000e0000 */
[----:B------:R-:W4:Y:S04]  /*7a70*/  SHFL.IDX PT, R2, R4, 0x1, 0x1c1f ;  /* 0x003c1f0004027f89 */ /* 0x000f2800000e0000 */
[----:B------:R-:W1:Y:S04]  /*7a80*/  SHFL.IDX PT, R3, R3, RZ, 0x1c1f ;  /* 0x001c1fff03037589 */ /* 0x000e6800000e0000 */
[----:B------:R-:W1:Y:S01]  /*7a90*/  SHFL.IDX PT, R4, R4, RZ, 0x1c1f ;  /* 0x001c1fff04047589 */ /* 0x000e6200000e0000 */
[----:B--2--5:R-:W-:Y:S04]  /*7aa0*/  IADD3 R12, P1, P0, R12, R0, R247 ;  /* 0x000000000c0c7210 */ /* 0x024fe8000783e0f7 */
[----:B----4-:R-:W-:Y:S02]  /*7ab0*/  IADD3.X R13, RZ, R2, R244, P1, P0 ;  /* 0x00000002ff0d7210 */ /* 0x010fe40000fe04f4 */
[----:B------:R-:W-:Y:S04]  /*7ac0*/  IADD3 R10, P1, P0, R10, R0, R246 ;  /* 0x000000000a0a7210 */ /* 0x000fe8000783e0f6 */
[----:B------:R-:W-:Y:S02]  /*7ad0*/  IADD3.X R11, RZ, R2, R242, P1, P0 ;  /* 0x00000002ff0b7210 */ /* 0x000fe40000fe04f2 */
[C---:B-1----:R-:W-:Y:S02]  /*7ae0*/  IADD3 R16, P1, R3.reuse, R243, RZ ;  /* 0x000000f303107210 */ /* 0x042fe40007f3e0ff */
[C---:B------:R-:W-:Y:S03]  /*7af0*/  IADD3 R14, P0, R3.reuse, R247, RZ ;  /* 0x000000f7030e7210 */ /* 0x040fe60007f1e0ff */
[C---:B------:R-:W-:Y:S01]  /*7b00*/  IMAD.X R17, R4.reuse, 0x1, R240, P1 ;  /* 0x0000000104117824 */ /* 0x040fe200008e06f0 */
[----:B------:R-:W-:Y:S01]  /*7b10*/  IADD3 R8, P1, R3, R246, RZ ;  /* 0x000000f603087210 */ /* 0x000fe20007f3e0ff */
[----:B------:R-:W-:Y:S01]  /*7b20*/  IMAD.X R15, R4, 0x1, R244, P0 ;  /* 0x00000001040f7824 */ /* 0x000fe200000e06f4 */
[----:B------:R-:W-:Y:S02]  /*7b30*/  IADD3 R6, P0, R0, R243, RZ ;  /* 0x000000f300067210 */ /* 0x000fe40007f1e0ff */
[----:B---3--:R1:W-:Y:S01]  /*7b40*/  LDGSTS.E.BYPASS.LTC128B.128 [R19+0x3100], [R16.64], !P6 ;  /* 0x0310000010137fae */ /* 0x0083e2000f101d4e */
[----:B------:R-:W-:Y:S01]  /*7b50*/  IMAD.X R9, R4, 0x1, R242, P1 ;  /* 0x0000000104097824 */ /* 0x000fe200008e06f2 */
[----:B------:R-:W-:Y:S01]  /*7b60*/  ISETP.NE.U32.AND P1, PT, R241, RZ, PT ;  /* 0x000000fff100720c */ /* 0x000fe20003f25070 */
[----:B------:R-:W-:Y:S01]  /*7b70*/  IMAD.X R7, R2, 0x1, R240, P0 ;  /* 0x0000000102077824 */ /* 0x000fe200000e06f0 */
[----:B------:R1:W-:Y:S01]  /*7b80*/  LDGSTS.E.BYPASS.LTC128B.128 [R19+0x4100], [R14.64], !P5 ;  /* 0x041000000e137fae */ /* 0x0003e2000e901d4e */
[----:B------:R-:W-:Y:S03]  /*7b90*/  ISETP.NE.U32.AND P0, PT, R239, RZ, PT ;  /* 0x000000ffef00720c */ /* 0x000fe60003f05070 */
[----:B------:R1:W-:Y:S04]  /*7ba0*/  LDGSTS.E.BYPASS.LTC128B.128 [R19+0x5100], [R8.64], !P4 ;  /* 0x0510000008137fae */ /* 0x0003e8000e101d4e */
[----:B------:R1:W-:Y:S04]  /*7bb0*/  LDGSTS.E.BYPASS.LTC128B.128 [R19+0x3900], [R6.64], !P6 ;  /* 0x0390000006137fae */ /* 0x0003e8000f101d4e */
[----:B------:R1:W-:Y:S04]  /*7bc0*/  LDGSTS.E.BYPASS.LTC128B.128.ZFILL [R19+0x4900], [R12.64], P1 ;  /* 0x049000000c137fae */ /* 0x0003e80008941d4e */
[----:B------:R1:W-:Y:S02]  /*7bd0*/  LDGSTS.E.BYPASS.LTC128B.128.ZFILL [R19+0x5900], [R10.64], P0 ;  /* 0x059000000a137fae */ /* 0x0003e40008141d4e */
.L_x_716:
[----:B--234-:R-:W2:Y:S01]  /*7be0*/  LDL R3, [R1+0x3c] ;  /* 0x00003c0001037983 */ /* 0x01cea20000100800 */
[----:B------:R-:W-:Y:S01]  /*7bf0*/  PLOP3.LUT P1, PT, PT, PT, UP1, 0x80, 0x0 ;  /* 0x000000000000781c */ /* 0x000fe20003f2f018 */
[----:B------:R-:W-:Y:S01]  /*7c00*/  IMAD.MOV.U32 R4, RZ, RZ, 0x1 ;  /* 0x00000001ff047424 */ /* 0x000fe200078e00ff */
[----:B------:R-:W-:Y:S01]  /*7c10*/  PLOP3.LUT P0, PT, PT, PT, UP1, 0x80, 0x0 ;  /* 0x000000000000781c */ /* 0x000fe20003f0f018 */
[----:B------:R-:W3:Y:S02]  /*7c20*/  LDL R2, [R1+0x40] ;  /* 0x0000400001027983 */ /* 0x000ee40000100800 */
[----:B------:R-:W-:Y:S02]  /*7c30*/  IMAD R4, R238, -0x40, R4 ;  /* 0xffffffc0ee047824 */ /* 0x000fe400078e0204 */
[----:B------:R-:W0:Y:S03]  /*7c40*/  LDGDEPBAR ;  /* 0x00000000000079af */ /* 0x000e260000000000 */
[----:B---3--:R-:W-:Y:S03]  /*7c50*/  IADD3 R4, R4, UR7, -R2 ;  /* 0x0000000704047c10 */ /* 0x008fe6000fffe802 */
[----:B--2---:R-:W-:Y:S01]  /*7c60*/  @P1 IMAD.HI.U32 R0, R3, c[0x0][0x2c8], RZ ;  /* 0x0000b20003001a27 */ /* 0x004fe200078e00ff */
[----:B------:R-:W-:Y:S04]  /*7c70*/  IADD3 R4, R4, -UR12, RZ ;  /* 0x8000000c04047c10 */ /* 0x000fe8000fffe0ff */
[----:B------:R-:W-:Y:S05]  /*7c80*/  @P0 SHF.R.U32.HI R3, RZ, c[0x0][0x2cc], R0 ;  /* 0x0000b300ff030a19 */ /* 0x000fea0000011600 */
[----:B------:R-:W2:Y:S08]  /*7c90*/  SHFL.IDX PT, R0, R3, RZ, 0x1c1f ;  /* 0x001c1fff03007589 */ /* 0x000eb000000e0000 */
[----:B-1----:R-:W-:Y:S08]  /*7ca0*/  SHFL.IDX PT, R6, R3, 0x1, 0x1c1f ;  /* 0x003c1f0003067f89 */ /* 0x002ff000000e0000 */
[----:B------:R-:W-:Y:S01]  /*7cb0*/  SHFL.IDX PT, R7, R3, 0x2, 0x1c1f ;  /* 0x005c1f0003077f89 */ /* 0x000fe200000e0000 */
[----:B--2---:R-:W-:Y:S07]  /*7cc0*/  IMAD.IADD R0, R4, 0x1, R0 ;  /* 0x0000000104007824 */ /* 0x004fee00078e0200 */
[----:B------:R-:W1:Y:S01]  /*7cd0*/  SHFL.IDX PT, R3, R3, 0x3, 0x1c1f ;  /* 0x007c1f0003037f89 */ /* 0x000e6200000e0000 */
[C---:B------:R-:W-:Y:S02]  /*7ce0*/  ISETP.GT.AND P0, PT, R0.reuse, RZ, PT ;  /* 0x000000ff0000720c */ /* 0x040fe40003f04270 */
[----:B------:R-:W-:Y:S02]  /*7cf0*/  ISETP.GT.AND P1, PT, R0, 0x1, PT ;  /* 0x000000010000780c */ /* 0x000fe40003f24270 */
[----:B------:R-:W-:Y:S02]  /*7d00*/  FSEL R5, R185, -INF , P0 ;  /* 0xff800000b9057808 */ /* 0x000fe40000000000 */
[----:B------:R-:W-:Y:S02]  /*7d10*/  FSEL R16, R184, -INF , P1 ;  /* 0xff800000b8107808 */ /* 0x000fe40000800000 */
[C---:B------:R-:W-:Y:S02]  /*7d20*/  ISETP.GT.AND P0, PT, R0.reuse, 0x8, PT ;  /* 0x000000080000780c */ /* 0x040fe40003f04270 */
[----:B------:R-:W-:Y:S02]  /*7d30*/  FMNMX.FTZ R2, R5, R100, !PT ;  /* 0x0000006405027209 */ /* 0x000fe40007810000 */
[----:B------:R-:W-:Y:S02]  /*7d40*/  ISETP.GT.AND P1, PT, R0, 0x9, PT ;  /* 0x000000090000780c */ /* 0x000fe40003f24270 */
[----:B------:R-:W-:Y:S02]  /*7d50*/  FSEL R19, R110, -INF , P0 ;  /* 0xff8000006e137808 */ /* 0x000fe40000000000 */
[----:B------:R-:W-:Y:S02]  /*7d60*/  FMNMX.FTZ R2, R16, R2, !PT ;  /* 0x0000000210027209 */ /* 0x000fe40007810000 */
[----:B------:R-:W-:Y:S02]  /*7d70*/  FSEL R21, R106, -INF , P1 ;  /* 0xff8000006a157808 */ /* 0x000fe40000800000 */
[----:B------:R-:W-:Y:S01]  /*7d80*/  FMNMX.FTZ R2, R19, R2, !PT ;  /* 0x0000000213027209 */ /* 0x000fe20007810000 */
[----:B-1----:R-:W-:Y:S01]  /*7d90*/  IMAD.IADD R3, R4, 0x1, R3 ;  /* 0x0000000104037824 */ /* 0x002fe200078e0203 */
[C---:B------:R-:W-:Y:S02]  /*7da0*/  ISETP.GT.AND P0, PT, R0.reuse, 0x10, PT ;  /* 0x000000100000780c */ /* 0x040fe40003f04270 */
[----:B------:R-:W-:Y:S02]  /*7db0*/  FMNMX.FTZ R2, R21, R2, !PT ;  /* 0x0000000215027209 */ /* 0x000fe40007810000 */
[----:B------:R-:W-:Y:S02]  /*7dc0*/  FSEL R40, R105, -INF , P0 ;  /* 0xff80000069287808 */ /* 0x000fe40000000000 */
[C---:B------:R-:W-:Y:S02]  /*7dd0*/  ISETP.GT.AND P1, PT, R0.reuse, 0x11, PT ;  /* 0x000000110000780c */ /* 0x040fe40003f24270 */
        /* <DEDUP_REMOVED lines=10> */
[----:B------:R-:W-:Y:S02]  /*7e80*/  FSEL R201, R37, -INF , P1 ;  /* 0xff80000025c97808 */ /* 0x000fe40000800000 */
[----:B------:R-:W-:Y:S02]  /*7e90*/  FMNMX.FTZ R2, R56, R2, !PT ;  /* 0x0000000238027209 */ /* 0x000fe40007810000 */
[C---:B------:R-:W-:Y:S02]  /*7ea0*/  ISETP.GT.AND P0, PT, R0.reuse, 0x28, PT ;  /* 0x000000280000780c */ /* 0x040fe40003f04270 */
[C---:B------:R-:W-:Y:S02]  /*7eb0*/  ISETP.GT.AND P1, PT, R0.reuse, 0x29, PT ;  /* 0x000000290000780c */ /* 0x040fe40003f24270 */
[----:B------:R-:W-:Y:S02]  /*7ec0*/  FSEL R204, R27, -INF , P0 ;  /* 0xff8000001bcc7808 */ /* 0x000fe40000000000 */
[----:B------:R-:W-:Y:S02]  /*7ed0*/  ISETP.GT.AND P0, PT, R0, 0x30, PT ;  /* 0x000000300000780c */ /* 0x000fe40003f04270 */
[----:B------:R-:W-:Y:S02]  /*7ee0*/  FSEL R205, R26, -INF , P1 ;  /* 0xff8000001acd7808 */ /* 0x000fe40000800000 */
[----:B------:R-:W-:Y:S02]  /*7ef0*/  ISETP.GT.AND P1, PT, R0, 0x31, PT ;  /* 0x000000310000780c */ /* 0x000fe40003f24270 */
[----:B------:R-:W-:Y:S02]  /*7f00*/  FMNMX.FTZ R2, R57, R2, !PT ;  /* 0x0000000239027209 */ /* 0x000fe40007810000 */
[----:B------:R-:W-:Y:S02]  /*7f10*/  FSEL R64, R25, -INF , P0 ;  /* 0xff80000019407808 */ /* 0x000fe40000000000 */
[----:B------:R-:W-:Y:S02]  /*7f20*/  FSEL R65, R24, -INF , P1 ;  /* 0xff80000018417808 */ /* 0x000fe40000800000 */
[C---:B------:R-:W-:Y:S02]  /*7f30*/  ISETP.GT.AND P0, PT, R0.reuse, 0x38, PT ;  /* 0x000000380000780c */ /* 0x040fe40003f04270 */
[----:B------:R-:W-:Y:S02]  /*7f40*/  ISETP.GT.AND P1, PT, R0, 0x39, PT ;  /* 0x000000390000780c */ /* 0x000fe40003f24270 */
[----:B------:R-:W-:Y:S02]  /*7f50*/  FMNMX.FTZ R0, R198, R2, !PT ;  /* 0x00000002c6007209 */ /* 0x000fe40007810000 */
[----:B------:R-:W-:Y:S02]  /*7f60*/  IADD3 R2, R4, R6, RZ ;  /* 0x0000000604027210 */ /* 0x000fe40007ffe0ff */
[----:B------:R-:W-:Y:S02]  /*7f70*/  FMNMX.FTZ R0, R201, R0, !PT ;  /* 0x00000000c9007209 */ /* 0x000fe40007810000 */
[----:B------:R-:W-:Y:S02]  /*7f80*/  FSEL R67, R20, -INF , P0 ;  /* 0xff80000014437808 */ /* 0x000fe40000000000 */
[----:B------:R-:W-:Y:S02]  /*7f90*/  ISETP.GT.AND P0, PT, R2, RZ, PT ;  /* 0x000000ff0200720c */ /* 0x000fe40003f04270 */
[----:B------:R-:W-:Y:S02]  /*7fa0*/  FMNMX.FTZ R0, R204, R0, !PT ;  /* 0x00000000cc007209 */ /* 0x000fe40007810000 */
[----:B------:R-:W-:Y:S02]  /*7fb0*/  FSEL R6, R195, -INF , P0 ;  /* 0xff800000c3067808 */ /* 0x000fe40000000000 */
[----:B------:R-:W-:Y:S02]  /*7fc0*/  ISETP.GT.AND P0, PT, R2, 0x8, PT ;  /* 0x000000080200780c */ /* 0x000fe40003f04270 */
[----:B------:R-:W-:Y:S01]  /*7fd0*/  FMNMX.FTZ R106, R205, R0, !PT ;  /* 0x00000000cd6a7209 */ /* 0x000fe20007810000 */
[----:B------:R-:W-:Y:S01]  /*7fe0*/  IMAD.IADD R0, R4, 0x1, R7 ;  /* 0x0000000104007824 */ /* 0x000fe200078e0207 */
[----:B------:R-:W-:Y:S02]  /*7ff0*/  FSEL R217, R18, -INF , P1 ;  /* 0xff80000012d97808 */ /* 0x000fe40000800000 */
[----:B------:R-:W-:Y:S02]  /*8000*/  FSEL R18, R179, -INF , P0 ;  /* 0xff800000b3127808 */ /* 0x000fe40000000000 */
[----:B------:R-:W-:Y:S02]  /*8010*/  ISETP.GT.AND P0, PT, R2, 0x10, PT ;  /* 0x000000100200780c */ /* 0x000fe40003f04270 */
[----:B------:R-:W-:Y:S02]  /*8020*/  FMNMX.FTZ R106, R64, R106, !PT ;  /* 0x0000006a406a7209 */ /* 0x000fe40007810000 */
[----:B------:R-:W-:Y:S02]  /*8030*/  FSEL R44, R177, -INF , P0 ;  /* 0xff800000b12c7808 */ /* 0x000fe40000000000 */
[C---:B------:R-:W-:Y:S02]  /*8040*/  ISETP.GT.AND P0, PT, R2.reuse, 0x18, PT ;  /* 0x000000180200780c */ /* 0x040fe40003f04270 */
[----:B------:R-:W-:Y:S02]  /*8050*/  FMNMX.FTZ R106, R65, R106, !PT ;  /* 0x0000006a416a7209 */ /* 0x000fe40007810000 */
[----:B------:R-:W-:Y:S02]  /*8060*/  ISETP.GT.AND P1, PT, R2, 0x1, PT ;  /* 0x000000010200780c */ /* 0x000fe40003f24270 */
        /* <DEDUP_REMOVED lines=10> */
[----:B------:R-:W-:Y:S01]  /*8110*/  ISETP.GT.AND P1, PT, R2, 0x11, PT ;  /* 0x000000110200780c */ /* 0x000fe20003f24270 */
[----:B------:R-:W1:Y:S01]  /*8120*/  SHFL.BFLY PT, R8, R106, 0x2, 0x1f ;  /* 0x0c401f006a087f89 */ /* 0x000e6200000e0000 */
        /* <DEDUP_REMOVED lines=8> */
[----:B------:R-:W-:Y:S02]  /*81b0*/  FSEL R61, R35, -INF , P1 ;  /* 0xff800000233d7808 */ /* 0x000fe40000800000 */
[----:B------:R-:W-:Y:S02]  /*81c0*/  ISETP.GT.AND P1, PT, R2, 0x21, PT ;  /* 0x000000210200780c */ /* 0x000fe40003f24270 */
[----:B------:R-:W-:Y:S02]  /*81d0*/  FSEL R48, R55, -INF , P0 ;  /* 0xff80000037307808 */ /* 0x000fe40000000000 */
[----:B------:R-:W-:Y:S01]  /*81e0*/  FMNMX.FTZ R7, R20, R7, !PT ;  /* 0x0000000714077209 */ /* 0x000fe20007810000 */
[----:B------:R-:W-:Y:S01]  /*81f0*/  LDSM.16.MT88.4 R52, [R221+0x1100] ;  /* 0x00110000dd34783b */ /* 0x000fe20000004200 */
[C---:B------:R-:W-:Y:S02]  /*8200*/  ISETP.GT.AND P0, PT, R2.reuse, 0x38, PT ;  /* 0x000000380200780c */ /* 0x040fe40003f04270 */
[----:B------:R-:W-:Y:S02]  /*8210*/  FSEL R195, R39, -INF , P1 ;  /* 0xff80000027c37808 */ /* 0x000fe40000800000 */
[----:B------:R-:W-:Y:S02]  /*8220*/  ISETP.GT.AND P1, PT, R2, 0x29, PT ;  /* 0x000000290200780c */ /* 0x000fe40003f24270 */
[----:B------:R-:W-:Y:S01]  /*8230*/  FSEL R210, R22, -INF , P0 ;  /* 0xff80000016d27808 */ /* 0x000fe20000000000 */
[----:B------:R-:W-:Y:S01]  /*8240*/  LDSM.16.MT88.4 R36, [R222+0x100] ;  /* 0x00010000de24783b */ /* 0x000fe20000004200 */
[----:B------:R-:W-:Y:S02]  /*8250*/  ISETP.GT.AND P0, PT, R2, 0x39, PT ;  /* 0x000000390200780c */ /* 0x000fe40003f04270 */
[----:B------:R-:W-:Y:S02]  /*8260*/  FMNMX.FTZ R2, R44, R7, !PT ;  /* 0x000000072c027209 */ /* 0x000fe40007810000 */
[----:B------:R-:W-:Y:S02]  /*8270*/  FSEL R203, R51, -INF , P1 ;  /* 0xff80000033cb7808 */ /* 0x000fe40000800000 */
[C---:B------:R-:W-:Y:S02]  /*8280*/  ISETP.GT.AND P1, PT, R0.reuse, RZ, PT ;  /* 0x000000ff0000720c */ /* 0x040fe40003f24270 */
[----:B------:R-:W-:Y:S02]  /*8290*/  FMNMX.FTZ R2, R45, R2, !PT ;  /* 0x000000022d027209 */ /* 0x000fe40007810000 */
[----:B------:R-:W-:Y:S02]  /*82a0*/  FSEL R4, R207, -INF , P1 ;  /* 0xff800000cf047808 */ /* 0x000fe40000800000 */
[----:B------:R-:W-:Y:S02]  /*82b0*/  ISETP.GT.AND P1, PT, R0, 0x1, PT ;  /* 0x000000010000780c */ /* 0x000fe40003f24270 */
[----:B------:R-:W-:Y:S02]  /*82c0*/  FMNMX.FTZ R2, R60, R2, !PT ;  /* 0x000000023c027209 */ /* 0x000fe40007810000 */
[----:B------:R-:W-:Y:S02]  /*82d0*/  FSEL R17, R199, -INF , P1 ;  /* 0xff800000c7117808 */ /* 0x000fe40000800000 */
[----:B------:R-:W-:Y:S02]  /*82e0*/  ISETP.GT.AND P1, PT, R0, 0x8, PT ;  /* 0x000000080000780c */ /* 0x000fe40003f24270 */
[----:B------:R-:W-:Y:S02]  /*82f0*/  FMNMX.FTZ R2, R61, R2, !PT ;  /* 0x000000023d027209 */ /* 0x000fe40007810000 */
[----:B-1----:R-:W-:Y:S02]  /*8300*/  FMNMX.FTZ R106, R8, R106, !PT ;  /* 0x0000006a086a7209 */ /* 0x002fe40007810000 */
[----:B------:R-:W-:Y:S02]  /*8310*/  FSEL R8, R197, -INF , P1 ;  /* 0xff800000c5087808 */ /* 0x000fe40000800000 */
[----:B------:R-:W-:Y:S01]  /*8320*/  ISETP.GT.AND P1, PT, R0, 0x9, PT ;  /* 0x000000090000780c */ /* 0x000fe20003f24270 */
[----:B------:R-:W1:Y:S01]  /*8330*/  SHFL.BFLY PT, R22, R106, 0x1, 0x1f ;  /* 0x0c201f006a167f89 */ /* 0x000e6200000e0000 */
[----:B------:R-:W-:Y:S02]  /*8340*/  FMNMX.FTZ R2, R194, R2, !PT ;  /* 0x00000002c2027209 */ /* 0x000fe40007810000 */
[----:B------:R-:W-:Y:S02]  /*8350*/  FSEL R14, R196, -INF , P1 ;  /* 0xff800000c40e7808 */ /* 0x000fe40000800000 */
[C---:B------:R-:W-:Y:S02]  /*8360*/  ISETP.GT.AND P1, PT, R0.reuse, 0x11, PT ;  /* 0x000000110000780c */ /* 0x040fe40003f24270 */
[----:B------:R-:W-:Y:S02]  /*8370*/  FMNMX.FTZ R2, R195, R2, !PT ;  /* 0x00000002c3027209 */ /* 0x000fe40007810000 */
[----:B------:R-:W-:Y:S02]  /*8380*/  FSEL R212, R23, -INF , P0 ;  /* 0xff80000017d47808 */ /* 0x000fe40000000000 */
[C---:B------:R-:W-:Y:S02]  /*8390*/  ISETP.GT.AND P0, PT, R0.reuse, 0x10, PT ;  /* 0x000000100000780c */ /* 0x040fe40003f04270 */
[----:B------:R-:W-:Y:S02]  /*83a0*/  FSEL R187, R187, -INF , P1 ;  /* 0xff800000bbbb7808 */ /* 0x000fe40000800000 */
[----:B------:R-:W-:Y:S02]  /*83b0*/  ISETP.GT.AND P1, PT, R0, 0x18, PT ;  /* 0x000000180000780c */ /* 0x000fe40003f24270 */
[----:B------:R-:W-:Y:S02]  /*83c0*/  FMNMX.FTZ R2, R202, R2, !PT ;  /* 0x00000002ca027209 */ /* 0x000fe40007810000 */
[----:B------:R-:W-:Y:S02]  /*83d0*/  FSEL R186, R186, -INF , P0 ;  /* 0xff800000baba7808 */ /* 0x000fe40000000000 */
[----:B------:R-:W-:Y:S02]  /*83e0*/  ISETP.GT.AND P0, PT, R3, RZ, PT ;  /* 0x000000ff0300720c */ /* 0x000fe40003f04270 */
        /* <DEDUP_REMOVED lines=27> */
[----:B------:R-:W-:Y:S01]  /*85a0*/  FSEL R190, R190, -INF , P0 ;  /* 0xff800000bebe7808 */ /* 0x000fe20000000000 */
[----:B------:R-:W2:Y:S01]  /*85b0*/  SHFL.BFLY PT, R105, R2, 0x2, 0x1f ;  /* 0x0c401f0002697f89 */ /* 0x000ea200000e0000 */
[----:B------:R-:W-:Y:S02]  /*85c0*/  ISETP.GT.AND P0, PT, R3, 0x11, PT ;  /* 0x000000110300780c */ /* 0x000fe40003f04270 */
[----:B-----5:R-:W-:Y:S02]  /*85d0*/  FSEL R240, R42, -INF , P1 ;  /* 0xff8000002af07808 */ /* 0x020fe40000800000 */
        /* <DEDUP_REMOVED lines=23> */
[----:B-1----:R-:W-:Y:S02]  /*8750*/  FMNMX.FTZ R106, R106, R22, !PT ;  /* 0x000000166a6a7209 */ /* 0x002fe40007810000 */
[----:B------:R-:W-:Y:S02]  /*8760*/  FMNMX.FTZ R13, R10, R13, !PT ;  /* 0x0000000d0a0d7209 */ /* 0x000fe40007810000 */
[----:B------:R-:W-:Y:S01]  /*8770*/  FMNMX.FTZ R12, R199, R12, !PT ;  /* 0x0000000cc70c7209 */ /* 0x000fe20007810000 */
[----:B------:R-:W-:Y:S01]  /*8780*/  FMUL.FTZ R110, R106, c[0x0][0x2d0] ;  /* 0x0000b4006a6e7a20 */ /* 0x000fe20000410000 */
[----:B------:R-:W-:Y:S02]  /*8790*/  FSEL R241, R28, -INF , P0 ;  /* 0xff8000001cf17808 */ /* 0x000fe40000000000 */
[C---:B------:R-:W-:Y:S02]  /*87a0*/  ISETP.GT.AND P0, PT, R3.reuse, 0x29, PT ;  /* 0x000000290300780c */ /* 0x040fe40003f04270 */
[----:B------:R-:W-:Y:S02]  /*87b0*/  FSEL R215, R46, -INF , P1 ;  /* 0xff8000002ed77808 */ /* 0x000fe40000800000 */
[----:B------:R-:W-:Y:S02]  /*87c0*/  ISETP.GT.AND P1, PT, R3, 0x30, PT ;  /* 0x000000300300780c */ /* 0x000fe40003f24270 */
[----:B------:R-:W-:Y:S02]  /*87d0*/  FMNMX.FTZ R13, R9, R13, !PT ;  /* 0x0000000d090d7209 */ /* 0x000fe40007810000 */
[----:B------:R-:W-:Y:S02]  /*87e0*/  FMNMX.FTZ R12, R200, R12, !PT ;  /* 0x0000000cc80c7209 */ /* 0x000fe40007810000 */
[----:B------:R-:W-:Y:S02]  /*87f0*/  FSEL R216, R47, -INF , P0 ;  /* 0xff8000002fd87808 */ /* 0x000fe40000000000 */
[----:B------:R-:W-:Y:S02]  /*8800*/  FSETP.NEU.FTZ.AND P0, PT, R106, -INF , PT ;  /* 0xff8000006a00780b */ /* 0x000fe40003f1d000 */
[----:B------:R-:W-:Y:S02]  /*8810*/  FSEL R58, R58, -INF , P1 ;  /* 0xff8000003a3a7808 */ /* 0x000fe40000800000 */
[----:B------:R-:W-:Y:S02]  /*8820*/  ISETP.GT.AND P1, PT, R3, 0x31, PT ;  /* 0x000000310300780c */ /* 0x000fe40003f24270 */
[----:B--2---:R-:W-:Y:S02]  /*8830*/  FMNMX.FTZ R105, R2, R105, !PT ;  /* 0x0000006902697209 */ /* 0x004fe40007810000 */
[----:B------:R-:W-:Y:S02]  /*8840*/  FMNMX.FTZ R2, R190, R13, !PT ;  /* 0x0000000dbe027209 */ /* 0x000fe40007810000 */
[----:B------:R-:W-:Y:S02]  /*8850*/  FMNMX.FTZ R0, R219, R12, !PT ;  /* 0x0000000cdb007209 */ /* 0x000fe40007810000 */
[----:B------:R-:W-:Y:S02]  /*8860*/  FSEL R110, R110, RZ, P0 ;  /* 0x000000ff6e6e7208 */ /* 0x000fe40000000000 */
[----:B------:R-:W-:Y:S02]  /*8870*/  FSEL R59, R59, -INF , P1 ;  /* 0xff8000003b3b7808 */ /* 0x000fe40000800000 */
[----:B------:R-:W-:Y:S01]  /*8880*/  ISETP.GT.AND P1, PT, R3, 0x38, PT ;  /* 0x000000380300780c */ /* 0x000fe20003f24270 */
[--C-:B------:R-:W-:Y:S01]  /*8890*/  FFMA.FTZ R5, R5, c[0x0][0x2d0], -R110.reuse ;  /* 0x0000b40005057a23 */ /* 0x100fe2000001086e */
[----:B------:R-:W-:Y:S02]  /*88a0*/  FMNMX.FTZ R2, R191, R2, !PT ;  /* 0x00000002bf027209 */ /* 0x000fe40007810000 */
[----:B------:R-:W-:Y:S01]  /*88b0*/  FMNMX.FTZ R0, R240, R0, !PT ;  /* 0x00000000f0007209 */ /* 0x000fe20007810000 */
[----:B------:R-:W-:Y:S01]  /*88c0*/  MUFU.EX2 R209, R5 ;  /* 0x0000000500d17308 */ /* 0x000fe20000000800 */
[----:B------:R-:W-:Y:S02]  /*88d0*/  FSEL R62, R62, -INF , P1 ;  /* 0xff8000003e3e7808 */ /* 0x000fe40000800000 */
[----:B------:R-:W-:Y:S01]  /*88e0*/  ISETP.GT.AND P1, PT, R3, 0x39, PT ;  /* 0x000000390300780c */ /* 0x000fe20003f24270 */
[--C-:B------:R-:W-:Y:S01]  /*88f0*/  FFMA.FTZ R3, R16, c[0x0][0x2d0], -R110.reuse ;  /* 0x0000b40010037a23 */ /* 0x100fe2000001086e */
[----:B------:R-:W-:Y:S02]  /*8900*/  FMNMX.FTZ R12, R192, R2, !PT ;  /* 0x00000002c00c7209 */ /* 0x000fe40007810000 */
[----:B------:R-:W-:Y:S02]  /*8910*/  FMNMX.FTZ R2, R239, R0, !PT ;  /* 0x00000000ef027209 */ /* 0x000fe40007810000 */
[----:B------:R-:W-:Y:S01]  /*8920*/  FMNMX.FTZ R0, R193, R12, !PT ;  /* 0x0000000cc1007209 */ /* 0x000fe20007810000 */
[----:B------:R1:W2:Y:S01]  /*8930*/  MUFU.EX2 R206, R3 ;  /* 0x0000000300ce7308 */ /* 0x0002a20000000800 */
[----:B------:R-:W-:Y:S01]  /*8940*/  FMNMX.FTZ R2, R246, R2, !PT ;  /* 0x00000002f6027209 */ /* 0x000fe20007810000 */
[----:B------:R-:W3:Y:S01]  /*8950*/  SHFL.BFLY PT, R12, R105, 0x1, 0x1f ;  /* 0x0c201f00690c7f89 */ /* 0x000ee200000e0000 */
[----:B------:R-:W-:Y:S02]  /*8960*/  FMNMX.FTZ R0, R197, R0, !PT ;  /* 0x00000000c5007209 */ /* 0x000fe40007810000 */
[----:B------:R-:W-:Y:S02]  /*8970*/  FMNMX.FTZ R2, R211, R2, !PT ;  /* 0x00000002d3027209 */ /* 0x000fe40007810000 */
[----:B------:R-:W-:Y:S02]  /*8980*/  FMNMX.FTZ R0, R196, R0, !PT ;  /* 0x00000000c4007209 */ /* 0x000fe40007810000 */
[----:B------:R-:W-:Y:S02]  /*8990*/  FMNMX.FTZ R2, R241, R2, !PT ;  /* 0x00000002f1027209 */ /* 0x000fe40007810000 */
[----:B------:R-:W-:Y:S02]  /*89a0*/  FMNMX.FTZ R0, R215, R0, !PT ;  /* 0x00000000d7007209 */ /* 0x000fe40007810000 */
[----:B------:R-:W-:Y:S01]  /*89b0*/  FSEL R109, R63, -INF , P1 ;  /* 0xff8000003f6d7808 */ /* 0x000fe20000800000 */
[----:B------:R-:W4:Y:S01]  /*89c0*/  SHFL.BFLY PT, R104, R2, 0x2, 0x1f ;  /* 0x0c401f0002687f89 */ /* 0x000f2200000e0000 */
[----:B------:R-:W-:Y:S04]  /*89d0*/  FMNMX.FTZ R0, R216, R0, !PT ;  /* 0x00000000d8007209 */ /* 0x000fe80007810000 */
[----:B------:R-:W-:Y:S04]  /*89e0*/  FMNMX.FTZ R0, R58, R0, !PT ;  /* 0x000000003a007209 */ /* 0x000fe80007810000 */
[----:B------:R-:W-:Y:S01]  /*89f0*/  FMNMX.FTZ R0, R59, R0, !PT ;  /* 0x000000003b007209 */ /* 0x000fe20007810000 */
[--C-:B-1----:R-:W-:Y:S01]  /*8a00*/  FFMA.FTZ R3, R19, c[0x0][0x2d0], -R110.reuse ;  /* 0x0000b40013037a23 */ /* 0x102fe2000001086e */
[----:B--2---:R-:W-:Y:S02]  /*8a10*/  F2FP.PACK_AB R176, R206, R209 ;  /* 0x000000d1ceb0723e */ /* 0x004fe400000000ff */
[----:B------:R-:W-:Y:S01]  /*8a20*/  FMNMX.FTZ R0, R62, R0, !PT ;  /* 0x000000003e007209 */ /* 0x000fe20007810000 */
[----:B------:R1:W-:Y:S01]  /*8a30*/  MUFU.EX2 R247, R3 ;  /* 0x0000000300f77308 */ /* 0x0003e20000000800 */
[----:B---3--:R-:W-:Y:S02]  /*8a40*/  FMNMX.FTZ R105, R105, R12, !PT ;  /* 0x0000000c69697209 */ /* 0x008fe40007810000 */
[----:B------:R-:W-:Y:S02]  /*8a50*/  FMNMX.FTZ R0, R109, R0, !PT ;  /* 0x000000006d007209 */ /* 0x000fe40007810000 */
[C---:B------:R-:W-:Y:S01]  /*8a60*/  FSETP.NEU.FTZ.AND P1, PT, R105.reuse, -INF , PT ;  /* 0xff8000006900780b */ /* 0x040fe20003f3d000 */
[----:B------:R-:W-:Y:S01]  /*8a70*/  FMUL.FTZ R111, R105, c[0x0][0x2d0] ;  /* 0x0000b400696f7a20 */ /* 0x000fe20000410000 */
[----:B----4-:R-:W-:Y:S02]  /*8a80*/  FMNMX.FTZ R104, R2, R104, !PT ;  /* 0x0000006802687209 */ /* 0x010fe40007810000 */
[----:B------:R-:W2:Y:S02]  /*8a90*/  SHFL.BFLY PT, R2, R0, 0x2, 0x1f ;  /* 0x0c401f0000027f89 */ /* 0x000ea400000e0000 */
[----:B------:R-:W-:Y:S05]  /*8aa0*/  FSEL R111, R111, RZ, P1 ;  /* 0x000000ff6f6f7208 */ /* 0x000fea0000800000 */
[--C-:B------:R-:W-:Y:S01]  /*8ab0*/  FFMA.FTZ R6, R6, c[0x0][0x2d0], -R111.reuse ;  /* 0x0000b40006067a23 */ /* 0x100fe2000001086f */
[----:B------:R-:W3:Y:S03]  /*8ac0*/  SHFL.BFLY PT, R5, R104, 0x1, 0x1f ;  /* 0x0c201f0068057f89 */ /* 0x000ee600000e0000 */
[----:B------:R-:W-:Y:S01]  /*8ad0*/  MUFU.EX2 R208, R6 ;  /* 0x0000000600d07308 */ /* 0x000fe20000000800 */
[----:B-1----:R-:W-:Y:S09]  /*8ae0*/  FFMA.FTZ R3, R21, c[0x0][0x2d0], -R110 ;  /* 0x0000b40015037a23 */ /* 0x002ff2000001086e */
[----:B------:R1:W4:Y:S01]  /*8af0*/  MUFU.EX2 R244, R3 ;  /* 0x0000000300f47308 */ /* 0x0003220000000800 */
[----:B--2---:R-:W-:Y:S01]  /*8b00*/  FMNMX.FTZ R0, R0, R2, !PT ;  /* 0x0000000200007209 */ /* 0x004fe20007810000 */
[--C-:B------:R-:W-:Y:S08]  /*8b10*/  FFMA.FTZ R2, R18, c[0x0][0x2d0], -R111.reuse ;  /* 0x0000b40012027a23 */ /* 0x100ff0000001086f */
[----:B------:R2:W-:Y:S01]  /*8b20*/  MUFU.EX2 R63, R2 ;  /* 0x00000002003f7308 */ /* 0x0005e20000000800 */
[----:B---3--:R-:W-:Y:S01]  /*8b30*/  FMNMX.FTZ R104, R104, R5, !PT ;  /* 0x0000000568687209 */ /* 0x008fe20007810000 */
[--C-:B------:R-:W-:Y:S02]  /*8b40*/  FFMA.FTZ R5, R20, c[0x0][0x2d0], -R111.reuse ;  /* 0x0000b40014057a23 */ /* 0x100fe4000001086f */
[----:B------:R-:W-:Y:S02]  /*8b50*/  LDSM.16.MT88.4 R20, [R221+0x100] ;  /* 0x00010000dd14783b */ /* 0x000fe40000004200 */
[----:B------:R-:W-:Y:S04]  /*8b60*/  FMUL.FTZ R184, R104, c[0x0][0x2d0] ;  /* 0x0000b40068b87a20 */ /* 0x000fe80000410000 */
[----:B------:R-:W3:Y:S01]  /*8b70*/  MUFU.EX2 R207, R5 ;  /* 0x0000000500cf7308 */ /* 0x000ee20000000800 */
[----:B-1----:R-:W-:Y:S01]  /*8b80*/  FFMA.FTZ R3, R15, c[0x0][0x2d0], -R111 ;  /* 0x0000b4000f037a23 */ /* 0x002fe2000001086f */
[----:B----4-:R-:W-:Y:S08]  /*8b90*/  F2FP.PACK_AB R178, R244, R247 ;  /* 0x000000f7f4b2723e */ /* 0x010ff000000000ff */
[----:B------:R1:W4:Y:S01]  /*8ba0*/  MUFU.EX2 R242, R3 ;  /* 0x0000000300f27308 */ /* 0x0003220000000800 */
[----:B--2---:R-:W2:Y:S01]  /*8bb0*/  SHFL.BFLY PT, R2, R0, 0x1, 0x1f ;  /* 0x0c201f0000027f89 */ /* 0x004ea200000e0000 */
[----:B---3--:R-:W-:Y:S02]  /*8bc0*/  F2FP.PACK_AB R179, R207, R63 ;  /* 0x0000003fcfb3723e */ /* 0x008fe400000000ff */
[----:B-1----:R-:W-:Y:S02]  /*8bd0*/  FSEL R3, R106, RZ, P0 ;  /* 0x000000ff6a037208 */ /* 0x002fe40000000000 */
[----:B------:R-:W-:Y:S02]  /*8be0*/  FSETP.NEU.FTZ.AND P0, PT, R104, -INF , PT ;  /* 0xff8000006800780b */ /* 0x000fe40003f1d000 */
[----:B--2---:R-:W-:Y:S02]  /*8bf0*/  FMNMX.FTZ R102, R2, R0, !PT ;  /* 0x0000000002667209 */ /* 0x004fe40007810000 */
[----:B------:R-:W-:Y:S02]  /*8c00*/  FSEL R184, R184, RZ, P0 ;  /* 0x000000ffb8b87208 */ /* 0x000fe40000000000 */
[----:B------:R-:W-:Y:S01]  /*8c10*/  FSEL R2, R105, RZ, P1 ;  /* 0x000000ff69027208 */ /* 0x000fe20000800000 */
[C---:B------:R-:W-:Y:S01]  /*8c20*/  FMUL.FTZ R185, R102.reuse, c[0x0][0x2d0] ;  /* 0x0000b40066b97a20 */ /* 0x040fe20000410000 */
[----:B------:R-:W-:Y:S01]  /*8c30*/  FSETP.NEU.FTZ.AND P1, PT, R102, -INF , PT ;  /* 0xff8000006600780b */ /* 0x000fe20003f3d000 */
[--C-:B------:R-:W-:Y:S01]  /*8c40*/  FFMA.FTZ R0, R14, c[0x0][0x2d0], -R184.reuse ;  /* 0x0000b4000e007a23 */ /* 0x100fe200000108b8 */
[----:B----4-:R-:W-:Y:S01]  /*8c50*/  F2FP.PACK_AB R177, R242, R208 ;  /* 0x000000d0f2b1723e */ /* 0x010fe200000000ff */
[--C-:B------:R-:W-:Y:S01]  /*8c60*/  FFMA.FTZ R4, R4, c[0x0][0x2d0], -R184.reuse ;  /* 0x0000b40004047a23 */ /* 0x100fe200000108b8 */
[----:B------:R-:W-:Y:S01]  /*8c70*/  FSEL R185, R185, RZ, P1 ;  /* 0x000000ffb9b97208 */ /* 0x000fe20000800000 */
[----:B------:R1:W-:Y:S01]  /*8c80*/  MUFU.EX2 R51, R0 ;  /* 0x0000000000337308 */ /* 0x0003e20000000800 */
[----:B------:R-:W-:Y:S03]  /*8c90*/  FFMA.FTZ R8, R8, c[0x0][0x2d0], -R184 ;  /* 0x0000b40008087a23 */ /* 0x000fe600000108b8 */
[--C-:B------:R-:W-:Y:S02]  /*8ca0*/  FFMA.FTZ R10, R10, c[0x0][0x2d0], -R185.reuse ;  /* 0x0000b4000a0a7a23 */ /* 0x100fe400000108b9 */
[--C-:B------:R-:W-:Y:S02]  /*8cb0*/  FFMA.FTZ R9, R9, c[0x0][0x2d0], -R185.reuse ;  /* 0x0000b40009097a23 */ /* 0x100fe400000108b9 */
[--C-:B------:R-:W-:Y:S02]  /*8cc0*/  FFMA.FTZ R7, R7, c[0x0][0x2d0], -R185.reuse ;  /* 0x0000b40007077a23 */ /* 0x100fe400000108b9 */
[----:B------:R-:W-:Y:S01]  /*8cd0*/  MUFU.EX2 R213, R10 ;  /* 0x0000000a00d57308 */ /* 0x000fe20000000800 */
[----:B------:R-:W-:Y:S09]  /*8ce0*/  FFMA.FTZ R11, R11, c[0x0][0x2d0], -R185 ;  /* 0x0000b4000b0b7a23 */ /* 0x000ff200000108b9 */
[----:B------:R-:W2:Y:S01]  /*8cf0*/  MUFU.EX2 R249, R9 ;  /* 0x0000000900f97308 */ /* 0x000ea20000000800 */
[----:B-1----:R-:W-:Y:S04]  /*8d00*/  FADD.FTZ R0, -R3, R100 ;  /* 0x0000006403007221 */ /* 0x002fe80000010100 */
[----:B------:R-:W-:Y:S05]  /*8d10*/  FMUL.FTZ R0, R0, c[0x0][0x2d0] ;  /* 0x0000b40000007a20 */ /* 0x000fea0000410000 */
[----:B------:R-:W-:Y:S10]  /*8d20*/  MUFU.EX2 R243, R7 ;  /* 0x0000000700f37308 */ /* 0x000ff40000000800 */
[----:B------:R1:W3:Y:S01]  /*8d30*/  MUFU.EX2 R101, R0 ;  /* 0x0000000000657308 */ /* 0x0002e20000000800 */
[----:B--2---:R-:W-:Y:S09]  /*8d40*/  F2FP.PACK_AB R183, R249, R213 ;  /* 0x000000d5f9b7723e */ /* 0x004ff200000000ff */
[----:B------:R-:W2:Y:S10]  /*8d50*/  MUFU.EX2 R248, R11 ;  /* 0x0000000b00f87308 */ /* 0x000eb40000000800 */
[----:B------:R4:W-:Y:S01]  /*8d60*/  MUFU.EX2 R49, R4 ;  /* 0x0000000400317308 */ /* 0x0009e20000000800 */
[----:B-1----:R-:W-:Y:S01]  /*8d70*/  FADD.FTZ R0, -R2, R103 ;  /* 0x0000006702007221 */ /* 0x002fe20000010100 */
[----:B------:R-:W-:Y:S01]  /*8d80*/  FSEL R2, R104, RZ, P0 ;  /* 0x000000ff68027208 */ /* 0x000fe20000000000 */
[C---:B---3--:R-:W-:Y:S01]  /*8d90*/  FMUL.FTZ R33, R101.reuse, R141 ;  /* 0x0000008d65217220 */ /* 0x048fe20000410000 */
[----:B------:R-:W-:Y:S01]  /*8da0*/  ISETP.GT.AND P0, PT, R238, UR4, PT ;  /* 0x00000004ee007c0c */ /* 0x000fe2000bf04270 */
[----:B------:R-:W-:Y:S01]  /*8db0*/  FMUL.FTZ R0, R0, c[0x0][0x2d0] ;  /* 0x0000b40000007a20 */ /* 0x000fe20000410000 */
[----:B------:R-:W-:Y:S01]  /*8dc0*/  IADD3 R238, R238, -0x1, RZ ;  /* 0xffffffffeeee7810 */ /* 0x000fe20007ffe0ff */
[C---:B------:R-:W-:Y:S03]  /*8dd0*/  FMUL.FTZ R32, R101.reuse, R140 ;  /* 0x0000008c65207220 */ /* 0x040fe60000410000 */
[----:B------:R-:W1:Y:S01]  /*8de0*/  MUFU.EX2 R214, R8 ;  /* 0x0000000800d67308 */ /* 0x000e620000000800 */
[----:B------:R-:W-:Y:S01]  /*8df0*/  IMAD.MOV.U32 R140, RZ, RZ, R247 ;  /* 0x000000ffff8c7224 */ /* 0x000fe200078e00f7 */
[----:B--2---:R-:W-:Y:S01]  /*8e00*/  F2FP.PACK_AB R181, R248, R243 ;  /* 0x000000f3f8b5723e */ /* 0x004fe200000000ff */
[----:B------:R-:W-:Y:S02]  /*8e10*/  IMAD.MOV.U32 R141, RZ, RZ, R248 ;  /* 0x000000ffff8d7224 */ /* 0x000fe400078e00f8 */
[C---:B------:R-:W-:Y:S02]  /*8e20*/  FMUL.FTZ R5, R101.reuse, R113 ;  /* 0x0000007165057220 */ /* 0x040fe40000410000 */
[----:B------:R-:W-:Y:S03]  /*8e30*/  FMUL.FTZ R16, R101, R124 ;  /* 0x0000007c65107220 */ /* 0x000fe60000410000 */
[----:B------:R2:W3:Y:S01]  /*8e40*/  MUFU.EX2 R100, R0 ;  /* 0x0000000000647308 */ /* 0x0004e20000000800 */
[----:B------:R-:W-:Y:S02]  /*8e50*/  IMAD.MOV.U32 R103, RZ, RZ, R48 ;  /* 0x000000ffff677224 */ /* 0x000fe400078e0030 */
[----:B----4-:R-:W-:Y:S02]  /*8e60*/  FFMA.FTZ R4, R17, c[0x0][0x2d0], -R184 ;  /* 0x0000b40011047a23 */ /* 0x010fe400000108b8 */
[C---:B------:R-:W-:Y:S02]  /*8e70*/  FMUL.FTZ R17, R101.reuse, R125 ;  /* 0x0000007d65117220 */ /* 0x040fe40000410000 */
[C---:B------:R-:W-:Y:S01]  /*8e80*/  FMUL.FTZ R48, R101.reuse, R156 ;  /* 0x0000009c65307220 */ /* 0x040fe20000410000 */
[----:B------:R-:W-:Y:S01]  /*8e90*/  MOV R156, R217 ;  /* 0x000000d9009c7202 */ /* 0x000fe20000000f00 */
[C---:B------:R-:W-:Y:S01]  /*8ea0*/  FMUL.FTZ R68, R101.reuse, R68 ;  /* 0x0000004465447220 */ /* 0x040fe20000410000 */
[----:B------:R4:W4:Y:S01]  /*8eb0*/  MUFU.EX2 R218, R4 ;  /* 0x0000000400da7308 */ /* 0x0009220000000800 */
[C---:B------:R-:W-:Y:S02]  /*8ec0*/  FMUL.FTZ R69, R101.reuse, R69 ;  /* 0x0000004565457220 */ /* 0x040fe40000410000 */
[----:B------:R-:W-:Y:S01]  /*8ed0*/  FMUL.FTZ R80, R101, R80 ;  /* 0x0000005065507220 */ /* 0x000fe20000410000 */
[----:B-1----:R-:W-:Y:S01]  /*8ee0*/  F2FP.PACK_AB R182, R51, R214 ;  /* 0x000000d633b6723e */ /* 0x002fe200000000ff */
[C---:B------:R-:W-:Y:S02]  /*8ef0*/  FMUL.FTZ R81, R101.reuse, R81 ;  /* 0x0000005165517220 */ /* 0x040fe40000410000 */
[C---:B------:R-:W-:Y:S02]  /*8f00*/  FMUL.FTZ R84, R101.reuse, R84 ;  /* 0x0000005465547220 */ /* 0x040fe40000410000 */
[C---:B------:R-:W-:Y:S02]  /*8f10*/  FMUL.FTZ R85, R101.reuse, R85 ;  /* 0x0000005565557220 */ /* 0x040fe40000410000 */
[C---:B------:R-:W-:Y:S02]  /*8f20*/  FMUL.FTZ R96, R101.reuse, R96 ;  /* 0x0000006065607220 */ /* 0x040fe40000410000 */
[C---:B------:R-:W-:Y:S02]  /*8f30*/  FMUL.FTZ R97, R101.reuse, R97 ;  /* 0x0000006165617220 */ /* 0x040fe40000410000 */
[----:B--2---:R-:W-:Y:S01]  /*8f40*/  FADD.FTZ R0, -R2, R107 ;  /* 0x0000006b02007221 */ /* 0x004fe20000010100 */
[----:B------:R-:W-:Y:S01]  /*8f50*/  FSEL R2, R102, RZ, P1 ;  /* 0x000000ff66027208 */ /* 0x000fe20000800000 */
[----:B---3--:R-:W-:Y:S01]  /*8f60*/  FMUL.FTZ R35, R100, R143 ;  /* 0x0000008f64237220 */ /* 0x008fe20000410000 */
[----:B------:R-:W-:Y:S01]  /*8f70*/  MOV R143, R244 ;  /* 0x000000f4008f7202 */ /* 0x000fe20000000f00 */
[----:B------:R-:W-:Y:S01]  /*8f80*/  FMUL.FTZ R0, R0, c[0x0][0x2d0] ;  /* 0x0000b40000007a20 */ /* 0x000fe20000410000 */
[----:B------:R-:W-:Y:S01]  /*8f90*/  MOV R107, R211 ;  /* 0x000000d3006b7202 */ /* 0x000fe20000000f00 */
[C---:B------:R-:W-:Y:S02]  /*8fa0*/  FMUL.FTZ R34, R100.reuse, R142 ;  /* 0x0000008e64227220 */ /* 0x040fe40000410000 */
[----:B------:R1:W2:Y:S01]  /*8fb0*/  MUFU.EX2 R3, R0 ;  /* 0x0000000000037308 */ /* 0x0002a20000000800 */
[----:B------:R-:W-:Y:S02]  /*8fc0*/  IMAD.MOV.U32 R142, RZ, RZ, R242 ;  /* 0x000000ffff8e7224 */ /* 0x000fe400078e00f2 */
[----:B----4-:R-:W-:Y:S02]  /*8fd0*/  FMUL.FTZ R4, R101, R112 ;  /* 0x0000007065047220 */ /* 0x010fe40000410000 */
[C---:B------:R-:W-:Y:S02]  /*8fe0*/  FMUL.FTZ R6, R100.reuse, R114 ;  /* 0x0000007264067220 */ /* 0x040fe40000410000 */
[C---:B------:R-:W-:Y:S02]  /*8ff0*/  FMUL.FTZ R7, R100.reuse, R115 ;  /* 0x0000007364077220 */ /* 0x040fe40000410000 */
[----:B------:R-:W3:Y:S01]  /*9000*/  LDSM.16.MT88.4 R112, [R222+0x1100] ;  /* 0x00110000de70783b */ /* 0x000ee20000004200 */
[C---:B------:R-:W-:Y:S02]  /*9010*/  FMUL.FTZ R18, R100.reuse, R126 ;  /* 0x0000007e64127220 */ /* 0x040fe40000410000 */
[C---:B------:R-:W-:Y:S02]  /*9020*/  FMUL.FTZ R19, R100.reuse, R127 ;  /* 0x0000007f64137220 */ /* 0x040fe40000410000 */
[-C--:B------:R-:W-:Y:S01]  /*9030*/  HMMA.16816.F32 R4, R176, R20.reuse, R4 ;  /* 0x00000014b004723c */ /* 0x080fe20000001804 */
[C---:B------:R-:W-:Y:S01]  /*9040*/  FMUL.FTZ R50, R100.reuse, R158 ;  /* 0x0000009e64327220 */ /* 0x040fe20000410000 */
[----:B------:R-:W-:Y:S01]  /*9050*/  MOV R158, R103 ;  /* 0x00000067009e7202 */ /* 0x000fe20000000f00 */
[----:B------:R-:W-:Y:S01]  /*9060*/  FFMA.FTZ R103, R205, c[0x0][0x2d0], -R110 ;  /* 0x0000b400cd677a23 */ /* 0x000fe2000001086e */
[----:B------:R-:W-:Y:S01]  /*9070*/  LDSM.16.MT88.4 R124, [R222+0x500] ;  /* 0x00050000de7c783b */ /* 0x000fe20000004200 */
[C---:B------:R-:W-:Y:S02]  /*9080*/  FMUL.FTZ R70, R100.reuse, R70 ;  /* 0x0000004664467220 */ /* 0x040fe40000410000 */
[C---:B------:R-:W-:Y:S02]  /*9090*/  FMUL.FTZ R71, R100.reuse, R71 ;  /* 0x0000004764477220 */ /* 0x040fe40000410000 */
[----:B------:R-:W-:Y:S03]  /*90a0*/  FMUL.FTZ R82, R100, R82 ;  /* 0x0000005264527220 */ /* 0x000fe60000410000 */
[----:B-1----:R-:W-:Y:S01]  /*90b0*/  FADD.FTZ R0, -R2, R108 ;  /* 0x0000006c02007221 */ /* 0x002fe20000010100 */
[----:B------:R-:W-:Y:S01]  /*90c0*/  MOV R108, R49 ;  /* 0x00000031006c7202 */ /* 0x000fe20000000f00 */
[----:B------:R-:W-:Y:S02]  /*90d0*/  FFMA.FTZ R2, R40, c[0x0][0x2d0], -R110 ;  /* 0x0000b40028027a23 */ /* 0x000fe4000001086e */
[----:B------:R-:W-:Y:S01]  /*90e0*/  FMUL.FTZ R0, R0, c[0x0][0x2d0] ;  /* 0x0000b40000007a20 */ /* 0x000fe20000410000 */
[----:B------:R-:W-:Y:S01]  /*90f0*/  F2FP.PACK_AB R180, R218, R108 ;  /* 0x0000006cdab4723e */ /* 0x000fe200000000ff */
[----:B------:R1:W-:Y:S01]  /*9100*/  MUFU.EX2 R46, R2 ;  /* 0x00000002002e7308 */ /* 0x0003e20000000800 */
[C---:B--2---:R-:W-:Y:S01]  /*9110*/  FMUL.FTZ R24, R3.reuse, R132 ;  /* 0x0000008403187220 */ /* 0x044fe20000410000 */
[----:B------:R-:W-:Y:S01]  /*9120*/  MOV R132, R241 ;  /* 0x000000f100847202 */ /* 0x000fe20000000f00 */
[C---:B------:R-:W-:Y:S02]  /*9130*/  FMUL.FTZ R8, R3.reuse, R116 ;  /* 0x0000007403087220 */ /* 0x040fe40000410000 */
[C---:B------:R-:W-:Y:S02]  /*9140*/  FMUL.FTZ R9, R3.reuse, R117 ;  /* 0x0000007503097220 */ /* 0x040fe40000410000 */
[C---:B------:R-:W-:Y:S02]  /*9150*/  FMUL.FTZ R12, R3.reuse, R120 ;  /* 0x00000078030c7220 */ /* 0x040fe40000410000 */
[C---:B------:R-:W-:Y:S01]  /*9160*/  FMUL.FTZ R13, R3.reuse, R121 ;  /* 0x00000079030d7220 */ /* 0x040fe20000410000 */
[----:B------:R-:W2:Y:S01]  /*9170*/  MUFU.EX2 R0, R0 ;  /* 0x0000000000007308 */ /* 0x000ea20000000800 */
[C---:B------:R-:W-:Y:S02]  /*9180*/  FMUL.FTZ R25, R3.reuse, R133 ;  /* 0x0000008503197220 */ /* 0x040fe40000410000 */
[C---:B------:R-:W-:Y:S01]  /*9190*/  FMUL.FTZ R29, R3.reuse, R137 ;  /* 0x00000089031d7220 */ /* 0x040fe20000410000 */
[----:B------:R-:W-:Y:S01]  /*91a0*/  MOV R137, R209 ;  /* 0x000000d100897202 */ /* 0x000fe20000000f00 */
[C---:B------:R-:W-:Y:S02]  /*91b0*/  FMUL.FTZ R28, R3.reuse, R136 ;  /* 0x00000088031c7220 */ /* 0x040fe40000410000 */
[----:B------:R-:W-:Y:S02]  /*91c0*/  IMAD.MOV.U32 R136, RZ, RZ, R208 ;  /* 0x000000ffff887224 */ /* 0x000fe400078e00d0 */
[----:B------:R-:W-:Y:S01]  /*91d0*/  FMUL.FTZ R40, R3, R148 ;  /* 0x0000009403287220 */ /* 0x000fe20000410000 */
[----:B------:R-:W-:Y:S01]  /*91e0*/  MOV R148, R51 ;  /* 0x0000003300947202 */ /* 0x000fe20000000f00 */
[----:B------:R-:W-:Y:S02]  /*91f0*/  FMUL.FTZ R49, R101, R157 ;  /* 0x0000009d65317220 */ /* 0x000fe40000410000 */
[----:B------:R-:W-:Y:S01]  /*9200*/  FMUL.FTZ R51, R100, R159 ;  /* 0x0000009f64337220 */ /* 0x000fe20000410000 */
[----:B------:R-:W-:Y:S01]  /*9210*/  MOV R159, R66 ;  /* 0x00000042009f7202 */ /* 0x000fe20000000f00 */
[----:B-1----:R-:W-:Y:S02]  /*9220*/  FFMA.FTZ R2, R41, c[0x0][0x2d0], -R110 ;  /* 0x0000b40029027a23 */ /* 0x002fe4000001086e */
[C---:B------:R-:W-:Y:S02]  /*9230*/  FMUL.FTZ R41, R3.reuse, R149 ;  /* 0x0000009503297220 */ /* 0x040fe40000410000 */
[----:B------:R1:W4:Y:S01]  /*9240*/  MUFU.EX2 R252, R2 ;  /* 0x0000000200fc7308 */ /* 0x0003220000000800 */
[----:B------:R-:W-:Y:S02]  /*9250*/  IMAD.MOV.U32 R149, RZ, RZ, R249 ;  /* 0x000000ffff957224 */ /* 0x000fe400078e00f9 */
[----:B------:R-:W-:Y:S02]  /*9260*/  IMAD.MOV.U32 R133, RZ, RZ, R59 ;  /* 0x000000ffff857224 */ /* 0x000fe400078e003b */
[C---:B--2---:R-:W-:Y:S02]  /*9270*/  FMUL.FTZ R31, R0.reuse, R139 ;  /* 0x0000008b001f7220 */ /* 0x044fe40000410000 */
[----:B------:R-:W-:Y:S02]  /*9280*/  IMAD.MOV.U32 R139, RZ, RZ, R243 ;  /* 0x000000ffff8b7224 */ /* 0x000fe400078e00f3 */
[C---:B------:R-:W-:Y:S02]  /*9290*/  FMUL.FTZ R27, R0.reuse, R135 ;  /* 0x00000087001b7220 */ /* 0x040fe40000410000 */
[----:B------:R-:W-:Y:S02]  /*92a0*/  IMAD.MOV.U32 R135, RZ, RZ, R218 ;  /* 0x000000ffff877224 */ /* 0x000fe400078e00da */
[C---:B------:R-:W-:Y:S02]  /*92b0*/  FMUL.FTZ R10, R0.reuse, R118 ;  /* 0x00000076000a7220 */ /* 0x040fe40000410000 */
[----:B------:R-:W-:Y:S02]  /*92c0*/  FMUL.FTZ R11, R0, R119 ;  /* 0x00000077000b7220 */ /* 0x000fe40000410000 */
[----:B------:R-:W2:Y:S01]  /*92d0*/  LDSM.16.MT88.4 R116, [R221+0x2100] ;  /* 0x00210000dd74783b */ /* 0x000ea20000004200 */
[----:B------:R-:W-:Y:S02]  /*92e0*/  IMAD.MOV.U32 R157, RZ, RZ, R67 ;  /* 0x000000ffff9d7224 */ /* 0x000fe400078e0043 */
[----:B------:R-:W-:Y:S02]  /*92f0*/  FMUL.FTZ R66, R100, R174 ;  /* 0x000000ae64427220 */ /* 0x000fe40000410000 */
[C---:B------:R-:W-:Y:S01]  /*9300*/  HMMA.16816.F32 R8, R180.reuse, R20, R8 ;  /* 0x00000014b408723c */ /* 0x040fe20000001808 */
[----:B------:R-:W-:Y:S02]  /*9310*/  FMUL.FTZ R14, R0, R122 ;  /* 0x0000007a000e7220 */ /* 0x000fe40000410000 */
[--C-:B-1----:R-:W-:Y:S02]  /*9320*/  FFMA.FTZ R2, R44, c[0x0][0x2d0], -R111.reuse ;  /* 0x0000b4002c027a23 */ /* 0x102fe4000001086f */
[----:B------:R-:W-:Y:S02]  /*9330*/  FMUL.FTZ R44, R3, R152 ;  /* 0x00000098032c7220 */ /* 0x000fe40000410000 */
[----:B------:R1:W-:Y:S01]  /*9340*/  MUFU.EX2 R251, R2 ;  /* 0x0000000200fb7308 */ /* 0x0003e20000000800 */
[----:B------:R-:W-:Y:S04]  /*9350*/  IMAD.MOV.U32 R152, RZ, RZ, R246 ;  /* 0x000000ffff987224 */ /* 0x000fe800078e00f6 */
[----:B------:R-:W-:Y:S02]  /*9360*/  FMUL.FTZ R15, R0, R123 ;  /* 0x0000007b000f7220 */ /* 0x000fe40000410000 */
[C---:B------:R-:W-:Y:S02]  /*9370*/  FMUL.FTZ R20, R101.reuse, R128 ;  /* 0x0000008065147220 */ /* 0x040fe40000410000 */
[----:B------:R-:W-:Y:S02]  /*9380*/  FMUL.FTZ R21, R101, R129 ;  /* 0x0000008165157220 */ /* 0x000fe40000410000 */
[----:B------:R-:W-:Y:S01]  /*9390*/  FMUL.FTZ R67, R100, R175 ;  /* 0x000000af64437220 */ /* 0x000fe20000410000 */
[-C--:B------:R-:W-:Y:S01]  /*93a0*/  HMMA.16816.F32 R12, R180, R22.reuse, R12 ;  /* 0x00000016b40c723c */ /* 0x080fe2000000180c */
[C---:B------:R-:W-:Y:S02]  /*93b0*/  FMUL.FTZ R26, R0.reuse, R134 ;  /* 0x00000086001a7220 */ /* 0x040fe40000410000 */
[----:B------:R-:W-:Y:S02]  /*93c0*/  IMAD.MOV.U32 R134, RZ, RZ, R58 ;  /* 0x000000ffff867224 */ /* 0x000fe400078e003a */
[C---:B------:R-:W-:Y:S02]  /*93d0*/  FMUL.FTZ R43, R0.reuse, R151 ;  /* 0x00000097002b7220 */ /* 0x040fe40000410000 */
[----:B------:R-:W-:Y:S01]  /*93e0*/  FMUL.FTZ R30, R0, R138 ;  /* 0x0000008a001e7220 */ /* 0x000fe20000410000 */
[C---:B------:R-:W-:Y:S01]  /*93f0*/  HMMA.16816.F32 R16, R176.reuse, R22, R16 ;  /* 0x00000016b010723c */ /* 0x040fe20000001810 */
[----:B------:R-:W-:Y:S03]  /*9400*/  IMAD.MOV.U32 R151, RZ, RZ, R46 ;  /* 0x000000ffff977224 */ /* 0x000fe600078e002e */
[----:B-1----:R-:W-:Y:S02]  /*9410*/  FFMA.FTZ R2, R45, c[0x0][0x2d0], -R111 ;  /* 0x0000b4002d027a23 */ /* 0x002fe4000001086f */
[C---:B------:R-:W-:Y:S02]  /*9420*/  FMUL.FTZ R45, R3.reuse, R153 ;  /* 0x00000099032d7220 */ /* 0x040fe40000410000 */
[----:B------:R1:W1:Y:S01]  /*9430*/  MUFU.EX2 R250, R2 ;  /* 0x0000000200fa7308 */ /* 0x0002620000000800 */
[----:B------:R-:W-:Y:S03]  /*9440*/  IMAD.MOV.U32 R153, RZ, RZ, R239 ;  /* 0x000000ffff997224 */ /* 0x000fe600078e00ef */
[C---:B------:R-:W-:Y:S02]  /*9450*/  FMUL.FTZ R22, R100.reuse, R130 ;  /* 0x0000008264167220 */ /* 0x040fe40000410000 */
[----:B------:R-:W-:Y:S02]  /*9460*/  FMUL.FTZ R23, R100, R131 ;  /* 0x0000008364177220 */ /* 0x000fe40000410000 */
[----:B------:R-:W-:Y:S01]  /*9470*/  LDSM.16.MT88.4 R128, [R221+0x1500] ;  /* 0x00150000dd80783b */ /* 0x000fe20000004200 */
[C---:B------:R-:W-:Y:S01]  /*9480*/  FMUL.FTZ R46, R0.reuse, R154 ;  /* 0x0000009a002e7220 */ /* 0x040fe20000410000 */
[----:B------:R-:W-:Y:S01]  /*9490*/  MOV R154, R212 ;  /* 0x000000d4009a7202 */ /* 0x000fe20000000f00 */
[C---:B------:R-:W-:Y:S01]  /*94a0*/  FMUL.FTZ R42, R0.reuse, R150 ;  /* 0x00000096002a7220 */ /* 0x040fe20000410000 */
[----:B------:R-:W-:Y:S01]  /*94b0*/  MOV R150, R62 ;  /* 0x0000003e00967202 */ /* 0x000fe20000000f00 */
[-C--:B------:R-:W-:Y:S01]  /*94c0*/  HMMA.16816.F32 R20, R176, R36.reuse, R20 ;  /* 0x00000024b014723c */ /* 0x080fe20000001814 */
[C---:B------:R-:W-:Y:S01]  /*94d0*/  FMUL.FTZ R47, R0.reuse, R155 ;  /* 0x0000009b002f7220 */ /* 0x040fe20000410000 */
[----:B------:R-:W-:Y:S01]  /*94e0*/  MOV R155, R210 ;  /* 0x000000d2009b7202 */ /* 0x000fe20000000f00 */
[C---:B------:R-:W-:Y:S01]  /*94f0*/  FMUL.FTZ R58, R0.reuse, R166 ;  /* 0x000000a6003a7220 */ /* 0x040fe20000410000 */
[----:B------:R-:W-:Y:S01]  /*9500*/  MUFU.EX2 R210, R103 ;  /* 0x0000006700d27308 */ /* 0x000fe20000000800 */
[C---:B------:R-:W-:Y:S02]  /*9510*/  FMUL.FTZ R59, R0.reuse, R167 ;  /* 0x000000a7003b7220 */ /* 0x040fe40000410000 */
[----:B------:R-:W-:Y:S01]  /*9520*/  FMUL.FTZ R62, R0, R170 ;  /* 0x000000aa003e7220 */ /* 0x000fe20000410000 */
[C---:B------:R-:W-:Y:S01]  /*9530*/  HMMA.16816.F32 R24, R180.reuse, R36, R24 ;  /* 0x00000024b418723c */ /* 0x040fe20000001818 */
[C---:B------:R-:W-:Y:S03]  /*9540*/  FMUL.FTZ R72, R3.reuse, R72 ;  /* 0x0000004803487220 */ /* 0x040fe60000410000 */
[----:B-1----:R-:W-:Y:S02]  /*9550*/  FFMA.FTZ R2, R56, c[0x0][0x2d0], -R110 ;  /* 0x0000b40038027a23 */ /* 0x002fe4000001086e */
[----:B------:R-:W-:Y:S02]  /*9560*/  FMUL.FTZ R56, R3, R164 ;  /* 0x000000a403387220 */ /* 0x000fe40000410000 */
[-C--:B------:R-:W-:Y:S01]  /*9570*/  HMMA.16816.F32 R28, R180, R38.reuse, R28 ;  /* 0x00000026b41c723c */ /* 0x080fe2000000181c */
[----:B------:R1:W-:Y:S03]  /*9580*/  MUFU.EX2 R249, R2 ;  /* 0x0000000200f97308 */ /* 0x0003e60000000800 */
[C---:B------:R-:W-:Y:S02]  /*9590*/  FMUL.FTZ R37, R101.reuse, R145 ;  /* 0x0000009165257220 */ /* 0x040fe40000410000 */
[----:B------:R-:W-:Y:S02]  /*95a0*/  IMAD.MOV.U32 R145, RZ, RZ, R214 ;  /* 0x000000ffff917224 */ /* 0x000fe400078e00d6 */
[C---:B------:R-:W-:Y:S01]  /*95b0*/  HMMA.16816.F32 R32, R176.reuse, R38, R32 ;  /* 0x00000026b020723c */ /* 0x040fe20000001820 */
[----:B------:R-:W-:Y:S03]  /*95c0*/  FMUL.FTZ R36, R101, R144 ;  /* 0x0000009065247220 */ /* 0x000fe60000410000 */
[----:B------:R-:W-:Y:S02]  /*95d0*/  IMAD.MOV.U32 R144, RZ, RZ, R213 ;  /* 0x000000ffff907224 */ /* 0x000fe400078e00d5 */
[----:B------:R-:W-:Y:S02]  /*95e0*/  IMAD.MOV.U32 R138, RZ, RZ, R206 ;  /* 0x000000ffff8a7224 */ /* 0x000fe400078e00ce */
[C---:B------:R-:W-:Y:S04]  /*95f0*/  FMUL.FTZ R39, R100.reuse, R147 ;  /* 0x0000009364277220 */ /* 0x040fe80000410000 */
[----:B------:R-:W-:Y:S02]  /*9600*/  IMAD.MOV.U32 R147, RZ, RZ, R207 ;  /* 0x000000ffff937224 */ /* 0x000fe400078e00cf */
[----:B------:R-:W-:Y:S02]  /*9610*/  FMUL.FTZ R38, R100, R146 ;  /* 0x0000009264267220 */ /* 0x000fe40000410000 */
[----:B------:R-:W-:Y:S02]  /*9620*/  FMUL.FTZ R73, R3, R73 ;  /* 0x0000004903497220 */ /* 0x000fe40000410000 */
[----:B-1----:R-:W-:Y:S02]  /*9630*/  FFMA.FTZ R2, R57, c[0x0][0x2d0], -R110 ;  /* 0x0000b40039027a23 */ /* 0x002fe4000001086e */
[C---:B------:R-:W-:Y:S01]  /*9640*/  FMUL.FTZ R57, R3.reuse, R165 ;  /* 0x000000a503397220 */ /* 0x040fe20000410000 */
[-C--:B------:R-:W-:Y:S01]  /*9650*/  HMMA.16816.F32 R36, R176, R52.reuse, R36 ;  /* 0x00000034b024723c */ /* 0x080fe20000001824 */
[----:B------:R1:W1:Y:S01]  /*9660*/  MUFU.EX2 R248, R2 ;  /* 0x0000000200f87308 */ /* 0x0002620000000800 */
[C---:B------:R-:W-:Y:S02]  /*9670*/  FMUL.FTZ R74, R0.reuse, R74 ;  /* 0x0000004a004a7220 */ /* 0x040fe40000410000 */
[C---:B------:R-:W-:Y:S02]  /*9680*/  FMUL.FTZ R75, R0.reuse, R75 ;  /* 0x0000004b004b7220 */ /* 0x040fe40000410000 */
[C---:B------:R-:W-:Y:S02]  /*9690*/  FMUL.FTZ R76, R3.reuse, R76 ;  /* 0x0000004c034c7220 */ /* 0x040fe40000410000 */
[C---:B------:R-:W-:Y:S01]  /*96a0*/  HMMA.16816.F32 R40, R180.reuse, R52, R40 ;  /* 0x00000034b428723c */ /* 0x040fe20000001828 */
[----:B------:R-:W-:Y:S03]  /*96b0*/  FMUL.FTZ R77, R3, R77 ;  /* 0x0000004d034d7220 */ /* 0x000fe60000410000 */
[C---:B------:R-:W-:Y:S02]  /*96c0*/  FMUL.FTZ R78, R0.reuse, R78 ;  /* 0x0000004e004e7220 */ /* 0x040fe40000410000 */
[----:B------:R-:W-:Y:S02]  /*96d0*/  FMUL.FTZ R79, R0, R79 ;  /* 0x0000004f004f7220 */ /* 0x000fe40000410000 */
[-C--:B------:R-:W-:Y:S01]  /*96e0*/  HMMA.16816.F32 R44, R180, R54.reuse, R44 ;  /* 0x00000036b42c723c */ /* 0x080fe2000000182c */
[C---:B------:R-:W-:Y:S03]  /*96f0*/  FMUL.FTZ R52, R101.reuse, R160 ;  /* 0x000000a065347220 */ /* 0x040fe60000410000 */
[C---:B------:R-:W-:Y:S01]  /*9700*/  FMUL.FTZ R53, R101.reuse, R161 ;  /* 0x000000a165357220 */ /* 0x040fe20000410000 */
[----:B------:R-:W-:Y:S01]  /*9710*/  MOV R161, R64 ;  /* 0x0000004000a17202 */ /* 0x000fe20000000f00 */
[----:B------:R-:W-:Y:S02]  /*9720*/  FMUL.FTZ R64, R101, R172 ;  /* 0x000000ac65407220 */ /* 0x000fe40000410000 */
[C---:B------:R-:W-:Y:S01]  /*9730*/  HMMA.16816.F32 R48, R176.reuse, R54, R48 ;  /* 0x00000036b030723c */ /* 0x040fe20000001830 */
[----:B-1----:R-:W-:Y:S03]  /*9740*/  FFMA.FTZ R2, R60, c[0x0][0x2d0], -R111 ;  /* 0x0000b4003c027a23 */ /* 0x002fe6000001086f */
[----:B------:R-:W-:Y:S01]  /*9750*/  FMUL.FTZ R60, R3, R168 ;  /* 0x000000a8033c7220 */ /* 0x000fe20000410000 */
[----:B------:R1:W-:Y:S01]  /*9760*/  MUFU.EX2 R247, R2 ;  /* 0x0000000200f77308 */ /* 0x0003e20000000800 */
[----:B------:R-:W-:Y:S02]  /*9770*/  IMAD.MOV.U32 R146, RZ, RZ, R63 ;  /* 0x000000ffff927224 */ /* 0x000fe400078e003f */
[C---:B------:R-:W-:Y:S04]  /*9780*/  FMUL.FTZ R54, R100.reuse, R162 ;  /* 0x000000a264367220 */ /* 0x040fe80000410000 */
[----:B------:R-:W-:Y:S02]  /*9790*/  FMUL.FTZ R55, R100, R163 ;  /* 0x000000a364377220 */ /* 0x000fe40000410000 */
[----:B------:R-:W-:Y:S02]  /*97a0*/  FMUL.FTZ R63, R0, R171 ;  /* 0x000000ab003f7220 */ /* 0x000fe40000410000 */
[----:B------:R-:W-:Y:S02]  /*97b0*/  IMAD.MOV.U32 R160, RZ, RZ, R65 ;  /* 0x000000ffffa07224 */ /* 0x000fe400078e0041 */
[----:B------:R-:W-:Y:S01]  /*97c0*/  FMUL.FTZ R65, R101, R173 ;  /* 0x000000ad65417220 */ /* 0x000fe20000410000 */
[-C--:B---3--:R-:W-:Y:S01]  /*97d0*/  HMMA.16816.F32 R52, R176, R112.reuse, R52 ;  /* 0x00000070b034723c */ /* 0x088fe20000001834 */
[----:B------:R-:W-:Y:S01]  /*97e0*/  LDSM.16.MT88.4 R172, [R222+0x1d00] ;  /* 0x001d0000deac783b */ /* 0x000fe20000004200 */
[C---:B------:R-:W-:Y:S02]  /*97f0*/  FMUL.FTZ R83, R100.reuse, R83 ;  /* 0x0000005364537220 */ /* 0x040fe40000410000 */
[C---:B------:R-:W-:Y:S02]  /*9800*/  FMUL.FTZ R88, R3.reuse, R88 ;  /* 0x0000005803587220 */ /* 0x040fe40000410000 */
[----:B------:R-:W-:Y:S02]  /*9810*/  FMUL.FTZ R89, R3, R89 ;  /* 0x0000005903597220 */ /* 0x000fe40000410000 */
[C---:B------:R-:W-:Y:S01]  /*9820*/  HMMA.16816.F32 R56, R180.reuse, R112, R56 ;  /* 0x00000070b438723c */ /* 0x040fe20000001838 */
[----:B------:R-:W-:Y:S03]  /*9830*/  FMUL.FTZ R86, R100, R86 ;  /* 0x0000005664567220 */ /* 0x000fe60000410000 */
[----:B-1----:R-:W-:Y:S02]  /*9840*/  FFMA.FTZ R2, R61, c[0x0][0x2d0], -R111 ;  /* 0x0000b4003d027a23 */ /* 0x002fe4000001086f */
[C---:B------:R-:W-:Y:S02]  /*9850*/  FMUL.FTZ R61, R3.reuse, R169 ;  /* 0x000000a9033d7220 */ /* 0x040fe40000410000 */
[----:B------:R1:W3:Y:S01]  /*9860*/  MUFU.EX2 R246, R2 ;  /* 0x0000000200f67308 */ /* 0x0002e20000000800 */
[C---:B------:R-:W-:Y:S03]  /*9870*/  FMUL.FTZ R90, R0.reuse, R90 ;  /* 0x0000005a005a7220 */ /* 0x040fe60000410000 */
[C---:B------:R-:W-:Y:S01]  /*9880*/  FMUL.FTZ R91, R0.reuse, R91 ;  /* 0x0000005b005b7220 */ /* 0x040fe20000410000 */
[-C--:B------:R-:W-:Y:S01]  /*9890*/  HMMA.16816.F32 R60, R180, R114.reuse, R60 ;  /* 0x00000072b43c723c */ /* 0x080fe2000000183c */
[C---:B------:R-:W-:Y:S02]  /*98a0*/  FMUL.FTZ R92, R3.reuse, R92 ;  /* 0x0000005c035c7220 */ /* 0x040fe40000410000 */
[----:B------:R-:W-:Y:S02]  /*98b0*/  FMUL.FTZ R93, R3, R93 ;  /* 0x0000005d035d7220 */ /* 0x000fe40000410000 */
[C---:B------:R-:W-:Y:S02]  /*98c0*/  FMUL.FTZ R94, R0.reuse, R94 ;  /* 0x0000005e005e7220 */ /* 0x040fe40000410000 */
[----:B------:R-:W-:Y:S01]  /*98d0*/  FMUL.FTZ R95, R0, R95 ;  /* 0x0000005f005f7220 */ /* 0x000fe20000410000 */
[C---:B------:R-:W-:Y:S01]  /*98e0*/  HMMA.16816.F32 R64, R176.reuse, R114, R64 ;  /* 0x00000072b040723c */ /* 0x040fe20000001840 */
[----:B------:R-:W3:Y:S03]  /*98f0*/  LDSM.16.MT88.4 R112, [R222+0x2100] ;  /* 0x00210000de70783b */ /* 0x000ee60000004200 */
[--C-:B------:R-:W-:Y:S02]  /*9900*/  FFMA.FTZ R103, R200, c[0x0][0x2d0], -R184.reuse ;  /* 0x0000b400c8677a23 */ /* 0x100fe400000108b8 */
[C---:B------:R-:W-:Y:S02]  /*9910*/  FMUL.FTZ R87, R100.reuse, R87 ;  /* 0x0000005764577220 */ /* 0x040fe40000410000 */
[-C--:B--2---:R-:W-:Y:S01]  /*9920*/  HMMA.16816.F32 R68, R176, R116.reuse, R68 ;  /* 0x00000074b044723c */ /* 0x084fe20000001844 */
[----:B------:R-:W-:Y:S03]  /*9930*/  FMUL.FTZ R98, R100, R98 ;  /* 0x0000006264627220 */ /* 0x000fe60000410000 */
[--C-:B-1----:R-:W-:Y:S02]  /*9940*/  FFMA.FTZ R2, R186, c[0x0][0x2d0], -R184.reuse ;  /* 0x0000b400ba027a23 */ /* 0x102fe400000108b8 */
[----:B------:R-:W-:Y:S02]  /*9950*/  FMUL.FTZ R99, R100, R99 ;  /* 0x0000006364637220 */ /* 0x000fe40000410000 */
[C---:B------:R-:W-:Y:S01]  /*9960*/  HMMA.16816.F32 R72, R180.reuse, R116, R72 ;  /* 0x00000074b448723c */ /* 0x040fe20000001848 */
[----:B------:R1:W-:Y:S07]  /*9970*/  MUFU.EX2 R244, R2 ;  /* 0x0000000200f47308 */ /* 0x0003ee0000000800 */
[-C--:B------:R-:W-:Y:S08]  /*9980*/  HMMA.16816.F32 R76, R180, R118.reuse, R76 ;  /* 0x00000076b44c723c */ /* 0x080ff0000000184c */
[C---:B------:R-:W-:Y:S01]  /*9990*/  HMMA.16816.F32 R80, R176.reuse, R118, R80 ;  /* 0x00000076b050723c */ /* 0x040fe20000001850 */
[----:B------:R-:W2:Y:S07]  /*99a0*/  LDSM.16.MT88.4 R116, [R221+0x500] ;  /* 0x00050000dd74783b */ /* 0x000eae0000004200 */
[-C--:B---3--:R-:W-:Y:S01]  /*99b0*/  HMMA.16816.F32 R84, R176, R112.reuse, R84 ;  /* 0x00000070b054723c */ /* 0x088fe20000001854 */
[--C-:B-1----:R-:W-:Y:S04]  /*99c0*/  FFMA.FTZ R2, R187, c[0x0][0x2d0], -R184.reuse ;  /* 0x0000b400bb027a23 */ /* 0x102fe800000108b8 */
[----:B------:R1:W3:Y:S03]  /*99d0*/  MUFU.EX2 R243, R2 ;  /* 0x0000000200f37308 */ /* 0x0002e60000000800 */
[C---:B------:R-:W-:Y:S07]  /*99e0*/  HMMA.16816.F32 R88, R180.reuse, R112, R88 ;  /* 0x00000070b458723c */ /* 0x040fee0000001858 */
[----:B----4-:R-:W-:Y:S01]  /*99f0*/  F2FP.PACK_AB R112, R252, R151 ;  /* 0x00000097fc70723e */ /* 0x010fe200000000ff */
[-C--:B------:R-:W-:Y:S01]  /*9a00*/  HMMA.16816.F32 R92, R180, R114.reuse, R92 ;  /* 0x00000072b45c723c */ /* 0x080fe2000000185c */
[----:B------:R-:W-:Y:S03]  /*9a10*/  LDSM.16.MT88.4 R180, [R221+0x2d00] ;  /* 0x002d0000ddb4783b */ /* 0x000fe60000004200 */
[----:B------:R-:W-:Y:S04]  /*9a20*/  F2FP.PACK_AB R113, R250, R251 ;  /* 0x000000fbfa71723e */ /* 0x000fe800000000ff */
[----:B------:R-:W-:Y:S01]  /*9a30*/  HMMA.16816.F32 R96, R176, R114, R96 ;  /* 0x00000072b060723c */ /* 0x000fe20000001860 */
[--C-:B-1----:R-:W-:Y:S06]  /*9a40*/  FFMA.FTZ R2, R188, c[0x0][0x2d0], -R184.reuse ;  /* 0x0000b400bc027a23 */ /* 0x102fec00000108b8 */
[----:B------:R-:W-:Y:S01]  /*9a50*/  F2FP.PACK_AB R114, R248, R249 ;  /* 0x000000f9f872723e */ /* 0x000fe200000000ff */
[----:B------:R1:W-:Y:S01]  /*9a60*/  MUFU.EX2 R242, R2 ;  /* 0x0000000200f27308 */ /* 0x0003e20000000800 */
[----:B------:R-:W-:Y:S03]  /*9a70*/  F2FP.PACK_AB R115, R246, R247 ;  /* 0x000000f7f673723e */ /* 0x000fe600000000ff */
[----:B---3--:R-:W-:Y:S04]  /*9a80*/  F2FP.PACK_AB R120, R243, R244 ;  /* 0x000000f4f378723e */ /* 0x008fe800000000ff */
[-C--:B--2---:R-:W-:Y:S01]  /*9a90*/  HMMA.16816.F32 R4, R112, R116.reuse, R4 ;  /* 0x000000747004723c */ /* 0x084fe20000001804 */
[----:B-1----:R-:W-:Y:S04]  /*9aa0*/  FFMA.FTZ R2, R189, c[0x0][0x2d0], -R184 ;  /* 0x0000b400bd027a23 */ /* 0x002fe800000108b8 */
        /* <DEDUP_REMOVED lines=25> */
[----:B------:R-:W1:Y:S03]  /*9c40*/  LDSM.16.MT88.4 R124, [R221+0x2500] ;  /* 0x00250000dd7c783b */ /* 0x000e660000004200 */
[----:B------:R4:W-:Y:S03]  /*9c50*/  MUFU.EX2 R209, R2 ;  /* 0x0000000200d17308 */ /* 0x0009e60000000800 */
[-C--:B------:R-:W-:Y:S08]  /*9c60*/  HMMA.16816.F32 R36, R112, R128.reuse, R36 ;  /* 0x000000807024723c */ /* 0x080ff00000001824 */
[C---:B------:R-:W-:Y:S08]  /*9c70*/  HMMA.16816.F32 R40, R120.reuse, R128, R40 ;  /* 0x000000807828723c */ /* 0x040ff00000001828 */
[-C--:B------:R-:W-:Y:S01]  /*9c80*/  HMMA.16816.F32 R44, R120, R130.reuse, R44 ;  /* 0x00000082782c723c */ /* 0x080fe2000000182c */
[--C-:B----4-:R-:W-:Y:S07]  /*9c90*/  FFMA.FTZ R2, R195, c[0x0][0x2d0], -R111.reuse ;  /* 0x0000b400c3027a23 */ /* 0x110fee000001086f */
[C---:B------:R-:W-:Y:S01]  /*9ca0*/  HMMA.16816.F32 R48, R112.reuse, R130, R48 ;  /* 0x000000827030723c */ /* 0x040fe20000001830 */
[----:B------:R4:W1:Y:S01]  /*9cb0*/  MUFU.EX2 R211, R2 ;  /* 0x0000000200d37308 */ /* 0x0008620000000800 */
[----:B------:R-:W3:Y:S06]  /*9cc0*/  LDSM.16.MT88.4 R128, [R222+0x2500] ;  /* 0x00250000de80783b */ /* 0x000eec0000004200 */
[-C--:B--2---:R-:W-:Y:S08]  /*9cd0*/  HMMA.16816.F32 R52, R112, R116.reuse, R52 ;  /* 0x000000747034723c */ /* 0x084ff00000001834 */
[C---:B------:R-:W-:Y:S08]  /*9ce0*/  HMMA.16816.F32 R56, R120.reuse, R116, R56 ;  /* 0x000000747838723c */ /* 0x040ff00000001838 */
[-C--:B------:R-:W-:Y:S01]  /*9cf0*/  HMMA.16816.F32 R60, R120, R118.reuse, R60 ;  /* 0x00000076783c723c */ /* 0x080fe2000000183c */
[----:B----4-:R-:W-:Y:S02]  /*9d00*/  FFMA.FTZ R2, R204, c[0x0][0x2d0], -R110 ;  /* 0x0000b400cc027a23 */ /* 0x010fe4000001086e */
[----:B------:R-:W-:Y:S05]  /*9d10*/  MUFU.EX2 R204, R103 ;  /* 0x0000006700cc7308 */ /* 0x000fea0000000800 */
[C---:B------:R-:W-:Y:S01]  /*9d20*/  HMMA.16816.F32 R64, R112.reuse, R118, R64 ;  /* 0x000000767040723c */ /* 0x040fe20000001840 */
[----:B------:R-:W2:Y:S04]  /*9d30*/  LDSM.16.MT88.4 R116, [R221+0x900] ;  /* 0x00090000dd74783b */ /* 0x000ea80000004200 */
[----:B------:R4:W2:Y:S03]  /*9d40*/  MUFU.EX2 R208, R2 ;  /* 0x0000000200d07308 */ /* 0x0008a60000000800 */
[-C--:B-1----:R-:W-:Y:S08]  /*9d50*/  HMMA.16816.F32 R68, R112, R124.reuse, R68 ;  /* 0x0000007c7044723c */ /* 0x082ff00000001844 */
[C---:B------:R-:W-:Y:S08]  /*9d60*/  HMMA.16816.F32 R72, R120.reuse, R124, R72 ;  /* 0x0000007c7848723c */ /* 0x040ff00000001848 */
[-C--:B------:R-:W-:Y:S01]  /*9d70*/  HMMA.16816.F32 R76, R120, R126.reuse, R76 ;  /* 0x0000007e784c723c */ /* 0x080fe2000000184c */
[--C-:B----4-:R-:W-:Y:S07]  /*9d80*/  FFMA.FTZ R2, R202, c[0x0][0x2d0], -R111.reuse ;  /* 0x0000b400ca027a23 */ /* 0x110fee000001086f */
[C---:B------:R-:W-:Y:S01]  /*9d90*/  HMMA.16816.F32 R80, R112.reuse, R126, R80 ;  /* 0x0000007e7050723c */ /* 0x040fe20000001850 */
[----:B------:R1:W-:Y:S01]  /*9da0*/  MUFU.EX2 R207, R2 ;  /* 0x0000000200cf7308 */ /* 0x0003e20000000800 */
[----:B------:R-:W4:Y:S06]  /*9db0*/  LDSM.16.MT88.4 R124, [R222+0x900] ;  /* 0x00090000de7c783b */ /* 0x000f2c0000004200 */
[-C--:B---3--:R-:W-:Y:S08]  /*9dc0*/  HMMA.16816.F32 R84, R112, R128.reuse, R84 ;  /* 0x000000807054723c */ /* 0x088ff00000001854 */
[C---:B------:R-:W-:Y:S08]  /*9dd0*/  HMMA.16816.F32 R88, R120.reuse, R128, R88 ;  /* 0x000000807858723c */ /* 0x040ff00000001858 */
[-C--:B------:R-:W-:Y:S01]  /*9de0*/  HMMA.16816.F32 R92, R120, R130.reuse, R92 ;  /* 0x00000082785c723c */ /* 0x080fe2000000185c */
[----:B-1----:R-:W-:Y:S04]  /*9df0*/  FFMA.FTZ R2, R203, c[0x0][0x2d0], -R111 ;  /* 0x0000b400cb027a23 */ /* 0x002fe8000001086f */
[----:B------:R1:W3:Y:S03]  /*9e00*/  MUFU.EX2 R206, R2 ;  /* 0x0000000200ce7308 */ /* 0x0002e60000000800 */
[----:B------:R-:W-:Y:S01]  /*9e10*/  HMMA.16816.F32 R96, R112, R130, R96 ;  /* 0x000000827060723c */ /* 0x000fe20000001860 */
[----:B------:R-:W4:Y:S06]  /*9e20*/  LDSM.16.MT88.4 R128, [R221+0x1900] ;  /* 0x00190000dd80783b */ /* 0x000f2c0000004200 */
[----:B------:R-:W-:Y:S02]  /*9e30*/  F2FP.PACK_AB R112, R213, R212 ;  /* 0x000000d4d570723e */ /* 0x000fe400000000ff */
[----:B------:R-:W-:Y:S03]  /*9e40*/  F2FP.PACK_AB R113, R211, R209 ;  /* 0x000000d1d371723e */ /* 0x000fe600000000ff */
[----:B--2---:R-:W-:Y:S01]  /*9e50*/  F2FP.PACK_AB R114, R210, R208 ;  /* 0x000000d0d272723e */ /* 0x004fe200000000ff */
[--C-:B-1----:R-:W-:Y:S01]  /*9e60*/  FFMA.FTZ R2, R199, c[0x0][0x2d0], -R184.reuse ;  /* 0x0000b400c7027a23 */ /* 0x102fe200000108b8 */
[----:B---3--:R-:W-:Y:S03]  /*9e70*/  F2FP.PACK_AB R115, R206, R207 ;  /* 0x000000cfce73723e */ /* 0x008fe600000000ff */
[----:B------:R1:W2:Y:S04]  /*9e80*/  MUFU.EX2 R205, R2 ;  /* 0x0000000200cd7308 */ /* 0x0002a80000000800 */
[-C--:B------:R-:W-:Y:S01]  /*9e90*/  HMMA.16816.F32 R4, R112, R116.reuse, R4 ;  /* 0x000000747004723c */ /* 0x080fe20000001804 */
[--C-:B-1----:R-:W-:Y:S01]  /*9ea0*/  FFMA.FTZ R2, R197, c[0x0][0x2d0], -R185.reuse ;  /* 0x0000b400c5027a23 */ /* 0x102fe200000108b9 */
[----:B--2---:R-:W-:Y:S04]  /*9eb0*/  F2FP.PACK_AB R120, R204, R205 ;  /* 0x000000cdcc78723e */ /* 0x004fe800000000ff */
[----:B------:R1:W-:Y:S02]  /*9ec0*/  MUFU.EX2 R203, R2 ;  /* 0x0000000200cb7308 */ /* 0x0003e40000000800 */
[----:B-1----:R-:W-:Y:S08]  /*9ed0*/  FFMA.FTZ R2, R196, c[0x0][0x2d0], -R185 ;  /* 0x0000b400c4027a23 */ /* 0x002ff000000108b9 */
[----:B------:R1:W2:Y:S02]  /*9ee0*/  MUFU.EX2 R201, R2 ;  /* 0x0000000200c97308 */ /* 0x0002a40000000800 */
[--C-:B-1----:R-:W-:Y:S01]  /*9ef0*/  FFMA.FTZ R2, R219, c[0x0][0x2d0], -R184.reuse ;  /* 0x0000b400db027a23 */ /* 0x102fe200000108b8 */
[----:B--2---:R-:W-:Y:S01]  /*9f00*/  F2FP.PACK_AB R121, R201, R203 ;  /* 0x000000cbc979723e */ /* 0x004fe200000000ff */
[----:B------:R-:W-:Y:S06]  /*9f10*/  IMAD.MOV.U32 R219, RZ, RZ, R151 ;  /* 0x000000ffffdb7224 */ /* 0x000fec00078e0097 */
[----:B------:R1:W-:Y:S02]  /*9f20*/  MUFU.EX2 R202, R2 ;  /* 0x0000000200ca7308 */ /* 0x0003e40000000800 */
[----:B-1----:R-:W-:Y:S08]  /*9f30*/  FFMA.FTZ R2, R240, c[0x0][0x2d0], -R184 ;  /* 0x0000b400f0027a23 */ /* 0x002ff000000108b8 */
        /* <DEDUP_REMOVED lines=14> */
[-C--:B----4-:R-:W-:Y:S01]  /*a020*/  HMMA.16816.F32 R20, R112, R124.reuse, R20 ;  /* 0x0000007c7014723c */ /* 0x090fe20000001814 */
[----:B------:R1:W-:Y:S07]  /*a030*/  MUFU.EX2 R196, R2 ;  /* 0x0000000200c47308 */ /* 0x0003ee0000000800 */
        /* <DEDUP_REMOVED lines=19> */
[----:B------:R-:W-:Y:S02]  /*a170*/  LDSM.16.MT88.4 R156, [R221+0x1d00] ;  /* 0x001d0000dd9c783b */ /* 0x000fe40000004200 */
[C---:B------:R-:W-:Y:S07]  /*a180*/  HMMA.16816.F32 R64, R112.reuse, R118, R64 ;  /* 0x000000767040723c */ /* 0x040fee0000001840 */
[----:B------:R-:W3:Y:S01]  /*a190*/  MUFU.EX2 R192, R110 ;  /* 0x0000006e00c07308 */ /* 0x000ee20000000800 */
[-C--:B-1----:R-:W-:Y:S08]  /*a1a0*/  HMMA.16816.F32 R68, R112, R124.reuse, R68 ;  /* 0x0000007c7044723c */ /* 0x082ff00000001844 */
[C---:B------:R-:W-:Y:S01]  /*a1b0*/  HMMA.16816.F32 R72, R120.reuse, R124, R72 ;  /* 0x0000007c7848723c */ /* 0x040fe20000001848 */
[--C-:B--2---:R-:W-:Y:S03]  /*a1c0*/  FFMA.FTZ R2, R155, c[0x0][0x2d0], -R111.reuse ;  /* 0x0000b4009b027a23 */ /* 0x104fe6000001086f */
[----:B------:R-:W-:Y:S04]  /*a1d0*/  FFMA.FTZ R111, R154, c[0x0][0x2d0], -R111 ;  /* 0x0000b4009a6f7a23 */ /* 0x000fe8000001086f */
[-C--:B------:R-:W-:Y:S01]  /*a1e0*/  HMMA.16816.F32 R76, R120, R126.reuse, R76 ;  /* 0x0000007e784c723c */ /* 0x080fe2000000184c */
[----:B------:R1:W-:Y:S03]  /*a1f0*/  MUFU.EX2 R191, R2 ;  /* 0x0000000200bf7308 */ /* 0x0003e60000000800 */
[----:B---3--:R-:W-:Y:S04]  /*a200*/  F2FP.PACK_AB R110, R192, R194 ;  /* 0x000000c2c06e723e */ /* 0x008fe800000000ff */
[C---:B------:R-:W-:Y:S03]  /*a210*/  HMMA.16816.F32 R80, R112.reuse, R126, R80 ;  /* 0x0000007e7050723c */ /* 0x040fe60000001850 */
[----:B------:R-:W2:Y:S05]  /*a220*/  MUFU.EX2 R190, R111 ;  /* 0x0000006f00be7308 */ /* 0x000eaa0000000800 */
[-C--:B----4-:R-:W-:Y:S08]  /*a230*/  HMMA.16816.F32 R84, R112, R128.reuse, R84 ;  /* 0x000000807054723c */ /* 0x090ff00000001854 */
[C---:B------:R-:W-:Y:S01]  /*a240*/  HMMA.16816.F32 R88, R120.reuse, R128, R88 ;  /* 0x000000807858723c */ /* 0x040fe20000001858 */
[--C-:B-1----:R-:W-:Y:S04]  /*a250*/  FFMA.FTZ R2, R153, c[0x0][0x2d0], -R184.reuse ;  /* 0x0000b40099027a23 */ /* 0x102fe800000108b8 */
[----:B------:R1:W-:Y:S03]  /*a260*/  MUFU.EX2 R189, R2 ;  /* 0x0000000200bd7308 */ /* 0x0003e60000000800 */
[-C--:B------:R-:W-:Y:S01]  /*a270*/  HMMA.16816.F32 R92, R120, R130.reuse, R92 ;  /* 0x00000082785c723c */ /* 0x080fe2000000185c */
[----:B--2---:R-:W-:Y:S07]  /*a280*/  F2FP.PACK_AB R111, R190, R191 ;  /* 0x000000bfbe6f723e */ /* 0x004fee00000000ff */
[----:B------:R-:W-:Y:S01]  /*a290*/  HMMA.16816.F32 R96, R112, R130, R96 ;  /* 0x000000827060723c */ /* 0x000fe20000001860 */
[----:B-1----:R-:W-:Y:S03]  /*a2a0*/  FFMA.FTZ R2, R152, c[0x0][0x2d0], -R184 ;  /* 0x0000b40098027a23 */ /* 0x002fe600000108b8 */
[----:B------:R-:W-:Y:S01]  /*a2b0*/  IMAD.MOV.U32 R152, RZ, RZ, R150 ;  /* 0x000000ffff987224 */ /* 0x000fe200078e0096 */
[----:B------:R-:W-:Y:S01]  /*a2c0*/  MOV R150, R149 ;  /* 0x0000009500967202 */ /* 0x000fe20000000f00 */
[----:B------:R1:W2:Y:S01]  /*a2d0*/  MUFU.EX2 R188, R2 ;  /* 0x0000000200bc7308 */ /* 0x0002a20000000800 */
[----:B------:R-:W-:Y:S01]  /*a2e0*/  IMAD.MOV.U32 R149, RZ, RZ, R148 ;  /* 0x000000ffff957224 */ /* 0x000fe200078e0094 */
[----:B------:R-:W-:Y:S01]  /*a2f0*/  MOV R148, R147 ;  /* 0x0000009300947202 */ /* 0x000fe20000000f00 */
[----:B------:R-:W-:Y:S03]  /*a300*/  IMAD.MOV.U32 R147, RZ, RZ, R146 ;  /* 0x000000ffff937224 */ /* 0x000fe600078e0092 */
[----:B------:R-:W-:Y:S01]  /*a310*/  MOV R146, R145 ;  /* 0x0000009100927202 */ /* 0x000fe20000000f00 */
[----:B------:R-:W-:Y:S01]  /*a320*/  IMAD.MOV.U32 R145, RZ, RZ, R144 ;  /* 0x000000ffff917224 */ /* 0x000fe200078e0090 */
        /* <DEDUP_REMOVED lines=10> */
[----:B------:R-:W-:Y:S02]  /*a3d0*/  MOV R145, R140 ;  /* 0x0000008c00917202 */ /* 0x000fe40000000f00 */
[----:B------:R-:W-:Y:S01]  /*a3e0*/  MOV R149, R144 ;  /* 0x0000009000957202 */ /* 0x000fe20000000f00 */
[----:B------:R-:W-:Y:S01]  /*a3f0*/  IMAD.MOV.U32 R144, RZ, RZ, R108 ;  /* 0x000000ffff907224 */ /* 0x000fe200078e006c */
[----:B------:R-:W-:Y:S01]  /*a400*/  F2FP.PACK_AB R108, R196, R197 ;  /* 0x000000c5c46c723e */ /* 0x000fe200000000ff */
[--C-:B-1----:R-:W-:Y:S01]  /*a410*/  FFMA.FTZ R2, R134, c[0x0][0x2d0], -R185.reuse ;  /* 0x0000b40086027a23 */ /* 0x102fe200000108b9 */
[----:B--2---:R-:W-:Y:S03]  /*a420*/  F2FP.PACK_AB R176, R188, R189 ;  /* 0x000000bdbcb0723e */ /* 0x004fe600000000ff */
[----:B------:R1:W-:Y:S02]  /*a430*/  MUFU.EX2 R186, R2 ;  /* 0x0000000200ba7308 */ /* 0x0003e40000000800 */
[--C-:B-1----:R-:W-:Y:S08]  /*a440*/  FFMA.FTZ R2, R133, c[0x0][0x2d0], -R185.reuse ;  /* 0x0000b40085027a23 */ /* 0x102ff000000108b9 */
[----:B------:R1:W2:Y:S02]  /*a450*/  MUFU.EX2 R187, R2 ;  /* 0x0000000200bb7308 */ /* 0x0002a40000000800 */
[--C-:B-1----:R-:W-:Y:S01]  /*a460*/  FFMA.FTZ R2, R107, c[0x0][0x2d0], -R184.reuse ;  /* 0x0000b4006b027a23 */ /* 0x102fe200000108b8 */
[----:B--2---:R-:W-:Y:S01]  /*a470*/  F2FP.PACK_AB R177, R187, R186 ;  /* 0x000000babbb1723e */ /* 0x004fe200000000ff */
[----:B------:R-:W-:Y:S06]  /*a480*/  FFMA.FTZ R184, R132, c[0x0][0x2d0], -R184 ;  /* 0x0000b40084b87a23 */ /* 0x000fec00000108b8 */
[----:B------:R1:W-:Y:S01]  /*a490*/  MUFU.EX2 R107, R2 ;  /* 0x00000002006b7308 */ /* 0x0003e20000000800 */
[----:B------:R-:W2:Y:S09]  /*a4a0*/  LDSM.16.MT88.4 R132, [R221+0xd00] ;  /* 0x000d0000dd84783b */ /* 0x000eb20000004200 */
[----:B------:R-:W3:Y:S01]  /*a4b0*/  MUFU.EX2 R184, R184 ;  /* 0x000000b800b87308 */ /* 0x000ee20000000800 */
[--C-:B-1----:R-:W-:Y:S02]  /*a4c0*/  FFMA.FTZ R2, R152, c[0x0][0x2d0], -R185.reuse ;  /* 0x0000b40098027a23 */ /* 0x102fe400000108b9 */
[----:B------:R-:W-:Y:S01]  /*a4d0*/  FFMA.FTZ R185, R109, c[0x0][0x2d0], -R185 ;  /* 0x0000b4006db97a23 */ /* 0x000fe200000108b9 */
[----:B------:R-:W-:Y:S06]  /*a4e0*/  F2FP.PACK_AB R109, R193, R195 ;  /* 0x000000c3c16d723e */ /* 0x000fec00000000ff */
[----:B------:R-:W-:Y:S01]  /*a4f0*/  MUFU.EX2 R103, R2 ;  /* 0x0000000200677308 */ /* 0x000fe20000000800 */
[----:B------:R-:W-:Y:S01]  /*a500*/  IMAD.MOV.U32 R152, RZ, RZ, R147 ;  /* 0x000000ffff987224 */ /* 0x000fe200078e0093 */
[----:B------:R-:W-:Y:S02]  /*a510*/  MOV R147, R142 ;  /* 0x0000008e00937202 */ /* 0x000fe40000000f00 */
[----:B------:R-:W1:Y:S01]  /*a520*/  LDSM.16.MT88.4 R140, [R222+0xd00] ;  /* 0x000d0000de8c783b */ /* 0x000e620000004200 */
[----:B---3--:R-:W-:Y:S05]  /*a530*/  F2FP.PACK_AB R178, R184, R107 ;  /* 0x0000006bb8b2723e */ /* 0x008fea00000000ff */
[----:B------:R-:W3:Y:S01]  /*a540*/  MUFU.EX2 R185, R185 ;  /* 0x000000b900b97308 */ /* 0x000ee20000000800 */
[-C--:B--2---:R-:W-:Y:S01]  /*a550*/  HMMA.16816.F32 R112, R108, R132.reuse, R4 ;  /* 0x000000846c70723c */ /* 0x084fe20000001804 */
[----:B------:R-:W2:Y:S01]  /*a560*/  LDSM.16.MT88.4 R4, [R222+0x2d00] ;  /* 0x002d0000de04783b */ /* 0x000ea20000004200 */
[----:B---3--:R-:W-:Y:S07]  /*a570*/  F2FP.PACK_AB R179, R185, R103 ;  /* 0x00000067b9b3723e */ /* 0x008fee00000000ff */
[C---:B------:R-:W-:Y:S07]  /*a580*/  HMMA.16816.F32 R116, R176.reuse, R132, R8 ;  /* 0x00000084b074723c */ /* 0x040fee0000001808 */
[----:B------:R-:W-:Y:S01]  /*a590*/  IMAD.MOV.U32 R11, RZ, RZ, R149 ;  /* 0x000000ffff0b7224 */ /* 0x000fe200078e0095 */
[-C--:B------:R-:W-:Y:S01]  /*a5a0*/  HMMA.16816.F32 R120, R176, R134.reuse, R12 ;  /* 0x00000086b078723c */ /* 0x080fe2000000180c */
[----:B------:R-:W-:Y:S03]  /*a5b0*/  IMAD.MOV.U32 R10, RZ, RZ, R151 ;  /* 0x000000ffff0a7224 */ /* 0x000fe600078e0097 */
[----:B------:R-:W-:Y:S02]  /*a5c0*/  MOV R9, R150 ;  /* 0x0000009600097202 */ /* 0x000fe40000000f00 */
[----:B------:R-:W-:Y:S01]  /*a5d0*/  MOV R8, R152 ;  /* 0x0000009800087202 */ /* 0x000fe20000000f00 */
[----:B------:R-:W-:Y:S01]  /*a5e0*/  IMAD.MOV.U32 R13, RZ, RZ, R147 ;  /* 0x000000ffff0d7224 */ /* 0x000fe200078e0093 */
[C---:B------:R-:W-:Y:S01]  /*a5f0*/  HMMA.16816.F32 R124, R108.reuse, R134, R16 ;  /* 0x000000866c7c723c */ /* 0x040fe20000001810 */
[----:B------:R-:W3:Y:S03]  /*a600*/  LDL.LU R16, [R1+0x4c] ;  /* 0x00004c0001107983 */ /* 0x000ee60000300800 */
[----:B------:R-:W-:Y:S01]  /*a610*/  MOV R14, R146 ;  /* 0x00000092000e7202 */ /* 0x000fe20000000f00 */
[----:B------:R-:W4:Y:S01]  /*a620*/  LDL.LU R2, [R1+0x50] ;  /* 0x0000500001027983 */ /* 0x000f220000300800 */
[----:B------:R-:W-:Y:S01]  /*a630*/  IMAD.MOV.U32 R15, RZ, RZ, R145 ;  /* 0x000000ffff0f7224 */ /* 0x000fe200078e0091 */
[----:B------:R-:W-:Y:S01]  /*a640*/  MOV R19, R138 ;  /* 0x0000008a00137202 */ /* 0x000fe20000000f00 */
[-C--:B-1----:R-:W-:Y:S01]  /*a650*/  HMMA.16816.F32 R128, R108, R140.reuse, R20 ;  /* 0x0000008c6c80723c */ /* 0x082fe20000001814 */
[----:B------:R-:W4:Y:S03]  /*a660*/  LDL.LU R21, [R1+0x44] ;  /* 0x0000440001157983 */ /* 0x000f260000300800 */
[----:B------:R-:W-:Y:S01]  /*a670*/  IMAD.MOV.U32 R18, RZ, RZ, R139 ;  /* 0x000000ffff127224 */ /* 0x000fe200078e008b */
[----:B------:R-:W4:Y:S01]  /*a680*/  LDL.LU R23, [R1+0x48] ;  /* 0x0000480001177983 */ /* 0x000f220000300800 */
[----:B------:R-:W-:Y:S01]  /*a690*/  MOV R17, R144 ;  /* 0x0000009000117202 */ /* 0x000fe20000000f00 */
[----:B------:R-:W-:Y:S01]  /*a6a0*/  IMAD.MOV.U32 R20, RZ, RZ, R137 ;  /* 0x000000ffff147224 */ /* 0x000fe200078e0089 */
[C---:B------:R-:W-:Y:S01]  /*a6b0*/  HMMA.16816.F32 R132, R176.reuse, R140, R24 ;  /* 0x0000008cb084723c */ /* 0x040fe20000001818 */
[----:B------:R-:W-:Y:S03]  /*a6c0*/  MOV R22, R136 ;  /* 0x0000008800167202 */ /* 0x000fe60000000f00 */
        /* <DEDUP_REMOVED lines=18> */
[----:B------:R-:W-:Y:S07]  /*a7f0*/  HMMA.16816.F32 R96, R108, R6, R96 ;  /* 0x000000066c60723c */ /* 0x000fee0000001860 */
[----:B------:R-:W-:Y:S02]  /*a800*/  IMAD.MOV.U32 R108, RZ, RZ, R102 ;  /* 0x000000ffff6c7224 */ /* 0x000fe400078e0066 */
[----:B---3--:R-:W-:Y:S03]  /*a810*/  FFMA.FTZ R3, R3, R16, R17 ;  /* 0x0000001003037223 */ /* 0x008fe60000010011 */
[----:B----4-:R-:W-:Y:S02]  /*a820*/  FFMA.FTZ R2, R0, R2, R18 ;  /* 0x0000000200027223 */ /* 0x010fe40000010012 */
[----:B------:R-:W-:Y:S02]  /*a830*/  FADD.FTZ R3, R13, R3 ;  /* 0x000000030d037221 */ /* 0x000fe40000010000 */
[----:B------:R-:W-:Y:S02]  /*a840*/  FFMA.FTZ R101, R101, R21, R20 ;  /* 0x0000001565657223 */ /* 0x000fe40000010014 */
[----:B------:R-:W-:Y:S02]  /*a850*/  FADD.FTZ R2, R14, R2 ;  /* 0x000000020e027221 */ /* 0x000fe40000010000 */
[----:B------:R-:W-:Y:S02]  /*a860*/  FFMA.FTZ R100, R100, R23, R22 ;  /* 0x0000001764647223 */ /* 0x000fe40000010016 */
        /* <DEDUP_REMOVED lines=55> */
[----:B------:R-:W-:Y:S01]  /*abe0*/  FADD.FTZ R0, R187, R5 ;  /* 0x00000005bb007221 */ /* 0x000fe20000010000 */
[----:B------:R-:W-:Y:S01]  /*abf0*/  MOV R107, R104 ;  /* 0x00000068006b7202 */ /* 0x000fe20000000f00 */
[----:B------:R-:W-:Y:S01]  /*ac00*/  FADD.FTZ R2, R184, R2 ;  /* 0x00000002b8027221 */ /* 0x000fe20000010000 */
[----:B------:R1:W-:Y:S01]  /*ac10*/  STL [R1+0x48], R3 ;  /* 0x0000480301007387 */ /* 0x0003e20000100800 */
[----:B------:R-:W-:Y:S01]  /*ac20*/  FADD.FTZ R0, R103, R0 ;  /* 0x0000000067007221 */ /* 0x000fe20000010000 */
[----:B------:R-:W-:Y:S01]  /*ac30*/  MOV R103, R105 ;  /* 0x0000006900677202 */ /* 0x000fe20000000f00 */
[----:B------:R-:W-:Y:S01]  /*ac40*/  IMAD.MOV.U32 R100, RZ, RZ, R106 ;  /* 0x000000ffff647224 */ /* 0x000fe200078e006a */
[----:B------:R1:W-:Y:S01]  /*ac50*/  STL [R1+0x4c], R2 ;  /* 0x00004c0201007387 */ /* 0x0003e20000100800 */
[----:B------:R-:W-:Y:S05]  /*ac60*/  FADD.FTZ R0, R185, R0 ;  /* 0x00000000b9007221 */ /* 0x000fea0000010000 */
[----:B------:R1:W-:Y:S01]  /*ac70*/  STL [R1+0x50], R0 ;  /* 0x0000500001007387 */ /* 0x0003e20000100800 */
[----:B------:R-:W-:-:S05]  /*ac80*/  @P0 BRA `(.L_x_717) ;  /* 0xffffb7e000000947 */ /* 0x000fca000383ffff */
.L_x_714:
[----:B------:R-:W-:-:S13]  /*ac90*/  ISETP.GE.AND P0, PT, R238, RZ, PT ;  /* 0x000000ffee00720c */ /* 0x000fda0003f06270 */
[----:B------:R-:W-:Y:S05]  /*aca0*/  @!P0 BRA `(.L_x_718) ;  /* 0x00003f8000008947 */ /* 0x000fea0003800000 */
[----:B-1----:R-:W1:Y:S01]  /*acb0*/  S2R R2, SR_TID.X ;  /* 0x0000000000027919 */ /* 0x002e620000002100 */
[----:B------:R-:W-:Y:S01]  /*acc0*/  IMAD.MOV.U32 R3, RZ, RZ, R105 ;  /* 0x000000ffff037224 */ /* 0x000fe200078e0069 */
[----:B------:R-:W-:Y:S01]  /*acd0*/  MOV R107, R102 ;  /* 0x00000066006b7202 */ /* 0x000fe20000000f00 */
[----:B------:R-:W-:Y:S01]  /*ace0*/  IMAD.MOV.U32 R100, RZ, RZ, R104 ;  /* 0x000000ffff647224 */ /* 0x000fe200078e0068 */
[----:B-1----:R-:W-:-:S04]  /*acf0*/  SHF.R.S32.HI R0, RZ, 0x1f, R2 ;  /* 0x0000001fff007819 */ /* 0x002fc80000011402 */
[----:B------:R-:W-:-:S04]  /*ad00*/  LEA.HI R0, R0, R2, RZ, 0x2 ;  /* 0x0000000200007211 */ /* 0x000fc800078f10ff */
[----:B------:R-:W-:-:S05]  /*ad10*/  LOP3.LUT R0, R0, 0xfffffffc, RZ, 0xc0, !PT ;  /* 0xfffffffc00007812 */ /* 0x000fca00078ec0ff */
[----:B------:R-:W-:Y:S02]  /*ad20*/  IMAD.IADD R0, R2, 0x1, -R0 ;  /* 0x0000000102007824 */ /* 0x000fe400078e0a00 */
[----:B------:R-:W-:Y:S02]  /*ad30*/  IMAD.MOV.U32 R2, RZ, RZ, R106 ;  /* 0x000000ffff027224 */ /* 0x000fe400078e006a */
[----:B------:R-:W-:-:S05]  /*ad40*/  IMAD.SHL.U32 R0, R0, 0x8, RZ ;  /* 0x0000000800007824 */ /* 0x000fca00078e00ff */
[----:B------:R-:W-:-:S04]  /*ad50*/  SHF.R.S32.HI R4, RZ, 0x1f, R0 ;  /* 0x0000001fff047819 */ /* 0x000fc80000011400 */
[C---:B------:R-:W-:Y:S01]  /*ad60*/  SHF.L.U64.HI R4, R0.reuse, 0x1, R4 ;  /* 0x0000000100047819 */ /* 0x040fe20000010204 */
[----:B------:R-:W-:-:S05]  /*ad70*/  IMAD.SHL.U32 R0, R0, 0x2, RZ ;  /* 0x0000000200007824 */ /* 0x000fca00078e00ff */
[----:B------:R1:W-:Y:S04]  /*ad80*/  STL [R1+0x10], R0 ;  /* 0x0000100001007387 */ /* 0x0003e80000100800 */
[----:B------:R2:W-:Y:S04]  /*ad90*/  STL [R1+0x14], R4 ;  /* 0x0000140401007387 */ /* 0x0005e80000100800 */
[----:B------:R-:W1:Y:S04]  /*ada0*/  LDL.LU R8, [R1+0x5c] ;  /* 0x00005c0001087983 */ /* 0x000e680000300800 */
[----:B------:R-:W1:Y:S04]  /*adb0*/  LDL.LU R7, [R1+0x54] ;  /* 0x0000540001077983 */ /* 0x000e680000300800 */
[----:B------:R-:W2:Y:S04]  /*adc0*/  LDL.LU R6, [R1+0x60] ;  /* 0x0000600001067983 */ /* 0x000ea80000300800 */
[----:B------:R-:W2:Y:S01]  /*add0*/  LDL.LU R5, [R1+0x58] ;  /* 0x0000580001057983 */ /* 0x000ea20000300800 */
[----:B-1----:R-:W-:-:S02]  /*ade0*/  SHF.L.U64.HI R0, R7, 0x1, R8 ;  /* 0x0000000107007819 */ /* 0x002fc40000010208 */
[----:B------:R-:W-:-:S03]  /*adf0*/  SHF.L.U32 R7, R7, 0x1, RZ ;  /* 0x0000000107077819 */ /* 0x000fc600000006ff */
[----:B------:R1:W-:Y:S01]  /*ae00*/  STL [R1+0xc], R0 ;  /* 0x00000c0001007387 */ /* 0x0003e20000100800 */
[----:B--2---:R-:W-:-:S03]  /*ae10*/  SHF.L.U64.HI R4, R5, 0x1, R6 ;  /* 0x0000000105047819 */ /* 0x004fc60000010206 */
[----:B------:R2:W-:Y:S01]  /*ae20*/  STL [R1+0x8], R7 ;  /* 0x0000080701007387 */ /* 0x0005e20000100800 */
[----:B-1----:R-:W-:-:S05]  /*ae30*/  IMAD.SHL.U32 R0, R5, 0x2, RZ ;  /* 0x0000000205007824 */ /* 0x002fca00078e00ff */
[----:B------:R2:W-:Y:S04]  /*ae40*/  STL [R1], R0 ;  /* 0x0000000001007387 */ /* 0x0005e80000100800 */
[----:B------:R2:W-:Y:S01]  /*ae50*/  STL [R1+0x4], R4 ;  /* 0x0000040401007387 */ /* 0x0005e20000100800 */
[----:B------:R-:W-:Y:S05]  /*ae60*/  BRA `(.L_x_719) ;  /* 0x0000038000007947 */ /* 0x000fea0003800000 */
.L_x_721:
[----:B------:R-:W2:Y:S01]  /*ae70*/  LDL R13, [R1+0x38] ;  /* 0x00003800010d7983 */ /* 0x000ea20000100800 */
[----:B------:R-:W-:Y:S01]  /*ae80*/  LEA R4, R238, UR11, 0x6 ;  /* 0x0000000bee047c11 */ /* 0x000fe2000f8e30ff */
[----:B------:R-:W-:Y:S02]  /*ae90*/  IMAD.MOV.U32 R237, RZ, RZ, RZ ;  /* 0x000000ffffed7224 */ /* 0x000fe400078e00ff */
[----:B------:R-:W3:Y:S04]  /*aea0*/  LDL R12, [R1+0x10] ;  /* 0x00001000010c7983 */ /* 0x000ee80000100800 */
[----:B------:R-:W4:Y:S04]  /*aeb0*/  LDL R104, [R1+0x14] ;  /* 0x0000140001687983 */ /* 0x000f280000100800 */
[----:B------:R-:W5:Y:S04]  /*aec0*/  LDL R21, [R1+0x18] ;  /* 0x0000180001157983 */ /* 0x000f680000100800 */
[----:B------:R-:W4:Y:S04]  /*aed0*/  LDL R103, [R1+0x8] ;  /* 0x0000080001677983 */ /* 0x000f280000100800 */
[----:B------:R-:W4:Y:S01]  /*aee0*/  LDL R105, [R1] ;  /* 0x0000000001697983 */ /* 0x000f220000100800 */
[----:B--2---:R-:W-:Y:S01]  /*aef0*/  IADD3 R4, R4, -0x40, R13 ;  /* 0xffffffc004047810 */ /* 0x004fe20007ffe00d */
[----:B---3--:R-:W-:Y:S04]  /*af00*/  IMAD.MOV.U32 R22, RZ, RZ, R12 ;  /* 0x000000ffff167224 */ /* 0x008fe800078e000c */
        /* <DEDUP_REMOVED lines=22> */
[----:B------:R-:W-:Y:S01]  /*b070*/  LEA.HI.X R4, R0, c[0x0][0x1cc], R4, 0x1, P0 ;  /* 0x0000730000047a11 */ /* 0x000fe200000f0c04 */
[----:B------:R-:W1:Y:S04]  /*b080*/  SHFL.IDX PT, R5, R7, RZ, 0x1c1f ;  /* 0x001c1fff07057589 */ /* 0x000e6800000e0000 */
[----:B------:R-:W2:Y:S04]  /*b090*/  SHFL.IDX PT, R6, R4, RZ, 0x1c1f ;  /* 0x001c1fff04067589 */ /* 0x000ea800000e0000 */
[----:B------:R-:W3:Y:S04]  /*b0a0*/  SHFL.IDX PT, R0, R7, 0x1, 0x1c1f ;  /* 0x003c1f0007007f89 */ /* 0x000ee800000e0000 */
[----:B------:R-:W5:Y:S01]  /*b0b0*/  SHFL.IDX PT, R4, R4, 0x1, 0x1c1f ;  /* 0x003c1f0004047f89 */ /* 0x000f6200000e0000 */
[CC--:B-1----:R-:W-:Y:S02]  /*b0c0*/  IADD3 R8, P1, R5.reuse, R22.reuse, RZ ;  /* 0x0000001605087210 */ /* 0x0c2fe40007f3e0ff */
[C---:B----4-:R-:W-:Y:S03]  /*b0d0*/  IADD3 R14, P0, R5.reuse, R103, RZ ;  /* 0x00000067050e7210 */ /* 0x050fe60007f1e0ff */
[C---:B--2---:R-:W-:Y:S01]  /*b0e0*/  IMAD.X R9, R6.reuse, 0x1, R104, P1 ;  /* 0x0000000106097824 */ /* 0x044fe200008e0668 */
[-C--:B------:R-:W-:Y:S01]  /*b0f0*/  IADD3 R12, P1, R5, R105.reuse, RZ ;  /* 0x00000069050c7210 */ /* 0x080fe20007f3e0ff */
[--C-:B------:R-:W-:Y:S01]  /*b100*/  IMAD.X R15, R6, 0x1, R101.reuse, P0 ;  /* 0x00000001060f7824 */ /* 0x100fe200000e0665 */
[----:B---3--:R-:W-:Y:S02]  /*b110*/  IADD3 R10, P0, R0, R22, RZ ;  /* 0x00000016000a7210 */ /* 0x008fe40007f1e0ff */
[----:B-----5:R1:W-:Y:S01]  /*b120*/  LDGSTS.E.BYPASS.LTC128B.128 [R21+0x3100], [R8.64], !P6 ;  /* 0x0310000008157fae */ /* 0x0203e2000f101d4e */
[----:B------:R-:W-:Y:S02]  /*b130*/  IMAD.X R13, R6, 0x1, R106, P1 ;  /* 0x00000001060d7824 */ /* 0x000fe400008e066a */
[----:B------:R-:W-:Y:S01]  /*b140*/  IMAD.X R11, R4, 0x1, R104, P0 ;  /* 0x00000001040b7824 */ /* 0x000fe200000e0668 */
[----:B------:R2:W-:Y:S01]  /*b150*/  LDGSTS.E.BYPASS.LTC128B.128 [R21+0x4100], [R14.64], !P5 ;  /* 0x041000000e157fae */ /* 0x0005e2000e901d4e */
[----:B------:R-:W-:Y:S03]  /*b160*/  IADD3 R6, P0, R0, R105, RZ ;  /* 0x0000006900067210 */ /* 0x000fe60007f1e0ff */
[----:B------:R2:W-:Y:S02]  /*b170*/  LDGSTS.E.BYPASS.LTC128B.128 [R21+0x5100], [R12.64], !P4 ;  /* 0x051000000c157fae */ /* 0x0005e4000e101d4e */
[----:B------:R-:W-:Y:S02]  /*b180*/  IMAD.X R7, R4, 0x1, R106, P0 ;  /* 0x0000000104077824 */ /* 0x000fe400000e066a */
[----:B------:R2:W-:Y:S01]  /*b190*/  LDGSTS.E.BYPASS.LTC128B.128 [R21+0x3900], [R10.64], !P6 ;  /* 0x039000000a157fae */ /* 0x0005e2000f101d4e */
[----:B-1----:R-:W-:Y:S05]  /*b1a0*/  IADD3 R8, P1, R0, R103, RZ ;  /* 0x0000006700087210 */ /* 0x002fea0007f3e0ff */
[----:B------:R-:W-:Y:S05]  /*b1b0*/  IMAD.X R9, R4, 0x1, R101, P1 ;  /* 0x0000000104097824 */ /* 0x000fea00008e0665 */
[----:B------:R2:W-:Y:S04]  /*b1c0*/  LDGSTS.E.BYPASS.LTC128B.128 [R21+0x4900], [R8.64], !P5 ;  /* 0x0490000008157fae */ /* 0x0005e8000e901d4e */
[----:B------:R2:W-:Y:S01]  /*b1d0*/  LDGSTS.E.BYPASS.LTC128B.128 [R21+0x5900], [R6.64], !P4 ;  /* 0x0590000006157fae */ /* 0x0005e2000e101d4e */
[----:B------:R-:W-:-:S05]  /*b1e0*/  BRA `(.L_x_720) ;  /* 0x0000139000007947 */ /* 0x000fca0003800000 */
.L_x_719:
[----:B------:R-:W3:Y:S01]  /*b1f0*/  LDL R199, [R1+0x10] ;  /* 0x0000100001c77983 */ /* 0x000ee20000100800 */
[----:B------:R-:W-:Y:S04]  /*b200*/  DEPBAR.LE SB0, 0x0 ;  /* 0x000080000000791a */ /* 0x000fe80000000000 */
[----:B------:R-:W4:Y:S01]  /*b210*/  LDL R197, [R1+0x14] ;  /* 0x0000140001c57983 */ /* 0x000f220000100800 */
[----:B--2---:R-:W-:Y:S01]  /*b220*/  SHF.R.S32.HI R0, RZ, 0x1f, R245 ;  /* 0x0000001fff007819 */ /* 0x004fe200000114f5 */
[----:B------:R-:W-:Y:S01]  /*b230*/  IMAD.WIDE.U32 R102, R245, c[0x0][0x208], RZ ;  /* 0x00008200f5667a25 */ /* 0x000fe200078e00ff */
[----:B------:R-:W-:Y:S01]  /*b240*/  SHF.R.S32.HI R101, RZ, 0x1f, R237 ;  /* 0x0000001fff657819 */ /* 0x000fe200000114ed */
[----:B------:R-:W2:Y:S02]  /*b250*/  LDL R198, [R1+0x8] ;  /* 0x0000080001c67983 */ /* 0x000ea40000100800 */
[----:B------:R-:W-:Y:S02]  /*b260*/  IMAD R0, R0, c[0x0][0x208], RZ ;  /* 0x0000820000007a24 */ /* 0x000fe400078e02ff */
[----:B------:R-:W5:Y:S01]  /*b270*/  LDL R194, [R1+0x1c] ;  /* 0x00001c0001c27983 */ /* 0x000f620000100800 */
[----:B------:R-:W-:Y:S02]  /*b280*/  IMAD R101, R101, c[0x0][0x218], RZ ;  /* 0x0000860065657a24 */ /* 0x000fe400078e02ff */
[----:B------:R-:W-:Y:S01]  /*b290*/  IMAD R0, R245, c[0x0][0x20c], R0 ;  /* 0x00008300f5007a24 */ /* 0x000fe200078e0200 */
[----:B------:R-:W5:Y:S01]  /*b2a0*/  LDL R195, [R1+0xc] ;  /* 0x00000c0001c37983 */ /* 0x000f620000100800 */
[----:B------:R-:W-:Y:S03]  /*b2b0*/  IMAD R101, R237, c[0x0][0x21c], R101 ;  /* 0x00008700ed657a24 */ /* 0x000fe600078e0265 */
[----:B------:R-:W5:Y:S01]  /*b2c0*/  LDL R196, [R1] ;  /* 0x0000000001c47983 */ /* 0x000f620000100800 */
[----:B------:R-:W-:Y:S03]  /*b2d0*/  IADD3 R103, R103, R0, RZ ;  /* 0x0000000067677210 */ /* 0x000fe60007ffe0ff */
[----:B------:R-:W5:Y:S02]  /*b2e0*/  LDL R106, [R1+0x4] ;  /* 0x00000400016a7983 */ /* 0x000f640000100800 */
[----:B------:R-:W-:Y:S02]  /*b2f0*/  IMAD.WIDE.U32 R102, R237, c[0x0][0x218], R102 ;  /* 0x00008600ed667a25 */ /* 0x000fe400078e0066 */
[----:B------:R-:W-:Y:S03]  /*b300*/  BAR.SYNC.DEFER_BLOCKING 0x0 ;  /* 0x0000000000007b1d */ /* 0x000fe60000010000 */
[----:B------:R-:W-:Y:S04]  /*b310*/  IADD3 R0, P0, R102, UR22, RZ ;  /* 0x0000001666007c10 */ /* 0x000fe8000ff1e0ff */
[----:B------:R-:W-:Y:S02]  /*b320*/  IADD3.X R102, R103, UR17, R101, P0, !PT ;  /* 0x0000001167667c10 */ /* 0x000fe400087fe465 */
[C---:B------:R-:W-:Y:S04]  /*b330*/  LEA R101, P0, R0.reuse, c[0x0][0x1f8], 0x1 ;  /* 0x00007e0000657a11 */ /* 0x040fe800078008ff */
[----:B------:R-:W-:Y:S01]  /*b340*/  LEA.HI.X R0, R0, c[0x0][0x1fc], R102, 0x1, P0 ;  /* 0x00007f0000007a11 */ /* 0x000fe200000f0c66 */
[----:B------:R-:W-:Y:S08]  /*b350*/  LDSM.16.M88.4 R64, [R223+0x6100] ;  /* 0x00610000df40783b */ /* 0x000ff00000000200 */
[----:B------:R-:W1:Y:S08]  /*b360*/  LDSM.16.M88.4 R16, [R220+0x3100] ;  /* 0x00310000dc10783b */ /* 0x000e700000000200 */
[----:B------:R-:W1:Y:S08]  /*b370*/  LDSM.16.M88.4 R60, [R223+0x7100] ;  /* 0x00710000df3c783b */ /* 0x000e700000000200 */
[----:B------:R-:W1:Y:S08]  /*b380*/  LDSM.16.M88.4 R32, [R220+0x3500] ;  /* 0x00350000dc20783b */ /* 0x000e700000000200 */
[----:B------:R-:W1:Y:S08]  /*b390*/  LDSM.16.M88.4 R48, [R220+0x3900] ;  /* 0x00390000dc30783b */ /* 0x000e700000000200 */
[----:B------:R-:W1:Y:S02]  /*b3a0*/  LDSM.16.M88.4 R108, [R220+0x3d00] ;  /* 0x003d0000dc6c783b */ /* 0x000e640000000200 */
[-C--:B-1----:R-:W-:Y:S06]  /*b3b0*/  HMMA.16816.F32 R4, R64, R16.reuse, RZ ;  /* 0x000000104004723c */ /* 0x082fec00000018ff */
[----:B------:R-:W-:Y:S02]  /*b3c0*/  LDSM.16.M88.4 R176, [R224+0x6100] ;  /* 0x00610000e0b0783b */ /* 0x000fe40000000200 */
[C---:B------:R-:W-:Y:S06]  /*b3d0*/  HMMA.16816.F32 R8, R60.reuse, R16, RZ ;  /* 0x000000103c08723c */ /* 0x040fec00000018ff */
[----:B------:R-:W1:Y:S02]  /*b3e0*/  LDSM.16.M88.4 R180, [R225] ;  /* 0x00000000e1b4783b */ /* 0x000e640000000200 */
[-C--:B------:R-:W-:Y:S06]  /*b3f0*/  HMMA.16816.F32 R12, R60, R18.reuse, RZ ;  /* 0x000000123c0c723c */ /* 0x080fec00000018ff */
[----:B------:R-:W1:Y:S02]  /*b400*/  LDSM.16.M88.4 R184, [R224+0x7100] ;  /* 0x00710000e0b8783b */ /* 0x000e640000000200 */
[C---:B------:R-:W-:Y:S06]  /*b410*/  HMMA.16816.F32 R16, R64.reuse, R18, RZ ;  /* 0x000000124010723c */ /* 0x040fec00000018ff */
[----:B------:R-:W1:Y:S02]  /*b420*/  LDSM.16.M88.4 R188, [R236] ;  /* 0x00000000ecbc783b */ /* 0x000e640000000200 */
[-C--:B------:R-:W-:Y:S06]  /*b430*/  HMMA.16816.F32 R20, R64, R32.reuse, RZ ;  /* 0x000000204014723c */ /* 0x080fec00000018ff */
[----:B------:R-:W-:Y:S02]  /*b440*/  SHFL.IDX PT, R103, R101, RZ, 0x1c1f ;  /* 0x001c1fff65677589 */ /* 0x000fe400000e0000 */
[C---:B------:R-:W-:Y:S06]  /*b450*/  HMMA.16816.F32 R24, R60.reuse, R32, RZ ;  /* 0x000000203c18723c */ /* 0x040fec00000018ff */
[----:B------:R-:W-:Y:S02]  /*b460*/  SHFL.IDX PT, R102, R0, RZ, 0x1c1f ;  /* 0x001c1fff00667589 */ /* 0x000fe400000e0000 */
[-C--:B------:R-:W-:Y:S06]  /*b470*/  HMMA.16816.F32 R28, R60, R34.reuse, RZ ;  /* 0x000000223c1c723c */ /* 0x080fec00000018ff */
[----:B------:R-:W-:Y:S02]  /*b480*/  SHFL.IDX PT, R101, R101, 0x1, 0x1c1f ;  /* 0x003c1f0065657f89 */ /* 0x000fe400000e0000 */
[C---:B------:R-:W-:Y:S06]  /*b490*/  HMMA.16816.F32 R32, R64.reuse, R34, RZ ;  /* 0x000000224020723c */ /* 0x040fec00000018ff */
[----:B------:R-:W-:Y:S02]  /*b4a0*/  SHFL.IDX PT, R0, R0, 0x1, 0x1c1f ;  /* 0x003c1f0000007f89 */ /* 0x000fe400000e0000 */
        /* <DEDUP_REMOVED lines=8> */
[----:B------:R-:W3:Y:S07]  /*b530*/  LDSM.16.M88.4 R108, [R235] ;  /* 0x00000000eb6c783b */ /* 0x000eee0000000200 */
        /* <DEDUP_REMOVED lines=8> */
[C---:B------:R-:W-:Y:S08]  /*b5c0*/  HMMA.16816.F32 R32, R176.reuse, R190, R32 ;  /* 0x000000beb020723c */ /* 0x040ff00000001820 */
[-C--:B---3--:R-:W-:Y:S04]  /*b5d0*/  HMMA.16816.F32 R36, R176, R108.reuse, R36 ;  /* 0x0000006cb024723c */ /* 0x088fe80000001824 */
[C---:B------:R-:W-:Y:S04]  /*b5e0*/  IADD3 R104, P1, R103.reuse, R199, RZ ;  /* 0x000000c767687210 */ /* 0x040fe80007f3e0ff */
[C---:B------:R-:W-:Y:S04]  /*b5f0*/  HMMA.16816.F32 R40, R184.reuse, R108, R40 ;  /* 0x0000006cb828723c */ /* 0x040fe80000001828 */
[C---:B----4-:R-:W-:Y:S02]  /*b600*/  IADD3.X R105, R102.reuse, R197, RZ, P1, !PT ;  /* 0x000000c566697210 */ /* 0x050fe40000ffe4ff */
[C---:B--2---:R-:W-:Y:S02]  /*b610*/  IADD3 R192, P0, R103.reuse, R198, RZ ;  /* 0x000000c667c07210 */ /* 0x044fe40007f1e0ff */
[-C--:B------:R-:W-:Y:S01]  /*b620*/  HMMA.16816.F32 R44, R184, R110.reuse, R44 ;  /* 0x0000006eb82c723c */ /* 0x080fe2000000182c */
[----:B------:R-:W-:Y:S01]  /*b630*/  @!PT LDS RZ, [RZ] ;  /* 0x00000000fffff984 */ /* 0x000fe20000000800 */
[----:B------:R-:W-:Y:S01]  /*b640*/  @!PT LDS RZ, [RZ] ;  /* 0x00000000fffff984 */ /* 0x000fe20000000800 */
[----:B------:R-:W-:Y:S01]  /*b650*/  @!PT LDS RZ, [RZ] ;  /* 0x00000000fffff984 */ /* 0x000fe20000000800 */
[----:B-----5:R2:W-:Y:S03]  /*b660*/  LDGSTS.E.BYPASS.LTC128B.128 [R194], [R104.64], !P6 ;  /* 0x0000000068c27fae */ /* 0x0205e6000f101d4e */
[C---:B------:R-:W-:Y:S04]  /*b670*/  IADD3.X R193, R102.reuse, R195, RZ, P0, !PT ;  /* 0x000000c366c17210 */ /* 0x040fe800007fe4ff */
[C---:B------:R-:W-:Y:S01]  /*b680*/  HMMA.16816.F32 R48, R176.reuse, R110, R48 ;  /* 0x0000006eb030723c */ /* 0x040fe20000001830 */
[----:B------:R3:W-:Y:S03]  /*b690*/  LDGSTS.E.BYPASS.LTC128B.128 [R194+0x1000], [R192.64], !P5 ;  /* 0x01000000c0c27fae */ /* 0x0007e6000e901d4e */
[----:B------:R-:W-:Y:S04]  /*b6a0*/  IADD3 R188, P1, R103, R196, RZ ;  /* 0x000000c467bc7210 */ /* 0x000fe80007f3e0ff */
[-C--:B-1----:R-:W-:Y:S04]  /*b6b0*/  HMMA.16816.F32 R52, R176, R180.reuse, R52 ;  /* 0x000000b4b034723c */ /* 0x082fe80000001834 */
[----:B------:R-:W-:Y:S04]  /*b6c0*/  IADD3.X R189, R102, R106, RZ, P1, !PT ;  /* 0x0000006a66bd7210 */ /* 0x000fe80000ffe4ff */
[C---:B------:R-:W-:Y:S01]  /*b6d0*/  HMMA.16816.F32 R56, R184.reuse, R180, R56 ;  /* 0x000000b4b838723c */ /* 0x040fe20000001838 */
[----:B------:R1:W-:Y:S03]  /*b6e0*/  LDGSTS.E.BYPASS.LTC128B.128 [R194+0x2000], [R188.64], !P4 ;  /* 0x02000000bcc27fae */ /* 0x0003e6000e101d4e */
[C---:B--2---:R-:W-:Y:S04]  /*b6f0*/  IADD3 R104, P1, R101.reuse, R198, RZ ;  /* 0x000000c665687210 */ /* 0x044fe80007f3e0ff */
[-C--:B------:R-:W-:Y:S04]  /*b700*/  HMMA.16816.F32 R60, R184, R182.reuse, R60 ;  /* 0x000000b6b83c723c */ /* 0x080fe8000000183c */
[C---:B---3--:R-:W-:Y:S04]  /*b710*/  IADD3 R192, P0, R101.reuse, R199, RZ ;  /* 0x000000c765c07210 */ /* 0x048fe80007f1e0ff */
[----:B------:R-:W-:Y:S04]  /*b720*/  HMMA.16816.F32 R64, R176, R182, R64 ;  /* 0x000000b6b040723c */ /* 0x000fe80000001840 */
[C---:B------:R-:W-:Y:S02]  /*b730*/  IADD3.X R193, R0.reuse, R197, RZ, P0, !PT ;  /* 0x000000c500c17210 */ /* 0x040fe400007fe4ff */
[----:B------:R-:W-:Y:S02]  /*b740*/  IADD3 R102, P0, R101, R196, RZ ;  /* 0x000000c465667210 */ /* 0x000fe40007f1e0ff */
[----:B------:R-:W-:Y:S01]  /*b750*/  MOV R101, R195 ;  /* 0x000000c300657202 */ /* 0x000fe20000000f00 */
[----:B------:R2:W-:Y:S03]  /*b760*/  LDGSTS.E.BYPASS.LTC128B.128 [R194+0x800], [R192.64], !P6 ;  /* 0x00800000c0c27fae */ /* 0x0005e6000f101d4e */
[C---:B------:R-:W-:Y:S02]  /*b770*/  IADD3.X R105, R0.reuse, R101, RZ, P1, !PT ;  /* 0x0000006500697210 */ /* 0x040fe40000ffe4ff */
[----:B------:R-:W-:Y:S02]  /*b780*/  IADD3.X R103, R0, R106, RZ, P0, !PT ;  /* 0x0000006a00677210 */ /* 0x000fe400007fe4ff */
[----:B------:R-:W-:Y:S01]  /*b790*/  ISETP.GE.AND P0, PT, R238, 0x1, PT ;  /* 0x00000001ee00780c */ /* 0x000fe20003f06270 */
[----:B------:R2:W-:Y:S08]  /*b7a0*/  LDGSTS.E.BYPASS.LTC128B.128 [R194+0x1800], [R104.64], !P5 ;  /* 0x0180000068c27fae */ /* 0x0005f0000e901d4e */
[----:B------:R2:W-:Y:S08]  /*b7b0*/  LDGSTS.E.BYPASS.LTC128B.128 [R194+0x2800], [R102.64], !P4 ;  /* 0x0280000066c27fae */ /* 0x0005f0000e101d4e */
[----:B-1----:R-:W-:Y:S08]  /*b7c0*/  LDSM.16.M88.4 R188, [R223+0x8100] ;  /* 0x00810000dfbc783b */ /* 0x002ff00000000200 */
[----:B------:R-:W-:Y:S08]  /*b7d0*/  LDSM.16.M88.4 R196, [R223+0x9100] ;  /* 0x00910000dfc4783b */ /* 0x000ff00000000200 */
[----:B------:R-:W0:Y:S08]  /*b7e0*/  LDGDEPBAR ;  /* 0x00000000000079af */ /* 0x000e300000000000 */
[----:B--2---:R-:W1:Y:S08]  /*b7f0*/  LDSM.16.M88.4 R192, [R220+0x4100] ;  /* 0x00410000dcc0783b */ /* 0x004e700000000200 */
[----:B------:R-:W2:Y:S08]  /*b800*/  LDSM.16.M88.4 R108, [R220+0x4500] ;  /* 0x00450000dc6c783b */ /* 0x000eb00000000200 */
[----:B------:R-:W3:Y:S08]  /*b810*/  LDSM.16.M88.4 R200, [R220+0x4900] ;  /* 0x00490000dcc8783b */ /* 0x000ef00000000200 */
[----:B------:R-:W4:Y:S08]  /*b820*/  LDSM.16.M88.4 R204, [R220+0x4d00] ;  /* 0x004d0000dccc783b */ /* 0x000f300000000200 */
[----:B------:R-:W-:Y:S08]  /*b830*/  LDSM.16.M88.4 R208, [R224+0x8100] ;  /* 0x00810000e0d0783b */ /* 0x000ff00000000200 */
[----:B------:R-:W5:Y:S01]  /*b840*/  LDSM.16.M88.4 R212, [R233] ;  /* 0x00000000e9d4783b */ /* 0x000f620000000200 */
[-C--:B-1----:R-:W-:Y:S07]  /*b850*/  HMMA.16816.F32 R4, R188, R192.reuse, R4 ;  /* 0x000000c0bc04723c */ /* 0x082fee0000001804 */
[----:B------:R-:W1:Y:S01]  /*b860*/  LDSM.16.M88.4 R184, [R224+0x9100] ;  /* 0x00910000e0b8783b */ /* 0x000e620000000200 */
[C---:B------:R-:W-:Y:S07]  /*b870*/  HMMA.16816.F32 R8, R196.reuse, R192, R8 ;  /* 0x000000c0c408723c */ /* 0x040fee0000001808 */
[----:B------:R-:W1:Y:S01]  /*b880*/  LDSM.16.M88.4 R176, [R232] ;  /* 0x00000000e8b0783b */ /* 0x000e620000000200 */
[-C--:B------:R-:W-:Y:S07]  /*b890*/  HMMA.16816.F32 R12, R196, R194.reuse, R12 ;  /* 0x000000c2c40c723c */ /* 0x080fee000000180c */
[----:B------:R-:W-:Y:S01]  /*b8a0*/  LDSM.16.M88.4 R180, [R230] ;  /* 0x00000000e6b4783b */ /* 0x000fe20000000200 */
[C---:B------:R-:W-:Y:S07]  /*b8b0*/  HMMA.16816.F32 R16, R188.reuse, R194, R16 ;  /* 0x000000c2bc10723c */ /* 0x040fee0000001810 */
[----:B------:R-:W-:Y:S01]  /*b8c0*/  LDSM.16.M88.4 R192, [R220+0x5100] ;  /* 0x00510000dcc0783b */ /* 0x000fe20000000200 */
[-C--:B--2---:R-:W-:Y:S07]  /*b8d0*/  HMMA.16816.F32 R20, R188, R108.reuse, R20 ;  /* 0x0000006cbc14723c */ /* 0x084fee0000001814 */
[----:B------:R-:W-:Y:S01]  /*b8e0*/  LDSM.16.M88.4 R216, [R229] ;  /* 0x00000000e5d8783b */ /* 0x000fe20000000200 */
[C---:B------:R-:W-:Y:S08]  /*b8f0*/  HMMA.16816.F32 R24, R196.reuse, R108, R24 ;  /* 0x0000006cc418723c */ /* 0x040ff00000001818 */
[-C--:B------:R-:W-:Y:S08]  /*b900*/  HMMA.16816.F32 R28, R196, R110.reuse, R28 ;  /* 0x0000006ec41c723c */ /* 0x080ff0000000181c */
[C---:B------:R-:W-:Y:S01]  /*b910*/  HMMA.16816.F32 R32, R188.reuse, R110, R32 ;  /* 0x0000006ebc20723c */ /* 0x040fe20000001820 */
[----:B------:R-:W2:Y:S07]  /*b920*/  LDSM.16.M88.4 R108, [R231] ;  /* 0x00000000e76c783b */ /* 0x000eae0000000200 */
[-C--:B---3--:R-:W-:Y:S08]  /*b930*/  HMMA.16816.F32 R36, R188, R200.reuse, R36 ;  /* 0x000000c8bc24723c */ /* 0x088ff00000001824 */
        /* <DEDUP_REMOVED lines=9> */
[----:B------:R-:W3:Y:S07]  /*b9d0*/  LDSM.16.M88.4 R188, [R223+0xa100] ;  /* 0x00a10000dfbc783b */ /* 0x000eee0000000200 */
[-C--:B-----5:R-:W-:Y:S01]  /*b9e0*/  HMMA.16816.F32 R4, R208, R212.reuse, R4 ;  /* 0x000000d4d004723c */ /* 0x0a0fe20000001804 */
[----:B------:R-:W4:Y:S07]  /*b9f0*/  LDSM.16.M88.4 R204, [R220+0x5900] ;  /* 0x00590000dccc783b */ /* 0x000f2e0000000200 */
[C---:B-1----:R-:W-:Y:S08]  /*ba00*/  HMMA.16816.F32 R8, R184.reuse, R212, R8 ;  /* 0x000000d4b808723c */ /* 0x042ff00000001808 */
        /* <DEDUP_REMOVED lines=11> */
[C---:B------:R-:W-:Y:S01]  /*bac0*/  HMMA.16816.F32 R48, R208.reuse, R110, R48 ;  /* 0x0000006ed030723c */ /* 0x040fe20000001830 */
[----:B------:R-:W2:Y:S07]  /*bad0*/  LDSM.16.M88.4 R108, [R224+0xb100] ;  /* 0x00b10000e06c783b */ /* 0x000eae0000000200 */
[-C--:B------:R-:W-:Y:S08]  /*bae0*/  HMMA.16816.F32 R52, R208, R180.reuse, R52 ;  /* 0x000000b4d034723c */ /* 0x080ff00000001834 */
[C---:B------:R-:W-:Y:S08]  /*baf0*/  HMMA.16816.F32 R56, R184.reuse, R180, R56 ;  /* 0x000000b4b838723c */ /* 0x040ff00000001838 */
[-C--:B------:R-:W-:Y:S08]  /*bb00*/  HMMA.16816.F32 R60, R184, R182.reuse, R60 ;  /* 0x000000b6b83c723c */ /* 0x080ff0000000183c */
[----:B------:R-:W-:Y:S08]  /*bb10*/  HMMA.16816.F32 R64, R208, R182, R64 ;  /* 0x000000b6d040723c */ /* 0x000ff00000001840 */
[-C--:B---3--:R-:W-:Y:S08]  /*bb20*/  HMMA.16816.F32 R4, R188, R192.reuse, R4 ;  /* 0x000000c0bc04723c */ /* 0x088ff00000001804 */
[C---:B------:R-:W-:Y:S08]  /*bb30*/  HMMA.16816.F32 R8, R196.reuse, R192, R8 ;  /* 0x000000c0c408723c */ /* 0x040ff00000001808 */
[-C--:B------:R-:W-:Y:S08]  /*bb40*/  HMMA.16816.F32 R12, R196, R194.reuse, R12 ;  /* 0x000000c2c40c723c */ /* 0x080ff0000000180c */
[C---:B------:R-:W-:Y:S08]  /*bb50*/  HMMA.16816.F32 R16, R188.reuse, R194, R16 ;  /* 0x000000c2bc10723c */ /* 0x040ff00000001810 */
[-C--:B------:R-:W-:Y:S08]  /*bb60*/  HMMA.16816.F32 R20, R188, R200.reuse, R20 ;  /* 0x000000c8bc14723c */ /* 0x080ff00000001814 */
[C---:B------:R-:W-:Y:S08]  /*bb70*/  HMMA.16816.F32 R24, R196.reuse, R200, R24 ;  /* 0x000000c8c418723c */ /* 0x040ff00000001818 */
[-C--:B------:R-:W-:Y:S08]  /*bb80*/  HMMA.16816.F32 R28, R196, R202.reuse, R28 ;  /* 0x000000cac41c723c */ /* 0x080ff0000000181c */
[C---:B------:R-:W-:Y:S08]  /*bb90*/  HMMA.16816.F32 R32, R188.reuse, R202, R32 ;  /* 0x000000cabc20723c */ /* 0x040ff00000001820 */
[-C--:B----4-:R-:W-:Y:S08]  /*bba0*/  HMMA.16816.F32 R36, R188, R204.reuse, R36 ;  /* 0x000000ccbc24723c */ /* 0x090ff00000001824 */
[C---:B------:R-:W-:Y:S08]  /*bbb0*/  HMMA.16816.F32 R40, R196.reuse, R204, R40 ;  /* 0x000000ccc428723c */ /* 0x040ff00000001828 */
[-C--:B------:R-:W-:Y:S08]  /*bbc0*/  HMMA.16816.F32 R44, R196, R206.reuse, R44 ;  /* 0x000000cec42c723c */ /* 0x080ff0000000182c */
[C---:B------:R-:W-:Y:S08]  /*bbd0*/  HMMA.16816.F32 R48, R188.reuse, R206, R48 ;  /* 0x000000cebc30723c */ /* 0x040ff00000001830 */
[-C--:B-1----:R-:W-:Y:S08]  /*bbe0*/  HMMA.16816.F32 R52, R188, R212.reuse, R52 ;  /* 0x000000d4bc34723c */ /* 0x082ff00000001834 */
        /* <DEDUP_REMOVED lines=153> */
.L_x_720:
        /* <DEDUP_REMOVED lines=37> */
[----:B--2---:R-:W1:Y:S01]  /*c7d0*/  SHFL.BFLY PT, R8, R0, 0x2, 0x1f ;  /* 0x0c401f0000087f89 */ /* 0x004e6200000e0000 */
        /* <DEDUP_REMOVED lines=27> */
[----:B------:R-:W-:Y:S02]  /*c990*/  ISETP.GT.AND P0, PT, R238, RZ, PT ;  /* 0x000000ffee00720c */ /* 0x000fe40003f04270 */
[----:B------:R-:W-:Y:S03]  /*c9a0*/  FMNMX.FTZ R6, R218, R6, !PT ;  /* 0x00000006da067209 */ /* 0x000fe60007810000 */
[----:B------:R-:W2:Y:S01]  /*c9b0*/  SHFL.BFLY PT, R105, R5, 0x1, 0x1f ;  /* 0x0c201f0005697f89 */ /* 0x000ea200000e0000 */
[----:B------:R-:W-:Y:S04]  /*c9c0*/  FMNMX.FTZ R6, R219, R6, !PT ;  /* 0x00000006db067209 */ /* 0x000fe80007810000 */
[----:B------:R-:W-:Y:S03]  /*c9d0*/  FMNMX.FTZ R6, R241, R6, !PT ;  /* 0x00000006f1067209 */ /* 0x000fe60007810000 */
[----:B------:R-:W3:Y:S01]  /*c9e0*/  SHFL.BFLY PT, R9, R4, 0x2, 0x1f ;  /* 0x0c401f0004097f89 */ /* 0x000ee200000e0000 */
[----:B------:R-:W-:Y:S04]  /*c9f0*/  FMNMX.FTZ R6, R242, R6, !PT ;  /* 0x00000006f2067209 */ /* 0x000fe80007810000 */
[----:B------:R-:W-:Y:S02]  /*ca00*/  FMNMX.FTZ R6, R252, R6, !PT ;  /* 0x00000006fc067209 */ /* 0x000fe40007810000 */
[----:B-1----:R-:W-:Y:S05]  /*ca10*/  FMNMX.FTZ R106, R0, R106, !PT ;  /* 0x0000006a006a7209 */ /* 0x002fea0007810000 */
[C---:B------:R-:W-:Y:S02]  /*ca20*/  FADD.FTZ R0, -R106.reuse, R2 ;  /* 0x000000026a007221 */ /* 0x040fe40000010100 */
[----:B------:R-:W-:Y:S01]  /*ca30*/  FMUL.FTZ R110, R106, c[0x0][0x2d0] ;  /* 0x0000b4006a6e7a20 */ /* 0x000fe20000410000 */
[----:B--2---:R-:W-:Y:S01]  /*ca40*/  FMNMX.FTZ R105, R5, R105, !PT ;  /* 0x0000006905697209 */ /* 0x004fe20007810000 */
[----:B------:R-:W-:Y:S01]  /*ca50*/  FMUL.FTZ R2, R0, c[0x0][0x2d0] ;  /* 0x0000b40000027a20 */ /* 0x000fe20000410000 */
[----:B------:R-:W-:Y:S03]  /*ca60*/  FMNMX.FTZ R0, R20, R6, !PT ;  /* 0x0000000614007209 */ /* 0x000fe60007810000 */
[----:B------:R1:W2:Y:S01]  /*ca70*/  MUFU.EX2 R103, R2 ;  /* 0x0000000200677308 */ /* 0x0002a20000000800 */
[----:B------:R-:W-:Y:S01]  /*ca80*/  FMNMX.FTZ R0, R108, R0, !PT ;  /* 0x000000006c007209 */ /* 0x000fe20007810000 */
[----:B------:R-:W-:Y:S01]  /*ca90*/  FMUL.FTZ R111, R105, c[0x0][0x2d0] ;  /* 0x0000b400696f7a20 */ /* 0x000fe20000410000 */
[----:B---3--:R-:W-:Y:S02]  /*caa0*/  FMNMX.FTZ R4, R4, R9, !PT ;  /* 0x0000000904047209 */ /* 0x008fe40007810000 */
[----:B------:R-:W-:Y:S03]  /*cab0*/  FMNMX.FTZ R0, R109, R0, !PT ;  /* 0x000000006d007209 */ /* 0x000fe60007810000 */
[----:B------:R-:W3:Y:S01]  /*cac0*/  SHFL.BFLY PT, R104, R4, 0x1, 0x1f ;  /* 0x0c201f0004687f89 */ /* 0x000ee200000e0000 */
[----:B-1----:R-:W-:Y:S07]  /*cad0*/  FADD.FTZ R2, -R105, R3 ;  /* 0x0000000369027221 */ /* 0x002fee0000010100 */
[----:B------:R-:W1:Y:S01]  /*cae0*/  SHFL.BFLY PT, R3, R0, 0x2, 0x1f ;  /* 0x0c401f0000037f89 */ /* 0x000e6200000e0000 */
[C---:B--2---:R-:W-:Y:S02]  /*caf0*/  FMUL.FTZ R5, R103.reuse, R113 ;  /* 0x0000007167057220 */ /* 0x044fe40000410000 */
[----:B------:R-:W-:Y:S02]  /*cb00*/  FMUL.FTZ R2, R2, c[0x0][0x2d0] ;  /* 0x0000b40002027a20 */ /* 0x000fe40000410000 */
[C---:B------:R-:W-:Y:S01]  /*cb10*/  FMUL.FTZ R49, R103.reuse, R157 ;  /* 0x0000009d67317220 */ /* 0x040fe20000410000 */
[----:B---3--:R-:W-:Y:S01]  /*cb20*/  FMNMX.FTZ R104, R4, R104, !PT ;  /* 0x0000006804687209 */ /* 0x008fe20007810000 */
[----:B------:R2:W3:Y:S01]  /*cb30*/  MUFU.EX2 R101, R2 ;  /* 0x0000000200657308 */ /* 0x0004e20000000800 */
[--C-:B------:R-:W-:Y:S02]  /*cb40*/  FFMA.FTZ R4, R180, c[0x0][0x2d0], -R110.reuse ;  /* 0x0000b400b4047a23 */ /* 0x100fe4000001086e */
[C---:B------:R-:W-:Y:S02]  /*cb50*/  FMUL.FTZ R48, R103.reuse, R156 ;  /* 0x0000009c67307220 */ /* 0x040fe40000410000 */
[----:B------:R-:W-:Y:S02]  /*cb60*/  FMUL.FTZ R176, R104, c[0x0][0x2d0] ;  /* 0x0000b40068b07a20 */ /* 0x000fe40000410000 */
[C---:B------:R-:W-:Y:S02]  /*cb70*/  FMUL.FTZ R64, R103.reuse, R172 ;  /* 0x000000ac67407220 */ /* 0x040fe40000410000 */
[C---:B------:R-:W-:Y:S01]  /*cb80*/  FMUL.FTZ R65, R103.reuse, R173 ;  /* 0x000000ad67417220 */ /* 0x040fe20000410000 */
[----:B------:R-:W-:Y:S01]  /*cb90*/  MUFU.EX2 R11, R4 ;  /* 0x00000004000b7308 */ /* 0x000fe20000000800 */
[C---:B------:R-:W-:Y:S02]  /*cba0*/  FMUL.FTZ R68, R103.reuse, R68 ;  /* 0x0000004467447220 */ /* 0x040fe40000410000 */
[C---:B------:R-:W-:Y:S02]  /*cbb0*/  FMUL.FTZ R69, R103.reuse, R69 ;  /* 0x0000004567457220 */ /* 0x040fe40000410000 */
[C---:B------:R-:W-:Y:S01]  /*cbc0*/  FMUL.FTZ R80, R103.reuse, R80 ;  /* 0x0000005067507220 */ /* 0x040fe20000410000 */
[----:B-1----:R-:W-:Y:S01]  /*cbd0*/  FMNMX.FTZ R0, R0, R3, !PT ;  /* 0x0000000300007209 */ /* 0x002fe20007810000 */
[----:B------:R-:W-:Y:S02]  /*cbe0*/  FFMA.FTZ R3, R16, c[0x0][0x2d0], -R110 ;  /* 0x0000b40010037a23 */ /* 0x000fe4000001086e */
[C---:B------:R-:W-:Y:S02]  /*cbf0*/  FMUL.FTZ R16, R103.reuse, R124 ;  /* 0x0000007c67107220 */ /* 0x040fe40000410000 */
[----:B------:R1:W-:Y:S01]  /*cc00*/  MUFU.EX2 R34, R3 ;  /* 0x0000000300227308 */ /* 0x0003e20000000800 */
[----:B------:R-:W-:Y:S02]  /*cc10*/  FMUL.FTZ R81, R103, R81 ;  /* 0x0000005167517220 */ /* 0x000fe40000410000 */
[----:B--2---:R-:W-:Y:S02]  /*cc20*/  FADD.FTZ R2, -R104, R100 ;  /* 0x0000006468027221 */ /* 0x004fe40000010100 */
[C---:B---3--:R-:W-:Y:S02]  /*cc30*/  FMUL.FTZ R7, R101.reuse, R115 ;  /* 0x0000007365077220 */ /* 0x048fe40000410000 */
[----:B------:R-:W-:Y:S02]  /*cc40*/  FMUL.FTZ R2, R2, c[0x0][0x2d0] ;  /* 0x0000b40002027a20 */ /* 0x000fe40000410000 */
[C---:B------:R-:W-:Y:S02]  /*cc50*/  FMUL.FTZ R35, R101.reuse, R143 ;  /* 0x0000008f65237220 */ /* 0x040fe40000410000 */
[----:B------:R2:W3:Y:S01]  /*cc60*/  MUFU.EX2 R100, R2 ;  /* 0x0000000200647308 */ /* 0x0004e20000000800 */
[C---:B------:R-:W-:Y:S02]  /*cc70*/  FMUL.FTZ R6, R101.reuse, R114 ;  /* 0x0000007265067220 */ /* 0x040fe40000410000 */
[C---:B------:R-:W-:Y:S02]  /*cc80*/  FMUL.FTZ R50, R101.reuse, R158 ;  /* 0x0000009e65327220 */ /* 0x040fe40000410000 */
[C---:B------:R-:W-:Y:S02]  /*cc90*/  FMUL.FTZ R51, R101.reuse, R159 ;  /* 0x0000009f65337220 */ /* 0x040fe40000410000 */
[C---:B------:R-:W-:Y:S02]  /*cca0*/  FMUL.FTZ R66, R101.reuse, R174 ;  /* 0x000000ae65427220 */ /* 0x040fe40000410000 */
[C---:B------:R-:W-:Y:S02]  /*ccb0*/  FMUL.FTZ R67, R101.reuse, R175 ;  /* 0x000000af65437220 */ /* 0x040fe40000410000 */
[----:B------:R-:W-:Y:S01]  /*ccc0*/  FMUL.FTZ R70, R101, R70 ;  /* 0x0000004665467220 */ /* 0x000fe20000410000 */
[----:B------:R-:W-:Y:S01]  /*ccd0*/  LDSM.16.MT88.4 R172, [R222+0x1d00] ;  /* 0x001d0000deac783b */ /* 0x000fe20000004200 */
[--C-:B-1----:R-:W-:Y:S02]  /*cce0*/  FFMA.FTZ R3, R181, c[0x0][0x2d0], -R111.reuse ;  /* 0x0000b400b5037a23 */ /* 0x102fe4000001086f */
[C---:B------:R-:W-:Y:S02]  /*ccf0*/  FMUL.FTZ R71, R101.reuse, R71 ;  /* 0x0000004765477220 */ /* 0x040fe40000410000 */
[----:B------:R1:W-:Y:S01]  /*cd00*/  MUFU.EX2 R10, R3 ;  /* 0x00000003000a7308 */ /* 0x0003e20000000800 */
[C---:B------:R-:W-:Y:S02]  /*cd10*/  FMUL.FTZ R82, R101.reuse, R82 ;  /* 0x0000005265527220 */ /* 0x040fe40000410000 */
[----:B------:R-:W-:Y:S02]  /*cd20*/  FMUL.FTZ R83, R101, R83 ;  /* 0x0000005365537220 */ /* 0x000fe40000410000 */
        /* <DEDUP_REMOVED lines=8> */
[C---:B------:R-:W-:Y:S02]  /*cdb0*/  FMUL.FTZ R13, R100.reuse, R121 ;  /* 0x00000079640d7220 */ /* 0x040fe40000410000 */
[C---:B------:R-:W-:Y:S02]  /*cdc0*/  FMUL.FTZ R45, R100.reuse, R153 ;  /* 0x00000099642d7220 */ /* 0x040fe40000410000 */
[--C-:B-1----:R-:W-:Y:S01]  /*cdd0*/  FFMA.FTZ R3, R187, c[0x0][0x2d0], -R111.reuse ;  /* 0x0000b400bb037a23 */ /* 0x102fe2000001086f */
[----:B------:R-:W-:Y:S01]  /*cde0*/  MOV R187, R20 ;  /* 0x0000001400bb7202 */ /* 0x000fe20000000f00 */
[C---:B------:R-:W-:Y:S01]  /*cdf0*/  FMUL.FTZ R29, R100.reuse, R137 ;  /* 0x00000089641d7220 */ /* 0x040fe20000410000 */
[----:B------:R-:W-:Y:S01]  /*ce00*/  LDSM.16.MT88.4 R20, [R221+0x100] ;  /* 0x00010000dd14783b */ /* 0x000fe20000004200 */
[----:B------:R1:W-:Y:S01]  /*ce10*/  MUFU.EX2 R220, R3 ;  /* 0x0000000300dc7308 */ /* 0x0003e20000000800 */
[C---:B------:R-:W-:Y:S02]  /*ce20*/  FMUL.FTZ R40, R100.reuse, R148 ;  /* 0x0000009464287220 */ /* 0x040fe40000410000 */
[C---:B------:R-:W-:Y:S02]  /*ce30*/  FMUL.FTZ R44, R100.reuse, R152 ;  /* 0x00000098642c7220 */ /* 0x040fe40000410000 */
[----:B------:R-:W-:Y:S02]  /*ce40*/  FMUL.FTZ R56, R100, R164 ;  /* 0x000000a464387220 */ /* 0x000fe40000410000 */
[----:B--2---:R-:W-:Y:S02]  /*ce50*/  FFMA.FTZ R2, R102, c[0x0][0x2d0], -R110 ;  /* 0x0000b40066027a23 */ /* 0x004fe4000001086e */
[C---:B------:R-:W-:Y:S02]  /*ce60*/  FMUL.FTZ R57, R100.reuse, R165 ;  /* 0x000000a564397220 */ /* 0x040fe40000410000 */
[----:B------:R2:W3:Y:S01]  /*ce70*/  MUFU.EX2 R185, R2 ;  /* 0x0000000200b97308 */ /* 0x0004e20000000800 */
[C---:B------:R-:W-:Y:S02]  /*ce80*/  FMUL.FTZ R60, R100.reuse, R168 ;  /* 0x000000a8643c7220 */ /* 0x040fe40000410000 */
[C---:B------:R-:W-:Y:S02]  /*ce90*/  FMUL.FTZ R61, R100.reuse, R169 ;  /* 0x000000a9643d7220 */ /* 0x040fe40000410000 */
[C---:B------:R-:W-:Y:S02]  /*cea0*/  FMUL.FTZ R72, R100.reuse, R72 ;  /* 0x0000004864487220 */ /* 0x040fe40000410000 */
[C---:B------:R-:W-:Y:S02]  /*ceb0*/  FMUL.FTZ R73, R100.reuse, R73 ;  /* 0x0000004964497220 */ /* 0x040fe40000410000 */
[C---:B------:R-:W-:Y:S02]  /*cec0*/  FMUL.FTZ R76, R100.reuse, R76 ;  /* 0x0000004c644c7220 */ /* 0x040fe40000410000 */
[----:B------:R-:W-:Y:S02]  /*ced0*/  FMUL.FTZ R77, R100, R77 ;  /* 0x0000004d644d7220 */ /* 0x000fe40000410000 */
[--C-:B-1----:R-:W-:Y:S02]  /*cee0*/  FFMA.FTZ R3, R17, c[0x0][0x2d0], -R111.reuse ;  /* 0x0000b40011037a23 */ /* 0x102fe4000001086f */
[C---:B------:R-:W-:Y:S02]  /*cef0*/  FMUL.FTZ R17, R103.reuse, R125 ;  /* 0x0000007d67117220 */ /* 0x040fe40000410000 */
[----:B------:R-:W-:Y:S01]  /*cf00*/  MUFU.EX2 R31, R3 ;  /* 0x00000003001f7308 */ /* 0x000fe20000000800 */
[----:B------:R-:W-:Y:S02]  /*cf10*/  FMUL.FTZ R85, R103, R85 ;  /* 0x0000005567557220 */ /* 0x000fe40000410000 */
[C---:B------:R-:W-:Y:S02]  /*cf20*/  FMUL.FTZ R86, R101.reuse, R86 ;  /* 0x0000005665567220 */ /* 0x040fe40000410000 */
[----:B------:R-:W-:Y:S01]  /*cf30*/  FMUL.FTZ R87, R101, R87 ;  /* 0x0000005765577220 */ /* 0x000fe20000410000 */
[----:B--2---:R-:W1:Y:S01]  /*cf40*/  SHFL.BFLY PT, R2, R0, 0x1, 0x1f ;  /* 0x0c201f0000027f89 */ /* 0x004e6200000e0000 */
[----:B---3--:R-:W-:Y:S01]  /*cf50*/  F2FP.PACK_AB R114, R34, R185 ;  /* 0x000000b92272723e */ /* 0x008fe200000000ff */
[C---:B------:R-:W-:Y:S02]  /*cf60*/  FMUL.FTZ R88, R100.reuse, R88 ;  /* 0x0000005864587220 */ /* 0x040fe40000410000 */
[C---:B------:R-:W-:Y:S02]  /*cf70*/  FMUL.FTZ R89, R100.reuse, R89 ;  /* 0x0000005964597220 */ /* 0x040fe40000410000 */
[C---:B------:R-:W-:Y:S02]  /*cf80*/  FMUL.FTZ R92, R100.reuse, R92 ;  /* 0x0000005c645c7220 */ /* 0x040fe40000410000 */
[----:B------:R-:W-:Y:S02]  /*cf90*/  FMUL.FTZ R93, R100, R93 ;  /* 0x0000005d645d7220 */ /* 0x000fe40000410000 */
[C---:B------:R-:W-:Y:S02]  /*cfa0*/  FMUL.FTZ R96, R103.reuse, R96 ;  /* 0x0000006067607220 */ /* 0x040fe40000410000 */
[----:B------:R-:W-:Y:S02]  /*cfb0*/  FMUL.FTZ R97, R103, R97 ;  /* 0x0000006167617220 */ /* 0x000fe40000410000 */
[C---:B------:R-:W-:Y:S02]  /*cfc0*/  FMUL.FTZ R98, R101.reuse, R98 ;  /* 0x0000006265627220 */ /* 0x040fe40000410000 */
[C---:B------:R-:W-:Y:S01]  /*cfd0*/  FMUL.FTZ R99, R101.reuse, R99 ;  /* 0x0000006365637220 */ /* 0x040fe20000410000 */
[----:B-1----:R-:W-:Y:S01]  /*cfe0*/  FMNMX.FTZ R102, R2, R0, !PT ;  /* 0x0000000002667209 */ /* 0x002fe20007810000 */
[--C-:B------:R-:W-:Y:S02]  /*cff0*/  FFMA.FTZ R2, R186, c[0x0][0x2d0], -R176.reuse ;  /* 0x0000b400ba027a23 */ /* 0x100fe400000108b0 */
[----:B------:R-:W-:Y:S02]  /*d000*/  FFMA.FTZ R0, R18, c[0x0][0x2d0], -R111 ;  /* 0x0000b40012007a23 */ /* 0x000fe4000001086f */
[----:B------:R1:W-:Y:S01]  /*d010*/  MUFU.EX2 R12, R2 ;  /* 0x00000002000c7308 */ /* 0x0003e20000000800 */
[C---:B------:R-:W-:Y:S09]  /*d020*/  FMUL.FTZ R18, R101.reuse, R126 ;  /* 0x0000007e65127220 */ /* 0x040ff20000410000 */
[----:B------:R2:W3:Y:S01]  /*d030*/  MUFU.EX2 R33, R0 ;  /* 0x0000000000217308 */ /* 0x0004e20000000800 */
[--C-:B-1----:R-:W-:Y:S01]  /*d040*/  FFMA.FTZ R2, R190, c[0x0][0x2d0], -R176.reuse ;  /* 0x0000b400be027a23 */ /* 0x102fe200000108b0 */
[----:B------:R-:W-:Y:S01]  /*d050*/  MOV R190, R19 ;  /* 0x0000001300be7202 */ /* 0x000fe20000000f00 */
[----:B------:R-:W-:Y:S07]  /*d060*/  FMUL.FTZ R19, R101, R127 ;  /* 0x0000007f65137220 */ /* 0x000fee0000410000 */
[----:B------:R1:W4:Y:S01]  /*d070*/  MUFU.EX2 R26, R2 ;  /* 0x00000002001a7308 */ /* 0x0003220000000800 */
[----:B------:R-:W-:Y:S01]  /*d080*/  LDSM.16.MT88.4 R124, [R221+0x2100] ;  /* 0x00210000dd7c783b */ /* 0x000fe20000004200 */
[----:B------:R-:W-:Y:S01]  /*d090*/  MOV R156, R190 ;  /* 0x000000be009c7202 */ /* 0x000fe20000000f00 */
[----:B--2---:R-:W-:Y:S01]  /*d0a0*/  FADD.FTZ R0, -R102, R107 ;  /* 0x0000006b66007221 */ /* 0x004fe20000010100 */
[----:B---3--:R-:W-:Y:S02]  /*d0b0*/  F2FP.PACK_AB R115, R33, R31 ;  /* 0x0000001f2173723e */ /* 0x008fe400000000ff */
[----:B------:R-:W-:Y:S01]  /*d0c0*/  MOV R137, R33 ;  /* 0x0000002100897202 */ /* 0x000fe20000000f00 */
[----:B------:R-:W-:Y:S02]  /*d0d0*/  FMUL.FTZ R0, R0, c[0x0][0x2d0] ;  /* 0x0000b40000007a20 */ /* 0x000fe40000410000 */
[----:B------:R-:W-:Y:S04]  /*d0e0*/  FMUL.FTZ R33, R103, R141 ;  /* 0x0000008d67217220 */ /* 0x000fe80000410000 */
[----:B------:R-:W2:Y:S01]  /*d0f0*/  MUFU.EX2 R0, R0 ;  /* 0x0000000000007308 */ /* 0x000ea20000000800 */
[--C-:B-1----:R-:W-:Y:S01]  /*d100*/  FFMA.FTZ R2, R183, c[0x0][0x2d0], -R176.reuse ;  /* 0x0000b400b7027a23 */ /* 0x102fe200000108b0 */
[----:B------:R-:W-:Y:S01]  /*d110*/  MOV R183, R12 ;  /* 0x0000000c00b77202 */ /* 0x000fe20000000f00 */
[----:B------:R-:W-:Y:S01]  /*d120*/  FMUL.FTZ R12, R100, R120 ;  /* 0x00000078640c7220 */ /* 0x000fe20000410000 */
[----:B----4-:R-:W-:Y:S06]  /*d130*/  MOV R133, R26 ;  /* 0x0000001a00857202 */ /* 0x010fec0000000f00 */
[----:B------:R1:W-:Y:S01]  /*d140*/  MUFU.EX2 R4, R2 ;  /* 0x0000000200047308 */ /* 0x0003e20000000800 */
[----:B------:R-:W-:Y:S01]  /*d150*/  F2FP.PACK_AB R116, R26, R183 ;  /* 0x000000b71a74723e */ /* 0x000fe200000000ff */
[C---:B--2---:R-:W-:Y:S02]  /*d160*/  FMUL.FTZ R26, R0.reuse, R134 ;  /* 0x00000086001a7220 */ /* 0x044fe40000410000 */
[C---:B------:R-:W-:Y:S02]  /*d170*/  FMUL.FTZ R27, R0.reuse, R135 ;  /* 0x00000087001b7220 */ /* 0x040fe40000410000 */
[C---:B------:R-:W-:Y:S02]  /*d180*/  FMUL.FTZ R14, R0.reuse, R122 ;  /* 0x0000007a000e7220 */ /* 0x040fe40000410000 */
[C---:B------:R-:W-:Y:S02]  /*d190*/  FMUL.FTZ R15, R0.reuse, R123 ;  /* 0x0000007b000f7220 */ /* 0x040fe40000410000 */
[C---:B------:R-:W-:Y:S01]  /*d1a0*/  FMUL.FTZ R42, R0.reuse, R150 ;  /* 0x00000096002a7220 */ /* 0x040fe20000410000 */
[----:B------:R-:W2:Y:S01]  /*d1b0*/  LDSM.16.MT88.4 R120, [R222+0x1100] ;  /* 0x00110000de78783b */ /* 0x000ea20000004200 */
[----:B------:R-:W-:Y:S01]  /*d1c0*/  FMUL.FTZ R30, R0, R138 ;  /* 0x0000008a001e7220 */ /* 0x000fe20000410000 */
[----:B------:R-:W-:Y:S01]  /*d1d0*/  MOV R138, R34 ;  /* 0x00000022008a7202 */ /* 0x000fe20000000f00 */
[----:B-1----:R-:W-:Y:S02]  /*d1e0*/  FFMA.FTZ R2, R182, c[0x0][0x2d0], -R176 ;  /* 0x0000b400b6027a23 */ /* 0x002fe400000108b0 */
[----:B------:R-:W-:Y:S02]  /*d1f0*/  FMUL.FTZ R34, R101, R142 ;  /* 0x0000008e65227220 */ /* 0x000fe40000410000 */
        /* <DEDUP_REMOVED lines=13> */
[----:B-1----:R-:W-:Y:S02]  /*d2d0*/  FMUL.FTZ R2, R102, c[0x0][0x2d0] ;  /* 0x0000b40066027a20 */ /* 0x002fe40000410000 */
[----:B------:R-:W-:Y:S02]  /*d2e0*/  FMUL.FTZ R91, R0, R91 ;  /* 0x0000005b005b7220 */ /* 0x000fe40000410000 */
[--C-:B------:R-:W-:Y:S02]  /*d2f0*/  FFMA.FTZ R3, R184, c[0x0][0x2d0], -R2.reuse ;  /* 0x0000b400b8037a23 */ /* 0x100fe40000010802 */
[C---:B------:R-:W-:Y:S02]  /*d300*/  FMUL.FTZ R94, R0.reuse, R94 ;  /* 0x0000005e005e7220 */ /* 0x040fe40000410000 */
[----:B------:R1:W-:Y:S01]  /*d310*/  MUFU.EX2 R182, R3 ;  /* 0x0000000300b67308 */ /* 0x0003e20000000800 */
[----:B------:R-:W-:Y:S02]  /*d320*/  FMUL.FTZ R95, R0, R95 ;  /* 0x0000005f005f7220 */ /* 0x000fe40000410000 */
[--C-:B------:R-:W-:Y:S02]  /*d330*/  FFMA.FTZ R108, R108, c[0x0][0x2d0], -R2.reuse ;  /* 0x0000b4006c6c7a23 */ /* 0x100fe40000010802 */
[--C-:B-1----:R-:W-:Y:S01]  /*d340*/  FFMA.FTZ R3, R191, c[0x0][0x2d0], -R2.reuse ;  /* 0x0000b400bf037a23 */ /* 0x102fe20000010802 */
[----:B------:R-:W-:Y:S01]  /*d350*/  MOV R191, R11 ;  /* 0x0000000b00bf7202 */ /* 0x000fe20000000f00 */
[C---:B------:R-:W-:Y:S03]  /*d360*/  FMUL.FTZ R11, R0.reuse, R119 ;  /* 0x00000077000b7220 */ /* 0x040fe60000410000 */
[----:B------:R1:W3:Y:S02]  /*d370*/  MUFU.EX2 R186, R3 ;  /* 0x0000000300ba7308 */ /* 0x0002e40000000800 */
[--C-:B-1----:R-:W-:Y:S01]  /*d380*/  FFMA.FTZ R3, R189, c[0x0][0x2d0], -R2.reuse ;  /* 0x0000b400bd037a23 */ /* 0x102fe20000010802 */
[----:B------:R-:W-:Y:S01]  /*d390*/  MOV R189, R10 ;  /* 0x0000000a00bd7202 */ /* 0x000fe20000000f00 */
[----:B------:R-:W-:Y:S01]  /*d3a0*/  FMUL.FTZ R10, R0, R118 ;  /* 0x00000076000a7220 */ /* 0x000fe20000410000 */
[----:B---3--:R-:W-:Y:S05]  /*d3b0*/  F2FP.PACK_AB R117, R186, R182 ;  /* 0x000000b6ba75723e */ /* 0x008fea00000000ff */
[----:B------:R1:W3:Y:S01]  /*d3c0*/  MUFU.EX2 R28, R3 ;  /* 0x00000003001c7308 */ /* 0x0002e20000000800 */
[----:B------:R-:W-:Y:S01]  /*d3d0*/  F2FP.PACK_AB R113, R220, R189 ;  /* 0x000000bddc71723e */ /* 0x000fe200000000ff */
[----:B-1----:R-:W-:Y:S01]  /*d3e0*/  FFMA.FTZ R3, R188, c[0x0][0x2d0], -R2 ;  /* 0x0000b400bc037a23 */ /* 0x002fe20000010802 */
[----:B------:R-:W-:Y:S01]  /*d3f0*/  MOV R188, R4 ;  /* 0x0000000400bc7202 */ /* 0x000fe20000000f00 */
[----:B------:R-:W-:Y:S01]  /*d400*/  FMUL.FTZ R4, R103, R112 ;  /* 0x0000007067047220 */ /* 0x000fe20000410000 */
[----:B------:R-:W-:Y:S05]  /*d410*/  F2FP.PACK_AB R112, R32, R191 ;  /* 0x000000bf2070723e */ /* 0x000fea00000000ff */
[----:B------:R1:W4:Y:S01]  /*d420*/  MUFU.EX2 R181, R3 ;  /* 0x0000000300b57308 */ /* 0x0003220000000800 */
[----:B---3--:R-:W-:Y:S02]  /*d430*/  MOV R135, R28 ;  /* 0x0000001c00877202 */ /* 0x008fe40000000f00 */
[----:B------:R-:W-:Y:S01]  /*d440*/  F2FP.PACK_AB R118, R180, R188 ;  /* 0x000000bcb476723e */ /* 0x000fe200000000ff */
[-C--:B------:R-:W-:Y:S05]  /*d450*/  HMMA.16816.F32 R4, R112, R20.reuse, R4 ;  /* 0x000000147004723c */ /* 0x080fea0000001804 */
[--C-:B-1----:R-:W-:Y:S01]  /*d460*/  FFMA.FTZ R3, R192, c[0x0][0x2d0], -R110.reuse ;  /* 0x0000b400c0037a23 */ /* 0x102fe2000001086e */
[----:B----4-:R-:W-:Y:S01]  /*d470*/  F2FP.PACK_AB R119, R181, R28 ;  /* 0x0000001cb577723e */ /* 0x010fe200000000ff */
[----:B------:R-:W-:Y:S01]  /*d480*/  FMUL.FTZ R28, R100, R136 ;  /* 0x00000088641c7220 */ /* 0x000fe20000410000 */
[----:B------:R-:W-:Y:S01]  /*d490*/  MOV R136, R31 ;  /* 0x0000001f00887202 */ /* 0x000fe20000000f00 */
[----:B------:R1:W-:Y:S03]  /*d4a0*/  MUFU.EX2 R132, R3 ;  /* 0x0000000300847308 */ /* 0x0003e60000000800 */
[----:B------:R-:W-:Y:S01]  /*d4b0*/  FMUL.FTZ R31, R0, R139 ;  /* 0x0000008b001f7220 */ /* 0x000fe20000410000 */
[----:B------:R-:W-:Y:S01]  /*d4c0*/  MOV R139, R32 ;  /* 0x00000020008b7202 */ /* 0x000fe20000000f00 */
[C---:B------:R-:W-:Y:S01]  /*d4d0*/  FMUL.FTZ R32, R103.reuse, R140 ;  /* 0x0000008c67207220 */ /* 0x040fe20000410000 */
[C---:B------:R-:W-:Y:S04]  /*d4e0*/  HMMA.16816.F32 R8, R116.reuse, R20, R8 ;  /* 0x000000147408723c */ /* 0x040fe80000001808 */
[----:B------:R-:W-:Y:S02]  /*d4f0*/  MOV R152, R139 ;  /* 0x0000008b00987202 */ /* 0x000fe40000000f00 */
[----:B------:R-:W-:Y:S01]  /*d500*/  MOV R139, R135 ;  /* 0x00000087008b7202 */ /* 0x000fe20000000f00 */
[C---:B------:R-:W-:Y:S01]  /*d510*/  FMUL.FTZ R20, R103.reuse, R128 ;  /* 0x0000008067147220 */ /* 0x040fe20000410000 */
[-C--:B------:R-:W-:Y:S04]  /*d520*/  HMMA.16816.F32 R12, R116, R22.reuse, R12 ;  /* 0x00000016740c723c */ /* 0x080fe8000000180c */
[----:B------:R-:W-:Y:S01]  /*d530*/  FMUL.FTZ R21, R103, R129 ;  /* 0x0000008167157220 */ /* 0x000fe20000410000 */
[----:B------:R-:W-:Y:S03]  /*d540*/  MOV R135, R188 ;  /* 0x000000bc00877202 */ /* 0x000fe60000000f00 */
[C---:B------:R-:W-:Y:S04]  /*d550*/  HMMA.16816.F32 R16, R112.reuse, R22, R16 ;  /* 0x000000167010723c */ /* 0x040fe80000001810 */
[--C-:B-1----:R-:W-:Y:S03]  /*d560*/  FFMA.FTZ R3, R193, c[0x0][0x2d0], -R110.reuse ;  /* 0x0000b400c1037a23 */ /* 0x102fe6000001086e */
[C---:B------:R-:W-:Y:S01]  /*d570*/  FMUL.FTZ R22, R101.reuse, R130 ;  /* 0x0000008265167220 */ /* 0x040fe20000410000 */
[----:B------:R1:W-:Y:S01]  /*d580*/  MUFU.EX2 R184, R3 ;  /* 0x0000000300b87308 */ /* 0x0003e20000000800 */
[----:B------:R-:W-:Y:S02]  /*d590*/  FMUL.FTZ R23, R101, R131 ;  /* 0x0000008365177220 */ /* 0x000fe40000410000 */
[----:B------:R-:W-:Y:S05]  /*d5a0*/  LDSM.16.MT88.4 R128, [R222+0x500] ;  /* 0x00050000de80783b */ /* 0x000fea0000004200 */
[-C--:B------:R-:W-:Y:S08]  /*d5b0*/  HMMA.16816.F32 R20, R112, R36.reuse, R20 ;  /* 0x000000247014723c */ /* 0x080ff00000001814 */
[C---:B------:R-:W-:Y:S07]  /*d5c0*/  HMMA.16816.F32 R24, R116.reuse, R36, R24 ;  /* 0x000000247418723c */ /* 0x040fee0000001818 */
[C---:B------:R-:W-:Y:S01]  /*d5d0*/  FMUL.FTZ R36, R103.reuse, R144 ;  /* 0x0000009067247220 */ /* 0x040fe20000410000 */
[-C--:B------:R-:W-:Y:S04]  /*d5e0*/  HMMA.16816.F32 R28, R116, R38.reuse, R28 ;  /* 0x00000026741c723c */ /* 0x080fe8000000181c */
[--C-:B-1----:R-:W-:Y:S01]  /*d5f0*/  FFMA.FTZ R3, R196, c[0x0][0x2d0], -R111.reuse ;  /* 0x0000b400c4037a23 */ /* 0x102fe2000001086f */
[----:B------:R-:W-:Y:S01]  /*d600*/  MOV R144, R133 ;  /* 0x0000008500907202 */ /* 0x000fe20000000f00 */
[----:B------:R-:W-:Y:S01]  /*d610*/  FMUL.FTZ R37, R103, R145 ;  /* 0x0000009167257220 */ /* 0x000fe20000410000 */
[----:B------:R-:W-:Y:S01]  /*d620*/  MOV R133, R191 ;  /* 0x000000bf00857202 */ /* 0x000fe20000000f00 */
[C---:B------:R-:W-:Y:S01]  /*d630*/  HMMA.16816.F32 R32, R112.reuse, R38, R32 ;  /* 0x000000267020723c */ /* 0x040fe20000001820 */
[----:B------:R1:W-:Y:S03]  /*d640*/  MUFU.EX2 R134, R3 ;  /* 0x0000000300867308 */ /* 0x0003e60000000800 */
[----:B------:R-:W-:Y:S03]  /*d650*/  MOV R145, R189 ;  /* 0x000000bd00917202 */ /* 0x000fe60000000f00 */
[C---:B------:R-:W-:Y:S02]  /*d660*/  FMUL.FTZ R39, R101.reuse, R147 ;  /* 0x0000009365277220 */ /* 0x040fe40000410000 */
[----:B------:R-:W-:Y:S07]  /*d670*/  FMUL.FTZ R38, R101, R146 ;  /* 0x0000009265267220 */ /* 0x000fee0000410000 */
[-C--:B------:R-:W-:Y:S08]  /*d680*/  HMMA.16816.F32 R36, R112, R52.reuse, R36 ;  /* 0x000000347024723c */ /* 0x080ff00000001824 */
[C---:B------:R-:W-:Y:S04]  /*d690*/  HMMA.16816.F32 R40, R116.reuse, R52, R40 ;  /* 0x000000347428723c */ /* 0x040fe80000001828 */
[--C-:B-1----:R-:W-:Y:S03]  /*d6a0*/  FFMA.FTZ R3, R198, c[0x0][0x2d0], -R111.reuse ;  /* 0x0000b400c6037a23 */ /* 0x102fe6000001086f */
[C---:B------:R-:W-:Y:S01]  /*d6b0*/  FMUL.FTZ R52, R103.reuse, R160 ;  /* 0x000000a067347220 */ /* 0x040fe20000410000 */
[-C--:B------:R-:W-:Y:S01]  /*d6c0*/  HMMA.16816.F32 R44, R116, R54.reuse, R44 ;  /* 0x00000036742c723c */ /* 0x080fe2000000182c */
[----:B------:R1:W3:Y:S03]  /*d6d0*/  MUFU.EX2 R140, R3 ;  /* 0x00000003008c7308 */ /* 0x0002e60000000800 */
[----:B------:R-:W-:Y:S04]  /*d6e0*/  FMUL.FTZ R53, R103, R161 ;  /* 0x000000a167357220 */ /* 0x000fe80000410000 */
[C---:B------:R-:W-:Y:S07]  /*d6f0*/  HMMA.16816.F32 R48, R112.reuse, R54, R48 ;  /* 0x000000367030723c */ /* 0x040fee0000001830 */
[C---:B------:R-:W-:Y:S02]  /*d700*/  FMUL.FTZ R54, R101.reuse, R162 ;  /* 0x000000a265367220 */ /* 0x040fe40000410000 */
[----:B------:R-:W-:Y:S07]  /*d710*/  FMUL.FTZ R55, R101, R163 ;  /* 0x000000a365377220 */ /* 0x000fee0000410000 */
[-C--:B--2---:R-:W-:Y:S03]  /*d720*/  HMMA.16816.F32 R52, R112, R120.reuse, R52 ;  /* 0x000000787034723c */ /* 0x084fe60000001834 */
        /* <DEDUP_REMOVED lines=18> */
[--C-:B-1----:R-:W-:Y:S04]  /*d850*/  FFMA.FTZ R3, R199, c[0x0][0x2d0], -R111.reuse ;  /* 0x0000b400c7037a23 */ /* 0x102fe8000001086f */
[----:B------:R-:W-:Y:S01]  /*d860*/  HMMA.16816.F32 R96, R112, R122, R96 ;  /* 0x0000007a7060723c */ /* 0x000fe20000001860 */
[----:B------:R-:W1:Y:S01]  /*d870*/  LDSM.16.MT88.4 R120, [R221+0x1500] ;  /* 0x00150000dd78783b */ /* 0x000e620000004200 */
[----:B------:R2:W2:Y:S05]  /*d880*/  MUFU.EX2 R153, R3 ;  /* 0x0000000300997308 */ /* 0x0004aa0000000800 */
[----:B---3--:R-:W-:Y:S02]  /*d890*/  F2FP.PACK_AB R113, R140, R134 ;  /* 0x000000868c71723e */ /* 0x008fe400000000ff */
[----:B----4-:R-:W-:Y:S03]  /*d8a0*/  F2FP.PACK_AB R114, R149, R143 ;  /* 0x0000008f9572723e */ /* 0x010fe600000000ff */
[----:B------:R-:W-:Y:S01]  /*d8b0*/  F2FP.PACK_AB R112, R184, R132 ;  /* 0x00000084b870723e */ /* 0x000fe200000000ff */
[--C-:B--2---:R-:W-:Y:S01]  /*d8c0*/  FFMA.FTZ R3, R201, c[0x0][0x2d0], -R176.reuse ;  /* 0x0000b400c9037a23 */ /* 0x104fe200000108b0 */
[----:B------:R-:W-:Y:S03]  /*d8d0*/  F2FP.PACK_AB R115, R153, R150 ;  /* 0x000000969973723e */ /* 0x000fe600000000ff */
[----:B------:R2:W-:Y:S04]  /*d8e0*/  MUFU.EX2 R147, R3 ;  /* 0x0000000300937308 */ /* 0x0005e80000000800 */
[-C--:B------:R-:W-:Y:S03]  /*d8f0*/  HMMA.16816.F32 R4, R112, R124.reuse, R4 ;  /* 0x0000007c7004723c */ /* 0x080fe60000001804 */
[----:B--2---:R-:W-:Y:S04]  /*d900*/  FFMA.FTZ R3, R200, c[0x0][0x2d0], -R176 ;  /* 0x0000b400c8037a23 */ /* 0x004fe800000108b0 */
[----:B------:R2:W3:Y:S02]  /*d910*/  MUFU.EX2 R141, R3 ;  /* 0x00000003008d7308 */ /* 0x0004e40000000800 */
[--C-:B--2---:R-:W-:Y:S03]  /*d920*/  FFMA.FTZ R3, R202, c[0x0][0x2d0], -R2.reuse ;  /* 0x0000b400ca037a23 */ /* 0x104fe60000010802 */
[----:B---3--:R-:W-:Y:S05]  /*d930*/  F2FP.PACK_AB R116, R141, R147 ;  /* 0x000000938d74723e */ /* 0x008fea00000000ff */
[----:B------:R2:W-:Y:S02]  /*d940*/  MUFU.EX2 R148, R3 ;  /* 0x0000000300947308 */ /* 0x0005e40000000800 */
[----:B--2---:R-:W-:Y:S08]  /*d950*/  FFMA.FTZ R3, R203, c[0x0][0x2d0], -R2 ;  /* 0x0000b400cb037a23 */ /* 0x004ff00000010802 */
[----:B------:R2:W3:Y:S02]  /*d960*/  MUFU.EX2 R142, R3 ;  /* 0x00000003008e7308 */ /* 0x0004e40000000800 */
[--C-:B--2---:R-:W-:Y:S01]  /*d970*/  FFMA.FTZ R3, R204, c[0x0][0x2d0], -R176.reuse ;  /* 0x0000b400cc037a23 */ /* 0x104fe200000108b0 */
[----:B---3--:R-:W-:Y:S07]  /*d980*/  F2FP.PACK_AB R117, R142, R148 ;  /* 0x000000948e75723e */ /* 0x008fee00000000ff */
        /* <DEDUP_REMOVED lines=10> */
[----:B------:R2:W-:Y:S01]  /*da30*/  MUFU.EX2 R192, R3 ;  /* 0x0000000300c07308 */ /* 0x0005e20000000800 */
[C---:B------:R-:W-:Y:S08]  /*da40*/  HMMA.16816.F32 R8, R116.reuse, R124, R8 ;  /* 0x0000007c7408723c */ /* 0x040ff00000001808 */
[-C--:B------:R-:W-:Y:S08]  /*da50*/  HMMA.16816.F32 R12, R116, R126.reuse, R12 ;  /* 0x0000007e740c723c */ /* 0x080ff0000000180c */
[C---:B------:R-:W-:Y:S01]  /*da60*/  HMMA.16816.F32 R16, R112.reuse, R126, R16 ;  /* 0x0000007e7010723c */ /* 0x040fe20000001810 */
[----:B------:R-:W3:Y:S03]  /*da70*/  LDSM.16.MT88.4 R124, [R222+0x1500] ;  /* 0x00150000de7c783b */ /* 0x000ee60000004200 */
[--C-:B--2---:R-:W-:Y:S04]  /*da80*/  FFMA.FTZ R3, R213, c[0x0][0x2d0], -R110.reuse ;  /* 0x0000b400d5037a23 */ /* 0x104fe8000001086e */
[-C--:B------:R-:W-:Y:S01]  /*da90*/  HMMA.16816.F32 R20, R112, R128.reuse, R20 ;  /* 0x000000807014723c */ /* 0x080fe20000001814 */
[----:B------:R2:W4:Y:S07]  /*daa0*/  MUFU.EX2 R107, R3 ;  /* 0x00000003006b7308 */ /* 0x00052e0000000800 */
[C---:B------:R-:W-:Y:S08]  /*dab0*/  HMMA.16816.F32 R24, R116.reuse, R128, R24 ;  /* 0x000000807418723c */ /* 0x040ff00000001818 */
[-C--:B------:R-:W-:Y:S08]  /*dac0*/  HMMA.16816.F32 R28, R116, R130.reuse, R28 ;  /* 0x00000082741c723c */ /* 0x080ff0000000181c */
[C---:B------:R-:W-:Y:S01]  /*dad0*/  HMMA.16816.F32 R32, R112.reuse, R130, R32 ;  /* 0x000000827020723c */ /* 0x040fe20000001820 */
[----:B------:R-:W3:Y:S03]  /*dae0*/  LDSM.16.MT88.4 R128, [R221+0x2500] ;  /* 0x00250000dd80783b */ /* 0x000ee60000004200 */
[--C-:B--2---:R-:W-:Y:S04]  /*daf0*/  FFMA.FTZ R3, R214, c[0x0][0x2d0], -R111.reuse ;  /* 0x0000b400d6037a23 */ /* 0x104fe8000001086f */
[-C--:B-1----:R-:W-:Y:S01]  /*db00*/  HMMA.16816.F32 R36, R112, R120.reuse, R36 ;  /* 0x000000787024723c */ /* 0x082fe20000001824 */
[----:B------:R1:W-:Y:S07]  /*db10*/  MUFU.EX2 R213, R3 ;  /* 0x0000000300d57308 */ /* 0x0003ee0000000800 */
[C---:B------:R-:W-:Y:S08]  /*db20*/  HMMA.16816.F32 R40, R116.reuse, R120, R40 ;  /* 0x000000787428723c */ /* 0x040ff00000001828 */
[-C--:B------:R-:W-:Y:S08]  /*db30*/  HMMA.16816.F32 R44, R116, R122.reuse, R44 ;  /* 0x0000007a742c723c */ /* 0x080ff0000000182c */
[C---:B------:R-:W-:Y:S01]  /*db40*/  HMMA.16816.F32 R48, R112.reuse, R122, R48 ;  /* 0x0000007a7030723c */ /* 0x040fe20000001830 */
[----:B------:R-:W2:Y:S03]  /*db50*/  LDSM.16.MT88.4 R120, [R222+0x2500] ;  /* 0x00250000de78783b */ /* 0x000ea60000004200 */
[--C-:B-1----:R-:W-:Y:S01]  /*db60*/  FFMA.FTZ R3, R215, c[0x0][0x2d0], -R111.reuse ;  /* 0x0000b400d7037a23 */ /* 0x102fe2000001086f */
[----:B----4-:R-:W-:Y:S01]  /*db70*/  MOV R215, R107 ;  /* 0x0000006b00d77202 */ /* 0x010fe20000000f00 */
[--C-:B------:R-:W-:Y:S02]  /*db80*/  FFMA.FTZ R107, R209, c[0x0][0x2d0], -R110.reuse ;  /* 0x0000b400d16b7a23 */ /* 0x100fe4000001086e */
[-C--:B---3--:R-:W-:Y:S01]  /*db90*/  HMMA.16816.F32 R52, R112, R124.reuse, R52 ;  /* 0x0000007c7034723c */ /* 0x088fe20000001834 */
[----:B------:R1:W3:Y:S07]  /*dba0*/  MUFU.EX2 R214, R3 ;  /* 0x0000000300d67308 */ /* 0x0002ee0000000800 */
[C---:B------:R-:W-:Y:S03]  /*dbb0*/  HMMA.16816.F32 R56, R116.reuse, R124, R56 ;  /* 0x0000007c7438723c */ /* 0x040fe60000001838 */
[----:B------:R4:W-:Y:S05]  /*dbc0*/  MUFU.EX2 R209, R107 ;  /* 0x0000006b00d17308 */ /* 0x0009ea0000000800 */
[-C--:B------:R-:W-:Y:S08]  /*dbd0*/  HMMA.16816.F32 R60, R116, R126.reuse, R60 ;  /* 0x0000007e743c723c */ /* 0x080ff0000000183c */
[C---:B------:R-:W-:Y:S01]  /*dbe0*/  HMMA.16816.F32 R64, R112.reuse, R126, R64 ;  /* 0x0000007e7040723c */ /* 0x040fe20000001840 */
[----:B------:R-:W3:Y:S03]  /*dbf0*/  LDSM.16.MT88.4 R124, [R221+0x900] ;  /* 0x00090000dd7c783b */ /* 0x000ee60000004200 */
[----:B-1----:R-:W-:Y:S04]  /*dc00*/  FFMA.FTZ R3, R208, c[0x0][0x2d0], -R110 ;  /* 0x0000b400d0037a23 */ /* 0x002fe8000001086e */
[-C--:B------:R-:W-:Y:S01]  /*dc10*/  HMMA.16816.F32 R68, R112, R128.reuse, R68 ;  /* 0x000000807044723c */ /* 0x080fe20000001844 */
[----:B------:R1:W1:Y:S03]  /*dc20*/  MUFU.EX2 R212, R3 ;  /* 0x0000000300d47308 */ /* 0x0002660000000800 */
[----:B----4-:R-:W-:Y:S01]  /*dc30*/  FFMA.FTZ R107, R217, c[0x0][0x2d0], -R176 ;  /* 0x0000b400d96b7a23 */ /* 0x010fe200000108b0 */
[----:B------:R-:W-:Y:S03]  /*dc40*/  MOV R217, R153 ;  /* 0x0000009900d97202 */ /* 0x000fe60000000f00 */
[C---:B------:R-:W-:Y:S03]  /*dc50*/  HMMA.16816.F32 R72, R116.reuse, R128, R72 ;  /* 0x000000807448723c */ /* 0x040fe60000001848 */
[----:B------:R4:W-:Y:S05]  /*dc60*/  MUFU.EX2 R205, R107 ;  /* 0x0000006b00cd7308 */ /* 0x0009ea0000000800 */
[-C--:B------:R-:W-:Y:S08]  /*dc70*/  HMMA.16816.F32 R76, R116, R130.reuse, R76 ;  /* 0x00000082744c723c */ /* 0x080ff0000000184c */
[C---:B------:R-:W-:Y:S01]  /*dc80*/  HMMA.16816.F32 R80, R112.reuse, R130, R80 ;  /* 0x000000827050723c */ /* 0x040fe20000001850 */
[----:B------:R-:W3:Y:S03]  /*dc90*/  LDSM.16.MT88.4 R128, [R222+0x900] ;  /* 0x00090000de80783b */ /* 0x000ee60000004200 */
[--C-:B-1----:R-:W-:Y:S01]  /*dca0*/  FFMA.FTZ R3, R210, c[0x0][0x2d0], -R111.reuse ;  /* 0x0000b400d2037a23 */ /* 0x102fe2000001086f */
[----:B------:R-:W-:Y:S03]  /*dcb0*/  MOV R210, R192 ;  /* 0x000000c000d27202 */ /* 0x000fe60000000f00 */
[-C--:B--2---:R-:W-:Y:S01]  /*dcc0*/  HMMA.16816.F32 R84, R112, R120.reuse, R84 ;  /* 0x000000787054723c */ /* 0x084fe20000001854 */
[----:B------:R1:W-:Y:S03]  /*dcd0*/  MUFU.EX2 R208, R3 ;  /* 0x0000000300d07308 */ /* 0x0003e60000000800 */
[----:B----4-:R-:W-:Y:S04]  /*dce0*/  FFMA.FTZ R107, R178, c[0x0][0x2d0], -R110 ;  /* 0x0000b400b26b7a23 */ /* 0x010fe8000001086e */
[C---:B------:R-:W-:Y:S03]  /*dcf0*/  HMMA.16816.F32 R88, R116.reuse, R120, R88 ;  /* 0x000000787458723c */ /* 0x040fe60000001858 */
[----:B------:R2:W-:Y:S05]  /*dd00*/  MUFU.EX2 R193, R107 ;  /* 0x0000006b00c17308 */ /* 0x0005ea0000000800 */
[-C--:B------:R-:W-:Y:S08]  /*dd10*/  HMMA.16816.F32 R92, R116, R122.reuse, R92 ;  /* 0x0000007a745c723c */ /* 0x080ff0000000185c */
[----:B------:R-:W-:Y:S01]  /*dd20*/  HMMA.16816.F32 R96, R112, R122, R96 ;  /* 0x0000007a7060723c */ /* 0x000fe20000001860 */
[----:B------:R-:W4:Y:S03]  /*dd30*/  LDSM.16.MT88.4 R120, [R221+0x1900] ;  /* 0x00190000dd78783b */ /* 0x000f260000004200 */
[--C-:B-1----:R-:W-:Y:S01]  /*dd40*/  FFMA.FTZ R3, R211, c[0x0][0x2d0], -R111.reuse ;  /* 0x0000b400d3037a23 */ /* 0x102fe2000001086f */
[----:B------:R-:W-:Y:S02]  /*dd50*/  MOV R211, R155 ;  /* 0x0000009b00d37202 */ /* 0x000fe40000000f00 */
[----:B------:R-:W-:Y:S01]  /*dd60*/  F2FP.PACK_AB R112, R215, R210 ;  /* 0x000000d2d770723e */ /* 0x000fe200000000ff */
[----:B------:R1:W1:Y:S01]  /*dd70*/  MUFU.EX2 R207, R3 ;  /* 0x0000000300cf7308 */ /* 0x0002620000000800 */
[----:B---3--:R-:W-:Y:S03]  /*dd80*/  F2FP.PACK_AB R113, R214, R213 ;  /* 0x000000d5d671723e */ /* 0x008fe600000000ff */
[----:B------:R-:W-:Y:S01]  /*dd90*/  F2FP.PACK_AB R114, R209, R212 ;  /* 0x000000d4d172723e */ /* 0x000fe200000000ff */
[--C-:B--2---:R-:W-:Y:S01]  /*dda0*/  FFMA.FTZ R107, R250, c[0x0][0x2d0], -R176.reuse ;  /* 0x0000b400fa6b7a23 */ /* 0x104fe200000108b0 */
[----:B------:R-:W-:Y:S02]  /*ddb0*/  MOV R250, R132 ;  /* 0x0000008400fa7202 */ /* 0x000fe40000000f00 */
[----:B------:R-:W-:Y:S02]  /*ddc0*/  MOV R132, R183 ;  /* 0x000000b700847202 */ /* 0x000fe40000000f00 */
[----:B------:R-:W-:Y:S01]  /*ddd0*/  MUFU.EX2 R189, R107 ;  /* 0x0000006b00bd7308 */ /* 0x000fe20000000800 */
[----:B-1----:R-:W-:Y:S01]  /*dde0*/  FFMA.FTZ R3, R216, c[0x0][0x2d0], -R176 ;  /* 0x0000b400d8037a23 */ /* 0x002fe200000108b0 */
[----:B------:R-:W-:Y:S02]  /*ddf0*/  F2FP.PACK_AB R115, R207, R208 ;  /* 0x000000d0cf73723e */ /* 0x000fe400000000ff */
[----:B------:R-:W-:Y:S06]  /*de00*/  MOV R216, R154 ;  /* 0x0000009a00d87202 */ /* 0x000fec0000000f00 */
[----:B------:R1:W2:Y:S01]  /*de10*/  MUFU.EX2 R206, R3 ;  /* 0x0000000300ce7308 */ /* 0x0002a20000000800 */
[-C--:B------:R-:W-:Y:S03]  /*de20*/  HMMA.16816.F32 R4, R112, R124.reuse, R4 ;  /* 0x0000007c7004723c */ /* 0x080fe60000001804 */
[--C-:B-1----:R-:W-:Y:S01]  /*de30*/  FFMA.FTZ R3, R218, c[0x0][0x2d0], -R2.reuse ;  /* 0x0000b400da037a23 */ /* 0x102fe20000010802 */
[----:B--2---:R-:W-:Y:S02]  /*de40*/  F2FP.PACK_AB R116, R205, R206 ;  /* 0x000000cecd74723e */ /* 0x004fe400000000ff */
[----:B------:R-:W-:Y:S03]  /*de50*/  MOV R218, R149 ;  /* 0x0000009500da7202 */ /* 0x000fe60000000f00 */
[----:B------:R1:W-:Y:S03]  /*de60*/  MUFU.EX2 R204, R3 ;  /* 0x0000000300cc7308 */ /* 0x0003e60000000800 */
        /* <DEDUP_REMOVED lines=9> */
[----:B------:R-:W-:Y:S01]  /*df00*/  MOV R138, R186 ;  /* 0x000000ba008a7202 */ /* 0x000fe20000000f00 */
[--C-:B-1----:R-:W-:Y:S01]  /*df10*/  FFMA.FTZ R3, R239, c[0x0][0x2d0], -R176.reuse ;  /* 0x0000b400ef037a23 */ /* 0x102fe200000108b0 */
[----:B--2---:R-:W-:Y:S02]  /*df20*/  F2FP.PACK_AB R117, R203, R204 ;  /* 0x000000cccb75723e */ /* 0x004fe400000000ff */
[----:B------:R-:W-:Y:S03]  /*df30*/  MOV R239, R151 ;  /* 0x0000009700ef7202 */ /* 0x000fe60000000f00 */
        /* <DEDUP_REMOVED lines=22> */
[----:B------:R1:W3:Y:S01]  /*e0a0*/  MUFU.EX2 R197, R3 ;  /* 0x0000000300c57308 */ /* 0x0002e20000000800 */
[----:B------:R-:W-:Y:S06]  /*e0b0*/  LDSM.16.MT88.4 R140, [R222+0xd00] ;  /* 0x000d0000de8c783b */ /* 0x000fec0000004200 */
[C---:B------:R-:W-:Y:S08]  /*e0c0*/  HMMA.16816.F32 R24, R116.reuse, R128, R24 ;  /* 0x000000807418723c */ /* 0x040ff00000001818 */
[-C--:B------:R-:W-:Y:S08]  /*e0d0*/  HMMA.16816.F32 R28, R116, R130.reuse, R28 ;  /* 0x00000082741c723c */ /* 0x080ff0000000181c */
[C---:B------:R-:W-:Y:S01]  /*e0e0*/  HMMA.16816.F32 R32, R112.reuse, R130, R32 ;  /* 0x000000827020723c */ /* 0x040fe20000001820 */
[----:B------:R-:W2:Y:S03]  /*e0f0*/  LDSM.16.MT88.4 R128, [R221+0x2900] ;  /* 0x00290000dd80783b */ /* 0x000ea60000004200 */
[--C-:B-1----:R-:W-:Y:S01]  /*e100*/  FFMA.FTZ R3, R247, c[0x0][0x2d0], -R111.reuse ;  /* 0x0000b400f7037a23 */ /* 0x102fe2000001086f */
[----:B------:R-:W-:Y:S02]  /*e110*/  MOV R247, R184 ;  /* 0x000000b800f77202 */ /* 0x000fe40000000f00 */
[----:B------:R3:W-:Y:S01]  /*e120*/  MUFU.EX2 R184, R108 ;  /* 0x0000006c00b87308 */ /* 0x0007e20000000800 */
[-C--:B----4-:R-:W-:Y:S08]  /*e130*/  HMMA.16816.F32 R36, R112, R120.reuse, R36 ;  /* 0x000000787024723c */ /* 0x090ff00000001824 */
[C---:B------:R-:W-:Y:S01]  /*e140*/  HMMA.16816.F32 R40, R116.reuse, R120, R40 ;  /* 0x000000787428723c */ /* 0x040fe20000001828 */
[----:B------:R1:W-:Y:S07]  /*e150*/  MUFU.EX2 R196, R3 ;  /* 0x0000000300c47308 */ /* 0x0003ee0000000800 */
[-C--:B------:R-:W-:Y:S04]  /*e160*/  HMMA.16816.F32 R44, R116, R122.reuse, R44 ;  /* 0x0000007a742c723c */ /* 0x080fe8000000182c */
[----:B---3--:R-:W-:Y:S04]  /*e170*/  F2FP.PACK_AB R108, R197, R198 ;  /* 0x000000c6c56c723e */ /* 0x008fe800000000ff */
[C---:B------:R-:W-:Y:S01]  /*e180*/  HMMA.16816.F32 R48, R112.reuse, R122, R48 ;  /* 0x0000007a7030723c */ /* 0x040fe20000001830 */
[----:B------:R-:W3:Y:S07]  /*e190*/  LDSM.16.MT88.4 R120, [R222+0x2900] ;  /* 0x00290000de78783b */ /* 0x000eee0000004200 */
[-C--:B--2---:R-:W-:Y:S04]  /*e1a0*/  HMMA.16816.F32 R52, R112, R124.reuse, R52 ;  /* 0x0000007c7034723c */ /* 0x084fe80000001834 */
[--C-:B-1----:R-:W-:Y:S01]  /*e1b0*/  FFMA.FTZ R3, R248, c[0x0][0x2d0], -R111.reuse ;  /* 0x0000b400f8037a23 */ /* 0x102fe2000001086f */
[----:B------:R-:W-:Y:S03]  /*e1c0*/  MOV R248, R148 ;  /* 0x0000009400f87202 */ /* 0x000fe60000000f00 */
[C---:B------:R-:W-:Y:S01]  /*e1d0*/  HMMA.16816.F32 R56, R116.reuse, R124, R56 ;  /* 0x0000007c7438723c */ /* 0x040fe20000001838 */
[----:B------:R1:W-:Y:S07]  /*e1e0*/  MUFU.EX2 R195, R3 ;  /* 0x0000000300c37308 */ /* 0x0003ee0000000800 */
[-C--:B------:R-:W-:Y:S08]  /*e1f0*/  HMMA.16816.F32 R60, R116, R126.reuse, R60 ;  /* 0x0000007e743c723c */ /* 0x080ff0000000183c */
[C---:B------:R-:W-:Y:S01]  /*e200*/  HMMA.16816.F32 R64, R112.reuse, R126, R64 ;  /* 0x0000007e7040723c */ /* 0x040fe20000001840 */
[----:B------:R-:W2:Y:S07]  /*e210*/  LDSM.16.MT88.4 R124, [R221+0xd00] ;  /* 0x000d0000dd7c783b */ /* 0x000eae0000004200 */
[-C--:B------:R-:W-:Y:S04]  /*e220*/  HMMA.16816.F32 R68, R112, R128.reuse, R68 ;  /* 0x000000807044723c */ /* 0x080fe80000001844 */
[----:B-1----:R-:W-:Y:S04]  /*e230*/  FFMA.FTZ R3, R177, c[0x0][0x2d0], -R110 ;  /* 0x0000b400b1037a23 */ /* 0x002fe8000001086e */
[C---:B------:R-:W-:Y:S01]  /*e240*/  HMMA.16816.F32 R72, R116.reuse, R128, R72 ;  /* 0x000000807448723c */ /* 0x040fe20000001848 */
[----:B------:R1:W4:Y:S07]  /*e250*/  MUFU.EX2 R194, R3 ;  /* 0x0000000300c27308 */ /* 0x00032e0000000800 */
[-C--:B------:R-:W-:Y:S08]  /*e260*/  HMMA.16816.F32 R76, R116, R130.reuse, R76 ;  /* 0x00000082744c723c */ /* 0x080ff0000000184c */
[C---:B------:R-:W-:Y:S08]  /*e270*/  HMMA.16816.F32 R80, R112.reuse, R130, R80 ;  /* 0x000000827050723c */ /* 0x040ff00000001850 */
[-C--:B---3--:R-:W-:Y:S04]  /*e280*/  HMMA.16816.F32 R84, R112, R120.reuse, R84 ;  /* 0x000000787054723c */ /* 0x088fe80000001854 */
[--C-:B-1----:R-:W-:Y:S01]  /*e290*/  FFMA.FTZ R3, R179, c[0x0][0x2d0], -R111.reuse ;  /* 0x0000b400b3037a23 */ /* 0x102fe2000001086f */
[----:B----4-:R-:W-:Y:S03]  /*e2a0*/  F2FP.PACK_AB R110, R193, R194 ;  /* 0x000000c2c16e723e */ /* 0x010fe600000000ff */
[C---:B------:R-:W-:Y:S01]  /*e2b0*/  HMMA.16816.F32 R88, R116.reuse, R120, R88 ;  /* 0x000000787458723c */ /* 0x040fe20000001858 */
[----:B------:R1:W-:Y:S07]  /*e2c0*/  MUFU.EX2 R192, R3 ;  /* 0x0000000300c07308 */ /* 0x0003ee0000000800 */
[-C--:B------:R-:W-:Y:S08]  /*e2d0*/  HMMA.16816.F32 R92, R116, R122.reuse, R92 ;  /* 0x0000007a745c723c */ /* 0x080ff0000000185c */
[----:B------:R-:W-:Y:S04]  /*e2e0*/  HMMA.16816.F32 R96, R112, R122, R96 ;  /* 0x0000007a7060723c */ /* 0x000fe80000001860 */
[----:B-1----:R-:W-:Y:S01]  /*e2f0*/  FFMA.FTZ R3, R243, c[0x0][0x2d0], -R111 ;  /* 0x0000b400f3037a23 */ /* 0x002fe2000001086f */
[----:B------:R-:W-:Y:S03]  /*e300*/  MOV R243, R147 ;  /* 0x0000009300f37202 */ /* 0x000fe60000000f00 */
[----:B------:R1:W3:Y:S04]  /*e310*/  MUFU.EX2 R191, R3 ;  /* 0x0000000300bf7308 */ /* 0x0002e80000000800 */
[----:B-1----:R-:W-:Y:S01]  /*e320*/  FFMA.FTZ R3, R249, c[0x0][0x2d0], -R176 ;  /* 0x0000b400f9037a23 */ /* 0x002fe200000108b0 */
[----:B---3--:R-:W-:Y:S02]  /*e330*/  F2FP.PACK_AB R111, R191, R192 ;  /* 0x000000c0bf6f723e */ /* 0x008fe400000000ff */
[----:B------:R-:W-:Y:S03]  /*e340*/  MOV R249, R134 ;  /* 0x0000008600f97202 */ /* 0x000fe60000000f00 */
[----:B------:R1:W-:Y:S01]  /*e350*/  MUFU.EX2 R190, R3 ;  /* 0x0000000300be7308 */ /* 0x0003e20000000800 */
[----:B------:R-:W-:Y:S02]  /*e360*/  MOV R134, R133 ;  /* 0x0000008500867202 */ /* 0x000fe40000000f00 */
[----:B------:R-:W-:Y:S01]  /*e370*/  MOV R133, R182 ;  /* 0x000000b600857202 */ /* 0x000fe20000000f00 */
[--C-:B-1----:R-:W-:Y:S01]  /*e380*/  FFMA.FTZ R3, R252, c[0x0][0x2d0], -R2.reuse ;  /* 0x0000b400fc037a23 */ /* 0x102fe20000010802 */
[----:B------:R-:W-:Y:S05]  /*e390*/  MOV R252, R181 ;  /* 0x000000b500fc7202 */ /* 0x000fea0000000f00 */
[----:B------:R1:W-:Y:S02]  /*e3a0*/  MUFU.EX2 R188, R3 ;  /* 0x0000000300bc7308 */ /* 0x0003e40000000800 */
[--C-:B-1----:R-:W-:Y:S02]  /*e3b0*/  FFMA.FTZ R3, R187, c[0x0][0x2d0], -R2.reuse ;  /* 0x0000b400bb037a23 */ /* 0x102fe40000010802 */
[----:B------:R-:W-:Y:S01]  /*e3c0*/  FFMA.FTZ R2, R109, c[0x0][0x2d0], -R2 ;  /* 0x0000b4006d027a23 */ /* 0x000fe20000010802 */
[----:B------:R-:W-:Y:S05]  /*e3d0*/  F2FP.PACK_AB R109, R195, R196 ;  /* 0x000000c4c36d723e */ /* 0x000fea00000000ff */
[----:B------:R1:W3:Y:S02]  /*e3e0*/  MUFU.EX2 R187, R3 ;  /* 0x0000000300bb7308 */ /* 0x0002e40000000800 */
[-C--:B--2---:R-:W-:Y:S01]  /*e3f0*/  HMMA.16816.F32 R112, R108, R124.reuse, R4 ;  /* 0x0000007c6c70723c */ /* 0x084fe20000001804 */
[----:B------:R-:W-:Y:S07]  /*e400*/  LDSM.16.MT88.4 R4, [R222+0x2d00] ;  /* 0x002d0000de04783b */ /* 0x000fee0000004200 */
[----:B------:R-:W2:Y:S01]  /*e410*/  MUFU.EX2 R107, R2 ;  /* 0x00000002006b7308 */ /* 0x000ea20000000800 */
[--C-:B-1----:R-:W-:Y:S03]  /*e420*/  FFMA.FTZ R3, R156, c[0x0][0x2d0], -R176.reuse ;  /* 0x0000b4009c037a23 */ /* 0x102fe600000108b0 */
[----:B---3--:R-:W-:Y:S01]  /*e430*/  F2FP.PACK_AB R177, R187, R188 ;  /* 0x000000bcbbb1723e */ /* 0x008fe200000000ff */
[----:B------:R-:W1:Y:S05]  /*e440*/  LDSM.16.MT88.4 R156, [R221+0x1d00] ;  /* 0x001d0000dd9c783b */ /* 0x000e6a0000004200 */
[----:B------:R3:W-:Y:S01]  /*e450*/  MUFU.EX2 R186, R3 ;  /* 0x0000000300ba7308 */ /* 0x0007e20000000800 */
[----:B--2---:R-:W-:Y:S02]  /*e460*/  F2FP.PACK_AB R179, R107, R184 ;  /* 0x000000b86bb3723e */ /* 0x004fe400000000ff */
[----:B------:R-:W-:Y:S01]  /*e470*/  MOV R2, R149 ;  /* 0x0000009500027202 */ /* 0x000fe20000000f00 */
[----:B---3--:R-:W-:Y:S01]  /*e480*/  FFMA.FTZ R3, R251, c[0x0][0x2d0], -R176 ;  /* 0x0000b400fb037a23 */ /* 0x008fe200000108b0 */
[----:B------:R-:W-:Y:S02]  /*e490*/  F2FP.PACK_AB R176, R189, R190 ;  /* 0x000000bebdb0723e */ /* 0x000fe400000000ff */
[----:B------:R-:W-:Y:S03]  /*e4a0*/  MOV R251, R180 ;  /* 0x000000b400fb7202 */ /* 0x000fe60000000f00 */
[----:B------:R-:W2:Y:S01]  /*e4b0*/  MUFU.EX2 R185, R3 ;  /* 0x0000000300b97308 */ /* 0x000ea20000000800 */
[----:B------:R-:W3:Y:S01]  /*e4c0*/  LDSM.16.MT88.4 R180, [R221+0x2d00] ;  /* 0x002d0000ddb4783b */ /* 0x000ee20000004200 */
[----:B--2---:R-:W-:Y:S02]  /*e4d0*/  F2FP.PACK_AB R178, R185, R186 ;  /* 0x000000bab9b2723e */ /* 0x004fe400000000ff */
[----:B------:R-:W-:Y:S05]  /*e4e0*/  MOV R3, R152 ;  /* 0x0000009800037202 */ /* 0x000fea0000000f00 */
[C---:B------:R-:W-:Y:S07]  /*e4f0*/  HMMA.16816.F32 R116, R176.reuse, R124, R8 ;  /* 0x0000007cb074723c */ /* 0x040fee0000001808 */
[----:B------:R-:W-:Y:S01]  /*e500*/  MOV R11, R139 ;  /* 0x0000008b000b7202 */ /* 0x000fe20000000f00 */
[-C--:B------:R-:W-:Y:S04]  /*e510*/  HMMA.16816.F32 R120, R176, R126.reuse, R12 ;  /* 0x0000007eb078723c */ /* 0x080fe8000000180c */
[----:B------:R-:W-:Y:S02]  /*e520*/  MOV R10, R144 ;  /* 0x00000090000a7202 */ /* 0x000fe40000000f00 */
[----:B------:R-:W-:Y:S02]  /*e530*/  MOV R8, R145 ;  /* 0x0000009100087202 */ /* 0x000fe40000000f00 */
[C---:B------:R-:W-:Y:S01]  /*e540*/  HMMA.16816.F32 R124, R108.reuse, R126, R16 ;  /* 0x0000007e6c7c723c */ /* 0x040fe20000001810 */
[----:B------:R-:W2:Y:S03]  /*e550*/  LDL.LU R17, [R1+0x44] ;  /* 0x0000440001117983 */ /* 0x000ea60000300800 */
[----:B------:R-:W-:Y:S02]  /*e560*/  MOV R13, R137 ;  /* 0x00000089000d7202 */ /* 0x000fe40000000f00 */
[----:B------:R-:W-:Y:S02]  /*e570*/  MOV R14, R136 ;  /* 0x00000088000e7202 */ /* 0x000fe40000000f00 */
[-C--:B------:R-:W-:Y:S04]  /*e580*/  HMMA.16816.F32 R128, R108, R140.reuse, R20 ;  /* 0x0000008c6c80723c */ /* 0x080fe80000001814 */
[----:B------:R-:W-:Y:S02]  /*e590*/  MOV R16, R134 ;  /* 0x0000008600107202 */ /* 0x000fe40000000f00 */
[----:B------:R-:W-:Y:S02]  /*e5a0*/  MOV R15, R135 ;  /* 0x00000087000f7202 */ /* 0x000fe40000000f00 */
[----:B------:R-:W-:Y:S04]  /*e5b0*/  MOV R23, R2 ;  /* 0x0000000200177202 */ /* 0x000fe80000000f00 */
[----:B------:R-:W-:Y:S02]  /*e5c0*/  MOV R2, R220 ;  /* 0x000000dc00027202 */ /* 0x000fe40000000f00 */
[----:B------:R4:W5:Y:S01]  /*e5d0*/  LDL.LU R220, [R1+0x64] ;  /* 0x0000640001dc7983 */ /* 0x0009620000300800 */
[----:B------:R-:W-:Y:S02]  /*e5e0*/  MOV R19, R133 ;  /* 0x0000008500137202 */ /* 0x000fe40000000f00 */
[----:B------:R-:W-:Y:S01]  /*e5f0*/  MOV R18, R132 ;  /* 0x0000008400127202 */ /* 0x000fe20000000f00 */
[----:B------:R-:W4:Y:S01]  /*e600*/  LDL.LU R20, [R1+0x48] ;  /* 0x0000480001147983 */ /* 0x000f220000300800 */
[C---:B------:R-:W-:Y:S04]  /*e610*/  HMMA.16816.F32 R132, R176.reuse, R140, R24 ;  /* 0x0000008cb084723c */ /* 0x040fe80000001818 */
[----:B------:R-:W-:Y:S02]  /*e620*/  MOV R12, R138 ;  /* 0x0000008a000c7202 */ /* 0x000fe40000000f00 */
[----:B------:R-:W-:Y:S02]  /*e630*/  MOV R9, R146 ;  /* 0x0000009200097202 */ /* 0x000fe40000000f00 */
        /* <DEDUP_REMOVED lines=17> */
[----:B------:R-:W-:Y:S04]  /*e750*/  HMMA.16816.F32 R96, R108, R6, R96 ;  /* 0x000000066c60723c */ /* 0x000fe80000001860 */
[----:B--2---:R-:W-:Y:S02]  /*e760*/  FFMA.FTZ R103, R103, R17, R16 ;  /* 0x0000001167677223 */ /* 0x004fe40000010010 */
        /* <DEDUP_REMOVED lines=65> */
[----:B------:R-:W-:Y:S02]  /*eb80*/  IADD3 R0, R238, -0x1, RZ ;  /* 0xffffffffee007810 */ /* 0x000fe40007ffe0ff */
[----:B------:R-:W-:Y:S01]  /*eb90*/  STL [R1+0x48], R5 ;  /* 0x0000480501007387 */ /* 0x000fe20000100800 */
[----:B------:R-:W-:Y:S01]  /*eba0*/  FADD.FTZ R2, R107, R2 ;  /* 0x000000026b027221 */ /* 0x000fe20000010000 */
[----:B------:R-:W-:Y:S02]  /*ebb0*/  MOV R238, R0 ;  /* 0x0000000000ee7202 */ /* 0x000fe40000000f00 */
[----:B------:R-:W-:Y:S01]  /*ebc0*/  MOV R107, R102 ;  /* 0x00000066006b7202 */ /* 0x000fe20000000f00 */
[----:B-1----:R-:W-:Y:S05]  /*ebd0*/  FADD.FTZ R3, R185, R4 ;  /* 0x00000004b9037221 */ /* 0x002fea0000010000 */
[----:B------:R1:W-:Y:S04]  /*ebe0*/  STL [R1+0x4c], R3 ;  /* 0x00004c0301007387 */ /* 0x0003e80000100800 */
[----:B------:R2:W-:Y:S01]  /*ebf0*/  STL [R1+0x50], R2 ;  /* 0x0000500201007387 */ /* 0x0005e20000100800 */
[----:B-1----:R-:W-:Y:S02]  /*ec00*/  MOV R3, R105 ;  /* 0x0000006900037202 */ /* 0x002fe40000000f00 */
[----:B--2---:R-:W-:Y:S01]  /*ec10*/  MOV R2, R106 ;  /* 0x0000006a00027202 */ /* 0x004fe20000000f00 */
[----:B-----5:R-:W-:-:S05]  /*ec20*/  @P0 BRA `(.L_x_719) ;  /* 0xffffc5c000000947 */ /* 0x020fca000383ffff */
.L_x_718:
[----:B-1----:R-:W2:Y:S04]  /*ec30*/  LDL.LU R0, [R1+0x44] ;  /* 0x0000440001007983 */ /* 0x002ea80000300800 */
        /* <DEDUP_REMOVED lines=152> */
.L_x_706:
[----:B------:R-:W-:Y:S01]  /*f5c0*/  USHF.R.S32.HI UR8, URZ, 0x1f, UR9 ;  /* 0x0000001f3f087899 */ /* 0x000fe20008011409 */
[----:B------:R-:W-:Y:S05]  /*f5d0*/  @P4 BRA `(.L_x_722) ;  /* 0x000018a000004947 */ /* 0x000fea0003800000 */
[----:B------:R-:W1:Y:S01]  /*f5e0*/  S2R R55, SR_TID.X ;  /* 0x0000000000377919 */ /* 0x000e620000002100 */
[----:B------:R-:W-:Y:S01]  /*f5f0*/  F2FP.PACK_AB R45, R45, R112 ;  /* 0x000000702d2d723e */ /* 0x000fe200000000ff */
[----:B------:R-:W-:Y:S01]  /*f600*/  ULDC.64 UR4, c[0x0][0x500] ;  /* 0x0001400000047ab9 */ /* 0x000fe20000000a00 */
[----:B------:R-:W-:Y:S01]  /*f610*/  F2FP.PACK_AB R44, R44, R114 ;  /* 0x000000722c2c723e */ /* 0x000fe200000000ff */
[----:B------:R-:W-:Y:S01]  /*f620*/  UISETP.NE.U32.AND UP1, UPT, URZ, UR4, UPT ;  /* 0x000000043f00728c */ /* 0x000fe2000bf25070 */
[----:B------:R-:W-:Y:S01]  /*f630*/  F2FP.PACK_AB R43, R43, R124 ;  /* 0x0000007c2b2b723e */ /* 0x000fe200000000ff */
[----:B------:R-:W-:Y:S01]  /*f640*/  UMOV UR6, 0x4 ;  /* 0x0000000400067882 */ /* 0x000fe20000000000 */
[----:B------:R-:W-:Y:S01]  /*f650*/  F2FP.PACK_AB R42, R42, R126 ;  /* 0x0000007e2a2a723e */ /* 0x000fe200000000ff */
[----:B------:R-:W-:Y:S01]  /*f660*/  UISETP.NE.AND.EX UP1, UPT, URZ, UR5, UPT, UP1 ;  /* 0x000000053f00728c */ /* 0x000fe2000bf25310 */
[----:B------:R-:W-:-:S02]  /*f670*/  F2FP.PACK_AB R48, R48, R116 ;  /* 0x000000743030723e */ /* 0x000fc400000000ff */
[----:B------:R-:W-:Y:S01]  /*f680*/  F2FP.PACK_AB R118, R119, R118 ;  /* 0x000000767776723e */ /* 0x000fe200000000ff */
[----:B------:R-:W-:Y:S01]  /*f690*/  ULDC.64 UR4, c[0x0][0x500] ;  /* 0x0001400000047ab9 */ /* 0x000fe20000000a00 */
[----:B------:R-:W-:Y:S01]  /*f6a0*/  F2FP.PACK_AB R47, R47, R120 ;  /* 0x000000782f2f723e */ /* 0x000fe200000000ff */
[----:B------:R-:W-:Y:S01]  /*f6b0*/  UIMAD.WIDE UR4, UR13, UR6, UR4 ;  /* 0x000000060d0472a5 */ /* 0x000fe2000f8e0204 */
[----:B------:R-:W-:Y:S02]  /*f6c0*/  F2FP.PACK_AB R122, R123, R122 ;  /* 0x0000007a7b7a723e */ /* 0x000fe400000000ff */
[----:B------:R-:W-:Y:S02]  /*f6d0*/  F2FP.PACK_AB R41, R41, R128 ;  /* 0x000000802929723e */ /* 0x000fe400000000ff */
[----:B------:R-:W-:Y:S02]  /*f6e0*/  F2FP.PACK_AB R40, R40, R130 ;  /* 0x000000822828723e */ /* 0x000fe400000000ff */
[----:B------:R-:W-:-:S02]  /*f6f0*/  F2FP.PACK_AB R38, R38, R140 ;  /* 0x0000008c2626723e */ /* 0x000fc400000000ff */
[----:B------:R-:W-:Y:S02]  /*f700*/  F2FP.PACK_AB R37, R37, R142 ;  /* 0x0000008e2525723e */ /* 0x000fe400000000ff */
[----:B-1----:R-:W-:Y:S02]  /*f710*/  SHF.R.S32.HI R56, RZ, 0x1f, R55 ;  /* 0x0000001fff387819 */ /* 0x002fe40000011437 */
[----:B------:R-:W-:Y:S02]  /*f720*/  F2FP.PACK_AB R39, R39, R132 ;  /* 0x000000842727723e */ /* 0x000fe400000000ff */
[CC--:B------:R-:W-:Y:S02]  /*f730*/  LEA.HI R3, R56.reuse, R55.reuse, RZ, 0x2 ;  /* 0x0000003738037211 */ /* 0x0c0fe400078f10ff */
[----:B------:R-:W-:Y:S02]  /*f740*/  LEA.HI R49, R56, R55, RZ, 0x5 ;  /* 0x0000003738317211 */ /* 0x000fe400078f28ff */
[----:B------:R-:W-:-:S02]  /*f750*/  SHF.R.S32.HI R46, RZ, 0x2, R3 ;  /* 0x00000002ff2e7819 */ /* 0x000fc40000011403 */
[----:B------:R-:W-:Y:S02]  /*f760*/  SHF.R.S32.HI R0, RZ, 0x1f, R3 ;  /* 0x0000001fff007819 */ /* 0x000fe40000011403 */
[----:B------:R-:W-:Y:S02]  /*f770*/  LOP3.LUT R3, R3, 0xfffffffc, RZ, 0xc0, !PT ;  /* 0xfffffffc03037812 */ /* 0x000fe400078ec0ff */
[----:B------:R-:W-:Y:S02]  /*f780*/  LEA.HI R0, R0, R46, RZ, 0x3 ;  /* 0x0000002e00007211 */ /* 0x000fe400078f18ff */
[----:B------:R-:W-:Y:S01]  /*f790*/  SHF.R.S32.HI R50, RZ, 0x5, R49 ;  /* 0x00000005ff327819 */ /* 0x000fe20000011431 */
[----:B------:R-:W-:Y:S01]  /*f7a0*/  IMAD.IADD R19, R55, 0x1, -R3 ;  /* 0x0000000137137824 */ /* 0x000fe200078e0a03 */
[----:B------:R-:W-:Y:S02]  /*f7b0*/  LOP3.LUT R0, R0, 0xfffffff8, RZ, 0xc0, !PT ;  /* 0xfffffff800007812 */ /* 0x000fe400078ec0ff */
[----:B------:R-:W-:-:S02]  /*f7c0*/  F2FP.PACK_AB R134, R135, R134 ;  /* 0x000000868786723e */ /* 0x000fc400000000ff */
[----:B------:R-:W-:Y:S01]  /*f7d0*/  F2FP.PACK_AB R36, R36, R136 ;  /* 0x000000882424723e */ /* 0x000fe200000000ff */
[----:B------:R-:W-:Y:S01]  /*f7e0*/  IMAD.IADD R2, R46, 0x1, -R0 ;  /* 0x000000012e027824 */ /* 0x000fe200078e0a00 */
[----:B------:R-:W-:Y:S02]  /*f7f0*/  F2FP.PACK_AB R138, R139, R138 ;  /* 0x0000008a8b8a723e */ /* 0x000fe400000000ff */
[----:B------:R-:W-:Y:S02]  /*f800*/  F2FP.PACK_AB R35, R35, R144 ;  /* 0x000000902323723e */ /* 0x000fe400000000ff */
[----:B------:R-:W-:Y:S02]  /*f810*/  LEA.HI R0, R2, R2, RZ, 0x1 ;  /* 0x0000000202007211 */ /* 0x000fe400078f08ff */
[----:B------:R-:W-:Y:S02]  /*f820*/  F2FP.PACK_AB R34, R34, R146 ;  /* 0x000000922222723e */ /* 0x000fe400000000ff */
[----:B------:R-:W-:-:S02]  /*f830*/  SHF.R.S32.HI R13, RZ, 0x1, R0 ;  /* 0x00000001ff0d7819 */ /* 0x000fc40000011400 */
[----:B------:R-:W-:Y:S02]  /*f840*/  LOP3.LUT R0, R0, 0x3fffffe, RZ, 0xc0, !PT ;  /* 0x03fffffe00007812 */ /* 0x000fe400078ec0ff */
[C---:B------:R-:W-:Y:S01]  /*f850*/  LOP3.LUT R3, R13.reuse, 0x1, RZ, 0xc0, !PT ;  /* 0x000000010d037812 */ /* 0x040fe200078ec0ff */
[C---:B------:R-:W-:Y:S01]  /*f860*/  IMAD.SHL.U32 R4, R13.reuse, 0x40, RZ ;  /* 0x000000400d047824 */ /* 0x040fe200078e00ff */
[----:B------:R-:W-:Y:S01]  /*f870*/  LOP3.LUT P0, RZ, R13, 0x2, RZ, 0xc0, !PT ;  /* 0x000000020dff7812 */ /* 0x000fe2000780c0ff */
[----:B------:R-:W-:Y:S01]  /*f880*/  IMAD.IADD R2, R2, 0x1, -R0 ;  /* 0x0000000102027824 */ /* 0x000fe200078e0a00 */
[----:B------:R-:W-:Y:S01]  /*f890*/  ISETP.NE.U32.AND P1, PT, R3, 0x1, PT ;  /* 0x000000010300780c */ /* 0x000fe20003f25070 */
[----:B------:R-:W-:Y:S01]  /*f8a0*/  IMAD R0, R50, 0x100, R19 ;  /* 0x0000010032007824 */ /* 0x000fe200078e0213 */
[----:B------:R-:W-:Y:S02]  /*f8b0*/  LOP3.LUT R4, R4, 0xc0, RZ, 0xc0, !PT ;  /* 0x000000c004047812 */ /* 0x000fe400078ec0ff */
[----:B------:R-:W-:Y:S01]  /*f8c0*/  F2FP.PACK_AB R32, R32, R156 ;  /* 0x0000009c2020723e */ /* 0x000fe200000000ff */
[----:B------:R-:W-:Y:S01]  /*f8d0*/  IMAD R0, R2, 0x10, R0 ;  /* 0x0000001002007824 */ /* 0x000fe200078e0200 */
[----:B------:R-:W-:Y:S01]  /*f8e0*/  LEA.HI R2, R4, R4, RZ, 0x1d ;  /* 0x0000000404027211 */ /* 0x000fe200078fe8ff */
[----:B------:R-:W-:Y:S01]  /*f8f0*/  IMAD.MOV.U32 R4, RZ, RZ, 0x20 ;  /* 0x00000020ff047424 */ /* 0x000fe200078e00ff */
[----:B------:R-:W-:-:S02]  /*f900*/  F2FP.PACK_AB R31, R31, R158 ;  /* 0x0000009e1f1f723e */ /* 0x000fc400000000ff */
[----:B------:R-:W-:Y:S01]  /*f910*/  F2FP.PACK_AB R33, R33, R148 ;  /* 0x000000942121723e */ /* 0x000fe200000000ff */
[----:B------:R-:W-:Y:S01]  /*f920*/  IMAD.U32 R0, R0, 0x2, R2 ;  /* 0x0000000200007824 */ /* 0x000fe200078e0002 */
[----:B------:R-:W-:Y:S02]  /*f930*/  SEL R4, R4, 0xffffffe0, !P0 ;  /* 0xffffffe004047807 */ /* 0x000fe40004000000 */
[----:B------:R-:W-:Y:S01]  /*f940*/  F2FP.PACK_AB R150, R151, R150 ;  /* 0x000000969796723e */ /* 0x000fe200000000ff */
[----:B------:R-:W-:Y:S01]  /*f950*/  IMAD.SHL.U32 R0, R0, 0x2, RZ ;  /* 0x0000000200007824 */ /* 0x000fe200078e00ff */
[----:B------:R-:W-:Y:S01]  /*f960*/  BAR.SYNC.DEFER_BLOCKING 0x1, 0x80 ;  /* 0x0042000000007b1d */ /* 0x000fe20000010000 */
[----:B------:R-:W-:Y:S02]  /*f970*/  F2FP.PACK_AB R30, R30, R152 ;  /* 0x000000981e1e723e */ /* 0x000fe400000000ff */
[----:B------:R-:W-:Y:S02]  /*f980*/  F2FP.PACK_AB R154, R155, R154 ;  /* 0x0000009a9b9a723e */ /* 0x000fe400000000ff */
[----:B------:R-:W-:-:S02]  /*f990*/  IADD3 R3, R0, 0x80, RZ ;  /* 0x0000008000037810 */ /* 0x000fc40007ffe0ff */
[C---:B------:R-:W-:Y:S02]  /*f9a0*/  IADD3 R2, R0.reuse, 0x70, RZ ;  /* 0x0000007000027810 */ /* 0x040fe40007ffe0ff */
[----:B------:R-:W-:Y:S01]  /*f9b0*/  @P1 IADD3 R2, R3, 0x10, RZ ;  /* 0x0000001003021810 */ /* 0x000fe20007ffe0ff */
[----:B------:R-:W-:Y:S01]  /*f9c0*/  IMAD.IADD R3, R0, 0x1, R4 ;  /* 0x0000000100037824 */ /* 0x000fe200078e0204 */
[----:B------:R-:W-:Y:S02]  /*f9d0*/  F2FP.PACK_AB R29, R29, R160 ;  /* 0x000000a01d1d723e */ /* 0x000fe400000000ff */
[----:B------:R-:W-:Y:S01]  /*f9e0*/  F2FP.PACK_AB R28, R28, R162 ;  /* 0x000000a21c1c723e */ /* 0x000fe200000000ff */
[----:B------:R-:W-:Y:S01]  /*f9f0*/  IMAD.IADD R4, R4, 0x1, R2 ;  /* 0x0000000104047824 */ /* 0x000fe200078e0202 */
[----:B------:R-:W-:Y:S02]  /*fa00*/  F2FP.PACK_AB R26, R26, R172 ;  /* 0x000000ac1a1a723e */ /* 0x000fe400000000ff */
[----:B------:R-:W-:-:S02]  /*fa10*/  F2FP.PACK_AB R25, R25, R174 ;  /* 0x000000ae1919723e */ /* 0x000fc400000000ff */
        /* <DEDUP_REMOVED lines=29> */
[----:B------:R-:W-:Y:S01]  /*fbf0*/  PLOP3.LUT P1, PT, PT, PT, UP1, 0x80, 0x0 ;  /* 0x000000000000781c */ /* 0x000fe20003f2f018 */
[----:B------:R-:W-:Y:S04]  /*fc00*/  STS [R3+0x280], R40 ;  /* 0x0002802803007388 */ /* 0x000fe80000000800 */
        /* <DEDUP_REMOVED lines=35> */
[----:B------:R3:W-:Y:S04]  /*fe40*/  STS [R3+0x5280], R9 ;  /* 0x0052800903007388 */ /* 0x0007e80000000800 */
[----:B------:R4:W-:Y:S04]  /*fe50*/  STS [R4+0x5000], R6 ;  /* 0x0050000604007388 */ /* 0x0009e80000000800 */
[----:B------:R4:W-:Y:S01]  /*fe60*/  STS [R4+0x5200], R5 ;  /* 0x0052000504007388 */ /* 0x0009e20000000800 */
[----:B-1----:R-:W-:-:S02]  /*fe70*/  IMAD.U32 R11, RZ, RZ, UR5 ;  /* 0x00000005ff0b7e24 */ /* 0x002fc4000f8e00ff */
[----:B--2---:R-:W-:Y:S01]  /*fe80*/  IMAD.U32 R10, RZ, RZ, UR4 ;  /* 0x00000004ff0a7e24 */ /* 0x004fe2000f8e00ff */
[----:B------:R-:W-:Y:S06]  /*fe90*/  BAR.SYNC.DEFER_BLOCKING 0x1, 0x80 ;  /* 0x0042000000007b1d */ /* 0x000fec0000010000 */
[----:B------:R-:W-:Y:S02]  /*fea0*/  ULDC.64 UR4, c[0x0][0x508] ;  /* 0x0001420000047ab9 */ /* 0x000fe40000000a00 */
[----:B------:R-:W-:Y:S01]  /*feb0*/  UISETP.NE.U32.AND UP0, UPT, URZ, UR4, UPT ;  /* 0x000000043f00728c */ /* 0x000fe2000bf05070 */
[----:B------:R-:W2:Y:S03]  /*fec0*/  @P1 LDG.E R0, [R10.64] ;  /* 0x0000000e0a001981 */ /* 0x000ea6000c1e1900 */
[----:B------:R-:W-:Y:S01]  /*fed0*/  UISETP.NE.AND.EX UP0, UPT, URZ, UR5, UPT, UP0 ;  /* 0x000000053f00728c */ /* 0x000fe2000bf05300 */
[----:B------:R-:W-:-:S02]  /*fee0*/  IMAD.MOV.U32 R24, RZ, RZ, c[0x0][0x388] ;  /* 0x0000e200ff187624 */ /* 0x000fc400078e00ff */
[----:B------:R-:W-:-:S03]  /*fef0*/  ULDC.64 UR4, c[0x0][0x508] ;  /* 0x0001420000047ab9 */ /* 0x000fc60000000a00 */
[----:B------:R-:W-:-:S05]  /*ff00*/  PLOP3.LUT P0, PT, PT, PT, UP0, 0x80, 0x0 ;  /* 0x000000000000781c */ /* 0x000fca0003f0f008 */
[----:B------:R-:W-:-:S06]  /*ff10*/  @UP0 UIMAD.WIDE UR4, UR13, UR6, UR4 ;  /* 0x000000060d0402a5 */ /* 0x000fcc000f8e0204 */
[----:B------:R-:W-:Y:S02]  /*ff20*/  IMAD.U32 R2, RZ, RZ, UR4 ;  /* 0x00000004ff027e24 */ /* 0x000fe4000f8e00ff */
[----:B---3--:R-:W-:-:S05]  /*ff30*/  IMAD.U32 R3, RZ, RZ, UR5 ;  /* 0x00000005ff037e24 */ /* 0x008fca000f8e00ff */
[----:B------:R4:W5:Y:S01]  /*ff40*/  @P0 LDG.E R24, [R2.64] ;  /* 0x0000000e02180981 */ /* 0x000962000c1e1900 */
[----:B------:R-:W-:Y:S02]  /*ff50*/  UMOV UR6, URZ ;  /* 0x0000003f00067c82 */ /* 0x000fe40008000000 */
[----:B------:R-:W-:Y:S01]  /*ff60*/  UMOV UR7, URZ ;  /* 0x0000003f00077c82 */ /* 0x000fe20008000000 */
[----:B--2---:R-:W1:Y:S02]  /*ff70*/  @P1 R2UR UR5, R0 ;  /* 0x00000000000513c2 */ /* 0x004e6400000e0000 */
[----:B-1----:R-:W-:Y:S02]  /*ff80*/  @UP1 USHF.R.S32.HI UR4, URZ, 0x1f, UR5 ;  /* 0x0000001f3f041899 */ /* 0x002fe40008011405 */
[----:B------:R-:W-:-:S05]  /*ff90*/  @UP1 UMOV UR6, UR5 ;  /* 0x0000000500061c82 */ /* 0x000fca0008000000 */
[----:B------:R-:W-:Y:S01]  /*ffa0*/  @UP1 UMOV UR7, UR4 ;  /* 0x0000000400071c82 */ /* 0x000fe20008000000 */
[----:B------:R-:W-:Y:S05]  /*ffb0*/  @P0 BRA `(.L_x_723) ;  /* 0x0000004000000947 */ /* 0x000fea0003800000 */
[----:B----4-:R-:W-:Y:S05]  /*ffc0*/  @!P1 BRA `(.L_x_723) ;  /* 0x0000003000009947 */ /* 0x010fea0003800000 */
[----:B------:R-:W2:Y:S04]  /*ffd0*/  LDG.E R0, [R10.64] ;  /* 0x0000000e0a007981 */ /* 0x000ea8000c1e1900 */
[----:B------:R-:W2:Y:S02]  /*ffe0*/  LDG.E R2, [R10.64+0x4] ;  /* 0x0000040e0a027981 */ /* 0x000ea4000c1e1900 */
[----:B--2--5:R-:W-:Y:S02]  /*fff0*/  IADD3 R24, -R0, R2, RZ ;  /* 0x0000000200187210 */ /* 0x024fe40007ffe1ff */
.L_x_723:
[----:B----4-:R-:W-:Y:S01]  /*10000*/  IMAD.MOV.U32 R0, RZ, RZ, c[0x0][0x4e8] ;  /* 0x00013a00ff007624 */ /* 0x010fe200078e00ff */
[----:B------:R-:W-:Y:S01]  /*10010*/  SHF.R.S32.HI R2, RZ, 0x1f, R50 ;  /* 0x0000001fff027819 */ /* 0x000fe20000011432 */
[----:B------:R-:W1:Y:S01]  /*10020*/  S2R R21, SR_CTAID.X ;  /* 0x0000000000157919 */ /* 0x000e620000002500 */
[----:B------:R-:W-:Y:S01]  /*10030*/  ULDC.64 UR4, c[0x0][0x490] ;  /* 0x0001240000047ab9 */ /* 0x000fe20000000a00 */
[----:B------:R-:W-:Y:S01]  /*10040*/  LEA.HI R8, R56, R55, RZ, 0x3 ;  /* 0x0000003738087211 */ /* 0x000fe200078f18ff */
[----:B------:R-:W-:Y:S01]  /*10050*/  UIMAD UR10, UR8, UR4, URZ ;  /* 0x00000004080a72a4 */ /* 0x000fe2000f8e023f */
[----:B------:R-:W-:Y:S01]  /*10060*/  ISETP.NE.AND P2, PT, R0, 0x1, PT ;  /* 0x000000010000780c */ /* 0x000fe20003f45270 */
[----:B------:R-:W-:Y:S01]  /*10070*/  UMOV UR16, UR6 ;  /* 0x0000000600107c82 */ /* 0x000fe20008000000 */
[----:B------:R-:W-:Y:S01]  /*10080*/  LOP3.LUT R0, R49, 0xffffffe0, RZ, 0xc0, !PT ;  /* 0xffffffe031007812 */ /* 0x000fe200078ec0ff */
[----:B------:R-:W-:Y:S01]  /*10090*/  UMOV UR17, UR7 ;  /* 0x0000000700117c82 */ /* 0x000fe20008000000 */
[----:B------:R-:W-:Y:S01]  /*100a0*/  LEA.HI R2, R2, R50, RZ, 0x2 ;  /* 0x0000003202027211 */ /* 0x000fe200078f10ff */
[----:B------:R-:W-:Y:S01]  /*100b0*/  UIMAD.WIDE.U32 UR16, UR9, UR4, UR16 ;  /* 0x00000004091072a5 */ /* 0x000fe2000f8e0010 */
[----:B-----5:R-:W-:Y:S01]  /*100c0*/  IMAD R24, R24, c[0x0][0x4e8], RZ ;  /* 0x00013a0018187a24 */ /* 0x020fe200078e02ff */
[----:B------:R-:W-:Y:S01]  /*100d0*/  UIMAD UR10, UR9, UR5, UR10 ;  /* 0x00000005090a72a4 */ /* 0x000fe2000f8e020a */
[----:B------:R-:W-:Y:S01]  /*100e0*/  IMAD.IADD R4, R55, 0x1, -R0 ;  /* 0x0000000137047824 */ /* 0x000fe200078e0a00 */
[C---:B------:R-:W-:Y:S01]  /*100f0*/  LEA.HI R0, R19.reuse, R19, RZ, 0x1 ;  /* 0x0000001313007211 */ /* 0x040fe200078f08ff */
[----:B------:R-:W-:Y:S01]  /*10100*/  ULDC.64 UR4, c[0x0][0x3a0] ;  /* 0x0000e80000047ab9 */ /* 0x000fe20000000a00 */
[----:B------:R-:W-:Y:S01]  /*10110*/  LOP3.LUT R2, R2, 0xffffffc, RZ, 0xc0, !PT ;  /* 0x0ffffffc02027812 */ /* 0x000fe200078ec0ff */
[----:B------:R-:W-:Y:S01]  /*10120*/  USHF.R.S32.HI UR12, URZ, 0x1f, UR13 ;  /* 0x0000001f3f0c7899 */ /* 0x000fe2000801140d */
[----:B------:R-:W-:Y:S01]  /*10130*/  SHF.R.S32.HI R6, RZ, 0x1f, R4 ;  /* 0x0000001fff067819 */ /* 0x000fe20000011404 */
[----:B------:R-:W-:Y:S01]  /*10140*/  UIMAD UR11, UR7, UR4, URZ ;  /* 0x00000004070b72a4 */ /* 0x000fe2000f8e023f */
[C---:B------:R-:W-:Y:S01]  /*10150*/  LOP3.LUT R3, R0.reuse, 0x1ffffffe, RZ, 0xc0, !PT ;  /* 0x1ffffffe00037812 */ /* 0x040fe200078ec0ff */
[----:B------:R-:W-:Y:S01]  /*10160*/  IMAD.SHL.U32 R0, R0, 0x20, RZ ;  /* 0x0000002000007824 */ /* 0x000fe200078e00ff */
[----:B------:R-:W-:Y:S01]  /*10170*/  LEA.HI R6, R6, R4, RZ, 0x2 ;  /* 0x0000000406067211 */ /* 0x000fe200078f10ff */
[----:B------:R-:W-:Y:S01]  /*10180*/  IMAD.IADD R2, R50, 0x1, -R2 ;  /* 0x0000000132027824 */ /* 0x000fe200078e0a02 */
[----:B------:R-:W-:Y:S01]  /*10190*/  LOP3.LUT P0, RZ, R4, 0x3, RZ, 0xc0, !PT ;  /* 0x0000000304ff7812 */ /* 0x000fe2000780c0ff */
[----:B------:R-:W-:Y:S01]  /*101a0*/  IMAD.IADD R5, R19, 0x1, -R3 ;  /* 0x0000000113057824 */ /* 0x000fe200078e0a03 */
[----:B------:R-:W-:Y:S01]  /*101b0*/  LOP3.LUT R0, R0, 0xffffffc0, RZ, 0xc0, !PT ;  /* 0xffffffc000007812 */ /* 0x000fe200078ec0ff */
[----:B------:R-:W-:Y:S01]  /*101c0*/  USEL UR12, UR12, URZ, !UP1 ;  /* 0x0000003f0c0c7287 */ /* 0x000fe2000c800000 */
[----:B------:R-:W-:Y:S01]  /*101d0*/  SHF.R.S32.HI R3, RZ, 0x2, R6 ;  /* 0x00000002ff037819 */ /* 0x000fe20000011406 */
[----:B------:R-:W-:Y:S01]  /*101e0*/  UIMAD.WIDE.U32 UR20, UR6, UR4, URZ ;  /* 0x00000004061472a5 */ /* 0x000fe2000f8e003f */
[----:B------:R-:W-:Y:S01]  /*101f0*/  LEA.HI R4, R46, R46, RZ, 0x1 ;  /* 0x0000002e2e047211 */ /* 0x000fe200078f08ff */
[----:B------:R-:W-:Y:S01]  /*10200*/  IMAD R0, R5, 0x8, R0 ;  /* 0x0000000805007824 */ /* 0x000fe200078e0200 */
[----:B------:R-:W-:Y:S01]  /*10210*/  UIMAD UR11, UR6, UR5, UR11 ;  /* 0x00000005060b72a4 */ /* 0x000fe2000f8e020b */
[----:B------:R-:W-:Y:S01]  /*10220*/  IMAD R16, R2, 0x10, R3 ;  /* 0x0000001002107824 */ /* 0x000fe200078e0203 */
[----:B------:R-:W-:Y:S01]  /*10230*/  USEL UR13, UR13, URZ, !UP1 ;  /* 0x0000003f0d0d7287 */ /* 0x000fe2000c800000 */
[----:B------:R-:W-:Y:S01]  /*10240*/  BSSY B0, `(.L_x_724) ;  /* 0x000007b000007945 */ /* 0x000fe20003800000 */
[----:B------:R-:W-:-:S02]  /*10250*/  ULDC.64 UR6, c[0x0][0x498] ;  /* 0x0001260000067ab9 */ /* 0x000fc40000000a00 */
[----:B------:R-:W-:Y:S01]  /*10260*/  IADD3 R0, R16, R0, RZ ;  /* 0x0000000010007210 */ /* 0x000fe20007ffe0ff */
[----:B------:R-:W-:Y:S02]  /*10270*/  UIMAD UR18, UR12, UR6, URZ ;  /* 0x000000060c1272a4 */ /* 0x000fe4000f8e023f */
[----:B------:R-:W-:Y:S02]  /*10280*/  UIADD3 UR17, UR17, UR10, URZ ;  /* 0x0000000a11117290 */ /* 0x000fe4000fffe03f */
[----:B-1----:R-:W-:Y:S01]  /*10290*/  IMAD R3, R21, 0x80, R0 ;  /* 0x0000008015037824 */ /* 0x002fe200078e0200 */
[----:B------:R-:W-:Y:S02]  /*102a0*/  UIMAD UR7, UR13, UR7, UR18 ;  /* 0x000000070d0772a4 */ /* 0x000fe4000f8e0212 */
[----:B------:R-:W-:Y:S01]  /*102b0*/  UIMAD.WIDE.U32 UR16, UR13, UR6, UR16 ;  /* 0x000000060d1072a5 */ /* 0x000fe2000f8e0010 */
[----:B------:R-:W-:Y:S01]  /*102c0*/  @P2 IMAD.HI.U32 R2, R3, c[0x0][0x4ec], RZ ;  /* 0x00013b0003022a27 */ /* 0x000fe200078e00ff */
[----:B------:R-:W-:-:S02]  /*102d0*/  ULDC.64 UR4, c[0x0][0x3e8] ;  /* 0x0000fa0000047ab9 */ /* 0x000fc40000000a00 */
[----:B------:R-:W-:Y:S01]  /*102e0*/  UIMAD UR8, UR8, UR4, URZ ;  /* 0x00000004080872a4 */ /* 0x000fe2000f8e023f */
[----:B------:R-:W-:Y:S01]  /*102f0*/  IMAD.MOV.U32 R0, RZ, RZ, R3 ;  /* 0x000000ffff007224 */ /* 0x000fe200078e0003 */
[----:B------:R-:W-:Y:S01]  /*10300*/  @P2 SHF.R.U32.HI R0, RZ, c[0x0][0x4f0], R2 ;  /* 0x00013c00ff002a19 */ /* 0x000fe20000011602 */
[----:B------:R-:W-:Y:S01]  /*10310*/  IMAD.U32 R5, RZ, RZ, UR7 ;  /* 0x00000007ff057e24 */ /* 0x000fe2000f8e00ff */
[----:B------:R-:W-:Y:S01]  /*10320*/  LOP3.LUT R2, R4, 0x3fffffe, RZ, 0xc0, !PT ;  /* 0x03fffffe04027812 */ /* 0x000fe200078ec0ff */
[----:B------:R-:W-:Y:S01]  /*10330*/  IMAD R4, R19, 0x20, R46 ;  /* 0x0000002013047824 */ /* 0x000fe200078e022e */
[----:B------:R-:W-:Y:S01]  /*10340*/  SHF.R.S32.HI R6, RZ, 0x1f, R0 ;  /* 0x0000001fff067819 */ /* 0x000fe20000011400 */
[----:B------:R-:W-:Y:S02]  /*10350*/  UIADD3 UR21, UR21, UR11, URZ ;  /* 0x0000000b15157290 */ /* 0x000fe4000fffe03f */
[----:B------:R-:W-:Y:S01]  /*10360*/  IMAD.IADD R2, R46, 0x1, -R2 ;  /* 0x000000012e027824 */ /* 0x000fe200078e0a02 */
[----:B------:R-:W-:Y:S01]  /*10370*/  UIMAD UR8, UR9, UR5, UR8 ;  /* 0x00000005090872a4 */ /* 0x000fe2000f8e0208 */
[----:B------:R-:W-:Y:S01]  /*10380*/  IMAD R10, R21, 0x80, R4 ;  /* 0x00000080150a7824 */ /* 0x000fe200078e0204 */
[----:B------:R-:W-:Y:S01]  /*10390*/  UIMAD.WIDE.U32 UR20, UR9, UR4, UR20 ;  /* 0x00000004091472a5 */ /* 0x000fe2000f8e0014 */
[----:B------:R-:W-:Y:S01]  /*103a0*/  IMAD.MOV R4, RZ, RZ, -R0 ;  /* 0x000000ffff047224 */ /* 0x000fe200078e0a00 */
[----:B------:R-:W-:Y:S01]  /*103b0*/  LEA R20, R50, R2, 0x3 ;  /* 0x0000000232147211 */ /* 0x000fe200078e18ff */
[----:B------:R-:W-:Y:S01]  /*103c0*/  @P2 IMAD.HI.U32 R7, R10, c[0x0][0x4ec], RZ ;  /* 0x00013b000a072a27 */ /* 0x000fe200078e00ff */
[----:B------:R-:W-:Y:S01]  /*103d0*/  IADD3 R2, P1, R0, UR16, RZ ;  /* 0x0000001000027c10 */ /* 0x000fe2000ff3e0ff */
[----:B------:R-:W-:-:S02]  /*103e0*/  ULDC.64 UR4, c[0x0][0x3f0] ;  /* 0x0000fc0000047ab9 */ /* 0x000fc40000000a00 */
[----:B------:R-:W-:Y:S01]  /*103f0*/  IMAD R0, R4, c[0x0][0x4e8], R3 ;  /* 0x00013a0004007a24 */ /* 0x000fe200078e0203 */
[----:B------:R-:W-:Y:S01]  /*10400*/  IADD3.X R3, R6, UR17, R5, P1, !PT ;  /* 0x0000001106037c10 */ /* 0x000fe20008ffe405 */
[----:B------:R-:W-:Y:S01]  /*10410*/  IMAD.MOV.U32 R9, RZ, RZ, R10 ;  /* 0x000000ffff097224 */ /* 0x000fe200078e000a */
[----:B------:R-:W-:Y:S01]  /*10420*/  @P2 SHF.R.U32.HI R9, RZ, c[0x0][0x4f0], R7 ;  /* 0x00013c00ff092a19 */ /* 0x000fe20000011607 */
[----:B------:R-:W-:Y:S01]  /*10430*/  IMAD.SHL.U32 R4, R8, 0x8, RZ ;  /* 0x0000000808047824 */ /* 0x000fe200078e00ff */
[----:B------:R-:W-:Y:S01]  /*10440*/  SHF.R.S32.HI R5, RZ, 0x1f, R0 ;  /* 0x0000001fff057819 */ /* 0x000fe20000011400 */
[----:B------:R-:W-:Y:S01]  /*10450*/  IMAD.WIDE.U32 R2, R0, c[0x0][0x488], R2 ;  /* 0x0001220000027a25 */ /* 0x000fe200078e0002 */
[----:B------:R-:W-:Y:S02]  /*10460*/  UIMAD UR12, UR12, UR4, URZ ;  /* 0x000000040c0c72a4 */ /* 0x000fe4000f8e023f */
[----:B------:R-:W-:Y:S01]  /*10470*/  UIADD3 UR9, UR21, UR8, URZ ;  /* 0x0000000815097290 */ /* 0x000fe2000fffe03f */
[----:B------:R-:W-:Y:S01]  /*10480*/  IMAD R5, R5, c[0x0][0x488], RZ ;  /* 0x0001220005057a24 */ /* 0x000fe200078e02ff */
[----:B------:R-:W-:Y:S01]  /*10490*/  LOP3.LUT R4, R4, 0xc0, RZ, 0xc0, !PT ;  /* 0x000000c004047812 */ /* 0x000fe200078ec0ff */
[----:B------:R-:W-:Y:S01]  /*104a0*/  IMAD.SHL.U32 R6, R19, 0x8, RZ ;  /* 0x0000000813067824 */ /* 0x000fe200078e00ff */
[----:B------:R-:W-:Y:S01]  /*104b0*/  LEA R7, P1, R2, c[0x0][0x450], 0x2 ;  /* 0x0001140002077a11 */ /* 0x000fe200078210ff */
[----:B------:R-:W-:Y:S01]  /*104c0*/  IMAD R8, R0, c[0x0][0x48c], R5 ;  /* 0x0001230000087a24 */ /* 0x000fe200078e0205 */
[----:B------:R-:W-:Y:S01]  /*104d0*/  IADD3 R0, -R9, RZ, RZ ;  /* 0x000000ff09007210 */ /* 0x000fe20007ffe1ff */
[----:B------:R-:W-:Y:S01]  /*104e0*/  UMOV UR8, UR20 ;  /* 0x0000001400087c82 */ /* 0x000fe20008000000 */
[----:B------:R-:W-:Y:S01]  /*104f0*/  SHF.R.U32.HI R12, RZ, 0x3, R4 ;  /* 0x00000003ff0c7819 */ /* 0x000fe20000011604 */
[----:B------:R-:W-:Y:S01]  /*10500*/  IMAD.IADD R3, R3, 0x1, R8 ;  /* 0x0000000103037824 */ /* 0x000fe200078e0208 */
[----:B------:R-:W-:Y:S01]  /*10510*/  UIMAD UR5, UR13, UR5, UR12 ;  /* 0x000000050d0572a4 */ /* 0x000fe2000f8e020c */
[----:B------:R-:W-:Y:S01]  /*10520*/  IMAD R18, R0, c[0x0][0x4e8], R10 ;  /* 0x00013a0000127a24 */ /* 0x000fe200078e020a */
[----:B------:R-:W-:Y:S01]  /*10530*/  UIMAD.WIDE.U32 UR8, UR13, UR4, UR8 ;  /* 0x000000040d0872a5 */ /* 0x000fe2000f8e0008 */
[----:B------:R-:W-:Y:S01]  /*10540*/  SHF.R.S32.HI R8, RZ, 0x1f, R9 ;  /* 0x0000001fff087819 */ /* 0x000fe20000011409 */
[----:B------:R-:W-:Y:S01]  /*10550*/  SHFL.IDX PT, R14, R7, RZ, 0x1c1f ;  /* 0x001c1fff070e7589 */ /* 0x000fe200000e0000 */
[----:B------:R-:W-:Y:S01]  /*10560*/  LEA.HI.X R0, R2, c[0x0][0x454], R3, 0x2, P1 ;  /* 0x0001150002007a11 */ /* 0x000fe200008f1403 */
[----:B------:R-:W-:Y:S01]  /*10570*/  UIADD3 UR5, UR9, UR5, URZ ;  /* 0x0000000509057290 */ /* 0x000fe2000fffe03f */
[----:B------:R-:W-:Y:S01]  /*10580*/  LOP3.LUT R11, R4, 0x18, R6, 0xf8, !PT ;  /* 0x00000018040b7812 */ /* 0x000fe200078ef806 */
[----:B------:R-:W-:Y:S01]  /*10590*/  IMAD R2, R8, c[0x0][0x3e0], RZ ;  /* 0x0000f80008027a24 */ /* 0x000fe200078e02ff */
[----:B------:R-:W-:Y:S01]  /*105a0*/  SHFL.IDX PT, R10, R7, 0x3, 0x1c1f ;  /* 0x007c1f00070a7f89 */ /* 0x000fe200000e0000 */
[----:B------:R-:W-:Y:S01]  /*105b0*/  IMAD R8, R21, 0x80, R16 ;  /* 0x0000008015087824 */ /* 0x000fe200078e0210 */
[----:B------:R-:W-:Y:S01]  /*105c0*/  LOP3.LUT R19, R11, R12, RZ, 0x3c, !PT ;  /* 0x0000000c0b137212 */ /* 0x000fe200078e3cff */
[----:B------:R-:W-:Y:S01]  /*105d0*/  IMAD.U32 R5, RZ, RZ, UR9 ;  /* 0x00000009ff057e24 */ /* 0x000fe2000f8e00ff */
[----:B------:R-:W1:Y:S01]  /*105e0*/  SHFL.IDX PT, R15, R0, RZ, 0x1c1f ;  /* 0x001c1fff000f7589 */ /* 0x000e6200000e0000 */
[----:B------:R-:W-:Y:S01]  /*105f0*/  IMAD.U32 R4, RZ, RZ, UR8 ;  /* 0x00000008ff047e24 */ /* 0x000fe2000f8e00ff */
[----:B------:R-:W-:Y:S01]  /*10600*/  ISETP.GE.OR P3, PT, R8, R24, P0 ;  /* 0x000000180800720c */ /* 0x000fe20000766670 */
[----:B------:R-:W-:Y:S01]  /*10610*/  IMAD.U32 R5, RZ, RZ, UR5 ;  /* 0x00000005ff057e24 */ /* 0x000fe2000f8e00ff */
[----:B------:R-:W-:Y:S04]  /*10620*/  SHFL.IDX PT, R12, R7, 0x1, 0x1c1f ;  /* 0x003c1f00070c7f89 */ /* 0x000fe800000e0000 */
[----:B------:R-:W2:Y:S04]  /*10630*/  SHFL.IDX PT, R13, R0, 0x1, 0x1c1f ;  /* 0x003c1f00000d7f89 */ /* 0x000ea800000e0000 */
[----:B------:R3:W-:Y:S04]  /*10640*/  SHFL.IDX PT, R16, R7, 0x2, 0x1c1f ;  /* 0x005c1f0007107f89 */ /* 0x0007e800000e0000 */
[----:B------:R-:W4:Y:S04]  /*10650*/  SHFL.IDX PT, R17, R0, 0x2, 0x1c1f ;  /* 0x005c1f0000117f89 */ /* 0x000f2800000e0000 */
[----:B------:R2:W2:Y:S04]  /*10660*/  SHFL.IDX PT, R11, R0, 0x3, 0x1c1f ;  /* 0x007c1f00000b7f89 */ /* 0x0004a800000e0000 */
[----:B-1----:R-:W-:Y:S01]  /*10670*/  @!P3 ST.E [R14.64], R51 ;  /* 0x000000330e00b985 */ /* 0x002fe2000c10190e */
[----:B---3--:R-:W-:-:S02]  /*10680*/  IMAD R7, R9, c[0x0][0x3e4], R2 ;  /* 0x0000f90009077a24 */ /* 0x008fc400078e0202 */
[----:B------:R-:W-:Y:S01]  /*10690*/  IMAD.WIDE.U32 R2, R9, c[0x0][0x3e0], R4 ;  /* 0x0000f80009027a25 */ /* 0x000fe200078e0004 */
[----:B------:R-:W-:Y:S02]  /*106a0*/  IADD3 R5, R8, 0x40, RZ ;  /* 0x0000004008057810 */ /* 0x000fe40007ffe0ff */
[----:B------:R-:W-:Y:S02]  /*106b0*/  SHF.R.S32.HI R4, RZ, 0x1f, R18 ;  /* 0x0000001fff047819 */ /* 0x000fe40000011412 */
[-C--:B------:R-:W-:Y:S01]  /*106c0*/  ISETP.GE.OR P1, PT, R5, R24.reuse, P0 ;  /* 0x000000180500720c */ /* 0x080fe20000726670 */
[----:B------:R-:W-:Y:S01]  /*106d0*/  IMAD.U32 R5, R20, 0x20, R19 ;  /* 0x0000002014057824 */ /* 0x000fe200078e0013 */
[C---:B--2---:R-:W-:Y:S02]  /*106e0*/  IADD3 R0, R8.reuse, 0x8, RZ ;  /* 0x0000000808007810 */ /* 0x044fe40007ffe0ff */
[----:B------:R-:W-:Y:S02]  /*106f0*/  IADD3 R8, R8, 0x48, RZ ;  /* 0x0000004808087810 */ /* 0x000fe40007ffe0ff */
[-C--:B------:R-:W-:Y:S01]  /*10700*/  ISETP.GE.OR P2, PT, R0, R24.reuse, P0 ;  /* 0x000000180000720c */ /* 0x080fe20000746670 */
[----:B------:R-:W-:Y:S01]  /*10710*/  IMAD R0, R4, c[0x0][0x3d8], RZ ;  /* 0x0000f60004007a24 */ /* 0x000fe200078e02ff */
[----:B------:R-:W-:-:S02]  /*10720*/  ISETP.GE.OR P0, PT, R8, R24, P0 ;  /* 0x000000180800720c */ /* 0x000fc40000706670 */
[----:B------:R-:W-:Y:S01]  /*10730*/  IADD3 R3, R3, R7, RZ ;  /* 0x0000000703037210 */ /* 0x000fe20007ffe0ff */
[C---:B------:R-:W-:Y:S02]  /*10740*/  IMAD R4, R18.reuse, c[0x0][0x3dc], R0 ;  /* 0x0000f70012047a24 */ /* 0x040fe400078e0200 */
[----:B------:R-:W-:Y:S02]  /*10750*/  IMAD.SHL.U32 R0, R5, 0x2, RZ ;  /* 0x0000000205007824 */ /* 0x000fe400078e00ff */
[----:B------:R-:W-:-:S04]  /*10760*/  IMAD.WIDE.U32 R2, R18, c[0x0][0x3d8], R2 ;  /* 0x0000f60012027a25 */ /* 0x000fc800078e0002 */
[----:B------:R-:W-:Y:S01]  /*10770*/  @!P2 ST.E [R12.64], R52 ;  /* 0x000000340c00a985 */ /* 0x000fe2000c10190e */
[----:B------:R-:W-:-:S03]  /*10780*/  IMAD.IADD R3, R3, 0x1, R4 ;  /* 0x0000000103037824 */ /* 0x000fc600078e0204 */
[----:B----4-:R-:W-:Y:S04]  /*10790*/  @!P1 ST.E [R16.64], R53 ;  /* 0x0000003510009985 */ /* 0x010fe8000c10190e */
        /* <DEDUP_REMOVED lines=8> */
[----:B-1----:R-:W-:-:S03]  /*10820*/  IMAD R11, R21, 0x80, R46 ;  /* 0x00000080150b7824 */ /* 0x002fc600078e022e */
[----:B------:R1:W1:Y:S01]  /*10830*/  LDS.128 R28, [R0+0x4880] ;  /* 0x00488000001c7984 */ /* 0x0002620000000c00 */
[----:B------:R-:W-:-:S03]  /*10840*/  LEA.HI.X R10, R2, c[0x0][0x384], R3, 0x1, P0 ;  /* 0x0000e100020a7a11 */ /* 0x000fc600000f0c03 */
[----:B------:R1:W1:Y:S01]  /*10850*/  LDS.128 R40, [R0+0x5080] ;  /* 0x0050800000287984 */ /* 0x0002620000000c00 */
[----:B------:R-:W-:-:S03]  /*10860*/  ISETP.GE.AND P0, PT, R11, R24, PT ;  /* 0x000000180b00720c */ /* 0x000fc60003f06270 */
[----:B------:R1:W1:Y:S04]  /*10870*/  LDS.128 R64, [R0+0x5880] ;  /* 0x0058800000407984 */ /* 0x0002680000000c00 */
[----:B------:R1:W1:Y:S04]  /*10880*/  SHFL.IDX PT, R2, R25, RZ, 0x1c1f ;  /* 0x001c1fff19027589 */ /* 0x00026800000e0000 */
[----:B------:R1:W1:Y:S02]  /*10890*/  SHFL.IDX PT, R3, R10, RZ, 0x1c1f ;  /* 0x001c1fff0a037589 */ /* 0x00026400000e0000 */
        /* <DEDUP_REMOVED lines=21> */
.L_x_725:
[----:B---3--:R-:W-:Y:S05]  /*109f0*/  BSYNC B0 ;  /* 0x0000000000007941 */ /* 0x008fea0003800000 */
.L_x_724:
        /* <DEDUP_REMOVED lines=23> */
.L_x_727:
[----:B------:R-:W-:Y:S05]  /*10b70*/  BSYNC B0 ;  /* 0x0000000000007941 */ /* 0x000fea0003800000 */
.L_x_726:
        /* <DEDUP_REMOVED lines=23> */
.L_x_729:
[----:B------:R-:W-:Y:S05]  /*10cf0*/  BSYNC B0 ;  /* 0x0000000000007941 */ /* 0x000fea0003800000 */
.L_x_728:
        /* <DEDUP_REMOVED lines=24> */
.L_x_722:
[----:B------:R-:W-:Y:S02]  /*10e80*/  ULDC.64 UR4, c[0x0][0x500] ;  /* 0x0001400000047ab9 */ /* 0x000fe40000000a00 */
[----:B------:R-:W-:Y:S02]  /*10e90*/  UISETP.NE.U32.AND UP1, UPT, URZ, UR4, UPT ;  /* 0x000000043f00728c */ /* 0x000fe4000bf25070 */
[----:B------:R-:W-:Y:S02]  /*10ea0*/  UMOV UR6, 0x4 ;  /* 0x0000000400067882 */ /* 0x000fe40000000000 */
[----:B------:R-:W-:-:S03]  /*10eb0*/  UISETP.NE.AND.EX UP1, UPT, URZ, UR5, UPT, UP1 ;  /* 0x000000053f00728c */ /* 0x000fc6000bf25310 */
[----:B------:R-:W-:Y:S02]  /*10ec0*/  ULDC.64 UR4, c[0x0][0x500] ;  /* 0x0001400000047ab9 */ /* 0x000fe40000000a00 */
[----:B------:R-:W-:Y:S01]  /*10ed0*/  UIMAD.WIDE UR4, UR13, UR6, UR4 ;  /* 0x000000060d0472a5 */ /* 0x000fe2000f8e0204 */
[----:B------:R-:W-:-:S05]  /*10ee0*/  PLOP3.LUT P1, PT, PT, PT, UP1, 0x80, 0x0 ;  /* 0x000000000000781c */ /* 0x000fca0003f2f018 */
[----:B------:R-:W-:Y:S01]  /*10ef0*/  IMAD.U32 R4, RZ, RZ, UR4 ;  /* 0x00000004ff047e24 */ /* 0x000fe2000f8e00ff */
[----:B------:R-:W-:Y:S01]  /*10f00*/  MOV R5, UR5 ;  /* 0x0000000500057c02 */ /* 0x000fe20008000f00 */
[----:B------:R-:W-:-:S06]  /*10f10*/  ULDC.64 UR4, c[0x0][0x508] ;  /* 0x0001420000047ab9 */ /* 0x000fcc0000000a00 */
[----:B------:R-:W2:Y:S01]  /*10f20*/  @P1 LDG.E R0, [R4.64] ;  /* 0x0000000e04001981 */ /* 0x000ea2000c1e1900 */
[----:B------:R-:W-:Y:S01]  /*10f30*/  UISETP.NE.U32.AND UP0, UPT, URZ, UR4, UPT ;  /* 0x000000043f00728c */ /* 0x000fe2000bf05070 */
[----:B------:R-:W-:-:S03]  /*10f40*/  IMAD.MOV.U32 R9, RZ, RZ, c[0x0][0x388] ;  /* 0x0000e200ff097624 */ /* 0x000fc600078e00ff */
[----:B------:R-:W-:-:S03]  /*10f50*/  UISETP.NE.AND.EX UP0, UPT, URZ, UR5, UPT, UP0 ;  /* 0x000000053f00728c */ /* 0x000fc6000bf05300 */
[----:B------:R-:W-:-:S03]  /*10f60*/  ULDC.64 UR4, c[0x0][0x508] ;  /* 0x0001420000047ab9 */ /* 0x000fc60000000a00 */
[----:B------:R-:W-:-:S05]  /*10f70*/  PLOP3.LUT P0, PT, PT, PT, UP0, 0x80, 0x0 ;  /* 0x000000000000781c */ /* 0x000fca0003f0f008 */
[----:B------:R-:W-:-:S06]  /*10f80*/  @UP0 UIMAD.WIDE UR4, UR13, UR6, UR4 ;  /* 0x000000060d0402a5 */ /* 0x000fcc000f8e0204 */
[----:B------:R-:W-:Y:S01]  /*10f90*/  MOV R2, UR4 ;  /* 0x0000000400027c02 */ /* 0x000fe20008000f00 */
[----:B------:R-:W-:-:S05]  /*10fa0*/  IMAD.U32 R3, RZ, RZ, UR5 ;  /* 0x00000005ff037e24 */ /* 0x000fca000f8e00ff */
[----:B------:R1:W5:Y:S01]  /*10fb0*/  @P0 LDG.E R9, [R2.64] ;  /* 0x0000000e02090981 */ /* 0x000362000c1e1900 */
[----:B------:R-:W-:Y:S02]  /*10fc0*/  UMOV UR10, URZ ;  /* 0x0000003f000a7c82 */ /* 0x000fe40008000000 */
[----:B------:R-:W-:Y:S01]  /*10fd0*/  UMOV UR11, URZ ;  /* 0x0000003f000b7c82 */ /* 0x000fe20008000000 */
[----:B--2---:R-:W2:Y:S02]  /*10fe0*/  @P1 R2UR UR5, R0 ;  /* 0x00000000000513c2 */ /* 0x004ea400000e0000 */
[----:B--2---:R-:W-:Y:S02]  /*10ff0*/  @UP1 USHF.R.S32.HI UR4, URZ, 0x1f, UR5 ;  /* 0x0000001f3f041899 */ /* 0x004fe40008011405 */
[----:B------:R-:W-:-:S05]  /*11000*/  @UP1 UMOV UR10, UR5 ;  /* 0x00000005000a1c82 */ /* 0x000fca0008000000 */
[----:B------:R-:W-:Y:S01]  /*11010*/  @UP1 UMOV UR11, UR4 ;  /* 0x00000004000b1c82 */ /* 0x000fe20008000000 */
[----:B------:R-:W-:Y:S05]  /*11020*/  @P0 BRA `(.L_x_730) ;  /* 0x0000004000000947 */ /* 0x000fea0003800000 */
[----:B-1----:R-:W-:Y:S05]  /*11030*/  @!P1 BRA `(.L_x_730) ;  /* 0x0000003000009947 */ /* 0x002fea0003800000 */
[----:B------:R-:W2:Y:S04]  /*11040*/  LDG.E R0, [R4.64] ;  /* 0x0000000e04007981 */ /* 0x000ea8000c1e1900 */
[----:B------:R-:W2:Y:S02]  /*11050*/  LDG.E R2, [R4.64+0x4] ;  /* 0x0000040e04027981 */ /* 0x000ea4000c1e1900 */
[----:B--2--5:R-:W-:Y:S02]  /*11060*/  IADD3 R9, -R0, R2, RZ ;  /* 0x0000000200097210 */ /* 0x024fe40007ffe1ff */
.L_x_730:
[----:B-1----:R-:W1:Y:S01]  /*11070*/  S2R R8, SR_TID.X ;  /* 0x0000000000087919 */ /* 0x002e620000002100 */
[----:B------:R-:W-:Y:S01]  /*11080*/  USHF.R.S32.HI UR6, URZ, 0x1f, UR13 ;  /* 0x0000001f3f067899 */ /* 0x000fe2000801140d */
[----:B------:R-:W-:Y:S01]  /*11090*/  BSSY B0, `(.L_x_731) ;  /* 0x0000029000007945 */ /* 0x000fe20003800000 */
[----:B------:R-:W-:-:S02]  /*110a0*/  USEL UR13, UR13, URZ, !UP1 ;  /* 0x0000003f0d0d7287 */ /* 0x000fc4000c800000 */
[----:B------:R-:W-:Y:S01]  /*110b0*/  USEL UR6, UR6, URZ, !UP1 ;  /* 0x0000003f06067287 */ /* 0x000fe2000c800000 */
[----:B-1----:R-:W-:-:S13]  /*110c0*/  ISETP.GT.AND P0, PT, R8, 0x7f, PT ;  /* 0x0000007f0800780c */ /* 0x002fda0003f04270 */
[----:B------:R-:W-:Y:S05]  /*110d0*/  @P0 BRA `(.L_x_732) ;  /* 0x0000024000000947 */ /* 0x000fea0003800000 */
[----:B------:R-:W1:Y:S01]  /*110e0*/  S2R R3, SR_CTAID.X ;  /* 0x0000000000037919 */ /* 0x000e620000002500 */
[----:B-----5:R-:W-:Y:S01]  /*110f0*/  IMAD R0, R9, c[0x0][0x4e8], RZ ;  /* 0x00013a0009007a24 */ /* 0x020fe200078e02ff */
[----:B-1----:R-:W-:-:S04]  /*11100*/  LEA R3, R3, R8, 0x7 ;  /* 0x0000000803037211 */ /* 0x002fc800078e38ff */
[----:B------:R-:W-:-:S13]  /*11110*/  ISETP.GE.AND P0, PT, R3, R0, PT ;  /* 0x000000000300720c */ /* 0x000fda0003f06270 */
[----:B------:R-:W-:Y:S05]  /*11120*/  @P0 BRA `(.L_x_732) ;  /* 0x000001f000000947 */ /* 0x000fea0003800000 */
[----:B------:R-:W-:Y:S01]  /*11130*/  IMAD.MOV.U32 R0, RZ, RZ, c[0x0][0x4e8] ;  /* 0x00013a00ff007624 */ /* 0x000fe200078e00ff */
[----:B------:R-:W-:Y:S02]  /*11140*/  ULDC.64 UR4, c[0x0][0x490] ;  /* 0x0001240000047ab9 */ /* 0x000fe40000000a00 */
[----:B------:R-:W-:Y:S02]  /*11150*/  UIMAD UR7, UR8, UR4, URZ ;  /* 0x00000004080772a4 */ /* 0x000fe4000f8e023f */
[----:B------:R-:W-:Y:S01]  /*11160*/  ISETP.NE.AND P0, PT, R0, 0x1, PT ;  /* 0x000000010000780c */ /* 0x000fe20003f05270 */
[----:B------:R-:W-:Y:S01]  /*11170*/  UMOV UR16, UR10 ;  /* 0x0000000a00107c82 */ /* 0x000fe20008000000 */
[----:B------:R-:W-:Y:S01]  /*11180*/  IMAD.MOV.U32 R0, RZ, RZ, R3 ;  /* 0x000000ffff007224 */ /* 0x000fe200078e0003 */
[----:B------:R-:W-:Y:S02]  /*11190*/  UMOV UR17, UR11 ;  /* 0x0000000b00117c82 */ /* 0x000fe40008000000 */
[----:B------:R-:W-:-:S02]  /*111a0*/  UIMAD.WIDE.U32 UR16, UR9, UR4, UR16 ;  /* 0x00000004091072a5 */ /* 0x000fc4000f8e0010 */
[----:B------:R-:W-:-:S03]  /*111b0*/  UIMAD UR7, UR9, UR5, UR7 ;  /* 0x00000005090772a4 */ /* 0x000fc6000f8e0207 */
[----:B------:R-:W-:Y:S02]  /*111c0*/  ULDC.64 UR4, c[0x0][0x498] ;  /* 0x0001260000047ab9 */ /* 0x000fe40000000a00 */
[----:B------:R-:W-:Y:S01]  /*111d0*/  UIADD3 UR17, UR7, UR17, URZ ;  /* 0x0000001107117290 */ /* 0x000fe2000fffe03f */
[----:B------:R-:W-:Y:S01]  /*111e0*/  @P0 IMAD.HI.U32 R2, R3, c[0x0][0x4ec], RZ ;  /* 0x00013b0003020a27 */ /* 0x000fe200078e00ff */
[----:B------:R-:W-:Y:S02]  /*111f0*/  UIMAD UR7, UR6, UR4, URZ ;  /* 0x00000004060772a4 */ /* 0x000fe4000f8e023f */
[----:B------:R-:W-:Y:S02]  /*11200*/  UIMAD.WIDE.U32 UR16, UR13, UR4, UR16 ;  /* 0x000000040d1072a5 */ /* 0x000fe4000f8e0010 */
[----:B------:R-:W-:Y:S01]  /*11210*/  @P0 SHF.R.U32.HI R0, RZ, c[0x0][0x4f0], R2 ;  /* 0x00013c00ff000a19 */ /* 0x000fe20000011602 */
[----:B------:R-:W-:-:S03]  /*11220*/  UIMAD UR5, UR13, UR5, UR7 ;  /* 0x000000050d0572a4 */ /* 0x000fc6000f8e0207 */
[----:B------:R-:W-:-:S03]  /*11230*/  IADD3 R2, -R0, RZ, RZ ;  /* 0x000000ff00027210 */ /* 0x000fc60007ffe1ff */
[----:B------:R-:W-:Y:S02]  /*11240*/  IMAD.U32 R5, RZ, RZ, UR5 ;  /* 0x00000005ff057e24 */ /* 0x000fe4000f8e00ff */
[----:B------:R-:W-:Y:S01]  /*11250*/  IMAD R4, R2, c[0x0][0x4e8], R3 ;  /* 0x00013a0002047a24 */ /* 0x000fe200078e0203 */
[----:B------:R-:W-:Y:S02]  /*11260*/  SHF.R.S32.HI R3, RZ, 0x1f, R0 ;  /* 0x0000001fff037819 */ /* 0x000fe40000011400 */
[----:B------:R-:W-:Y:S02]  /*11270*/  IADD3 R2, P0, R0, UR16, RZ ;  /* 0x0000001000027c10 */ /* 0x000fe4000ff1e0ff */
[----:B------:R-:W-:Y:S02]  /*11280*/  SHF.R.S32.HI R0, RZ, 0x1f, R4 ;  /* 0x0000001fff007819 */ /* 0x000fe40000011404 */
[----:B------:R-:W-:-:S03]  /*11290*/  IADD3.X R3, R3, UR17, R5, P0, !PT ;  /* 0x0000001103037c10 */ /* 0x000fc600087fe405 */
        /* <DEDUP_REMOVED lines=8> */
.L_x_732:
[----:B------:R-:W-:Y:S05]  /*11320*/  BSYNC B0 ;  /* 0x0000000000007941 */ /* 0x000fea0003800000 */
.L_x_731:
[----:B------:R-:W2:Y:S01]  /*11330*/  S2R R11, SR_CTAID.X ;  /* 0x00000000000b7919 */ /* 0x000ea20000002500 */
[----:B-1----:R-:W-:Y:S01]  /*11340*/  SHF.R.S32.HI R0, RZ, 0x1f, R8 ;  /* 0x0000001fff007819 */ /* 0x002fe20000011408 */
[----:B------:R-:W-:Y:S01]  /*11350*/  IMAD.MOV.U32 R3, RZ, RZ, c[0x0][0x4e8] ;  /* 0x00013a00ff037624 */ /* 0x000fe200078e00ff */
[----:B------:R-:W-:Y:S01]  /*11360*/  ULDC.64 UR4, c[0x0][0x3a0] ;  /* 0x0000e80000047ab9 */ /* 0x000fe20000000a00 */
[----:B-----5:R-:W-:Y:S01]  /*11370*/  IMAD R13, R9, c[0x0][0x4e8], RZ ;  /* 0x00013a00090d7a24 */ /* 0x020fe200078e02ff */
[----:B------:R-:W-:Y:S01]  /*11380*/  LEA.HI R0, R0, R8, RZ, 0x2 ;  /* 0x0000000800007211 */ /* 0x000fe200078f10ff */
[----:B------:R-:W-:Y:S01]  /*11390*/  UIMAD UR7, UR11, UR4, URZ ;  /* 0x000000040b0772a4 */ /* 0x000fe2000f8e023f */
[----:B------:R-:W-:Y:S01]  /*113a0*/  ISETP.NE.AND P0, PT, R3, 0x1, PT ;  /* 0x000000010300780c */ /* 0x000fe20003f05270 */
[----:B------:R-:W-:Y:S01]  /*113b0*/  UIMAD.WIDE.U32 UR16, UR10, UR4, URZ ;  /* 0x000000040a1072a5 */ /* 0x000fe2000f8e003f */
[----:B------:R-:W-:Y:S01]  /*113c0*/  LOP3.LUT R2, R0, 0xfffffffc, RZ, 0xc0, !PT ;  /* 0xfffffffc00027812 */ /* 0x000fe200078ec0ff */
[----:B------:R-:W-:Y:S01]  /*113d0*/  UIMAD UR7, UR10, UR5, UR7 ;  /* 0x000000050a0772a4 */ /* 0x000fe2000f8e0207 */
[----:B------:R-:W-:Y:S01]  /*113e0*/  SHF.R.S32.HI R7, RZ, 0x2, R0 ;  /* 0x00000002ff077819 */ /* 0x000fe20000011400 */
[----:B------:R-:W-:Y:S01]  /*113f0*/  BSSY B0, `(.L_x_733) ;  /* 0x000003a000007945 */ /* 0x000fe20003800000 */
[----:B------:R-:W-:Y:S01]  /*11400*/  ULDC.64 UR4, c[0x0][0x3e8] ;  /* 0x0000fa0000047ab9 */ /* 0x000fe20000000a00 */
[----:B------:R-:W-:Y:S01]  /*11410*/  IMAD.IADD R8, R8, 0x1, -R2 ;  /* 0x0000000108087824 */ /* 0x000fe200078e0a02 */
[----:B------:R-:W-:-:S02]  /*11420*/  UIADD3 UR17, UR17, UR7, URZ ;  /* 0x0000000711117290 */ /* 0x000fc4000fffe03f */
[----:B------:R-:W-:Y:S02]  /*11430*/  UIMAD UR7, UR8, UR4, URZ ;  /* 0x00000004080772a4 */ /* 0x000fe4000f8e023f */
[----:B------:R-:W-:Y:S01]  /*11440*/  LEA R0, R8, R7, 0x5 ;  /* 0x0000000708007211 */ /* 0x000fe200078e28ff */
[----:B------:R-:W-:Y:S02]  /*11450*/  UIMAD.WIDE.U32 UR16, UR9, UR4, UR16 ;  /* 0x00000004091072a5 */ /* 0x000fe4000f8e0010 */
[----:B------:R-:W-:Y:S02]  /*11460*/  UIMAD UR7, UR9, UR5, UR7 ;  /* 0x00000005090772a4 */ /* 0x000fe4000f8e0207 */
[C---:B--2---:R-:W-:Y:S01]  /*11470*/  IMAD R0, R11.reuse, 0x80, R0 ;  /* 0x000000800b007824 */ /* 0x044fe200078e0200 */
[----:B------:R-:W-:Y:S01]  /*11480*/  ULDC.64 UR4, c[0x0][0x3f0] ;  /* 0x0000fc0000047ab9 */ /* 0x000fe20000000a00 */
[----:B------:R-:W-:Y:S01]  /*11490*/  IMAD R11, R11, 0x80, R7 ;  /* 0x000000800b0b7824 */ /* 0x000fe200078e0207 */
[----:B------:R-:W-:Y:S01]  /*114a0*/  UIMAD UR6, UR6, UR4, URZ ;  /* 0x00000004060672a4 */ /* 0x000fe2000f8e023f */
[----:B------:R-:W-:Y:S01]  /*114b0*/  @P0 IMAD.HI.U32 R2, R0, c[0x0][0x4ec], RZ ;  /* 0x00013b0000020a27 */ /* 0x000fe200078e00ff */
[----:B------:R-:W-:Y:S01]  /*114c0*/  UIADD3 UR17, UR7, UR17, URZ ;  /* 0x0000001107117290 */ /* 0x000fe2000fffe03f */
[----:B------:R-:W-:Y:S01]  /*114d0*/  MOV R4, R0 ;  /* 0x0000000000047202 */ /* 0x000fe20000000f00 */
[----:B------:R-:W-:-:S02]  /*114e0*/  UIMAD UR5, UR13, UR5, UR6 ;  /* 0x000000050d0572a4 */ /* 0x000fc4000f8e0206 */
[----:B------:R-:W-:Y:S01]  /*114f0*/  @P0 SHF.R.U32.HI R4, RZ, c[0x0][0x4f0], R2 ;  /* 0x00013c00ff040a19 */ /* 0x000fe20000011602 */
[----:B------:R-:W-:-:S03]  /*11500*/  UIMAD.WIDE.U32 UR16, UR13, UR4, UR16 ;  /* 0x000000040d1072a5 */ /* 0x000fc6000f8e0010 */
[--C-:B------:R-:W-:Y:S01]  /*11510*/  SHF.R.S32.HI R3, RZ, 0x1f, R4.reuse ;  /* 0x0000001fff037819 */ /* 0x100fe20000011404 */
[----:B------:R-:W-:Y:S01]  /*11520*/  IMAD.MOV R2, RZ, RZ, -R4 ;  /* 0x000000ffff027224 */ /* 0x000fe200078e0a04 */
[----:B------:R-:W-:-:S03]  /*11530*/  UIADD3 UR5, UR17, UR5, URZ ;  /* 0x0000000511057290 */ /* 0x000fc6000fffe03f */
[----:B------:R-:W-:Y:S01]  /*11540*/  IMAD R5, R2, c[0x0][0x4e8], R0 ;  /* 0x00013a0002057a24 */ /* 0x000fe200078e0200 */
[----:B------:R-:W-:Y:S01]  /*11550*/  MOV R2, UR16 ;  /* 0x0000001000027c02 */ /* 0x000fe20008000f00 */
[----:B------:R-:W-:Y:S02]  /*11560*/  IMAD R0, R3, c[0x0][0x3e0], RZ ;  /* 0x0000f80003007a24 */ /* 0x000fe400078e02ff */
[----:B------:R-:W-:Y:S01]  /*11570*/  IMAD.U32 R3, RZ, RZ, UR17 ;  /* 0x00000011ff037e24 */ /* 0x000fe2000f8e00ff */
[----:B------:R-:W-:Y:S01]  /*11580*/  MOV R3, UR5 ;  /* 0x0000000500037c02 */ /* 0x000fe20008000f00 */
[----:B------:R-:W-:Y:S01]  /*11590*/  IMAD R6, R4, c[0x0][0x3e4], R0 ;  /* 0x0000f90004067a24 */ /* 0x000fe200078e0200 */
[----:B------:R-:W-:-:S03]  /*115a0*/  SHF.R.S32.HI R0, RZ, 0x1f, R5 ;  /* 0x0000001fff007819 */ /* 0x000fc60000011405 */
[----:B------:R-:W-:-:S04]  /*115b0*/  IMAD.WIDE.U32 R2, R4, c[0x0][0x3e0], R2 ;  /* 0x0000f80004027a25 */ /* 0x000fc800078e0002 */
[----:B------:R-:W-:Y:S02]  /*115c0*/  IMAD R0, R0, c[0x0][0x3d8], RZ ;  /* 0x0000f60000007a24 */ /* 0x000fe400078e02ff */
[----:B------:R-:W-:Y:S02]  /*115d0*/  IMAD.IADD R3, R3, 0x1, R6 ;  /* 0x0000000103037824 */ /* 0x000fe400078e0206 */
[C---:B------:R-:W-:Y:S02]  /*115e0*/  IMAD R0, R5.reuse, c[0x0][0x3dc], R0 ;  /* 0x0000f70005007a24 */ /* 0x040fe400078e0200 */
[----:B------:R-:W-:-:S05]  /*115f0*/  IMAD.WIDE.U32 R2, R5, c[0x0][0x3d8], R2 ;  /* 0x0000f60005027a25 */ /* 0x000fca00078e0002 */
[----:B------:R-:W-:Y:S02]  /*11600*/  IADD3 R0, R3, R0, RZ ;  /* 0x0000000003007210 */ /* 0x000fe40007ffe0ff */
        /* <DEDUP_REMOVED lines=24> */
.L_x_734:
[----:B------:R-:W-:Y:S05]  /*11790*/  BSYNC B0 ;  /* 0x0000000000007941 */ /* 0x000fea0003800000 */
.L_x_733:
        /* <DEDUP_REMOVED lines=21> */
.L_x_736:
[----:B------:R-:W-:Y:S05]  /*118f0*/  BSYNC B0 ;  /* 0x0000000000007941 */ /* 0x000fea0003800000 */
.L_x_735:
        /* <DEDUP_REMOVED lines=21> */
.L_x_738:
[----:B------:R-:W-:Y:S05]  /*11a50*/  BSYNC B0 ;  /* 0x0000000000007941 */ /* 0x000fea0003800000 */
.L_x_737:
        /* <DEDUP_REMOVED lines=22> */
.L_x_739:
        /* <DEDUP_REMOVED lines=12> */
.L_x_1722:


//--------------------- .text._ZN7cutlass13device_kernelIN5flash19enable_sm80_to_sm89INS1_16FlashAttnFwdSm80INS1_25CollectiveMainloopFwdSm80ILi4ELi1ELb0EN4cute5tupleIJNS5_1CILi128EEENS7_ILi64EEENS7_ILi96EEEEEELi96ENS_6half_tEfNS_4arch4Sm80ELb1ELb0ELb1ELb1ELb1ELb1ELb1ELb0EEENS1_21CollectiveEpilogueFwdINS6_IJS8_SA_S9_EEENS6_IJNS7_ILi1EEESI_SI_EEESC_SE_Li128ELb1ELb1ELb0ELb0EEENS1_19SingleTileSchedulerILb1ELb0ELb1ELi128EEEEEEEEEvNT_6ParamsE --------------------------
	.section	.text._ZN7cutlass13device_kernelIN5flash19enable_sm80_to_sm89INS1_16FlashAttnFwdSm80INS1_25CollectiveMainloopFwdSm80ILi4ELi1ELb0EN4cute5tupleIJNS5_1CILi128EEENS7_ILi64EEENS7_ILi96EEEEEELi96ENS_6half_tEfNS_4arch4Sm80ELb1ELb0ELb1ELb1ELb1ELb1ELb1ELb0EEENS1_21CollectiveEpilogueFwdINS6_IJS8_SA_S9_EEENS6_IJNS7_ILi1EEESI_SI_EEESC_SE_Li128ELb1ELb1ELb0ELb0EEENS1_19SingleTileSchedulerILb1ELb0ELb1ELi128EEEEEEEEEvNT_6ParamsE,"ax",@progbits
	.sectioninfo	@"SHI_REGISTERS=255"
	.align	128
.text._ZN7cutlass13device_kernelIN5flash19enable_sm80_to_sm89INS1_16FlashAttnFwdSm80INS1_25CollectiveMainloopFwdSm80ILi4ELi1ELb0EN4cute5tupleIJNS5_1CILi128EEENS7_ILi64EEENS7_ILi96EEEEEELi96ENS_6half_tEfNS_4arch4Sm80ELb1ELb0ELb1ELb1ELb1ELb1ELb1ELb0EEENS1_21CollectiveEpilogueFwdINS6_IJS8_SA_S9_EEENS6_IJNS7_ILi1EEESI_SI_EEESC_SE_Li128ELb1ELb1ELb0ELb0EEENS1_19SingleTileSchedulerILb1ELb0ELb1ELi128EEEEEEEEEvNT_6ParamsE:
        .type           _ZN7cutlass13device_kernelIN5flash19enable_sm80_to_sm89INS1_16FlashAttnFwdSm80INS1_25CollectiveMainloopFwdSm80ILi4ELi1ELb0EN4cute5tupleIJNS5_1CILi128EEENS7_ILi64EEENS7_ILi96EEEEEELi96ENS_6half_tEfNS_4arch4Sm80ELb1ELb0ELb1ELb1ELb1ELb1ELb1ELb0EEENS1_21CollectiveEpilogueFwdINS6_IJS8_SA_S9_EEENS6_IJNS7_ILi1EEESI_SI_EEESC_SE_Li128ELb1ELb1ELb0ELb0EEENS1_19SingleTileSchedulerILb1ELb0ELb1ELi128EEEEEEEEEvNT_6ParamsE,@function
        .size           _ZN7cutlass13device_kernelIN5flash19enable_sm80_to_sm89INS1_16FlashAttnFwdSm80INS1_25CollectiveMainloopFwdSm80ILi4ELi1ELb0EN4cute5tupleIJNS5_1CILi128EEENS7_ILi64EEENS7_ILi96EEEEEELi96ENS_6half_tEfNS_4arch4Sm80ELb1ELb0ELb1ELb1ELb1ELb1ELb1ELb0EEENS1_21CollectiveEpilogueFwdINS6_IJS8_SA_S9_EEENS6_IJNS7_ILi1EEESI_SI_EEESC_SE_Li128ELb1ELb1ELb0ELb0EEENS1_19SingleTileSchedulerILb1ELb0ELb1ELi128EEEEEEEEEvNT_6ParamsE,(.L_x_1723 - _ZN7cutlass13device_kernelIN5flash19enable_sm80_to_sm89INS1_16FlashAttnFwdSm80INS1_25CollectiveMainloopFwdSm80ILi4ELi1ELb0EN4cute5tupleIJNS5_1CILi128EEENS7_ILi64EEENS7_ILi96EEEEEELi96ENS_6half_tEfNS_4arch4Sm80ELb1ELb0ELb1ELb1ELb1ELb1ELb1ELb0EEENS1_21CollectiveEpilogueFwdINS6_IJS8_SA_S9_EEENS6_IJNS7_ILi1EEESI_SI_EEESC_SE_Li128ELb1ELb1ELb0ELb0EEENS1_19SingleTileSchedulerILb1ELb0ELb1ELi128EEEEEEEEEvNT_6ParamsE)
        .other          _ZN7cutlass13device_kernelIN5flash19enable_sm80_to_sm89INS1_16FlashAttnFwdSm80INS1_25CollectiveMainloopFwdSm80ILi4ELi1ELb0EN4cute5tupleIJNS5_1CILi128EEENS7_ILi64EEENS7_ILi96EEEEEELi96ENS_6half_tEfNS_4arch4Sm80ELb1ELb0ELb1ELb1ELb1ELb1ELb1ELb0EEENS1_21CollectiveEpilogueFwdINS6_IJS8_SA_S9_EEENS6_IJNS7_ILi1EEESI_SI_EEESC_SE_Li128ELb1ELb1ELb0ELb0EEENS1_19SingleTileSchedulerILb1ELb0ELb1ELi128EEEEEEEEEvNT_6ParamsE,@"STO_CUDA_ENTRY STV_DEFAULT"
_ZN7cutlass13device_kernelIN5flash19enable_sm80_to_sm89INS1_16FlashAttnFwdSm80INS1_25CollectiveMainloopFwdSm80ILi4ELi1ELb0EN4cute5tupleIJNS5_1CILi128EEENS7_ILi64EEENS7_ILi96EEEEEELi96ENS_6half_tEfNS_4arch4Sm80ELb1ELb0ELb1ELb1ELb1ELb1ELb1ELb0EEENS1_21CollectiveEpilogueFwdINS6_IJS8_SA_S9_EEENS6_IJNS7_ILi1EEESI_SI_EEESC_SE_Li128ELb1ELb1ELb0ELb0EEENS1_19SingleTileSchedulerILb1ELb0ELb1ELi128EEEEEEEEEvNT_6ParamsE:
        /* <DEDUP_REMOVED lines=21> */
.L_x_741:
        /* <DEDUP_REMOVED lines=13> */
.L_x_743:
[----:B------:R-:W-:Y:S02]  /*0220*/  ULDC UR5, c[0x0][0x54c] ;  /* 0x0001530000057ab9 */ /* 0x000fe40000000800 */
.L_x_742:
[----:B------:R-:W-:Y:S02]  /*0230*/  ULDC UR4, c[0x0][0x548] ;  /* 0x0001520000047ab9 */ /* 0x000fe40000000800 */
[----:B------:R-:W-:-:S02]  /*0240*/  USHF.L.U32 UR12, UR12, 0x7, URZ ;  /* 0x000000070c0c7899 */ /* 0x000fc4000800063f */
[----:B------:R-:W-:-:S04]  /*0250*/  UIMAD UR4, UR5, UR4, URZ ;  /* 0x00000004050472a4 */ /* 0x000fc8000f8e023f */
[----:B------:R-:W-:-:S04]  /*0260*/  UISETP.GE.AND UP0, UPT, UR12, UR4, UPT ;  /* 0x000000040c00728c */ /* 0x000fc8000bf06270 */
[----:B------:R-:W-:Y:S01]  /*0270*/  USEL UR18, UR18, 0xffffffff, !UP0 ;  /* 0xffffffff12127887 */ /* 0x000fe2000c000000 */
[----:B------:R-:W-:Y:S05]  /*0280*/  BRA `(.L_x_744) ;  /* 0x000001b000007947 */ /* 0x000fea0003800000 */
.L_x_740:
        /* <DEDUP_REMOVED lines=8> */
.L_x_745:
        /* <DEDUP_REMOVED lines=13> */
.L_x_747:
[----:B------:R-:W-:Y:S02]  /*03e0*/  ULDC UR5, c[0x0][0x54c] ;  /* 0x0001530000057ab9 */ /* 0x000fe40000000800 */
.L_x_746:
[----:B------:R-:W-:Y:S02]  /*03f0*/  ULDC UR4, c[0x0][0x548] ;  /* 0x0001520000047ab9 */ /* 0x000fe40000000800 */
[----:B------:R-:W-:-:S02]  /*0400*/  USHF.L.U32 UR12, UR12, 0x7, URZ ;  /* 0x000000070c0c7899 */ /* 0x000fc4000800063f */
[----:B------:R-:W-:-:S04]  /*0410*/  UIMAD UR4, UR5, UR4, URZ ;  /* 0x00000004050472a4 */ /* 0x000fc8000f8e023f */
[----:B------:R-:W-:-:S04]  /*0420*/  UISETP.GE.AND UP0, UPT, UR12, UR4, UPT ;  /* 0x000000040c00728c */ /* 0x000fc8000bf06270 */
[----:B------:R-:W-:-:S06]  /*0430*/  USEL UR18, UR18, 0xffffffff, !UP0 ;  /* 0xffffffff12127887 */ /* 0x000fcc000c000000 */
.L_x_744:
[----:B------:R-:W-:-:S13]  /*0440*/  ISETP.LE.AND P0, PT, RZ, UR18, PT ;  /* 0x00000012ff007c0c */ /* 0x000fda000bf03270 */
[----:B------:R-:W-:Y:S05]  /*0450*/  @!P0 EXIT ;  /* 0x000000000000894d */ /* 0x000fea0003800000 */
[----:B------:R-:W-:Y:S01]  /*0460*/  ULDC.64 UR4, c[0x0][0x360] ;  /* 0x0000d80000047ab9 */ /* 0x000fe20000000a00 */
[----:B------:R-:W-:Y:S01]  /*0470*/  ISETP.NE.U32.AND P3, PT, RZ, c[0x0][0x348], PT ;  /* 0x0000d200ff007a0c */ /* 0x000fe20003f65070 */
[----:B------:R-:W-:Y:S02]  /*0480*/  UISETP.NE.U32.AND UP0, UPT, URZ, UR4, UPT ;  /* 0x000000043f00728c */ /* 0x000fe4000bf05070 */
[----:B------:R-:W-:Y:S01]  /*0490*/  ULDC.64 UR6, c[0x0][0x370] ;  /* 0x0000dc0000067ab9 */ /* 0x000fe20000000a00 */
[----:B------:R-:W-:Y:S01]  /*04a0*/  ISETP.NE.AND.EX P3, PT, RZ, c[0x0][0x34c], PT, P3 ;  /* 0x0000d300ff007a0c */ /* 0x000fe20003f65330 */
[----:B------:R-:W-:Y:S02]  /*04b0*/  UISETP.NE.AND.EX UP0, UPT, URZ, UR5, UPT, UP0 ;  /* 0x000000053f00728c */ /* 0x000fe4000bf05300 */
[----:B------:R-:W-:Y:S02]  /*04c0*/  UISETP.NE.U32.AND UP1, UPT, URZ, UR6, UPT ;  /* 0x000000063f00728c */ /* 0x000fe4000bf25070 */
[----:B------:R-:W-:-:S02]  /*04d0*/  ULDC.64 UR4, c[0x0][0x360] ;  /* 0x0000d80000047ab9 */ /* 0x000fc40000000a00 */
[----:B------:R-:W-:Y:S01]  /*04e0*/  UISETP.NE.AND.EX UP1, UPT, URZ, UR7, UPT, UP1 ;  /* 0x000000073f00728c */ /* 0x000fe2000bf25310 */
[----:B------:R-:W-:Y:S01]  /*04f0*/  PLOP3.LUT P1, PT, PT, PT, UP0, 0x80, 0x0 ;  /* 0x000000000000781c */ /* 0x000fe20003f2f008 */
[----:B------:R-:W-:Y:S02]  /*0500*/  ULDC.64 UR8, c[0x0][0x370] ;  /* 0x0000dc0000087ab9 */ /* 0x000fe40000000a00 */
[----:B------:R-:W-:Y:S02]  /*0510*/  ULDC.64 UR6, c[0x0][0x348] ;  /* 0x0000d20000067ab9 */ /* 0x000fe40000000a00 */
[----:B------:R-:W-:Y:S01]  /*0520*/  @UP0 UIMAD.WIDE UR4, UR18, UR19, UR4 ;  /* 0x00000013120402a5 */ /* 0x000fe2000f8e0204 */
[----:B------:R-:W-:Y:S01]  /*0530*/  PLOP3.LUT P2, PT, PT, PT, UP1, 0x80, 0x0 ;  /* 0x000000000000781c */ /* 0x000fe20003f4f018 */
[----:B------:R-:W-:Y:S01]  /*0540*/  UIMAD.WIDE UR6, UR18, UR19, UR6 ;  /* 0x00000013120672a5 */ /* 0x000fe2000f8e0206 */
[----:B------:R-:W-:Y:S02]  /*0550*/  ISETP.NE.U32.AND P4, PT, RZ, c[0x0][0x350], PT ;  /* 0x0000d400ff007a0c */ /* 0x000fe40003f85070 */
[----:B------:R-:W-:Y:S01]  /*0560*/  @UP1 UIMAD.WIDE UR8, UR18, UR19, UR8 ;  /* 0x00000013120812a5 */ /* 0x000fe2000f8e0208 */
[----:B------:R-:W-:Y:S01]  /*0570*/  IMAD.U32 R2, RZ, RZ, UR4 ;  /* 0x00000004ff027e24 */ /* 0x000fe2000f8e00ff */
[----:B------:R-:W-:Y:S01]  /*0580*/  MOV R3, UR5 ;  /* 0x0000000500037c02 */ /* 0x000fe20008000f00 */
[----:B------:R-:W-:Y:S01]  /*0590*/  ULDC.64 UR4, c[0x0][0x358] ;  /* 0x0000d60000047ab9 */ /* 0x000fe20000000a00 */
[----:B------:R-:W-:Y:S01]  /*05a0*/  IMAD.U32 R8, RZ, RZ, UR6 ;  /* 0x00000006ff087e24 */ /* 0x000fe2000f8e00ff */
[----:B------:R-:W-:Y:S01]  /*05b0*/  UISETP.NE.U32.AND UP3, UPT, URZ, UR4, UPT ;  /* 0x000000043f00728c */ /* 0x000fe2000bf65070 */
[----:B------:R-:W-:Y:S01]  /*05c0*/  IMAD.U32 R9, RZ, RZ, UR7 ;  /* 0x00000007ff097e24 */ /* 0x000fe2000f8e00ff */
[----:B------:R-:W-:Y:S01]  /*05d0*/  ISETP.NE.AND.EX P4, PT, RZ, c[0x0][0x354], PT, P4 ;  /* 0x0000d500ff007a0c */ /* 0x000fe20003f85340 */
[----:B------:R-:W-:Y:S01]  /*05e0*/  IMAD.U32 R4, RZ, RZ, UR8 ;  /* 0x00000008ff047e24 */ /* 0x000fe2000f8e00ff */
[----:B------:R-:W-:Y:S01]  /*05f0*/  UISETP.NE.AND.EX UP3, UPT, URZ, UR5, UPT, UP3 ;  /* 0x000000053f00728c */ /* 0x000fe2000bf65330 */
[----:B------:R-:W-:Y:S01]  /*0600*/  IMAD.U32 R5, RZ, RZ, UR9 ;  /* 0x00000009ff057e24 */ /* 0x000fe2000f8e00ff */
[----:B------:R-:W-:Y:S01]  /*0610*/  ULDC.64 UR6, c[0x0][0x350] ;  /* 0x0000d40000067ab9 */ /* 0x000fe20000000a00 */
[----:B------:R1:W2:Y:S01]  /*0620*/  @P1 LDG.E R0, [R2.64] ;  /* 0x0000001402001981 */ /* 0x0002a2000c1e1900 */
[----:B------:R-:W-:-:S02]  /*0630*/  ULDC.64 UR4, c[0x0][0x358] ;  /* 0x0000d60000047ab9 */ /* 0x000fc40000000a00 */
[----:B------:R-:W-:Y:S01]  /*0640*/  PLOP3.LUT P0, PT, PT, PT, UP3, 0x80, 0x0 ;  /* 0x000000000000781c */ /* 0x000fe20003f0f038 */
[----:B------:R-:W-:Y:S01]  /*0650*/  UIMAD.WIDE UR6, UR18, UR19, UR6 ;  /* 0x00000013120672a5 */ /* 0x000fe2000f8e0206 */
[----:B------:R3:W4:Y:S01]  /*0660*/  @P2 LDG.E R7, [R4.64] ;  /* 0x0000001404072981 */ /* 0x000722000c1e1900 */
[----:B------:R-:W-:Y:S01]  /*0670*/  UIMAD.WIDE UR4, UR18, UR19, UR4 ;  /* 0x00000013120472a5 */ /* 0x000fe2000f8e0204 */
[----:B------:R-:W-:Y:S01]  /*0680*/  MOV R29, RZ ;  /* 0x000000ff001d7202 */ /* 0x000fe20000000f00 */
[----:B------:R-:W-:Y:S01]  /*0690*/  IMAD.MOV.U32 R10, RZ, RZ, RZ ;  /* 0x000000ffff0a7224 */ /* 0x000fe200078e00ff */
[----:B------:R-:W4:Y:S03]  /*06a0*/  @P3 LDG.E R6, [R8.64] ;  /* 0x0000001408063981 */ /* 0x000f26000c1e1900 */
[----:B-1----:R-:W-:Y:S01]  /*06b0*/  IMAD.U32 R2, RZ, RZ, UR4 ;  /* 0x00000004ff027e24 */ /* 0x002fe2000f8e00ff */
[----:B------:R-:W-:Y:S01]  /*06c0*/  MOV R3, UR5 ;  /* 0x0000000500037c02 */ /* 0x000fe20008000f00 */
[----:B---3--:R-:W-:Y:S01]  /*06d0*/  IMAD.U32 R4, RZ, RZ, UR6 ;  /* 0x00000006ff047e24 */ /* 0x008fe2000f8e00ff */
[----:B------:R-:W-:-:S03]  /*06e0*/  MOV R5, UR7 ;  /* 0x0000000700057c02 */ /* 0x000fc60008000f00 */
[----:B------:R1:W5:Y:S04]  /*06f0*/  @P0 LDG.E R10, [R2.64] ;  /* 0x00000014020a0981 */ /* 0x000368000c1e1900 */
[----:B------:R1:W5:Y:S01]  /*0700*/  @P4 LDG.E R29, [R4.64] ;  /* 0x00000014041d4981 */ /* 0x000362000c1e1900 */
[----:B------:R-:W3:Y:S01]  /*0710*/  S2UR UR11, SR_CTAID.Y ;  /* 0x00000000000b79c3 */ /* 0x000ee20000002600 */
[----:B------:R-:W-:Y:S02]  /*0720*/  UMOV UR13, URZ ;  /* 0x0000003f000d7c82 */ /* 0x000fe40008000000 */
[----:B------:R-:W-:Y:S02]  /*0730*/  ULDC UR17, c[0x0][0x168] ;  /* 0x00005a0000117ab9 */ /* 0x000fe40000000800 */
[----:B------:R-:W-:-:S02]  /*0740*/  UMOV UR14, URZ ;  /* 0x0000003f000e7c82 */ /* 0x000fc40008000000 */
[----:B------:R-:W-:Y:S02]  /*0750*/  ULDC UR4, c[0x0][0x2ac] ;  /* 0x0000ab0000047ab9 */ /* 0x000fe40000000800 */
[----:B------:R-:W-:Y:S02]  /*0760*/  ULDC UR16, c[0x0][0x1d0] ;  /* 0x0000740000107ab9 */ /* 0x000fe40000000800 */
[----:B------:R-:W-:Y:S02]  /*0770*/  UIMAD UR16, UR4, UR16, URZ ;  /* 0x00000010041072a4 */ /* 0x000fe4000f8e023f */
[----:B------:R-:W-:Y:S02]  /*0780*/  ULDC UR15, c[0x0][0x228] ;  /* 0x00008a00000f7ab9 */ /* 0x000fe40000000800 */
[----:B---3--:R-:W-:Y:S01]  /*0790*/  USHF.R.S32.HI UR10, URZ, 0x1f, UR11 ;  /* 0x0000001f3f0a7899 */ /* 0x008fe2000801140b */
[----:B--2---:R1:W2:Y:S08]  /*07a0*/  @P1 R2UR UR17, R0 ;  /* 0x00000000001113c2 */ /* 0x0042b000000e0000 */
[----:B----4-:R1:W3:Y:S08]  /*07b0*/  @P2 R2UR UR13, R7 ;  /* 0x00000000070d23c2 */ /* 0x0102f000000e0000 */
[----:B------:R1:W4:Y:S01]  /*07c0*/  @P3 R2UR UR14, R6 ;  /* 0x00000000060e33c2 */ /* 0x00032200000e0000 */
[----:B------:R-:W-:Y:S05]  /*07d0*/  @P1 BRA `(.L_x_748) ;  /* 0x0000006000001947 */ /* 0x000fea0003800000 */
[----:B------:R-:W-:Y:S05]  /*07e0*/  @!P3 BRA `(.L_x_748) ;  /* 0x000000500000b947 */ /* 0x000fea0003800000 */
[----:B-1--4-:R-:W4:Y:S04]  /*07f0*/  LDG.E R6, [R8.64] ;  /* 0x0000001408067981 */ /* 0x012f28000c1e1900 */
[----:B---3--:R-:W3:Y:S01]  /*0800*/  LDG.E R0, [R8.64+0x4] ;  /* 0x0000041408007981 */ /* 0x008ee2000c1e1900 */
[----:B--2-4-:R-:W1:Y:S08]  /*0810*/  R2UR UR17, R6 ;  /* 0x00000000061173c2 */ /* 0x014e7000000e0000 */
[----:B---3--:R-:W1:Y:S02]  /*0820*/  R2UR UR4, R0 ;  /* 0x00000000000473c2 */ /* 0x008e6400000e0000 */
[----:B-1----:R-:W-:-:S06]  /*0830*/  UIADD3 UR17, -UR17, UR4, URZ ;  /* 0x0000000411117290 */ /* 0x002fcc000fffe13f */
.L_x_748:
[----:B------:R-:W-:-:S04]  /*0840*/  ISETP.NE.U32.AND P1, PT, RZ, c[0x0][0x368], PT ;  /* 0x0000da00ff007a0c */ /* 0x000fc80003f25070 */
[----:B------:R-:W-:-:S13]  /*0850*/  ISETP.NE.AND.EX P1, PT, RZ, c[0x0][0x36c], PT, P1 ;  /* 0x0000db00ff007a0c */ /* 0x000fda0003f25310 */
[----:B------:R-:W-:Y:S05]  /*0860*/  @!P1 BRA `(.L_x_749) ;  /* 0x0000007000009947 */ /* 0x000fea0003800000 */
[----:B------:R-:W-:Y:S02]  /*0870*/  ULDC.64 UR4, c[0x0][0x368] ;  /* 0x0000da0000047ab9 */ /* 0x000fe40000000a00 */
[----:B------:R-:W-:-:S06]  /*0880*/  UIMAD.WIDE UR4, UR18, UR19, UR4 ;  /* 0x00000013120472a5 */ /* 0x000fcc000f8e0204 */
[----:B-1----:R-:W-:Y:S02]  /*0890*/  MOV R4, UR4 ;  /* 0x0000000400047c02 */ /* 0x002fe40008000f00 */
[----:B------:R-:W-:-:S05]  /*08a0*/  MOV R5, UR5 ;  /* 0x0000000500057c02 */ /* 0x000fca0008000f00 */
[----:B----4-:R-:W4:Y:S02]  /*08b0*/  LDG.E R0, [R4.64] ;  /* 0x0000001404007981 */ /* 0x010f24000c1e1900 */
[----:B----4-:R1:W4:Y:S02]  /*08c0*/  R2UR UR16, R0 ;  /* 0x00000000001073c2 */ /* 0x01032400000e0000 */
[----:B-1--4-:R-:W-:Y:S05]  /*08d0*/  BRA `(.L_x_750) ;  /* 0x0000006000007947 */ /* 0x012fea0003800000 */
.L_x_749:
[----:B------:R-:W-:Y:S05]  /*08e0*/  @!P4 BRA `(.L_x_750) ;  /* 0x000000500000c947 */ /* 0x000fea0003800000 */
[----:B-1--4-:R1:W4:Y:S04]  /*08f0*/  LDG.E R0, [R4.64] ;  /* 0x0000001404007981 */ /* 0x012328000c1e1900 */
[----:B-1-3--:R-:W3:Y:S01]  /*0900*/  LDG.E R4, [R4.64+0x4] ;  /* 0x0000041404047981 */ /* 0x00aee2000c1e1900 */
[----:B----4-:R-:W1:Y:S08]  /*0910*/  R2UR UR16, R0 ;  /* 0x00000000001073c2 */ /* 0x010e7000000e0000 */
[----:B---3--:R-:W1:Y:S02]  /*0920*/  R2UR UR4, R4 ;  /* 0x00000000040473c2 */ /* 0x008e6400000e0000 */
[----:B-1----:R-:W-:-:S06]  /*0930*/  UIADD3 UR16, -UR16, UR4, URZ ;  /* 0x0000000410107290 */ /* 0x002fcc000fffe13f */
.L_x_750:
[----:B-1--4-:R1:W4:Y:S01]  /*0940*/  @P0 LDG.E R0, [R2.64] ;  /* 0x0000001402000981 */ /* 0x012322000c1e1900 */
[----:B------:R-:W-:-:S03]  /*0950*/  ULDC.64 UR4, c[0x0][0x378] ;  /* 0x0000de0000047ab9 */ /* 0x000fc60000000a00 */
[----:B-1-3--:R-:W3:Y:S01]  /*0960*/  @P0 LDG.E R2, [R2.64+0x4] ;  /* 0x0000041402020981 */ /* 0x00aee2000c1e1900 */
[----:B------:R-:W-:Y:S01]  /*0970*/  UISETP.NE.U32.AND UP0, UPT, URZ, UR4, UPT ;  /* 0x000000043f00728c */ /* 0x000fe2000bf05070 */
[----:B------:R-:W-:-:S03]  /*0980*/  IMAD.U32 R147, RZ, RZ, UR16 ;  /* 0x00000010ff937e24 */ /* 0x000fc6000f8e00ff */
[----:B------:R-:W-:-:S03]  /*0990*/  UISETP.NE.AND.EX UP0, UPT, URZ, UR5, UPT, UP0 ;  /* 0x000000053f00728c */ /* 0x000fc6000bf05300 */
[----:B------:R-:W-:-:S03]  /*09a0*/  ULDC.64 UR4, c[0x0][0x378] ;  /* 0x0000de0000047ab9 */ /* 0x000fc60000000a00 */
[----:B------:R-:W-:-:S05]  /*09b0*/  PLOP3.LUT P1, PT, PT, PT, UP0, 0x80, 0x0 ;  /* 0x000000000000781c */ /* 0x000fca0003f2f008 */
[----:B------:R-:W-:-:S06]  /*09c0*/  @UP0 UIMAD.WIDE UR4, UR18, UR19, UR4 ;  /* 0x00000013120402a5 */ /* 0x000fcc000f8e0204 */
[----:B------:R-:W-:Y:S01]  /*09d0*/  MOV R4, UR4 ;  /* 0x0000000400047c02 */ /* 0x000fe20008000f00 */
[----:B------:R-:W-:-:S05]  /*09e0*/  IMAD.U32 R5, RZ, RZ, UR5 ;  /* 0x00000005ff057e24 */ /* 0x000fca000f8e00ff */
[----:B------:R1:W5:Y:S01]  /*09f0*/  @P1 LDG.E R147, [R4.64] ;  /* 0x0000001404931981 */ /* 0x000362000c1e1900 */
[----:B------:R-:W-:Y:S02]  /*0a00*/  ULDC UR6, c[0x0][0x2c4] ;  /* 0x0000b10000067ab9 */ /* 0x000fe40000000800 */
[----:B------:R-:W-:Y:S02]  /*0a10*/  UISETP.NE.AND UP2, UPT, UR6, 0x1, UPT ;  /* 0x000000010600788c */ /* 0x000fe4000bf45270 */
[----:B------:R-:W-:-:S09]  /*0a20*/  UIADD3 UR6, -UR13, UR16, URZ ;  /* 0x000000100d067290 */ /* 0x000fd2000fffe13f */
[----:B------:R-:W-:Y:S01]  /*0a30*/  @UP2 UIADD3 UR22, UR12, 0x7f, URZ ;  /* 0x0000007f0c162890 */ /* 0x000fe2000fffe03f */
[----:B----4-:R-:W4:Y:S08]  /*0a40*/  @P0 R2UR UR4, R0 ;  /* 0x00000000000403c2 */ /* 0x010f3000000e0000 */
[----:B---3--:R-:W4:Y:S02]  /*0a50*/  @P0 R2UR UR5, R2 ;  /* 0x00000000020503c2 */ /* 0x008f2400000e0000 */
[----:B----4-:R-:W-:-:S03]  /*0a60*/  @UP3 UIADD3 UR15, -UR4, UR5, URZ ;  /* 0x00000005040f3290 */ /* 0x010fc6000fffe13f */
[----:B------:R-:W-:Y:S02]  /*0a70*/  ULDC.64 UR4, c[0x0][0x2c8] ;  /* 0x0000b20000047ab9 */ /* 0x000fe40000000a00 */
[----:B------:R-:W-:Y:S02]  /*0a80*/  UIMAD.WIDE.U32 UR22, UR22, UR4, URZ ;  /* 0x00000004161672a5 */ /* 0x000fe4000f8e003f */
[----:B------:R-:W-:Y:S02]  /*0a90*/  UIADD3 UR9, UR6, UR15, URZ ;  /* 0x0000000f06097290 */ /* 0x000fe4000fffe03f */
[----:B------:R-:W-:Y:S02]  /*0aa0*/  UIADD3 UR4, UR12, 0x7f, URZ ;  /* 0x0000007f0c047890 */ /* 0x000fe4000fffe03f */
[----:B--2---:R-:W-:Y:S02]  /*0ab0*/  UIADD3 UR7, UR9, 0x40, -UR17 ;  /* 0x0000004009077890 */ /* 0x004fe4000fffe811 */
[----:B------:R-:W-:-:S02]  /*0ac0*/  @UP2 USHF.R.U32.HI UR4, URZ, UR5, UR23 ;  /* 0x000000053f042299 */ /* 0x000fc40008011617 */
[----:B------:R-:W-:Y:S02]  /*0ad0*/  UIADD3 UR22, UR9, 0x3f, URZ ;  /* 0x0000003f09167890 */ /* 0x000fe4000fffe03f */
[----:B------:R-:W-:Y:S02]  /*0ae0*/  UIADD3 UR5, UR7, UR4, URZ ;  /* 0x0000000407057290 */ /* 0x000fe4000fffe03f */
[----:B------:R-:W-:Y:S02]  /*0af0*/  USHF.R.S32.HI UR8, URZ, 0x1f, UR22 ;  /* 0x0000001f3f087899 */ /* 0x000fe40008011416 */
[----:B------:R-:W-:Y:S02]  /*0b00*/  USHF.R.S32.HI UR4, URZ, 0x1f, UR5 ;  /* 0x0000001f3f047899 */ /* 0x000fe40008011405 */
[----:B------:R-:W-:Y:S02]  /*0b10*/  ULEA.HI UR8, UR8, UR22, URZ, 0x6 ;  /* 0x0000001608087291 */ /* 0x000fe4000f8f303f */
[----:B------:R-:W-:-:S02]  /*0b20*/  ULEA.HI UR4, UR4, UR5, URZ, 0x6 ;  /* 0x0000000504047291 */ /* 0x000fc4000f8f303f */
[----:B------:R-:W-:Y:S02]  /*0b30*/  USHF.R.S32.HI UR8, URZ, 0x6, UR8 ;  /* 0x000000063f087899 */ /* 0x000fe40008011408 */
[----:B------:R-:W-:-:S04]  /*0b40*/  USHF.R.S32.HI UR4, URZ, 0x6, UR4 ;  /* 0x000000063f047899 */ /* 0x000fc80008011404 */
[----:B------:R-:W-:-:S04]  /*0b50*/  UISETP.LT.AND UP0, UPT, UR8, UR4, UPT ;  /* 0x000000040800728c */ /* 0x000fc8000bf01270 */
[----:B------:R-:W-:Y:S02]  /*0b60*/  USEL UR5, UR8, UR4, UP0 ;  /* 0x0000000408057287 */ /* 0x000fe40008000000 */
[----:B------:R-:W-:Y:S02]  /*0b70*/  UIADD3 UR4, -UR6, URZ, URZ ;  /* 0x0000003f06047290 */ /* 0x000fe4000fffe13f */
[----:B------:R-:W-:Y:S02]  /*0b80*/  ULEA UR6, UR5, -UR6, 0x6 ;  /* 0x8000000605067291 */ /* 0x000fe4000f8e303f */
[----:B------:R-:W-:Y:S02]  /*0b90*/  UISETP.LT.AND UP1, UPT, URZ, UR4, UPT ;  /* 0x000000043f00728c */ /* 0x000fe4000bf21270 */
[----:B------:R-:W-:Y:S02]  /*0ba0*/  UISETP.LT.AND UP0, UPT, UR6, UR15, UPT ;  /* 0x0000000f0600728c */ /* 0x000fe4000bf01270 */
[----:B------:R-:W-:-:S02]  /*0bb0*/  USEL UR4, URZ, UR4, !UP1 ;  /* 0x000000043f047287 */ /* 0x000fc4000c800000 */
[----:B------:R-:W-:Y:S02]  /*0bc0*/  USEL UR5, UR6, UR15, UP0 ;  /* 0x0000000f06057287 */ /* 0x000fe40008000000 */
[----:B------:R-:W-:Y:S02]  /*0bd0*/  USHF.R.U32.HI UR6, URZ, 0x6, UR4 ;  /* 0x000000063f067899 */ /* 0x000fe40008011604 */
[----:B------:R-:W-:-:S05]  /*0be0*/  UISETP.GT.AND UP0, UPT, UR5, UR4, UPT ;  /* 0x000000040500728c */ /* 0x000fca000bf04270 */
[----:B------:R-:W-:-:S06]  /*0bf0*/  UMOV UR22, UR6 ;  /* 0x0000000600167c82 */ /* 0x000fcc0008000000 */
[----:B------:R-:W-:-:S04]  /*0c00*/  @UP0 UIADD3 UR5, UR5, 0x3f, URZ ;  /* 0x0000003f05050890 */ /* 0x000fc8000fffe03f */
[----:B------:R-:W-:-:S04]  /*0c10*/  @UP0 USHF.R.S32.HI UR4, URZ, 0x1f, UR5 ;  /* 0x0000001f3f040899 */ /* 0x000fc80008011405 */
[----:B------:R-:W-:-:S04]  /*0c20*/  @UP0 ULEA.HI UR4, UR4, UR5, URZ, 0x6 ;  /* 0x0000000504040291 */ /* 0x000fc8000f8f303f */
[----:B------:R-:W-:-:S04]  /*0c30*/  @UP0 USHF.R.S32.HI UR22, URZ, 0x6, UR4 ;  /* 0x000000063f160899 */ /* 0x000fc80008011404 */
[----:B------:R-:W-:-:S06]  /*0c40*/  UISETP.GT.AND UP0, UPT, UR22, UR6, UPT ;  /* 0x000000061600728c */ /* 0x000fcc000bf04270 */
[----:B------:R-:W-:-:S13]  /*0c50*/  PLOP3.LUT P0, PT, PT, PT, UP0, 0x80, 0x0 ;  /* 0x000000000000781c */ /* 0x000fda0003f0f008 */
[----:B------:R-:W-:Y:S05]  /*0c60*/  @!P0 BRA `(.L_x_751) ;  /* 0x000056e000008947 */ /* 0x000fea0003800000 */
[----:B-1----:R-:W-:Y:S02]  /*0c70*/  ULDC.64 UR4, c[0x0][0x340] ;  /* 0x0000d00000047ab9 */ /* 0x002fe40000000a00 */
        /* <DEDUP_REMOVED lines=8> */
[----:B------:R-:W-:Y:S01]  /*0d00*/  UIADD3 UR19, UR22, -0x1, URZ ;  /* 0xffffffff16137890 */ /* 0x000fe2000fffe03f */
[-C--:B------:R-:W-:Y:S01]  /*0d10*/  LEA.HI R12, R159, R159.reuse, RZ, 0x1 ;  /* 0x0000009f9f0c7211 */ /* 0x080fe200078f08ff */
[----:B------:R-:W-:Y:S01]  /*0d20*/  ULDC.64 UR4, c[0x0][0x240] ;  /* 0x0000900000047ab9 */ /* 0x000fe20000000a00 */
[-C--:B------:R-:W-:Y:S01]  /*0d30*/  LEA.HI R5, R8, R159.reuse, RZ, 0x2 ;  /* 0x0000009f08057211 */ /* 0x080fe200078f10ff */
[----:B------:R1:W2:Y:S01]  /*0d40*/  @P2 LDG.E R27, [R2.64] ;  /* 0x00000014021b2981 */ /* 0x0002a2000c1e1900 */
[----:B------:R-:W-:Y:S01]  /*0d50*/  SHF.R.S32.HI R91, RZ, 0x1, R12 ;  /* 0x00000001ff5b7819 */ /* 0x000fe2000001140c */
[----:B------:R-:W-:Y:S01]  /*0d60*/  IMAD.U32 R7, RZ, RZ, UR19 ;  /* 0x00000013ff077e24 */ /* 0x000fe2000f8e00ff */
[--C-:B------:R-:W-:Y:S01]  /*0d70*/  SHF.R.S32.HI R6, RZ, 0x2, R5.reuse ;  /* 0x00000002ff067819 */ /* 0x100fe20000011405 */
[----:B------:R-:W-:Y:S01]  /*0d80*/  UIMAD UR4, UR10, UR4, URZ ;  /* 0x000000040a0472a4 */ /* 0x000fe2000f8e023f */
[----:B------:R-:W-:Y:S01]  /*0d90*/  SHF.R.S32.HI R0, RZ, 0x1f, R5 ;  /* 0x0000001fff007819 */ /* 0x000fe20000011405 */
[----:B------:R-:W-:Y:S01]  /*0da0*/  USHF.R.S32.HI UR22, URZ, 0x1f, UR18 ;  /* 0x0000001f3f167899 */ /* 0x000fe20008011412 */
[----:B------:R-:W-:Y:S01]  /*0db0*/  IADD3 R143, -R6, UR15, RZ ;  /* 0x0000000f068f7c10 */ /* 0x000fe2000fffe1ff */
[----:B------:R-:W-:Y:S01]  /*0dc0*/  UIMAD UR25, UR11, UR5, UR4 ;  /* 0x000000050b1972a4 */ /* 0x000fe2000f8e0204 */
[----:B------:R-:W-:Y:S01]  /*0dd0*/  LEA.HI R0, R0, R6, RZ, 0x2 ;  /* 0x0000000600007211 */ /* 0x000fe200078f10ff */
[----:B------:R-:W-:Y:S01]  /*0de0*/  USEL UR24, UR18, URZ, !UP3 ;  /* 0x0000003f12187287 */ /* 0x000fe2000d800000 */
[----:B-----5:R-:W-:Y:S01]  /*0df0*/  SHF.R.S32.HI R4, RZ, 0x1f, R10 ;  /* 0x0000001fff047819 */ /* 0x020fe2000001140a */
[----:B------:R-:W-:Y:S01]  /*0e00*/  USEL UR23, UR22, URZ, !UP3 ;  /* 0x0000003f16177287 */ /* 0x000fe2000d800000 */
[C---:B------:R-:W-:Y:S01]  /*0e10*/  IADD3 R108, P0, R6.reuse, R10, RZ ;  /* 0x0000000a066c7210 */ /* 0x040fe20007f1e0ff */
[----:B------:R-:W-:Y:S01]  /*0e20*/  ULDC.64 UR4, c[0x0][0x248] ;  /* 0x0000920000047ab9 */ /* 0x000fe20000000a00 */
[----:B------:R-:W-:Y:S01]  /*0e30*/  IMAD.U32 R10, RZ, RZ, UR11 ;  /* 0x0000000bff0a7e24 */ /* 0x000fe2000f8e00ff */
[----:B------:R-:W-:Y:S01]  /*0e40*/  UIMAD UR4, UR23, UR4, URZ ;  /* 0x00000004170472a4 */ /* 0x000fe2000f8e023f */
[----:B------:R-:W-:Y:S01]  /*0e50*/  LEA.HI.X.SX32 R109, R6, R4, 0x1, P0 ;  /* 0x00000004066d7211 */ /* 0x000fe200000f0eff */
[----:B------:R-:W-:Y:S01]  /*0e60*/  IMAD.MOV.U32 R28, RZ, RZ, c[0x0][0x238] ;  /* 0x00008e00ff1c7624 */ /* 0x000fe200078e00ff */
[C---:B------:R-:W-:Y:S01]  /*0e70*/  LOP3.LUT R4, R5.reuse, 0x1ffffffc, RZ, 0xc0, !PT ;  /* 0x1ffffffc05047812 */ /* 0x040fe200078ec0ff */
[----:B------:R-:W-:Y:S01]  /*0e80*/  IMAD.MOV.U32 R149, RZ, RZ, 0x6 ;  /* 0x00000006ff957424 */ /* 0x000fe200078e00ff */
[----:B------:R-:W-:Y:S01]  /*0e90*/  UIMAD UR4, UR24, UR5, UR4 ;  /* 0x00000005180472a4 */ /* 0x000fe2000f8e0204 */
[----:B------:R-:W-:Y:S01]  /*0ea0*/  IMAD.U32 R14, RZ, RZ, UR24 ;  /* 0x00000018ff0e7e24 */ /* 0x000fe2000f8e00ff */
[----:B------:R-:W-:Y:S01]  /*0eb0*/  USHF.R.S32.HI UR5, URZ, 0x1f, UR19 ;  /* 0x0000001f3f057899 */ /* 0x000fe20008011413 */
[----:B------:R-:W-:Y:S01]  /*0ec0*/  IMAD.SHL.U32 R152, R28, 0x40, RZ ;  /* 0x000000401c987824 */ /* 0x000fe200078e00ff */
[----:B-1----:R-:W-:Y:S01]  /*0ed0*/  LEA.HI R2, R5, R6, RZ, 0x1 ;  /* 0x0000000605027211 */ /* 0x002fe200078f08ff */
[----:B------:R-:W-:Y:S01]  /*0ee0*/  IMAD.MOV.U32 R150, RZ, RZ, 0x5 ;  /* 0x00000005ff967424 */ /* 0x000fe200078e00ff */
[----:B------:R-:W-:Y:S01]  /*0ef0*/  LEA.HI R5, R8, R159, RZ, 0x3 ;  /* 0x0000009f08057211 */ /* 0x000fe200078f18ff */
[----:B------:R-:W-:Y:S01]  /*0f00*/  IMAD.SHL.U32 R155, R28, 0x20, RZ ;  /* 0x000000201c9b7824 */ /* 0x000fe200078e00ff */
[----:B------:R-:W-:Y:S01]  /*0f10*/  LOP3.LUT R3, R2, 0x7fffffe, RZ, 0xc0, !PT ;  /* 0x07fffffe02037812 */ /* 0x000fe200078ec0ff */
[----:B------:R-:W-:Y:S01]  /*0f20*/  IMAD.MOV.U32 R153, RZ, RZ, c[0x0][0x280] ;  /* 0x0000a000ff997624 */ /* 0x000fe200078e00ff */
[----:B------:R-:W-:Y:S01]  /*0f30*/  LOP3.LUT R2, R0, 0xfffffffc, RZ, 0xc0, !PT ;  /* 0xfffffffc00027812 */ /* 0x000fe200078ec0ff */
[----:B------:R-:W-:Y:S01]  /*0f40*/  IMAD R0, R7, -0x40, R143 ;  /* 0xffffffc007007824 */ /* 0x000fe200078e028f */
[----:B------:R-:W-:Y:S01]  /*0f50*/  SHF.R.S32.HI R5, RZ, 0x3, R5 ;  /* 0x00000003ff057819 */ /* 0x000fe20000011405 */
[----:B------:R-:W-:Y:S01]  /*0f60*/  IMAD.IADD R9, R6, 0x1, -R3 ;  /* 0x0000000106097824 */ /* 0x000fe200078e0a03 */
[----:B------:R-:W-:Y:S01]  /*0f70*/  LEA.HI R3, R12, R91, RZ, 0x1 ;  /* 0x0000005b0c037211 */ /* 0x000fe200078f08ff */
[----:B------:R-:W-:Y:S01]  /*0f80*/  IMAD.IADD R26, R6, 0x1, -R2 ;  /* 0x00000001061a7824 */ /* 0x000fe200078e0a02 */
[-C--:B------:R-:W-:Y:S01]  /*0f90*/  LEA.HI R2, R8, R159.reuse, RZ, 0x4 ;  /* 0x0000009f08027211 */ /* 0x080fe200078f20ff */
[----:B------:R-:W-:Y:S01]  /*0fa0*/  IMAD.MOV.U32 R154, RZ, RZ, c[0x0][0x290] ;  /* 0x0000a400ff9a7624 */ /* 0x000fe200078e00ff */
[C---:B------:R-:W-:Y:S01]  /*0fb0*/  ISETP.GE.AND P1, PT, R0.reuse, 0x1, PT ;  /* 0x000000010000780c */ /* 0x040fe20003f26270 */
[----:B------:R-:W-:Y:S01]  /*0fc0*/  IMAD.MOV.U32 R157, RZ, RZ, c[0x0][0x2b8] ;  /* 0x0000ae00ff9d7624 */ /* 0x000fe200078e00ff */
[----:B------:R-:W-:Y:S01]  /*0fd0*/  ISETP.GT.AND P0, PT, R0, 0x20, PT ;  /* 0x000000200000780c */ /* 0x000fe20003f04270 */
[----:B------:R-:W-:Y:S01]  /*0fe0*/  IMAD.SHL.U32 R0, R2, 0x10, RZ ;  /* 0x0000001002007824 */ /* 0x000fe200078e00ff */
[----:B------:R-:W-:Y:S01]  /*0ff0*/  LOP3.LUT R2, R3, 0x7fffffe, RZ, 0xc0, !PT ;  /* 0x07fffffe03027812 */ /* 0x000fe200078ec0ff */
[----:B------:R-:W-:Y:S01]  /*1000*/  IMAD.MOV.U32 R156, RZ, RZ, c[0x0][0x27c] ;  /* 0x00009f00ff9c7624 */ /* 0x000fe200078e00ff */
[----:B------:R-:W-:Y:S01]  /*1010*/  LEA.HI R6, R8, R159, RZ, 0x5 ;  /* 0x0000009f08067211 */ /* 0x000fe200078f28ff */
[----:B------:R-:W-:Y:S01]  /*1020*/  IMAD.MOV.U32 R146, RZ, RZ, c[0x0][0x27c] ;  /* 0x00009f00ff927624 */ /* 0x000fe200078e00ff */
[----:B------:R-:W-:Y:S01]  /*1030*/  LOP3.LUT R3, R0, 0xffffff00, RZ, 0xc0, !PT ;  /* 0xffffff0000037812 */ /* 0x000fe200078ec0ff */
[----:B------:R-:W-:Y:S01]  /*1040*/  IMAD.IADD R0, R91, 0x1, -R2 ;  /* 0x000000015b007824 */ /* 0x000fe200078e0a02 */
[CC--:B------:R-:W-:Y:S01]  /*1050*/  SHF.L.U64.HI R151, R28.reuse, R149.reuse, c[0x0][0x23c] ;  /* 0x00008f001c977619 */ /* 0x0c0fe20000010295 */
[----:B------:R-:W-:Y:S01]  /*1060*/  IMAD.IADD R2, R159, 0x1, -R4 ;  /* 0x000000019f027824 */ /* 0x000fe200078e0a04 */
[----:B------:R-:W-:Y:S01]  /*1070*/  SHF.L.U64.HI R150, R28, R150, c[0x0][0x23c] ;  /* 0x00008f001c967619 */ /* 0x000fe20000010296 */
[----:B------:R-:W-:Y:S01]  /*1080*/  IMAD.SHL.U32 R4, R6, 0x8, RZ ;  /* 0x0000000806047824 */ /* 0x000fe200078e00ff */
[-C--:B------:R-:W-:Y:S01]  /*1090*/  SHF.L.U64.HI R148, R153, R149.reuse, c[0x0][0x284] ;  /* 0x0000a10099947619 */ /* 0x080fe20000010295 */
[----:B------:R-:W-:Y:S01]  /*10a0*/  IMAD R104, R0, 0x20, R3 ;  /* 0x0000002000687824 */ /* 0x000fe200078e0203 */
[----:B------:R-:W-:Y:S01]  /*10b0*/  SHF.L.U64.HI R149, R154, R149, c[0x0][0x294] ;  /* 0x0000a5009a957619 */ /* 0x000fe20000010295 */
[----:B------:R-:W-:Y:S01]  /*10c0*/  IMAD.SHL.U32 R2, R2, 0x8, RZ ;  /* 0x0000000802027824 */ /* 0x000fe200078e00ff */
[----:B------:R-:W-:Y:S01]  /*10d0*/  LOP3.LUT R0, R4, 0xffffff00, RZ, 0xc0, !PT ;  /* 0xffffff0004007812 */ /* 0x000fe200078ec0ff */
[----:B------:R-:W-:Y:S01]  /*10e0*/  IMAD.SHL.U32 R4, R5, 0x40, RZ ;  /* 0x0000004005047824 */ /* 0x000fe200078e00ff */
[----:B------:R-:W-:Y:S01]  /*10f0*/  IADD3 R140, R29, UR16, RZ ;  /* 0x000000101d8c7c10 */ /* 0x000fe2000fffe0ff */
[----:B------:R-:W-:Y:S01]  /*1100*/  IMAD R6, R109, c[0x0][0x238], RZ ;  /* 0x00008e006d067a24 */ /* 0x000fe200078e02ff */
[----:B------:R-:W-:Y:S01]  /*1110*/  SHF.R.S32.HI R3, RZ, 0x1f, R2 ;  /* 0x0000001fff037819 */ /* 0x000fe20000011402 */
[----:B------:R-:W-:Y:S01]  /*1120*/  IMAD R9, R9, 0x20, R0 ;  /* 0x0000002009097824 */ /* 0x000fe200078e0200 */
[----:B------:R-:W-:Y:S01]  /*1130*/  LOP3.LUT R0, R4, 0xc0, RZ, 0xc0, !PT ;  /* 0x000000c004007812 */ /* 0x000fe200078ec0ff */
[----:B------:R-:W-:Y:S01]  /*1140*/  IMAD R6, R108, c[0x0][0x23c], R6 ;  /* 0x00008f006c067a24 */ /* 0x000fe200078e0206 */
[----:B------:R-:W-:Y:S01]  /*1150*/  ISETP.GE.AND P4, PT, R2, c[0x0][0x1d4], PT ;  /* 0x0000750002007a0c */ /* 0x000fe20003f86270 */
[----:B------:R-:W-:Y:S01]  /*1160*/  IMAD.WIDE.U32 R4, R108, c[0x0][0x238], R2 ;  /* 0x00008e006c047a25 */ /* 0x000fe200078e0002 */
[----:B------:R-:W-:-:S02]  /*1170*/  LOP3.LUT R8, R0, 0x18, R2, 0xf8, !PT ;  /* 0x0000001800087812 */ /* 0x000fc400078ef802 */
[----:B------:R-:W-:Y:S01]  /*1180*/  SHF.R.U32.HI R7, RZ, 0x3, R0 ;  /* 0x00000003ff077819 */ /* 0x000fe20000011600 */
[----:B------:R-:W-:Y:S01]  /*1190*/  IMAD.IADD R5, R5, 0x1, R6 ;  /* 0x0000000105057824 */ /* 0x000fe200078e0206 */
[----:B------:R-:W-:Y:S01]  /*11a0*/  IADD3 R0, R2, 0x20, RZ ;  /* 0x0000002002007810 */ /* 0x000fe20007ffe0ff */
[----:B------:R-:W-:Y:S01]  /*11b0*/  IMAD.U32 R6, RZ, RZ, UR11 ;  /* 0x0000000bff067e24 */ /* 0x000fe2000f8e00ff */
[----:B------:R-:W-:Y:S01]  /*11c0*/  LOP3.LUT R7, R8, R7, RZ, 0x3c, !PT ;  /* 0x0000000708077212 */ /* 0x000fe200078e3cff */
[----:B------:R-:W-:Y:S01]  /*11d0*/  IMAD.WIDE.U32 R10, R10, c[0x0][0x260], R2 ;  /* 0x000098000a0a7a25 */ /* 0x000fe200078e0002 */
[----:B------:R-:W-:Y:S02]  /*11e0*/  ISETP.GE.AND P6, PT, R0, c[0x0][0x1d4], PT ;  /* 0x0000750000007a0c */ /* 0x000fe40003fc6270 */
[----:B------:R-:W-:Y:S01]  /*11f0*/  IADD3 R0, R2, 0x40, RZ ;  /* 0x0000004002007810 */ /* 0x000fe20007ffe0ff */
[----:B------:R-:W-:Y:S01]  /*1200*/  IMAD.WIDE.U32 R4, R6, c[0x0][0x240], R4 ;  /* 0x0000900006047a25 */ /* 0x000fe200078e0004 */
[----:B------:R-:W-:-:S02]  /*1210*/  SHF.R.S32.HI R2, RZ, 0x1f, R91 ;  /* 0x0000001fff027819 */ /* 0x000fc4000001145b */
[----:B------:R-:W-:Y:S01]  /*1220*/  ISETP.GE.AND P5, PT, R0, c[0x0][0x1d4], PT ;  /* 0x0000750000007a0c */ /* 0x000fe20003fa6270 */
[----:B------:R-:W-:Y:S01]  /*1230*/  IMAD.IADD R79, R9, 0x1, R7 ;  /* 0x00000001094f7824 */ /* 0x000fe200078e0207 */
[----:B------:R-:W-:Y:S01]  /*1240*/  LOP3.LUT R0, R12, 0xfffffffe, RZ, 0xc0, !PT ;  /* 0xfffffffe0c007812 */ /* 0x000fe200078ec0ff */
[----:B------:R-:W-:Y:S01]  /*1250*/  IMAD R12, R151, UR19, RZ ;  /* 0x00000013970c7c24 */ /* 0x000fe2000f8e02ff */
[----:B------:R-:W-:Y:S01]  /*1260*/  IADD3 R5, R5, UR25, RZ ;  /* 0x0000001905057c10 */ /* 0x000fe2000fffe0ff */
[----:B------:R-:W-:Y:S01]  /*1270*/  IMAD.SHL.U32 R79, R79, 0x2, RZ ;  /* 0x000000024f4f7824 */ /* 0x000fe200078e00ff */
[----:B------:R-:W-:Y:S01]  /*1280*/  P2R R111, PR, RZ, 0x10 ;  /* 0x00000010ff6f7803 */ /* 0x000fe20000000000 */
[----:B------:R-:W-:Y:S02]  /*1290*/  IMAD.IADD R15, R159, 0x1, -R0 ;  /* 0x000000019f0f7824 */ /* 0x000fe400078e0a00 */
[----:B------:R-:W-:-:S04]  /*12a0*/  IMAD.WIDE.U32 R114, R14, c[0x0][0x248], R4 ;  /* 0x000092000e727a25 */ /* 0x000fc800078e0004 */
[----:B------:R-:W-:Y:S01]  /*12b0*/  IMAD.SHL.U32 R32, R15, 0x4, RZ ;  /* 0x000000040f207824 */ /* 0x000fe200078e00ff */
[----:B------:R-:W-:Y:S01]  /*12c0*/  IADD3 R113, R115, UR4, RZ ;  /* 0x0000000473717c10 */ /* 0x000fe2000fffe0ff */
[C---:B------:R-:W-:Y:S02]  /*12d0*/  IMAD R0, R2.reuse, c[0x0][0x280], RZ ;  /* 0x0000a00002007a24 */ /* 0x040fe400078e02ff */
[----:B------:R-:W-:Y:S01]  /*12e0*/  IMAD R2, R2, c[0x0][0x290], RZ ;  /* 0x0000a40002027a24 */ /* 0x000fe200078e02ff */
[----:B------:R-:W-:Y:S01]  /*12f0*/  SHF.R.S32.HI R33, RZ, 0x1f, R32 ;  /* 0x0000001fff217819 */ /* 0x000fe20000011420 */
[----:B------:R-:W-:Y:S01]  /*1300*/  IMAD.MOV.U32 R112, RZ, RZ, R114 ;  /* 0x000000ffff707224 */ /* 0x000fe200078e0072 */
[C---:B------:R-:W-:Y:S01]  /*1310*/  IADD3 R36, R32.reuse, 0x10, RZ ;  /* 0x0000001020247810 */ /* 0x040fe20007ffe0ff */
[----:B------:R-:W-:Y:S01]  /*1320*/  IMAD R13, R91, c[0x0][0x284], R0 ;  /* 0x0000a1005b0d7a24 */ /* 0x000fe200078e0200 */
[C---:B------:R-:W-:Y:S01]  /*1330*/  IADD3 R35, R32.reuse, 0x20, RZ ;  /* 0x0000002020237810 */ /* 0x040fe20007ffe0ff */
[----:B------:R-:W-:Y:S01]  /*1340*/  IMAD.SHL.U32 R24, R15, 0x8, RZ ;  /* 0x000000080f187824 */ /* 0x000fe200078e00ff */
[C---:B------:R-:W-:Y:S01]  /*1350*/  IADD3 R39, R32.reuse, 0x28, RZ ;  /* 0x0000002820277810 */ /* 0x040fe20007ffe0ff */
[C---:B------:R-:W-:Y:S01]  /*1360*/  IMAD R0, R91.reuse, c[0x0][0x294], R2 ;  /* 0x0000a5005b007a24 */ /* 0x040fe200078e0202 */
[----:B------:R-:W-:Y:S01]  /*1370*/  IADD3 R38, R32, 0x8, RZ ;  /* 0x0000000820267810 */ /* 0x000fe20007ffe0ff */
[----:B------:R-:W-:Y:S01]  /*1380*/  IMAD.WIDE.U32 R2, R91, c[0x0][0x290], R32 ;  /* 0x0000a4005b027a25 */ /* 0x000fe200078e0020 */
[----:B------:R-:W-:-:S02]  /*1390*/  SHF.R.S32.HI R25, RZ, 0x1f, R24 ;  /* 0x0000001fff197819 */ /* 0x000fc40000011418 */
[----:B------:R-:W-:Y:S01]  /*13a0*/  IADD3 R94, R24, 0x30, RZ ;  /* 0x00000030185e7810 */ /* 0x000fe20007ffe0ff */
[C---:B------:R-:W-:Y:S01]  /*13b0*/  IMAD R12, R152.reuse, UR5, R12 ;  /* 0x00000005980c7c24 */ /* 0x040fe2000f8e020c */
[----:B------:R-:W-:Y:S01]  /*13c0*/  ULDC.64 UR4, c[0x0][0x260] ;  /* 0x0000980000047ab9 */ /* 0x000fe20000000a00 */
[----:B------:R-:W-:Y:S01]  /*13d0*/  IMAD.WIDE.U32 R4, R152, UR19, R112 ;  /* 0x0000001398047c25 */ /* 0x000fe2000f8e0070 */
[----:B------:R-:W-:Y:S01]  /*13e0*/  UIMAD UR4, UR10, UR4, URZ ;  /* 0x000000040a0472a4 */ /* 0x000fe2000f8e023f */
[C---:B------:R-:W-:Y:S02]  /*13f0*/  IADD3 R93, R24.reuse, 0x40, RZ ;  /* 0x00000040185d7810 */ /* 0x040fe40007ffe0ff */
[----:B------:R-:W-:Y:S01]  /*1400*/  IMAD.WIDE.U32 R6, R91, c[0x0][0x280], R32 ;  /* 0x0000a0005b067a25 */ /* 0x000fe200078e0020 */
[----:B------:R-:W-:Y:S01]  /*1410*/  UIMAD UR4, UR11, UR5, UR4 ;  /* 0x000000050b0472a4 */ /* 0x000fe2000f8e0204 */
[----:B------:R-:W-:Y:S02]  /*1420*/  IADD3 R92, R24, 0x50, RZ ;  /* 0x00000050185c7810 */ /* 0x000fe40007ffe0ff */
[----:B------:R-:W-:Y:S01]  /*1430*/  IMAD.MOV.U32 R20, RZ, RZ, R2 ;  /* 0x000000ffff147224 */ /* 0x000fe200078e0002 */
[C---:B------:R-:W-:Y:S01]  /*1440*/  @P1 LEA R2, P3, R4.reuse, c[0x0][0x220], 0x1 ;  /* 0x0000880004021a11 */ /* 0x040fe200078608ff */
[----:B------:R-:W-:Y:S01]  /*1450*/  IMAD.IADD R12, R5, 0x1, R12 ;  /* 0x00000001050c7824 */ /* 0x000fe200078e020c */
[----:B------:R-:W-:Y:S01]  /*1460*/  IADD3 R5, R11, UR4, RZ ;  /* 0x000000040b057c10 */ /* 0x000fe2000fffe0ff */
[----:B------:R-:W-:Y:S01]  /*1470*/  IMAD.IADD R23, R7, 0x1, R13 ;  /* 0x0000000107177824 */ /* 0x000fe200078e020d */
[----:B------:R-:W-:Y:S01]  /*1480*/  ULDC.64 UR4, c[0x0][0x1e8] ;  /* 0x00007a0000047ab9 */ /* 0x000fe20000000a00 */
[----:B------:R-:W-:Y:S01]  /*1490*/  IMAD.IADD R21, R3, 0x1, R0 ;  /* 0x0000000103157824 */ /* 0x000fe200078e0200 */
[----:B------:R-:W-:Y:S01]  /*14a0*/  @P1 LEA.HI.X R3, R4, c[0x0][0x224], R12, 0x1, P3 ;  /* 0x0000890004031a11 */ /* 0x000fe200018f0c0c */
[----:B------:R-:W-:Y:S01]  /*14b0*/  IMAD.MOV.U32 R22, RZ, RZ, R6 ;  /* 0x000000ffff167224 */ /* 0x000fe200078e0006 */
[----:B------:R-:W-:Y:S01]  /*14c0*/  ISETP.GE.AND P3, PT, R24, c[0x0][0x27c], PT ;  /* 0x00009f0018007a0c */ /* 0x000fe20003f66270 */
[----:B------:R-:W-:Y:S01]  /*14d0*/  IMAD.WIDE.U32 R6, R91, c[0x0][0x290], R24 ;  /* 0x0000a4005b067a25 */ /* 0x000fe200078e0018 */
[----:B------:R-:W-:Y:S01]  /*14e0*/  UIMAD UR25, UR10, UR4, URZ ;  /* 0x000000040a1972a4 */ /* 0x000fe2000f8e023f */
[----:B------:R-:W-:Y:S01]  /*14f0*/  @!PT LDS RZ, [RZ] ;  /* 0x00000000fffff984 */ /* 0x000fe20000000800 */
[----:B------:R-:W-:Y:S01]  /*1500*/  @!PT LDS RZ, [RZ] ;  /* 0x00000000fffff984 */ /* 0x000fe20000000800 */
[----:B------:R-:W-:Y:S01]  /*1510*/  @!PT LDS RZ, [RZ] ;  /* 0x00000000fffff984 */ /* 0x000fe20000000800 */
[----:B------:R1:W-:Y:S01]  /*1520*/  @P1 LDGSTS.E.BYPASS.LTC128B.128 [R79+0x3100], [R2.64], !P4 ;  /* 0x03100000024f1fae */ /* 0x0003e2000e101d54 */
[----:B------:R-:W-:Y:S01]  /*1530*/  P2R R144, PR, RZ, 0x8 ;  /* 0x00000008ff907803 */ /* 0x000fe20000000000 */
[----:B------:R-:W-:Y:S01]  /*1540*/  IMAD.IADD R17, R0, 0x1, R7 ;  /* 0x0000000100117824 */ /* 0x000fe200078e0207 */
[----:B------:R-:W-:Y:S01]  /*1550*/  SEL R0, RZ, c[0x0][0x27c], !P3 ;  /* 0x00009f00ff007a07 */ /* 0x000fe20005800000 */
[----:B------:R-:W-:Y:S01]  /*1560*/  IMAD.MOV.U32 R16, RZ, RZ, R6 ;  /* 0x000000ffff107224 */ /* 0x000fe200078e0006 */
[----:B------:R1:W-:Y:S01]  /*1570*/  @P1 LDGSTS.E.BYPASS.LTC128B.128 [R79+0x4100], [R2.64+0x40], !P6 ;  /* 0x04100040024f1fae */ /* 0x0003e2000f101d54 */
[----:B------:R-:W-:Y:S01]  /*1580*/  IMAD.IADD R28, R32, 0x1, R36 ;  /* 0x00000001201c7824 */ /* 0x000fe200078e0224 */
[----:B------:R-:W-:Y:S01]  /*1590*/  UIMAD.WIDE.U32 UR28, UR11, UR4, URZ ;  /* 0x000000040b1c72a5 */ /* 0x000fe2000f8e003f */
[----:B------:R-:W-:Y:S01]  /*15a0*/  IMAD.IADD R6, R24, 0x1, R0 ;  /* 0x0000000118067824 */ /* 0x000fe200078e0200 */
[----:B------:R1:W-:Y:S01]  /*15b0*/  @P1 LDGSTS.E.BYPASS.LTC128B.128 [R79+0x5100], [R2.64+0x80], !P5 ;  /* 0x05100080024f1fae */ /* 0x0003e2000e901d54 */
[----:B------:R-:W-:Y:S01]  /*15c0*/  @P0 IADD3 R0, P1, R155, R4, RZ ;  /* 0x000000049b000210 */ /* 0x000fe20007f3e0ff */
[----:B------:R-:W-:Y:S01]  /*15d0*/  IMAD.MOV.U32 R4, RZ, RZ, R10 ;  /* 0x000000ffff047224 */ /* 0x000fe200078e000a */
[----:B------:R-:W-:Y:S01]  /*15e0*/  ISETP.GE.AND P3, PT, R28, c[0x0][0x27c], PT ;  /* 0x00009f001c007a0c */ /* 0x000fe20003f66270 */
[----:B------:R-:W-:Y:S01]  /*15f0*/  IMAD.WIDE.U32 R8, R91, c[0x0][0x280], R24 ;  /* 0x0000a0005b087a25 */ /* 0x000fe200078e0018 */
[----:B------:R-:W-:Y:S01]  /*1600*/  SHF.R.S32.HI R7, RZ, 0x1f, R6 ;  /* 0x0000001fff077819 */ /* 0x000fe20000011406 */
[----:B------:R-:W-:Y:S01]  /*1610*/  UIMAD UR25, UR11, UR5, UR25 ;  /* 0x000000050b1972a4 */ /* 0x000fe2000f8e0219 */
[----:B------:R-:W-:Y:S01]  /*1620*/  P2R R142, PR, RZ, 0x8 ;  /* 0x00000008ff8e7803 */ /* 0x000fe20000000000 */
[----:B------:R-:W-:Y:S01]  /*1630*/  IMAD.WIDE.U32 R106, R14, c[0x0][0x268], R4 ;  /* 0x00009a000e6a7a25 */ /* 0x000fe200078e0004 */
[CC--:B------:R-:W-:Y:S01]  /*1640*/  LEA.HI R11, R7.reuse, R6.reuse, RZ, 0x3 ;  /* 0x00000006070b7211 */ /* 0x0c0fe200078f18ff */
[----:B------:R-:W-:Y:S01]  /*1650*/  ULDC.64 UR4, c[0x0][0x210] ;  /* 0x0000840000047ab9 */ /* 0x000fe20000000a00 */
[----:B------:R-:W-:Y:S01]  /*1660*/  LEA.HI R6, R7, R6, RZ, 0x5 ;  /* 0x0000000607067211 */ /* 0x000fe200078f28ff */
[----:B------:R-:W-:Y:S01]  /*1670*/  IMAD.IADD R19, R13, 0x1, R9 ;  /* 0x000000010d137824 */ /* 0x000fe200078e0209 */
[----:B------:R-:W-:Y:S01]  /*1680*/  UIMAD UR27, UR10, UR4, URZ ;  /* 0x000000040a1b72a4 */ /* 0x000fe2000f8e023f */
[----:B------:R-:W-:Y:S01]  /*1690*/  IMAD.MOV.U32 R18, RZ, RZ, R8 ;  /* 0x000000ffff127224 */ /* 0x000fe200078e0008 */
[----:B------:R-:W-:Y:S01]  /*16a0*/  UIMAD.WIDE.U32 UR30, UR11, UR4, URZ ;  /* 0x000000040b1e72a5 */ /* 0x000fe2000f8e003f */
[C---:B------:R-:W-:Y:S01]  /*16b0*/  IMAD.WIDE.U32 R122, R147.reuse, c[0x0][0x280], R22 ;  /* 0x0000a000937a7a25 */ /* 0x040fe200078e0016 */
[----:B------:R-:W-:Y:S01]  /*16c0*/  UIMAD UR27, UR11, UR5, UR27 ;  /* 0x000000050b1b72a4 */ /* 0x000fe2000f8e021b */
[----:B------:R-:W-:Y:S01]  /*16d0*/  SHF.R.S32.HI R8, RZ, 0x1f, R28 ;  /* 0x0000001fff087819 */ /* 0x000fe2000001141c */
[----:B------:R-:W-:Y:S01]  /*16e0*/  UIADD3 UR25, UR29, UR25, URZ ;  /* 0x000000191d197290 */ /* 0x000fe2000fffe03f */
[C---:B------:R-:W-:Y:S01]  /*16f0*/  IMAD.WIDE.U32 R120, R147.reuse, c[0x0][0x290], R20 ;  /* 0x0000a40093787a25 */ /* 0x040fe200078e0014 */
[----:B------:R-:W-:Y:S01]  /*1700*/  ULDC.64 UR4, c[0x0][0x268] ;  /* 0x00009a0000047ab9 */ /* 0x000fe20000000a00 */
[----:B------:R-:W-:Y:S01]  /*1710*/  LEA.HI R8, R8, R28, RZ, 0x3 ;  /* 0x0000001c08087211 */ /* 0x000fe200078f18ff */
[----:B------:R-:W-:Y:S01]  /*1720*/  UIMAD UR4, UR23, UR4, URZ ;  /* 0x00000004170472a4 */ /* 0x000fe2000f8e023f */
[C---:B------:R-:W-:Y:S01]  /*1730*/  IMAD.WIDE.U32 R118, R147.reuse, c[0x0][0x280], R18 ;  /* 0x0000a00093767a25 */ /* 0x040fe200078e0012 */
[----:B------:R-:W-:Y:S01]  /*1740*/  IADD3 R37, R32, 0x18, RZ ;  /* 0x0000001820257810 */ /* 0x000fe20007ffe0ff */
[----:B------:R-:W-:Y:S01]  /*1750*/  UIADD3 UR27, UR31, UR27, URZ ;  /* 0x0000001b1f1b7290 */ /* 0x000fe2000fffe03f */
[----:B------:R-:W-:Y:S01]  /*1760*/  LOP3.LUT R87, R8, 0xfffffff8, RZ, 0xc0, !PT ;  /* 0xfffffff808577812 */ /* 0x000fe200078ec0ff */
[----:B-1----:R-:W-:Y:S01]  /*1770*/  @P0 IMAD.X R3, R150, 0x1, R12, P1 ;  /* 0x0000000196030824 */ /* 0x002fe200008e060c */
[----:B------:R-:W-:Y:S01]  /*1780*/  @P0 LEA R2, P1, R0, c[0x0][0x220], 0x1 ;  /* 0x0000880000020a11 */ /* 0x000fe200078208ff */
[----:B------:R-:W-:Y:S01]  /*1790*/  IMAD.WIDE.U32 R116, R147, c[0x0][0x290], R16 ;  /* 0x0000a40093747a25 */ /* 0x000fe200078e0010 */
[----:B------:R-:W-:Y:S01]  /*17a0*/  UIMAD UR24, UR24, UR5, UR4 ;  /* 0x00000005181872a4 */ /* 0x000fe2000f8e0204 */
[----:B------:R-:W-:-:S02]  /*17b0*/  SHF.R.S32.HI R139, RZ, 0x3, R11 ;  /* 0x00000003ff8b7819 */ /* 0x000fc4000001140b */
[----:B------:R-:W-:Y:S01]  /*17c0*/  @P0 LEA.HI.X R3, R0, c[0x0][0x224], R3, 0x1, P1 ;  /* 0x0000890000030a11 */ /* 0x000fe200008f0c03 */
[----:B------:R-:W-:Y:S01]  /*17d0*/  ULDC.64 UR4, c[0x0][0x2b0] ;  /* 0x0000ac0000047ab9 */ /* 0x000fe20000000a00 */
[----:B------:R-:W-:Y:S01]  /*17e0*/  SEL R0, RZ, c[0x0][0x27c], !P3 ;  /* 0x00009f00ff007a07 */ /* 0x000fe20005800000 */
[----:B------:R-:W-:Y:S01]  /*17f0*/  IMAD.SHL.U32 R153, R153, 0x40, RZ ;  /* 0x0000004099997824 */ /* 0x000fe200078e00ff */
[----:B------:R-:W-:Y:S01]  /*1800*/  SHF.R.S32.HI R100, RZ, 0x1f, R87 ;  /* 0x0000001fff647819 */ /* 0x000fe20000011457 */
[----:B------:R1:W-:Y:S01]  /*1810*/  @P0 LDGSTS.E.BYPASS.LTC128B.128 [R79+0x3900], [R2.64], !P4 ;  /* 0x03900000024f0fae */ /* 0x0003e2000e101d54 */
[----:B------:R-:W-:Y:S01]  /*1820*/  IMAD.SHL.U32 R154, R154, 0x40, RZ ;  /* 0x000000409a9a7824 */ /* 0x000fe200078e00ff */
[----:B------:R-:W-:Y:S01]  /*1830*/  IADD3 R105, R107, UR24, RZ ;  /* 0x000000186b697c10 */ /* 0x000fe2000fffe0ff */
[----:B------:R-:W-:Y:S01]  /*1840*/  IMAD.IADD R0, R0, 0x1, R28 ;  /* 0x0000000100007824 */ /* 0x000fe200078e021c */
[----:B------:R1:W-:Y:S01]  /*1850*/  @P0 LDGSTS.E.BYPASS.LTC128B.128 [R79+0x4900], [R2.64+0x40], !P6 ;  /* 0x04900040024f0fae */ /* 0x0003e2000f101d54 */
[----:B------:R-:W-:-:S02]  /*1860*/  IMAD.SHL.U32 R146, R146, 0x2, RZ ;  /* 0x0000000292927824 */ /* 0x000fc400078e00ff */
[----:B------:R-:W-:Y:S01]  /*1870*/  IMAD.U32 R78, RZ, RZ, UR19 ;  /* 0x00000013ff4e7e24 */ /* 0x000fe2000f8e00ff */
[----:B------:R1:W-:Y:S01]  /*1880*/  @P0 LDGSTS.E.BYPASS.LTC128B.128 [R79+0x5900], [R2.64+0x80], !P5 ;  /* 0x05900080024f0fae */ /* 0x0003e2000e901d54 */
[C---:B------:R-:W-:Y:S01]  /*1890*/  LOP3.LUT P0, RZ, R26.reuse, 0x2, RZ, 0xc0, !PT ;  /* 0x000000021aff7812 */ /* 0x040fe2000780c0ff */
[----:B------:R-:W-:Y:S02]  /*18a0*/  IMAD R110, R15, 0x40, R91 ;  /* 0x000000400f6e7824 */ /* 0x000fe400078e025b */
[----:B------:R-:W0:Y:S01]  /*18b0*/  LDGDEPBAR ;  /* 0x00000000000079af */ /* 0x000e220000000000 */
[----:B-1----:R-:W-:Y:S01]  /*18c0*/  IMAD.SHL.U32 R3, R26, 0x40, RZ ;  /* 0x000000401a037824 */ /* 0x002fe200078e00ff */
[----:B------:R-:W-:-:S04]  /*18d0*/  SHF.R.S32.HI R2, RZ, 0x1f, R0 ;  /* 0x0000001fff027819 */ /* 0x000fc80000011400 */
[----:B------:R-:W-:Y:S02]  /*18e0*/  LOP3.LUT R97, R3, 0xc0, RZ, 0xc0, !PT ;  /* 0x000000c003617812 */ /* 0x000fe400078ec0ff */
[CC--:B------:R-:W-:Y:S02]  /*18f0*/  LEA.HI R10, R2.reuse, R0.reuse, RZ, 0x3 ;  /* 0x00000000020a7211 */ /* 0x0c0fe400078f18ff */
[----:B------:R-:W-:Y:S02]  /*1900*/  LEA.HI R5, R2, R0, RZ, 0x5 ;  /* 0x0000000002057211 */ /* 0x000fe400078f28ff */
[----:B------:R-:W-:Y:S02]  /*1910*/  SHF.R.U32.HI R98, RZ, 0x3, R97 ;  /* 0x00000003ff627819 */ /* 0x000fe40000011661 */
[----:B------:R-:W-:Y:S02]  /*1920*/  LOP3.LUT R4, R97, 0x18, R11, 0xf8, !PT ;  /* 0x0000001861047812 */ /* 0x000fe400078ef80b */
[----:B------:R-:W-:Y:S01]  /*1930*/  SHF.R.S32.HI R132, RZ, 0x3, R10 ;  /* 0x00000003ff847819 */ /* 0x000fe2000001140a */
[----:B--2---:R1:W2:Y:S02]  /*1940*/  @P2 R2UR UR26, R27 ;  /* 0x000000001b1a23c2 */ /* 0x0042a400000e0000 */
[----:B-1----:R-:W-:Y:S01]  /*1950*/  IMAD.IADD R27, R32, 0x1, R35 ;  /* 0x00000001201b7824 */ /* 0x002fe200078e0223 */
[----:B--2---:R-:W-:-:S02]  /*1960*/  @UP0 USHF.R.S32.HI UR33, URZ, 0x1f, UR26 ;  /* 0x0000001f3f210899 */ /* 0x004fc4000801141a */
[----:B------:R-:W-:Y:S01]  /*1970*/  @UP0 UMOV UR32, UR26 ;  /* 0x0000001a00200c82 */ /* 0x000fe20008000000 */
[----:B------:R-:W-:Y:S01]  /*1980*/  BAR.SYNC.DEFER_BLOCKING 0x0 ;  /* 0x0000000000007b1d */ /* 0x000fe20000010000 */
[----:B------:R-:W-:Y:S02]  /*1990*/  ISETP.GE.AND P1, PT, R27, c[0x0][0x27c], PT ;  /* 0x00009f001b007a0c */ /* 0x000fe40003f26270 */
[--C-:B------:R-:W-:Y:S02]  /*19a0*/  SHF.R.S32.HI R7, RZ, 0x1f, R27.reuse ;  /* 0x0000001fff077819 */ /* 0x100fe4000001141b */
[----:B------:R-:W-:Y:S01]  /*19b0*/  SEL R3, RZ, c[0x0][0x27c], !P1 ;  /* 0x00009f00ff037a07 */ /* 0x000fe20004800000 */
[----:B------:R-:W-:Y:S01]  /*19c0*/  @!UP0 UMOV UR33, UR22 ;  /* 0x0000001600218c82 */ /* 0x000fe20008000000 */
[----:B------:R-:W-:Y:S01]  /*19d0*/  LEA.HI R7, R7, R27, RZ, 0x3 ;  /* 0x0000001b07077211 */ /* 0x000fe200078f18ff */
[----:B------:R-:W-:Y:S01]  /*19e0*/  UIMAD UR22, UR33, UR4, URZ ;  /* 0x00000004211672a4 */ /* 0x000fe2000f8e023f */
[----:B------:R-:W-:Y:S01]  /*19f0*/  P2R R141, PR, RZ, 0x2 ;  /* 0x00000002ff8d7803 */ /* 0x000fe20000000000 */
[----:B------:R-:W-:Y:S01]  /*1a00*/  IMAD.IADD R0, R3, 0x1, R27 ;  /* 0x0000000103007824 */ /* 0x000fe200078e021b */
[----:B------:R-:W-:Y:S01]  /*1a10*/  LOP3.LUT R86, R7, 0xfffffff8, RZ, 0xc0, !PT ;  /* 0xfffffff807567812 */ /* 0x000fe200078ec0ff */
[----:B------:R-:W-:Y:S01]  /*1a20*/  IMAD.SHL.U32 R3, R6, 0x40, RZ ;  /* 0x0000004006037824 */ /* 0x000fe200078e00ff */
[----:B------:R-:W-:Y:S01]  /*1a30*/  @!UP0 UMOV UR32, UR18 ;  /* 0x0000001200208c82 */ /* 0x000fe20008000000 */
[----:B------:R-:W-:Y:S01]  /*1a40*/  ISETP.NE.AND P1, PT, R157, 0x1, PT ;  /* 0x000000019d00780c */ /* 0x000fe20003f25270 */
[----:B------:R-:W-:Y:S01]  /*1a50*/  UIMAD.WIDE.U32 UR34, UR32, UR4, URZ ;  /* 0x00000004202272a5 */ /* 0x000fe2000f8e003f */
[----:B------:R-:W-:Y:S01]  /*1a60*/  SHF.R.S32.HI R2, RZ, 0x1f, R0 ;  /* 0x0000001fff027819 */ /* 0x000fe20000011400 */
[----:B------:R-:W-:Y:S01]  /*1a70*/  UIMAD UR5, UR32, UR5, UR22 ;  /* 0x00000005200572a4 */ /* 0x000fe2000f8e0216 */
[----:B------:R-:W-:Y:S01]  /*1a80*/  LOP3.LUT R6, R3, 0x7ffff800, RZ, 0xc0, !PT ;  /* 0x7ffff80003067812 */ /* 0x000fe200078ec0ff */
[----:B------:R-:W-:Y:S01]  /*1a90*/  ULDC.U8 UR4, c[0x0][0x298] ;  /* 0x0000a60000047ab9 */ /* 0x000fe20000000000 */
[----:B------:R-:W-:Y:S01]  /*1aa0*/  LOP3.LUT R3, R4, R98, RZ, 0x3c, !PT ;  /* 0x0000006204037212 */ /* 0x000fe200078e3cff */
[----:B------:R-:W-:Y:S01]  /*1ab0*/  UIADD3 UR5, UR35, UR5, URZ ;  /* 0x0000000523057290 */ /* 0x000fe2000fffe03f */
[----:B------:R-:W-:-:S02]  /*1ac0*/  LEA.HI R9, R2, R0, RZ, 0x3 ;  /* 0x0000000002097211 */ /* 0x000fc400078f18ff */
[----:B------:R-:W-:Y:S01]  /*1ad0*/  LEA.HI R0, R2, R0, RZ, 0x5 ;  /* 0x0000000002007211 */ /* 0x000fe200078f28ff */
[----:B------:R-:W-:Y:S01]  /*1ae0*/  IMAD.SHL.U32 R2, R5, 0x40, RZ ;  /* 0x0000004005027824 */ /* 0x000fe200078e00ff */
[----:B------:R-:W-:Y:S02]  /*1af0*/  IADD3 R14, R3, R6, R104 ;  /* 0x00000006030e7210 */ /* 0x000fe40007ffe068 */
[C---:B------:R-:W-:Y:S01]  /*1b00*/  LOP3.LUT R3, R97.reuse, 0x18, R10, 0xf8, !PT ;  /* 0x0000001861037812 */ /* 0x040fe200078ef80a */
[----:B------:R-:W-:Y:S01]  /*1b10*/  IMAD.SHL.U32 R0, R0, 0x40, RZ ;  /* 0x0000004000007824 */ /* 0x000fe200078e00ff */
[----:B------:R-:W-:Y:S01]  /*1b20*/  LOP3.LUT R4, R97, 0x18, R9, 0xf8, !PT ;  /* 0x0000001861047812 */ /* 0x000fe200078ef809 */
[----:B------:R-:W-:Y:S01]  /*1b30*/  IMAD.SHL.U32 R130, R14, 0x2, RZ ;  /* 0x000000020e827824 */ /* 0x000fe200078e00ff */
[----:B------:R-:W-:Y:S02]  /*1b40*/  LOP3.LUT R5, R2, 0x7ffff800, RZ, 0xc0, !PT ;  /* 0x7ffff80002057812 */ /* 0x000fe400078ec0ff */
[----:B------:R-:W-:-:S02]  /*1b50*/  LOP3.LUT R3, R3, R98, RZ, 0x3c, !PT ;  /* 0x0000006203037212 */ /* 0x000fc400078e3cff */
[----:B------:R-:W-:Y:S02]  /*1b60*/  LOP3.LUT R2, R0, 0x7ffff800, RZ, 0xc0, !PT ;  /* 0x7ffff80000027812 */ /* 0x000fe400078ec0ff */
[----:B------:R-:W-:Y:S02]  /*1b70*/  LOP3.LUT R0, R4, R98, RZ, 0x3c, !PT ;  /* 0x0000006204007212 */ /* 0x000fe400078e3cff */
[----:B------:R-:W-:Y:S02]  /*1b80*/  IADD3 R13, R3, R5, R104 ;  /* 0x00000005030d7210 */ /* 0x000fe40007ffe068 */
[----:B------:R-:W-:Y:S02]  /*1b90*/  SHF.R.S32.HI R4, RZ, 0x1f, R94 ;  /* 0x0000001fff047819 */ /* 0x000fe4000001145e */
[----:B------:R-:W-:Y:S01]  /*1ba0*/  SHF.R.S32.HI R3, RZ, 0x1f, R93 ;  /* 0x0000001fff037819 */ /* 0x000fe2000001145d */
[----:B------:R-:W-:Y:S01]  /*1bb0*/  IMAD.SHL.U32 R125, R13, 0x2, RZ ;  /* 0x000000020d7d7824 */ /* 0x000fe200078e00ff */
[----:B------:R-:W-:-:S02]  /*1bc0*/  SHF.R.S32.HI R5, RZ, 0x1f, R92 ;  /* 0x0000001fff057819 */ /* 0x000fc4000001145c */
[----:B------:R-:W-:Y:S02]  /*1bd0*/  LEA.HI R6, R4, R94, RZ, 0x3 ;  /* 0x0000005e04067211 */ /* 0x000fe400078f18ff */
[----:B------:R-:W-:Y:S02]  /*1be0*/  LEA.HI R4, R3, R93, RZ, 0x3 ;  /* 0x0000005d03047211 */ /* 0x000fe400078f18ff */
[----:B------:R-:W-:Y:S02]  /*1bf0*/  LEA.HI R3, R5, R92, RZ, 0x3 ;  /* 0x0000005c05037211 */ /* 0x000fe400078f18ff */
[----:B------:R-:W-:Y:S02]  /*1c00*/  IADD3 R12, R0, R2, R104 ;  /* 0x00000002000c7210 */ /* 0x000fe40007ffe068 */
[----:B------:R-:W-:Y:S02]  /*1c10*/  SHF.R.S32.HI R0, RZ, 0x1f, R147 ;  /* 0x0000001fff007819 */ /* 0x000fe40000011493 */
[----:B------:R-:W-:Y:S01]  /*1c20*/  LOP3.LUT R85, R3, 0xfffffff8, RZ, 0xc0, !PT ;  /* 0xfffffff803557812 */ /* 0x000fe200078ec0ff */
[----:B------:R-:W-:Y:S01]  /*1c30*/  IMAD.SHL.U32 R124, R12, 0x2, RZ ;  /* 0x000000020c7c7824 */ /* 0x000fe200078e00ff */
[----:B------:R-:W-:Y:S01]  /*1c40*/  LOP3.LUT R3, R97, 0x8, R24, 0xf8, !PT ;  /* 0x0000000861037812 */ /* 0x000fe200078ef818 */
[----:B------:R-:W-:Y:S01]  /*1c50*/  IMAD R2, R0, c[0x0][0x280], RZ ;  /* 0x0000a00000027a24 */ /* 0x000fe200078e02ff */
[----:B------:R-:W-:Y:S01]  /*1c60*/  LOP3.LUT R88, R4, 0xfffffff8, RZ, 0xc0, !PT ;  /* 0xfffffff804587812 */ /* 0x000fe200078ec0ff */
[----:B------:R-:W-:Y:S01]  /*1c70*/  IMAD R0, R0, c[0x0][0x290], RZ ;  /* 0x0000a40000007a24 */ /* 0x000fe200078e02ff */
[----:B------:R-:W-:Y:S01]  /*1c80*/  LOP3.LUT R80, R3, R98, RZ, 0x3c, !PT ;  /* 0x0000006203507212 */ /* 0x000fe200078e3cff */
[----:B------:R-:W-:Y:S01]  /*1c90*/  IMAD R2, R147, c[0x0][0x284], R2 ;  /* 0x0000a10093027a24 */ /* 0x000fe200078e0202 */
[----:B------:R-:W-:Y:S01]  /*1ca0*/  LOP3.LUT R3, R11, 0xfffffff8, RZ, 0xc0, !PT ;  /* 0xfffffff80b037812 */ /* 0x000fe200078ec0ff */
[----:B------:R-:W-:Y:S01]  /*1cb0*/  IMAD R0, R147, c[0x0][0x294], R0 ;  /* 0x0000a50093007a24 */ /* 0x000fe200078e0200 */
[----:B------:R-:W-:Y:S01]  /*1cc0*/  LOP3.LUT R89, R6, 0xfffffff8, RZ, 0xc0, !PT ;  /* 0xfffffff806597812 */ /* 0x000fe200078ec0ff */
[----:B------:R-:W-:Y:S01]  /*1cd0*/  IMAD.IADD R80, R104, 0x1, R80 ;  /* 0x0000000168507824 */ /* 0x000fe200078e0250 */
[----:B------:R-:W-:Y:S01]  /*1ce0*/  SHF.R.S32.HI R4, RZ, 0x1f, R3 ;  /* 0x0000001fff047819 */ /* 0x000fe20000011403 */
[----:B------:R-:W-:Y:S01]  /*1cf0*/  IMAD.IADD R138, R123, 0x1, R2 ;  /* 0x000000017b8a7824 */ /* 0x000fe200078e0202 */
[----:B------:R-:W-:Y:S01]  /*1d00*/  SHF.R.S32.HI R103, RZ, 0x1f, R89 ;  /* 0x0000001fff677819 */ /* 0x000fe20000011459 */
[----:B------:R-:W-:Y:S01]  /*1d10*/  IMAD.IADD R136, R2, 0x1, R119 ;  /* 0x0000000102887824 */ /* 0x000fe200078e0277 */
[----:B------:R-:W-:Y:S01]  /*1d20*/  LOP3.LUT R2, R10, 0xfffffff8, RZ, 0xc0, !PT ;  /* 0xfffffff80a027812 */ /* 0x000fe200078ec0ff */
[----:B------:R-:W-:Y:S01]  /*1d30*/  IMAD.IADD R137, R121, 0x1, R0 ;  /* 0x0000000179897824 */ /* 0x000fe200078e0200 */
[----:B------:R-:W-:Y:S01]  /*1d40*/  LEA R80, R80, 0x100, 0x1 ;  /* 0x0000010050507811 */ /* 0x000fe200078e08ff */
[----:B------:R-:W-:Y:S01]  /*1d50*/  IMAD.IADD R135, R0, 0x1, R117 ;  /* 0x0000000100877824 */ /* 0x000fe200078e0275 */
[----:B------:R-:W-:Y:S01]  /*1d60*/  LOP3.LUT R0, R9, 0xfffffff8, RZ, 0xc0, !PT ;  /* 0xfffffff809007812 */ /* 0x000fe200078ec0ff */
[C---:B------:R-:W-:Y:S01]  /*1d70*/  IMAD.SHL.U32 R133, R3.reuse, 0x2, RZ ;  /* 0x0000000203857824 */ /* 0x040fe200078e00ff */
[----:B------:R-:W-:Y:S01]  /*1d80*/  SHF.L.U64.HI R134, R3, 0x1, R4 ;  /* 0x0000000103867819 */ /* 0x000fe20000010204 */
[----:B------:R-:W-:Y:S01]  /*1d90*/  IMAD.SHL.U32 R128, R2, 0x2, RZ ;  /* 0x0000000202807824 */ /* 0x000fe200078e00ff */
[----:B------:R-:W-:Y:S01]  /*1da0*/  SHF.R.S32.HI R3, RZ, 0x1f, R2 ;  /* 0x0000001fff037819 */ /* 0x000fe20000011402 */
[----:B------:R-:W-:Y:S01]  /*1db0*/  IMAD.SHL.U32 R126, R0, 0x2, RZ ;  /* 0x00000002007e7824 */ /* 0x000fe200078e00ff */
[----:B------:R-:W-:-:S02]  /*1dc0*/  SHF.R.S32.HI R4, RZ, 0x1f, R0 ;  /* 0x0000001fff047819 */ /* 0x000fc40000011400 */
[C---:B------:R-:W-:Y:S02]  /*1dd0*/  IADD3 R81, R80.reuse, 0x20, RZ ;  /* 0x0000002050517810 */ /* 0x040fe40007ffe0ff */
[----:B------:R-:W-:Y:S02]  /*1de0*/  @P0 IADD3 R81, R80, -0x20, RZ ;  /* 0xffffffe050510810 */ /* 0x000fe40007ffe0ff */
[----:B------:R-:W-:Y:S02]  /*1df0*/  SHF.R.S32.HI R102, RZ, 0x1f, R88 ;  /* 0x0000001fff667819 */ /* 0x000fe40000011458 */
[----:B------:R-:W-:Y:S02]  /*1e00*/  SHF.R.S32.HI R101, RZ, 0x1f, R85 ;  /* 0x0000001fff657819 */ /* 0x000fe40000011455 */
[----:B------:R-:W-:Y:S02]  /*1e10*/  SHF.R.S32.HI R99, RZ, 0x1f, R86 ;  /* 0x0000001fff637819 */ /* 0x000fe40000011456 */
[----:B------:R-:W-:-:S02]  /*1e20*/  SHF.R.S32.HI R131, RZ, 0x3, R9 ;  /* 0x00000003ff837819 */ /* 0x000fc40000011409 */
[----:B------:R-:W-:Y:S02]  /*1e30*/  SHF.L.U64.HI R129, R2, 0x1, R3 ;  /* 0x0000000102817819 */ /* 0x000fe40000010203 */
[----:B------:R-:W-:Y:S02]  /*1e40*/  SHF.L.U64.HI R127, R0, 0x1, R4 ;  /* 0x00000001007f7819 */ /* 0x000fe40000010204 */
[----:B------:R-:W-:Y:S02]  /*1e50*/  ISETP.GE.AND P0, PT, R156, 0x1, PT ;  /* 0x000000019c00780c */ /* 0x000fe40003f06270 */
.L_x_776:
[----:B------:R-:W-:Y:S01]  /*1e60*/  IMAD.SHL.U32 R90, R78, 0x40, RZ ;  /* 0x000000404e5a7824 */ /* 0x000fe200078e00ff */
[----:B------:R-:W-:Y:S04]  /*1e70*/  DEPBAR.LE SB0, 0x0 ;  /* 0x000080000000791a */ /* 0x000fe80000000000 */
[----:B------:R-:W-:Y:S01]  /*1e80*/  IMAD.IADD R0, R110, 0x1, R90 ;  /* 0x000000016e007824 */ /* 0x000fe200078e025a */
[----:B------:R-:W-:Y:S01]  /*1e90*/  ISETP.NE.AND P1, PT, R157, 0x1, PT ;  /* 0x000000019d00780c */ /* 0x000fe20003f25270 */
[----:B------:R-:W-:Y:S01]  /*1ea0*/  IMAD.MOV.U32 R82, RZ, RZ, RZ ;  /* 0x000000ffff527224 */ /* 0x000fe200078e00ff */
[----:B------:R-:W-:Y:S01]  /*1eb0*/  ISETP.GE.AND P2, PT, R156, 0x1, PT ;  /* 0x000000019c00780c */ /* 0x000fe20003f46270 */
[----:B-1----:R-:W-:Y:S01]  /*1ec0*/  IMAD.IADD R2, R140, 0x1, R0 ;  /* 0x000000018c027824 */ /* 0x002fe200078e0200 */
[----:B------:R-:W-:Y:S01]  /*1ed0*/  ISETP.GE.AND P0, PT, R0, UR15, PT ;  /* 0x0000000f00007c0c */ /* 0x000fe2000bf06270 */
[----:B------:R-:W-:Y:S02]  /*1ee0*/  BSSY B1, `(.L_x_752) ;  /* 0x00003d7000017945 */ /* 0x000fe40003800000 */
[----:B------:R-:W-:Y:S01]  /*1ef0*/  IMAD.MOV.U32 R0, RZ, RZ, R2 ;  /* 0x000000ffff007224 */ /* 0x000fe200078e0002 */
[----:B------:R-:W-:Y:S05]  /*1f00*/  ISETP.GT.OR P0, PT, R110, 0x3f, P0 ;  /* 0x0000003f6e00780c */ /* 0x000fea0000704670 */
[----:B------:R-:W-:Y:S05]  /*1f10*/  @P1 IMAD.HI.U32 R3, R2, c[0x0][0x2bc], RZ ;  /* 0x0000af0002031a27 */ /* 0x000fea00078e00ff */
[----:B------:R-:W-:Y:S04]  /*1f20*/  @P1 SHF.R.U32.HI R0, RZ, c[0x0][0x2c0], R3 ;  /* 0x0000b000ff001a19 */ /* 0x000fe80000011603 */
[C---:B------:R-:W-:Y:S04]  /*1f30*/  @!P0 IADD3 R3, P1, R0.reuse, UR34, RZ ;  /* 0x0000002200038c10 */ /* 0x040fe8000ff3e0ff */
[----:B------:R-:W-:Y:S01]  /*1f40*/  @!P0 LEA.HI.X.SX32 R5, R0, UR5, 0x1, P1 ;  /* 0x0000000500058c11 */ /* 0x000fe200088f0eff */
        /* <DEDUP_REMOVED lines=25> */
[----:B------:R-:W-:Y:S03]  /*20e0*/  IADD3 R4, -R90, UR15, RZ ;  /* 0x0000000f5a047c10 */ /* 0x000fe6000fffe1ff */
        /* <DEDUP_REMOVED lines=66> */
.L_x_756:
[----:B------:R-:W-:Y:S05]  /*2510*/  BSYNC B0 ;  /* 0x0000000000007941 */ /* 0x000fea0003800000 */
.L_x_755:
        /* <DEDUP_REMOVED lines=93> */
.L_x_759:
[----:B------:R-:W-:Y:S05]  /*2af0*/  BSYNC B0 ;  /* 0x0000000000007941 */ /* 0x000fea0003800000 */
.L_x_758:
        /* <DEDUP_REMOVED lines=58> */
.L_x_761:
[----:B------:R-:W-:Y:S05]  /*2ea0*/  BSYNC B0 ;  /* 0x0000000000007941 */ /* 0x000fea0003800000 */
.L_x_760:
        /* <DEDUP_REMOVED lines=58> */
.L_x_763:
[----:B------:R-:W-:Y:S05]  /*3250*/  BSYNC B0 ;  /* 0x0000000000007941 */ /* 0x000fea0003800000 */
.L_x_762:
        /* <DEDUP_REMOVED lines=58> */
.L_x_765:
[----:B------:R-:W-:Y:S05]  /*3600*/  BSYNC B0 ;  /* 0x0000000000007941 */ /* 0x000fea0003800000 */
.L_x_764:
        /* <DEDUP_REMOVED lines=58> */
.L_x_767:
[----:B------:R-:W-:Y:S05]  /*39b0*/  BSYNC B0 ;  /* 0x0000000000007941 */ /* 0x000fea0003800000 */
.L_x_766:
        /* <DEDUP_REMOVED lines=58> */
.L_x_754:
        /* <DEDUP_REMOVED lines=47> */
.L_x_769:
[----:B------:R-:W-:Y:S05]  /*4050*/  BSYNC B0 ;  /* 0x0000000000007941 */ /* 0x000fea0003800000 */
.L_x_768:
        /* <DEDUP_REMOVED lines=158> */
.L_x_771:
[----:B------:R-:W-:Y:S05]  /*4a40*/  BSYNC B0 ;  /* 0x0000000000007941 */ /* 0x000fea0003800000 */
.L_x_770:
        /* <DEDUP_REMOVED lines=123> */
.L_x_773:
[----:B------:R-:W-:Y:S05]  /*5200*/  BSYNC B0 ;  /* 0x0000000000007941 */ /* 0x000fea0003800000 */
.L_x_772:
        /* <DEDUP_REMOVED lines=126> */
.L_x_753:
[----:B------:R1:W2:Y:S01]  /*59f0*/  SHFL.IDX PT, R2, R26, RZ, 0x1e1f ;  /* 0x001e1fff1a027589 */ /* 0x0002a200000e0000 */
[----:B------:R-:W-:Y:S03]  /*5a00*/  IADD3 R3, -R90, UR15, RZ ;  /* 0x0000000f5a037c10 */ /* 0x000fe6000fffe1ff */
[----:B------:R1:W3:Y:S01]  /*5a10*/  SHFL.IDX PT, R0, R29, RZ, 0x1e1f ;  /* 0x001e1fff1d007589 */ /* 0x0002e200000e0000 */
        /* <DEDUP_REMOVED lines=35> */
.L_x_757:
[----:B------:R-:W-:Y:S05]  /*5c50*/  BSYNC B1 ;  /* 0x0000000000017941 */ /* 0x000fea0003800000 */
.L_x_752:
[----:B---3--:R-:W-:Y:S01]  /*5c60*/  IMAD.IADD R0, R143, 0x1, -R90 ;  /* 0x000000018f007824 */ /* 0x008fe200078e0a5a */
[C---:B-12--5:R-:W-:Y:S01]  /*5c70*/  LEA R2, P0, R78.reuse, R108, 0x6 ;  /* 0x0000006c4e027211 */ /* 0x066fe200078030ff */
        /* <DEDUP_REMOVED lines=13> */
[----:B------:R-:W-:Y:S04]  /*5d50*/  IADD3 R8, P1, R4, UR30, RZ ;  /* 0x0000001e04087c10 */ /* 0x000fe8000ff3e0ff */
[----:B------:R-:W-:Y:S02]  /*5d60*/  IADD3.X R9, R5, UR27, R6, P1, !PT ;  /* 0x0000001b05097c10 */ /* 0x000fe40008ffe406 */
[----:B------:R-:W-:Y:S11]  /*5d70*/  ISETP.GE.AND P1, PT, R0, 0x1, PT ;  /* 0x000000010000780c */ /* 0x000ff60003f26270 */
[----:B------:R-:W-:Y:S02]  /*5d80*/  @!UPT UIADD3 URZ, URZ, URZ, URZ ;  /* 0x0000003f3f3ff290 */ /* 0x000fe4000fffe03f */
[----:B------:R-:W-:Y:S01]  /*5d90*/  @P1 MOV R7, R105 ;  /* 0x0000006900071202 */ /* 0x000fe20000000f00 */
[----:B------:R-:W-:Y:S02]  /*5da0*/  @P1 IMAD R0, R3, c[0x0][0x258], RZ ;  /* 0x0000960003001a24 */ /* 0x000fe400078e02ff */
[----:B------:R-:W-:Y:S04]  /*5db0*/  @P1 IMAD.MOV.U32 R6, RZ, RZ, R106 ;  /* 0x000000ffff061224 */ /* 0x000fe800078e006a */
[C---:B------:R-:W-:Y:S04]  /*5dc0*/  @P1 IMAD.WIDE.U32 R6, R2.reuse, c[0x0][0x258], R6 ;  /* 0x0000960002061a25 */ /* 0x040fe800078e0006 */
[----:B------:R-:W-:Y:S01]  /*5dd0*/  @P1 IMAD R2, R2, c[0x0][0x25c], R0 ;  /* 0x0000970002021a24 */ /* 0x000fe200078e0200 */
[----:B------:R-:W-:Y:S01]  /*5de0*/  @P1 LEA R4, P2, R6, c[0x0][0x250], 0x1 ;  /* 0x0000940006041a11 */ /* 0x000fe200078408ff */
[----:B------:R-:W-:Y:S02]  /*5df0*/  @P0 IMAD R0, R12, c[0x0][0x258], RZ ;  /* 0x000096000c000a24 */ /* 0x000fe400078e02ff */
[----:B------:R-:W-:Y:S02]  /*5e00*/  @P1 IMAD.IADD R2, R7, 0x1, R2 ;  /* 0x0000000107021824 */ /* 0x000fe400078e0202 */
[----:B------:R-:W-:Y:S02]  /*5e10*/  @P0 IMAD.MOV.U32 R7, RZ, RZ, R105 ;  /* 0x000000ffff070224 */ /* 0x000fe400078e0069 */
[C---:B------:R-:W-:Y:S01]  /*5e20*/  @P0 IMAD R0, R11.reuse, c[0x0][0x25c], R0 ;  /* 0x000097000b000a24 */ /* 0x040fe200078e0200 */
[----:B------:R-:W-:Y:S02]  /*5e30*/  @P1 LEA.HI.X R5, R6, c[0x0][0x254], R2, 0x1, P2 ;  /* 0x0000950006051a11 */ /* 0x000fe400010f0c02 */
        /* <DEDUP_REMOVED lines=24> */
[----:B------:R-:W-:Y:S02]  /*5fc0*/  ISETP.GE.AND P1, PT, R28, c[0x0][0x1d4], PT ;  /* 0x000075001c007a0c */ /* 0x000fe40003f26270 */
[----:B------:R-:W-:Y:S02]  /*5fd0*/  ISETP.GE.AND P4, PT, R27, c[0x0][0x1d4], PT ;  /* 0x000075001b007a0c */ /* 0x000fe40003f86270 */
[----:B------:R-:W-:Y:S07]  /*5fe0*/  ISETP.GE.AND P3, PT, R94, c[0x0][0x1d4], PT ;  /* 0x000075005e007a0c */ /* 0x000fee0003f66270 */
[----:B------:R-:W2:Y:S01]  /*5ff0*/  @!P2 LDS.128 R12, [R80] ;  /* 0x00000000500ca984 */ /* 0x000ea20000000c00 */
[C---:B------:R-:W-:Y:S04]  /*6000*/  @!P2 LEA R6, P0, R24.reuse, R0, 0x1 ;  /* 0x000000001806a211 */ /* 0x040fe800078008ff */
[----:B---3--:R-:W-:Y:S02]  /*6010*/  @!P2 LEA.HI.X R7, R24, R2, R25, 0x1, P0 ;  /* 0x000000021807a211 */ /* 0x008fe400000f0c19 */
[C---:B-1----:R-:W-:Y:S04]  /*6020*/  @!P1 LEA R4, P0, R87.reuse, R0, 0x1 ;  /* 0x0000000057049211 */ /* 0x042fe800078008ff */
[----:B------:R-:W-:Y:S02]  /*6030*/  @!P1 LEA.HI.X R5, R87, R2, R100, 0x1, P0 ;  /* 0x0000000257059211 */ /* 0x000fe400000f0c64 */
[C---:B------:R-:W-:Y:S04]  /*6040*/  @!P4 LEA R10, P0, R86.reuse, R0, 0x1 ;  /* 0x00000000560ac211 */ /* 0x040fe800078008ff */
[----:B------:R-:W-:Y:S02]  /*6050*/  @!P4 LEA.HI.X R11, R86, R2, R99, 0x1, P0 ;  /* 0x00000002560bc211 */ /* 0x000fe400000f0c63 */
[C---:B------:R-:W-:Y:S04]  /*6060*/  @!P3 LEA R8, P0, R89.reuse, R0, 0x1 ;  /* 0x000000005908b211 */ /* 0x040fe800078008ff */
[----:B------:R-:W-:Y:S01]  /*6070*/  @!P3 LEA.HI.X R9, R89, R2, R103, 0x1, P0 ;  /* 0x000000025909b211 */ /* 0x000fe200000f0c67 */
[----:B--2---:R-:W-:Y:S04]  /*6080*/  @!P2 ST.E.128 [R6.64], R12 ;  /* 0x0000000c0600a985 */ /* 0x004fe8000c101d14 */
        /* <DEDUP_REMOVED lines=17> */
.L_x_775:
[----:B--2---:R-:W-:Y:S05]  /*61a0*/  BSYNC B0 ;  /* 0x0000000000007941 */ /* 0x004fea0003800000 */
.L_x_774:
[C---:B------:R-:W-:Y:S02]  /*61b0*/  ISETP.GT.AND P0, PT, R78.reuse, UR6, PT ;  /* 0x000000064e007c0c */ /* 0x040fe4000bf04270 */
[----:B------:R-:W-:Y:S02]  /*61c0*/  IADD3 R78, R78, -0x1, RZ ;  /* 0xffffffff4e4e7810 */ /* 0x000fe40007ffe0ff */
[----:B------:R-:W-:Y:S09]  /*61d0*/  ISETP.NE.AND P2, PT, R111, RZ, PT ;  /* 0x000000ff6f00720c */ /* 0x000ff20003f45270 */
[----:B---3--:R-:W-:Y:S01]  /*61e0*/  @P0 SHF.R.S32.HI R2, RZ, 0x1f, R78 ;  /* 0x0000001fff020819 */ /* 0x008fe2000001144e */
[----:B------:R-:W-:Y:S02]  /*61f0*/  @P0 IMAD R0, R151, R78, RZ ;  /* 0x0000004e97000224 */ /* 0x000fe400078e02ff */
[----:B-1----:R-:W-:Y:S02]  /*6200*/  @P0 IMAD.MOV.U32 R4, RZ, RZ, R114 ;  /* 0x000000ffff040224 */ /* 0x002fe400078e0072 */
        /* <DEDUP_REMOVED lines=20> */
.L_x_751:
[----:B-1----:R-:W-:Y:S01]  /*6350*/  UIADD3 UR6, UR12, 0x7f, URZ ;  /* 0x0000007f0c067890 */ /* 0x002fe2000fffe03f */
[----:B------:R-:W-:Y:S01]  /*6360*/  PLOP3.LUT P4, PT, PT, PT, PT, 0x80, 0x0 ;  /* 0x000000000000781c */ /* 0x000fe20003f8f070 */
[----:B------:R-:W-:Y:S01]  /*6370*/  ULDC.64 UR4, c[0x0][0x2c8] ;  /* 0x0000b20000047ab9 */ /* 0x000fe20000000a00 */
[----:B------:R-:W-:Y:S01]  /*6380*/  CS2R R94, SRZ ;  /* 0x00000000005e7805 */ /* 0x000fe2000001ff00 */
[----:B------:R-:W-:Y:S01]  /*6390*/  UIMAD.WIDE.U32 UR22, UR6, UR4, URZ ;  /* 0x00000004061672a5 */ /* 0x000fe2000f8e003f */
[----:B------:R-:W-:Y:S01]  /*63a0*/  CS2R R92, SRZ ;  /* 0x00000000005c7805 */ /* 0x000fe2000001ff00 */
[----:B------:R-:W-:Y:S01]  /*63b0*/  CS2R R98, SRZ ;  /* 0x0000000000627805 */ /* 0x000fe2000001ff00 */
[----:B------:R-:W-:Y:S01]  /*63c0*/  CS2R R96, SRZ ;  /* 0x0000000000607805 */ /* 0x000fe2000001ff00 */
[----:B------:R-:W-:Y:S01]  /*63d0*/  @UP2 USHF.R.U32.HI UR6, URZ, UR5, UR23 ;  /* 0x000000053f062299 */ /* 0x000fe20008011617 */
[----:B------:R-:W-:Y:S01]  /*63e0*/  CS2R R90, SRZ ;  /* 0x00000000005a7805 */ /* 0x000fe2000001ff00 */
[----:B------:R-:W-:Y:S01]  /*63f0*/  CS2R R88, SRZ ;  /* 0x0000000000587805 */ /* 0x000fe2000001ff00 */
[----:B------:R-:W-:Y:S01]  /*6400*/  IMAD.MOV.U32 R11, RZ, RZ, RZ ;  /* 0x000000ffff0b7224 */ /* 0x000fe200078e00ff */
[----:B------:R-:W-:Y:S01]  /*6410*/  UIADD3 UR6, UR7, UR6, URZ ;  /* 0x0000000607067290 */ /* 0x000fe2000fffe03f */
[----:B------:R-:W-:Y:S01]  /*6420*/  IMAD.MOV.U32 R86, RZ, RZ, RZ ;  /* 0x000000ffff567224 */ /* 0x000fe200078e00ff */
[----:B------:R-:W-:Y:S01]  /*6430*/  MOV R12, RZ ;  /* 0x000000ff000c7202 */ /* 0x000fe20000000f00 */
[----:B------:R-:W-:Y:S01]  /*6440*/  IMAD.MOV.U32 R84, RZ, RZ, RZ ;  /* 0x000000ffff547224 */ /* 0x000fe200078e00ff */
[----:B------:R-:W-:Y:S01]  /*6450*/  USHF.R.S32.HI UR4, URZ, 0x1f, UR6 ;  /* 0x0000001f3f047899 */ /* 0x000fe20008011406 */
[----:B------:R-:W-:Y:S01]  /*6460*/  CS2R R14, SRZ ;  /* 0x00000000000e7805 */ /* 0x000fe2000001ff00 */
[----:B------:R-:W-:Y:S01]  /*6470*/  MOV R78, RZ ;  /* 0x000000ff004e7202 */ /* 0x000fe20000000f00 */
[----:B------:R-:W-:Y:S01]  /*6480*/  IMAD.MOV.U32 R76, RZ, RZ, RZ ;  /* 0x000000ffff4c7224 */ /* 0x000fe200078e00ff */
[----:B------:R-:W-:Y:S01]  /*6490*/  ULEA.HI UR4, UR4, UR6, URZ, 0x6 ;  /* 0x0000000604047291 */ /* 0x000fe2000f8f303f */
[----:B------:R-:W-:Y:S01]  /*64a0*/  CS2R R16, SRZ ;  /* 0x0000000000107805 */ /* 0x000fe2000001ff00 */
[----:B------:R-:W-:Y:S01]  /*64b0*/  MOV R82, RZ ;  /* 0x000000ff00527202 */ /* 0x000fe20000000f00 */
[----:B------:R-:W-:Y:S01]  /*64c0*/  IMAD.MOV.U32 R80, RZ, RZ, RZ ;  /* 0x000000ffff507224 */ /* 0x000fe200078e00ff */
[----:B------:R-:W-:Y:S01]  /*64d0*/  USHF.R.S32.HI UR4, URZ, 0x6, UR4 ;  /* 0x000000063f047899 */ /* 0x000fe20008011404 */
[----:B------:R-:W-:Y:S01]  /*64e0*/  MOV R18, RZ ;  /* 0x000000ff00127202 */ /* 0x000fe20000000f00 */
[----:B------:R-:W-:Y:S01]  /*64f0*/  IMAD.MOV.U32 R74, RZ, RZ, RZ ;  /* 0x000000ffff4a7224 */ /* 0x000fe200078e00ff */
[----:B------:R-:W-:Y:S01]  /*6500*/  CS2R R20, SRZ ;  /* 0x0000000000147805 */ /* 0x000fe2000001ff00 */
[----:B------:R-:W-:Y:S01]  /*6510*/  UISETP.LT.AND UP0, UPT, UR8, UR4, UPT ;  /* 0x000000040800728c */ /* 0x000fe2000bf01270 */
[----:B------:R-:W-:Y:S01]  /*6520*/  MOV R72, RZ ;  /* 0x000000ff00487202 */ /* 0x000fe20000000f00 */
[----:B------:R-:W-:Y:S01]  /*6530*/  IMAD.MOV.U32 R70, RZ, RZ, RZ ;  /* 0x000000ffff467224 */ /* 0x000fe200078e00ff */
[----:B------:R-:W-:Y:S01]  /*6540*/  CS2R R22, SRZ ;  /* 0x0000000000167805 */ /* 0x000fe2000001ff00 */
[----:B------:R-:W-:Y:S01]  /*6550*/  USEL UR8, UR8, UR4, UP0 ;  /* 0x0000000408087287 */ /* 0x000fe20008000000 */
[----:B----4-:R-:W-:Y:S01]  /*6560*/  MOV R68, RZ ;  /* 0x000000ff00447202 */ /* 0x010fe20000000f00 */
[----:B------:R-:W-:Y:S01]  /*6570*/  IMAD.MOV.U32 R170, RZ, RZ, RZ ;  /* 0x000000ffffaa7224 */ /* 0x000fe200078e00ff */
[----:B------:R-:W-:Y:S01]  /*6580*/  CS2R R24, SRZ ;  /* 0x0000000000187805 */ /* 0x000fe2000001ff00 */
[----:B------:R-:W-:Y:S01]  /*6590*/  UISETP.GE.AND UP0, UPT, UR8, 0x1, UPT ;  /* 0x000000010800788c */ /* 0x000fe2000bf06270 */
[----:B------:R-:W-:Y:S01]  /*65a0*/  MOV R168, RZ ;  /* 0x000000ff00a87202 */ /* 0x000fe20000000f00 */
[----:B------:R-:W-:Y:S01]  /*65b0*/  IMAD.MOV.U32 R174, RZ, RZ, RZ ;  /* 0x000000ffffae7224 */ /* 0x000fe200078e00ff */
[----:B------:R-:W-:Y:S01]  /*65c0*/  CS2R R26, SRZ ;  /* 0x00000000001a7805 */ /* 0x000fe2000001ff00 */
[----:B------:R-:W-:Y:S01]  /*65d0*/  MOV R172, RZ ;  /* 0x000000ff00ac7202 */ /* 0x000fe20000000f00 */
[----:B------:R-:W-:Y:S01]  /*65e0*/  CS2R R166, SRZ ;  /* 0x0000000000a67805 */ /* 0x000fe2000001ff00 */
[----:B------:R-:W-:Y:S01]  /*65f0*/  PLOP3.LUT P0, PT, PT, PT, UP0, 0x80, 0x0 ;  /* 0x000000000000781c */ /* 0x000fe20003f0f008 */
[----:B------:R-:W-:Y:S01]  /*6600*/  IMAD.MOV.U32 R164, RZ, RZ, RZ ;  /* 0x000000ffffa47224 */ /* 0x000fe200078e00ff */
[----:B-----5:R-:W-:Y:S01]  /*6610*/  CS2R R28, SRZ ;  /* 0x00000000001c7805 */ /* 0x020fe2000001ff00 */
        /* <DEDUP_REMOVED lines=49> */
[----:B------:R-:W-:Y:S01]  /*6930*/  USHF.R.S32.HI UR6, URZ, 0x1f, UR14 ;  /* 0x0000001f3f067899 */ /* 0x000fe2000801140e */
[----:B------:R-:W-:Y:S01]  /*6940*/  SHF.R.S32.HI R8, RZ, 0x1f, R159 ;  /* 0x0000001fff087819 */ /* 0x000fe2000001149f */
[----:B------:R-:W-:Y:S02]  /*6950*/  ULDC.64 UR4, c[0x0][0x178] ;  /* 0x00005e0000047ab9 */ /* 0x000fe40000000a00 */
        /* <DEDUP_REMOVED lines=9> */
[----:B------:R-:W-:Y:S01]  /*69f0*/  LEA.HI R154, R8, R159, RZ, 0x5 ;  /* 0x0000009f089a7211 */ /* 0x000fe200078f28ff */
[----:B------:R-:W-:Y:S01]  /*6a00*/  UISETP.NE.U32.AND UP0, UPT, URZ, UR6, UPT ;  /* 0x000000063f00728c */ /* 0x000fe2000bf05070 */
[----:B------:R-:W-:Y:S01]  /*6a10*/  SHF.R.S32.HI R117, RZ, 0x3, R118 ;  /* 0x00000003ff757819 */ /* 0x000fe20000011476 */
[----:B------:R-:W-:Y:S01]  /*6a20*/  ULDC.64 UR4, c[0x0][0x1b8] ;  /* 0x00006e0000047ab9 */ /* 0x000fe20000000a00 */
[----:B------:R-:W-:Y:S01]  /*6a30*/  SHF.R.S32.HI R153, RZ, 0x5, R154 ;  /* 0x00000005ff997819 */ /* 0x000fe2000001149a */
[----:B------:R-:W-:-:S02]  /*6a40*/  UISETP.NE.AND.EX UP0, UPT, URZ, UR7, UPT, UP0 ;  /* 0x000000073f00728c */ /* 0x000fc4000bf05300 */
[----:B------:R-:W-:Y:S02]  /*6a50*/  USHF.R.S32.HI UR7, URZ, 0x1f, UR18 ;  /* 0x0000001f3f077899 */ /* 0x000fe40008011412 */
[----:B------:R-:W-:Y:S02]  /*6a60*/  UIADD3 UR23, UR23, UR14, URZ ;  /* 0x0000000e17177290 */ /* 0x000fe4000fffe03f */
[----:B------:R-:W-:Y:S02]  /*6a70*/  UIMAD UR6, UR10, UR4, URZ ;  /* 0x000000040a0672a4 */ /* 0x000fe4000f8e023f */
[----:B------:R-:W-:Y:S02]  /*6a80*/  USEL UR7, UR7, URZ, !UP0 ;  /* 0x0000003f07077287 */ /* 0x000fe4000c000000 */
[----:B------:R-:W-:Y:S01]  /*6a90*/  UIMAD UR6, UR11, UR5, UR6 ;  /* 0x000000050b0672a4 */ /* 0x000fe2000f8e0206 */
[----:B-1----:R-:W-:Y:S01]  /*6aa0*/  LEA.HI R2, R8, R159, RZ, 0x2 ;  /* 0x0000009f08027211 */ /* 0x002fe200078f10ff */
[----:B------:R-:W-:-:S02]  /*6ab0*/  UIMAD.WIDE.U32 UR22, UR11, UR4, UR22 ;  /* 0x000000040b1672a5 */ /* 0x000fc4000f8e0016 */
[----:B------:R-:W-:Y:S01]  /*6ac0*/  USEL UR14, UR18, URZ, !UP0 ;  /* 0x0000003f120e7287 */ /* 0x000fe2000c000000 */
[----:B------:R-:W-:Y:S01]  /*6ad0*/  LOP3.LUT R0, R2, 0xfffffffc, RZ, 0xc0, !PT ;  /* 0xfffffffc02007812 */ /* 0x000fe200078ec0ff */
[----:B------:R-:W-:Y:S01]  /*6ae0*/  ULDC.64 UR4, c[0x0][0x1c0] ;  /* 0x0000700000047ab9 */ /* 0x000fe20000000a00 */
[----:B------:R-:W-:Y:S01]  /*6af0*/  SHF.R.S32.HI R49, RZ, 0x2, R2 ;  /* 0x00000002ff317819 */ /* 0x000fe20000011402 */
[----:B------:R-:W-:Y:S02]  /*6b00*/  UIMAD UR7, UR7, UR4, URZ ;  /* 0x00000004070772a4 */ /* 0x000fe4000f8e023f */
[----:B------:R-:W-:Y:S01]  /*6b10*/  IMAD.IADD R152, R159, 0x1, -R0 ;  /* 0x000000019f987824 */ /* 0x000fe200078e0a00 */
[----:B------:R-:W-:Y:S01]  /*6b20*/  UIADD3 UR23, UR23, UR6, URZ ;  /* 0x0000000617177290 */ /* 0x000fe2000fffe03f */
[----:B------:R-:W-:Y:S01]  /*6b30*/  IADD3 R11, R49, UR12, RZ ;  /* 0x0000000c310b7c10 */ /* 0x000fe2000fffe0ff */
[----:B------:R-:W-:Y:S01]  /*6b40*/  UIMAD UR5, UR14, UR5, UR7 ;  /* 0x000000050e0572a4 */ /* 0x000fe2000f8e0207 */
[C---:B------:R-:W-:Y:S01]  /*6b50*/  IMAD R163, R152.reuse, 0x20, R49 ;  /* 0x0000002098a37824 */ /* 0x040fe200078e0231 */
[----:B------:R-:W-:Y:S01]  /*6b60*/  UIMAD.WIDE.U32 UR14, UR14, UR4, UR22 ;  /* 0x000000040e0e72a5 */ /* 0x000fe2000f8e0016 */
[----:B------:R-:W-:Y:S01]  /*6b70*/  IMAD.SHL.U32 R161, R152, 0x8, RZ ;  /* 0x0000000898a17824 */ /* 0x000fe200078e00ff */
[----:B------:R-:W-:-:S02]  /*6b80*/  ULDC UR7, c[0x0][0x2c4] ;  /* 0x0000b10000077ab9 */ /* 0x000fc40000000800 */
[----:B------:R-:W-:Y:S01]  /*6b90*/  IADD3 R4, R163, UR12, RZ ;  /* 0x0000000ca3047c10 */ /* 0x000fe2000fffe0ff */
[----:B------:R-:W-:Y:S01]  /*6ba0*/  UIADD3 UR5, UR15, UR5, URZ ;  /* 0x000000050f057290 */ /* 0x000fe2000fffe03f */
[----:B------:R-:W-:Y:S01]  /*6bb0*/  IMAD.U32 R3, RZ, RZ, UR15 ;  /* 0x0000000fff037e24 */ /* 0x000fe2000f8e00ff */
[----:B------:R1:W-:Y:S01]  /*6bc0*/  STL [R1+0x54], R163 ;  /* 0x000054a301007387 */ /* 0x0003e20000100800 */
[----:B------:R-:W-:Y:S01]  /*6bd0*/  UIMAD UR7, UR17, UR7, URZ ;  /* 0x00000007110772a4 */ /* 0x000fe2000f8e023f */
[----:B------:R-:W-:Y:S01]  /*6be0*/  @P1 IMAD.HI.U32 R2, R4, c[0x0][0x2c8], RZ ;  /* 0x0000b20004021a27 */ /* 0x000fe200078e00ff */
[C---:B------:R-:W-:Y:S01]  /*6bf0*/  IADD3 R102, R161.reuse, 0x20, RZ ;  /* 0x00000020a1667810 */ /* 0x040fe20007ffe0ff */
[----:B------:R1:W-:Y:S01]  /*6c00*/  STL [R1+0x20], R161 ;  /* 0x000020a101007387 */ /* 0x0003e20000100800 */
[C---:B------:R-:W-:Y:S01]  /*6c10*/  IADD3 R101, R161.reuse, 0x40, RZ ;  /* 0x00000040a1657810 */ /* 0x040fe20007ffe0ff */
[----:B------:R-:W-:Y:S01]  /*6c20*/  IMAD.MOV.U32 R0, RZ, RZ, R4 ;  /* 0x000000ffff007224 */ /* 0x000fe200078e0004 */
[----:B------:R-:W-:Y:S01]  /*6c30*/  @P0 SHF.R.U32.HI R0, RZ, c[0x0][0x2cc], R2 ;  /* 0x0000b300ff000a19 */ /* 0x000fe20000011602 */
[----:B------:R-:W-:Y:S01]  /*6c40*/  IMAD.U32 R2, RZ, RZ, UR14 ;  /* 0x0000000eff027e24 */ /* 0x000fe2000f8e00ff */
[----:B------:R-:W-:Y:S01]  /*6c50*/  ISETP.GE.AND P4, PT, R161, c[0x0][0x198], PT ;  /* 0x00006600a1007a0c */ /* 0x000fe20003f86270 */
[----:B------:R-:W-:Y:S01]  /*6c60*/  IMAD.U32 R3, RZ, RZ, UR5 ;  /* 0x00000005ff037e24 */ /* 0x000fe2000f8e00ff */
[--C-:B------:R-:W-:Y:S01]  /*6c70*/  SHF.R.S32.HI R6, RZ, 0x1f, R0.reuse ;  /* 0x0000001fff067819 */ /* 0x100fe20000011400 */
[----:B------:R-:W-:Y:S01]  /*6c80*/  IMAD.MOV R5, RZ, RZ, -R0 ;  /* 0x000000ffff057224 */ /* 0x000fe200078e0a00 */
[----:B------:R-:W-:Y:S01]  /*6c90*/  ISETP.GE.AND P3, PT, R102, c[0x0][0x198], PT ;  /* 0x0000660066007a0c */ /* 0x000fe20003f66270 */
[----:B------:R-:W-:-:S04]  /*6ca0*/  IMAD.WIDE.U32 R2, R0, c[0x0][0x1b0], R2 ;  /* 0x00006c0000027a25 */ /* 0x000fc800078e0002 */
[----:B------:R-:W-:Y:S02]  /*6cb0*/  IMAD R6, R6, c[0x0][0x1b0], RZ ;  /* 0x00006c0006067a24 */ /* 0x000fe400078e02ff */
[----:B------:R-:W-:Y:S02]  /*6cc0*/  IMAD R4, R5, c[0x0][0x2c4], R4 ;  /* 0x0000b10005047a24 */ /* 0x000fe400078e0204 */
[----:B------:R-:W-:Y:S01]  /*6cd0*/  IMAD R5, R0, c[0x0][0x1b4], R6 ;  /* 0x00006d0000057a24 */ /* 0x000fe200078e0206 */
[----:B------:R-:W-:Y:S02]  /*6ce0*/  LEA.HI R6, R8, R159, RZ, 0x4 ;  /* 0x0000009f08067211 */ /* 0x000fe400078f20ff */
[----:B------:R-:W-:Y:S01]  /*6cf0*/  SHF.R.S32.HI R0, RZ, 0x1f, R4 ;  /* 0x0000001fff007819 */ /* 0x000fe20000011404 */
[----:B------:R-:W-:Y:S01]  /*6d00*/  IMAD.IADD R3, R3, 0x1, R5 ;  /* 0x0000000103037824 */ /* 0x000fe200078e0205 */
[----:B------:R-:W-:-:S03]  /*6d10*/  LOP3.LUT R6, R6, 0xfffffff0, RZ, 0xc0, !PT ;  /* 0xfffffff006067812 */ /* 0x000fc600078ec0ff */
[----:B------:R-:W-:Y:S02]  /*6d20*/  IMAD R5, R0, c[0x0][0x1a8], RZ ;  /* 0x00006a0000057a24 */ /* 0x000fe400078e02ff */
[----:B------:R-:W-:Y:S02]  /*6d30*/  IMAD.SHL.U32 R0, R117, 0x40, RZ ;  /* 0x0000004075007824 */ /* 0x000fe400078e00ff */
[----:B------:R-:W-:Y:S02]  /*6d40*/  IMAD.IADD R108, R159, 0x1, -R6 ;  /* 0x000000019f6c7824 */ /* 0x000fe400078e0a06 */
[----:B------:R-:W-:Y:S01]  /*6d50*/  IMAD R5, R4, c[0x0][0x1ac], R5 ;  /* 0x00006b0004057a24 */ /* 0x000fe200078e0205 */
[----:B------:R-:W-:Y:S01]  /*6d60*/  LOP3.LUT R0, R0, 0xc0, RZ, 0xc0, !PT ;  /* 0x000000c000007812 */ /* 0x000fe200078ec0ff */
[----:B------:R-:W-:Y:S01]  /*6d70*/  IMAD.WIDE.U32 R2, R4, c[0x0][0x1a8], R2 ;  /* 0x00006a0004027a25 */ /* 0x000fe200078e0002 */
[----:B------:R-:W-:Y:S02]  /*6d80*/  LEA.HI R113, R108, R108, RZ, 0x1 ;  /* 0x0000006c6c717211 */ /* 0x000fe400078f08ff */
[----:B------:R-:W-:Y:S01]  /*6d90*/  SHF.R.U32.HI R4, RZ, 0x3, R0 ;  /* 0x00000003ff047819 */ /* 0x000fe20000011600 */
[----:B------:R-:W-:Y:S01]  /*6da0*/  IMAD.IADD R5, R3, 0x1, R5 ;  /* 0x0000000103057824 */ /* 0x000fe200078e0205 */
[----:B------:R-:W-:-:S02]  /*6db0*/  LOP3.LUT R0, R0, 0x18, R161, 0xf8, !PT ;  /* 0x0000001800007812 */ /* 0x000fc400078ef8a1 */
[--C-:B------:R-:W-:Y:S02]  /*6dc0*/  SHF.R.S32.HI R3, RZ, 0x1, R113.reuse ;  /* 0x00000001ff037819 */ /* 0x100fe40000011471 */
[----:B------:R-:W-:Y:S02]  /*6dd0*/  LOP3.LUT R6, R0, R4, RZ, 0x3c, !PT ;  /* 0x0000000400067212 */ /* 0x000fe400078e3cff */
        /* <DEDUP_REMOVED lines=22> */
[----:B------:R-:W-:Y:S01]  /*6f40*/  IMAD.WIDE R8, R161, 0x2, R4 ;  /* 0x00000002a1087825 */ /* 0x000fe200078e0204 */
[----:B------:R-:W-:Y:S02]  /*6f50*/  SHF.R.S32.HI R0, RZ, 0x1f, R101 ;  /* 0x0000001fff007819 */ /* 0x000fe40000011465 */
[----:B------:R-:W-:Y:S02]  /*6f60*/  LEA.HI R3, R3, R102, RZ, 0x3 ;  /* 0x0000006603037211 */ /* 0x000fe400078f18ff */
[----:B------:R-:W-:-:S02]  /*6f70*/  LEA.HI R0, R0, R101, RZ, 0x3 ;  /* 0x0000006500007211 */ /* 0x000fc400078f18ff */
[----:B------:R-:W-:Y:S02]  /*6f80*/  LOP3.LUT R3, R3, 0xfffffff8, RZ, 0xc0, !PT ;  /* 0xfffffff803037812 */ /* 0x000fe400078ec0ff */
[----:B------:R-:W-:Y:S01]  /*6f90*/  LOP3.LUT R10, R0, 0xfffffff8, RZ, 0xc0, !PT ;  /* 0xfffffff8000a7812 */ /* 0x000fe200078ec0ff */
[----:B------:R-:W-:Y:S02]  /*6fa0*/  IMAD.SHL.U32 R0, R96, 0x2, RZ ;  /* 0x0000000260007824 */ /* 0x000fe400078e00ff */
[----:B-1----:R-:W-:-:S03]  /*6fb0*/  IMAD.WIDE R6, R3, 0x2, R4 ;  /* 0x0000000203067825 */ /* 0x002fc600078e0204 */
[----:B------:R-:W-:Y:S01]  /*6fc0*/  @!PT LDS RZ, [RZ] ;  /* 0x00000000fffff984 */ /* 0x000fe20000000800 */
[----:B------:R1:W-:Y:S01]  /*6fd0*/  LDGSTS.E.BYPASS.LTC128B.128 [R0+0x6100], [R8.64], !P4 ;  /* 0x0610000008007fae */ /* 0x0003e2000e101d54 */
[----:B------:R-:W-:-:S03]  /*6fe0*/  IMAD.WIDE R4, R10, 0x2, R4 ;  /* 0x000000020a047825 */ /* 0x000fc600078e0204 */
[----:B------:R1:W-:Y:S04]  /*6ff0*/  LDGSTS.E.BYPASS.LTC128B.128 [R0+0x8100], [R6.64], !P3 ;  /* 0x0810000006007fae */ /* 0x0003e8000d901d54 */
[----:B------:R1:W-:Y:S02]  /*7000*/  LDGSTS.E.BYPASS.LTC128B.128 [R0+0xa100], [R4.64], !P2 ;  /* 0x0a10000004007fae */ /* 0x0003e4000d101d54 */
.L_x_779:
[----:B---34-:R-:W-:Y:S05]  /*7010*/  BSYNC B0 ;  /* 0x0000000000007941 */ /* 0x018fea0003800000 */
.L_x_778:
        /* <DEDUP_REMOVED lines=20> */
.L_x_781:
[----:B------:R-:W-:Y:S05]  /*7160*/  BSYNC B0 ;  /* 0x0000000000007941 */ /* 0x000fea0003800000 */
.L_x_780:
        /* <DEDUP_REMOVED lines=20> */
.L_x_783:
[----:B------:R-:W-:Y:S05]  /*72b0*/  BSYNC B0 ;  /* 0x0000000000007941 */ /* 0x000fea0003800000 */
.L_x_782:
[----:B------:R-:W-:Y:S01]  /*72c0*/  IMAD.MOV.U32 R164, RZ, RZ, c[0x0][0x2b8] ;  /* 0x0000ae00ffa47624 */ /* 0x000fe200078e00ff */
[----:B---3--:R-:W-:Y:S01]  /*72d0*/  IADD3 R6, R11, 0x60, RZ ;  /* 0x000000600b067810 */ /* 0x008fe20007ffe0ff */
[----:B------:R-:W-:Y:S01]  /*72e0*/  IMAD.U32 R3, RZ, RZ, UR8 ;  /* 0x00000008ff037e24 */ /* 0x000fe2000f8e00ff */
[----:B------:R-:W-:Y:S01]  /*72f0*/  SHFL.IDX PT, R4, R13, 0x3, 0x1c1f ;  /* 0x007c1f000d047f89 */ /* 0x000fe200000e0000 */
[----:B------:R-:W-:Y:S01]  /*7300*/  USHF.R.S32.HI UR6, URZ, 0x1f, UR16 ;  /* 0x0000001f3f067899 */ /* 0x000fe20008011410 */
[----:B------:R-:W-:Y:S01]  /*7310*/  ISETP.NE.AND P5, PT, R164, 0x1, PT ;  /* 0x00000001a400780c */ /* 0x000fe20003fa5270 */
[----:B------:R-:W-:Y:S01]  /*7320*/  IMAD R3, R3, 0x40, R163 ;  /* 0x0000004003037824 */ /* 0x000fe200078e02a3 */
[----:B------:R-:W-:Y:S01]  /*7330*/  ISETP.GE.AND P0, PT, R6, UR7, PT ;  /* 0x0000000706007c0c */ /* 0x000fe2000bf06270 */
[----:B----4-:R-:W3:Y:S01]  /*7340*/  SHFL.IDX PT, R5, R12, 0x3, 0x1c1f ;  /* 0x007c1f000c057f89 */ /* 0x010ee200000e0000 */
[----:B------:R-:W-:Y:S01]  /*7350*/  ULDC.64 UR4, c[0x0][0x2b0] ;  /* 0x0000ac0000047ab9 */ /* 0x000fe20000000a00 */
[----:B------:R-:W-:Y:S01]  /*7360*/  IMAD.MOV.U32 R119, RZ, RZ, RZ ;  /* 0x000000ffff777224 */ /* 0x000fe200078e00ff */
[----:B------:R-:W-:Y:S01]  /*7370*/  IADD3 R3, R3, -0x40, RZ ;  /* 0xffffffc003037810 */ /* 0x000fe20007ffe0ff */
[----:B------:R-:W-:-:S02]  /*7380*/  UIMAD UR6, UR6, UR4, URZ ;  /* 0x00000004060672a4 */ /* 0x000fc4000f8e023f */
[----:B------:R-:W-:Y:S01]  /*7390*/  UIMAD.WIDE.U32 UR14, UR16, UR4, URZ ;  /* 0x00000004100e72a5 */ /* 0x000fe2000f8e003f */
[C---:B------:R-:W-:Y:S01]  /*73a0*/  IADD3 R11, R3.reuse, UR13, RZ ;  /* 0x0000000d030b7c10 */ /* 0x040fe2000fffe0ff */
[----:B------:R-:W-:Y:S01]  /*73b0*/  UIMAD UR6, UR16, UR5, UR6 ;  /* 0x00000005100672a4 */ /* 0x000fe2000f8e0206 */
[----:B------:R-:W-:Y:S02]  /*73c0*/  ISETP.GE.AND P1, PT, R3, UR9, PT ;  /* 0x0000000903007c0c */ /* 0x000fe4000bf26270 */
[----:B------:R-:W-:Y:S01]  /*73d0*/  ULDC.64 UR4, c[0x0][0x1e8] ;  /* 0x00007a0000047ab9 */ /* 0x000fe20000000a00 */
[----:B------:R-:W-:Y:S01]  /*73e0*/  @P5 IMAD.HI.U32 R3, R11, c[0x0][0x2bc], RZ ;  /* 0x0000af000b035a27 */ /* 0x000fe200078e00ff */
[----:B------:R-:W-:Y:S01]  /*73f0*/  @!P0 SHF.R.S32.HI R8, RZ, 0x1f, R101 ;  /* 0x0000001fff088819 */ /* 0x000fe20000011465 */
[----:B------:R-:W-:Y:S01]  /*7400*/  UIADD3 UR6, UR15, UR6, URZ ;  /* 0x000000060f067290 */ /* 0x000fe2000fffe03f */
[----:B------:R-:W-:Y:S01]  /*7410*/  ISETP.GT.OR P1, PT, R163, 0x3f, P1 ;  /* 0x0000003fa300780c */ /* 0x000fe20000f24670 */
[----:B------:R-:W-:Y:S01]  /*7420*/  IMAD.MOV.U32 R0, RZ, RZ, R11 ;  /* 0x000000ffff007224 */ /* 0x000fe200078e000b */
[----:B------:R-:W-:Y:S01]  /*7430*/  @P5 SHF.R.U32.HI R0, RZ, c[0x0][0x2c0], R3 ;  /* 0x0000b000ff005a19 */ /* 0x000fe20000011603 */
[----:B------:R-:W-:Y:S01]  /*7440*/  @!P0 IMAD.SHL.U32 R10, R96, 0x2, RZ ;  /* 0x00000002600a8824 */ /* 0x000fe200078e00ff */
[----:B------:R-:W-:-:S02]  /*7450*/  @!P0 SHF.R.S32.HI R3, RZ, 0x1f, R102 ;  /* 0x0000001fff038819 */ /* 0x000fc40000011466 */
[----:B------:R-:W-:Y:S02]  /*7460*/  @!P0 LEA.HI R9, R8, R101, RZ, 0x3 ;  /* 0x0000006508098211 */ /* 0x000fe400078f18ff */
[----:B------:R-:W-:Y:S01]  /*7470*/  @!P0 LEA.HI R3, R3, R102, RZ, 0x3 ;  /* 0x0000006603038211 */ /* 0x000fe200078f18ff */
[--C-:B---3--:R-:W-:Y:S01]  /*7480*/  @!P0 IMAD.WIDE R6, R161, 0x2, R4.reuse ;  /* 0x00000002a1068825 */ /* 0x108fe200078e0204 */
[----:B-12---:R-:W-:Y:S02]  /*7490*/  @!P0 LOP3.LUT R12, R9, 0xfffffff8, RZ, 0xc0, !PT ;  /* 0xfffffff8090c8812 */ /* 0x006fe400078ec0ff */
[----:B------:R-:W-:Y:S02]  /*74a0*/  @!P0 LOP3.LUT R8, R3, 0xfffffff8, RZ, 0xc0, !PT ;  /* 0xfffffff803088812 */ /* 0x000fe400078ec0ff */
[----:B------:R-:W-:Y:S01]  /*74b0*/  @!PT LDS RZ, [RZ] ;  /* 0x00000000fffff984 */ /* 0x000fe20000000800 */
[----:B------:R1:W-:Y:S01]  /*74c0*/  @!P0 LDGSTS.E.BYPASS.LTC128B.128 [R10+0x7900], [R6.64], !P4 ;  /* 0x07900000060a8fae */ /* 0x0003e2000e101d54 */
[----:B------:R-:W-:Y:S02]  /*74d0*/  @!P1 IADD3 R3, P5, R0, UR14, RZ ;  /* 0x0000000e00039c10 */ /* 0x000fe4000ffbe0ff */
[----:B------:R-:W-:-:S04]  /*74e0*/  @!P0 IMAD.WIDE R8, R8, 0x2, R4 ;  /* 0x0000000208088825 */ /* 0x000fc800078e0204 */
[----:B------:R-:W-:Y:S01]  /*74f0*/  @!P0 IMAD.WIDE R4, R12, 0x2, R4 ;  /* 0x000000020c048825 */ /* 0x000fe200078e0204 */
[----:B------:R2:W-:Y:S04]  /*7500*/  @!P0 LDGSTS.E.BYPASS.LTC128B.128 [R10+0x9900], [R8.64], !P3 ;  /* 0x09900000080a8fae */ /* 0x0005e8000d901d54 */
[----:B------:R3:W-:Y:S04]  /*7510*/  @!P0 LDGSTS.E.BYPASS.LTC128B.128 [R10+0xb900], [R4.64], !P2 ;  /* 0x0b900000040a8fae */ /* 0x0007e8000d101d54 */
[----:B------:R-:W0:Y:S01]  /*7520*/  LDGDEPBAR ;  /* 0x00000000000079af */ /* 0x000e220000000000 */
[----:B-1----:R-:W-:-:S02]  /*7530*/  @!P1 LEA.HI.X.SX32 R7, R0, UR6, 0x1, P5 ;  /* 0x0000000600079c11 */ /* 0x002fc4000a8f0eff */
[----:B------:R-:W-:-:S04]  /*7540*/  @!P1 LEA R6, P4, R3, c[0x0][0x2a0], 0x2 ;  /* 0x0000a80003069a11 */ /* 0x000fc800078810ff */
[----:B------:R-:W-:Y:S01]  /*7550*/  @!P1 LEA.HI.X R7, R3, c[0x0][0x2a4], R7, 0x2, P4 ;  /* 0x0000a90003079a11 */ /* 0x000fe200020f1407 */
[----:B------:R-:W-:Y:S06]  /*7560*/  BAR.SYNC.DEFER_BLOCKING 0x0 ;  /* 0x0000000000007b1d */ /* 0x000fec0000010000 */
[----:B------:R-:W4:Y:S01]  /*7570*/  @!P1 LDG.E R119, [R6.64] ;  /* 0x0000001406779981 */ /* 0x000f22000c1e1900 */
[----:B------:R-:W-:Y:S01]  /*7580*/  IMAD.MOV R0, RZ, RZ, -R0 ;  /* 0x000000ffff007224 */ /* 0x000fe200078e0a00 */
[----:B------:R-:W-:Y:S01]  /*7590*/  UIMAD UR16, UR10, UR4, URZ ;  /* 0x000000040a1072a4 */ /* 0x000fe2000f8e023f */
[----:B------:R-:W-:Y:S01]  /*75a0*/  ISETP.GE.AND P5, PT, R161, c[0x0][0x1d4], PT ;  /* 0x00007500a1007a0c */ /* 0x000fe20003fa6270 */
[----:B------:R-:W-:Y:S01]  /*75b0*/  UIMAD.WIDE.U32 UR22, UR11, UR4, URZ ;  /* 0x000000040b1672a5 */ /* 0x000fe2000f8e003f */
[----:B------:R-:W-:Y:S01]  /*75c0*/  IMAD R120, R0, c[0x0][0x2b8], R11 ;  /* 0x0000ae0000787a24 */ /* 0x000fe200078e020b */
[----:B------:R-:W-:Y:S01]  /*75d0*/  UIMAD UR16, UR11, UR5, UR16 ;  /* 0x000000050b1072a4 */ /* 0x000fe2000f8e0210 */
[----:B------:R-:W-:Y:S01]  /*75e0*/  ISETP.GE.AND P6, PT, R102, c[0x0][0x1d4], PT ;  /* 0x0000750066007a0c */ /* 0x000fe20003fc6270 */
[----:B------:R-:W-:Y:S01]  /*75f0*/  ULEA UR19, UR8, 0xffffffc0, 0x6 ;  /* 0xffffffc008137891 */ /* 0x000fe2000f8e303f */
[----:B---3--:R-:W-:Y:S01]  /*7600*/  IMAD.WIDE.U32 R4, R120, c[0x0][0x1e0], RZ ;  /* 0x0000780078047a25 */ /* 0x008fe200078e00ff */
[----:B------:R-:W-:Y:S01]  /*7610*/  SHF.R.S32.HI R114, RZ, 0x1f, R120 ;  /* 0x0000001fff727819 */ /* 0x000fe20000011478 */
[----:B------:R-:W-:Y:S01]  /*7620*/  UIADD3 UR16, UR23, UR16, URZ ;  /* 0x0000001017107290 */ /* 0x000fe2000fffe03f */
[----:B------:R-:W-:Y:S01]  /*7630*/  ISETP.GE.AND P4, PT, R101, c[0x0][0x1d4], PT ;  /* 0x0000750065007a0c */ /* 0x000fe20003f86270 */
[----:B------:R-:W-:Y:S01]  /*7640*/  UIADD3 UR19, UR9, -UR19, URZ ;  /* 0x8000001309137290 */ /* 0x000fe2000fffe03f */
[----:B------:R-:W-:Y:S01]  /*7650*/  STL [R1+0x10], R120 ;  /* 0x0000107801007387 */ /* 0x000fe20000100800 */
[----:B------:R-:W-:Y:S01]  /*7660*/  IMAD R0, R114, c[0x0][0x1e0], RZ ;  /* 0x0000780072007a24 */ /* 0x000fe200078e02ff */
[----:B------:R-:W-:Y:S01]  /*7670*/  ULDC.64 UR4, c[0x0][0x210] ;  /* 0x0000840000047ab9 */ /* 0x000fe20000000a00 */
[----:B------:R-:W-:Y:S01]  /*7680*/  ISETP.GT.AND P3, PT, R163, 0x3f, PT ;  /* 0x0000003fa300780c */ /* 0x000fe20003f64270 */
[----:B------:R-:W-:Y:S01]  /*7690*/  UIMAD UR10, UR10, UR4, URZ ;  /* 0x000000040a0a72a4 */ /* 0x000fe2000f8e023f */
[----:B------:R-:W-:Y:S01]  /*76a0*/  IMAD R0, R120, c[0x0][0x1e4], R0 ;  /* 0x0000790078007a24 */ /* 0x000fe200078e0200 */
[----:B------:R-:W-:Y:S01]  /*76b0*/  IADD3 R104, -R49, UR19, RZ ;  /* 0x0000001331687c10 */ /* 0x000fe2000fffe1ff */
[----:B------:R-:W-:Y:S01]  /*76c0*/  UIMAD.WIDE.U32 UR24, UR11, UR4, URZ ;  /* 0x000000040b1872a5 */ /* 0x000fe2000f8e003f */
[----:B------:R-:W-:Y:S01]  /*76d0*/  SEL R151, RZ, 0x10, P4 ;  /* 0x00000010ff977807 */ /* 0x000fe20002000000 */
[----:B------:R-:W-:Y:S01]  /*76e0*/  IMAD.IADD R5, R5, 0x1, R0 ;  /* 0x0000000105057824 */ /* 0x000fe200078e0200 */
[----:B------:R-:W-:Y:S01]  /*76f0*/  ISETP.GE.AND P1, PT, R104, 0x1, PT ;  /* 0x000000016800780c */ /* 0x000fe20003f26270 */
[----:B------:R-:W-:-:S04]  /*7700*/  UIMAD UR10, UR11, UR5, UR10 ;  /* 0x000000050b0a72a4 */ /* 0x000fc8000f8e020a */
[----:B------:R-:W-:-:S08]  /*7710*/  UIADD3 UR10, UR25, UR10, URZ ;  /* 0x0000000a190a7290 */ /* 0x000fd0000fffe03f */
[----:B------:R-:W-:Y:S01]  /*7720*/  @P1 IMAD.SHL.U32 R17, R96, 0x2, RZ ;  /* 0x0000000260111824 */ /* 0x000fe200078e00ff */
[----:B----4-:R-:W-:Y:S01]  /*7730*/  SHF.R.S32.HI R115, RZ, 0x1f, R119 ;  /* 0x0000001fff737819 */ /* 0x010fe20000011477 */
[----:B------:R-:W-:Y:S01]  /*7740*/  IMAD.WIDE.U32 R4, R119, c[0x0][0x1f0], R4 ;  /* 0x00007c0077047a25 */ /* 0x000fe200078e0004 */
[----:B------:R-:W-:Y:S03]  /*7750*/  STL [R1+0xc], R119 ;  /* 0x00000c7701007387 */ /* 0x000fe60000100800 */
[----:B------:R-:W-:Y:S01]  /*7760*/  IMAD R3, R115, c[0x0][0x1f0], RZ ;  /* 0x00007c0073037a24 */ /* 0x000fe200078e02ff */
[----:B------:R-:W-:-:S03]  /*7770*/  IADD3 R0, P0, R4, UR22, RZ ;  /* 0x0000001604007c10 */ /* 0x000fc6000ff1e0ff */
[----:B------:R-:W-:-:S05]  /*7780*/  IMAD R3, R119, c[0x0][0x1f4], R3 ;  /* 0x00007d0077037a24 */ /* 0x000fca00078e0203 */
[----:B------:R-:W-:Y:S02]  /*7790*/  IADD3.X R4, R5, UR16, R3, P0, !PT ;  /* 0x0000001005047c10 */ /* 0x000fe400087fe403 */
[C---:B------:R-:W-:Y:S02]  /*77a0*/  LEA R5, P0, R0.reuse, c[0x0][0x1c8], 0x1 ;  /* 0x0000720000057a11 */ /* 0x040fe400078008ff */
[----:B------:R-:W-:Y:S02]  /*77b0*/  @P1 SHF.R.S32.HI R3, RZ, 0x1f, R102 ;  /* 0x0000001fff031819 */ /* 0x000fe40000011466 */
[----:B------:R-:W-:Y:S01]  /*77c0*/  LEA.HI.X R0, R0, c[0x0][0x1cc], R4, 0x1, P0 ;  /* 0x0000730000007a11 */ /* 0x000fe200000f0c04 */
[----:B------:R-:W-:Y:S01]  /*77d0*/  SHFL.IDX PT, R6, R5, RZ, 0x1c1f ;  /* 0x001c1fff05067589 */ /* 0x000fe200000e0000 */
[----:B------:R-:W-:Y:S02]  /*77e0*/  ISETP.GE.AND P0, PT, R104, 0x21, PT ;  /* 0x000000216800780c */ /* 0x000fe40003f06270 */
[----:B--2---:R-:W-:Y:S01]  /*77f0*/  @P1 LEA.HI R9, R3, R102, RZ, 0x3 ;  /* 0x0000006603091211 */ /* 0x004fe200078f18ff */
[----:B------:R-:W1:Y:S03]  /*7800*/  SHFL.IDX PT, R7, R0, RZ, 0x1c1f ;  /* 0x001c1fff00077589 */ /* 0x000e6600000e0000 */
[----:B------:R-:W-:Y:S01]  /*7810*/  @P1 LOP3.LUT R9, R9, 0xfffffff8, RZ, 0xc0, !PT ;  /* 0xfffffff809091812 */ /* 0x000fe200078ec0ff */
[----:B------:R-:W-:Y:S04]  /*7820*/  SHFL.IDX PT, R4, R5, 0x1, 0x1c1f ;  /* 0x003c1f0005047f89 */ /* 0x000fe800000e0000 */
[----:B------:R2:W3:Y:S02]  /*7830*/  SHFL.IDX PT, R5, R0, 0x1, 0x1c1f ;  /* 0x003c1f0000057f89 */ /* 0x0004e400000e0000 */
[----:B------:R-:W-:Y:S01]  /*7840*/  @P0 SHF.R.S32.HI R10, RZ, 0x1f, R102 ;  /* 0x0000001fff0a0819 */ /* 0x000fe20000011466 */
[----:B------:R-:W-:Y:S01]  /*7850*/  @P0 IMAD.SHL.U32 R16, R96, 0x2, RZ ;  /* 0x0000000260100824 */ /* 0x000fe200078e00ff */
[----:B------:R-:W-:-:S02]  /*7860*/  @P0 SHF.R.S32.HI R11, RZ, 0x1f, R101 ;  /* 0x0000001fff0b0819 */ /* 0x000fc40000011465 */
[----:B------:R-:W-:-:S04]  /*7870*/  @P0 LEA.HI R3, R10, R102, RZ, 0x3 ;  /* 0x000000660a030211 */ /* 0x000fc800078f18ff */
[----:B------:R-:W-:Y:S01]  /*7880*/  @P0 LOP3.LUT R3, R3, 0xfffffff8, RZ, 0xc0, !PT ;  /* 0xfffffff803030812 */ /* 0x000fe200078ec0ff */
        /* <DEDUP_REMOVED lines=8> */
[----:B------:R-:W-:-:S03]  /*7910*/  @P1 IMAD.WIDE R12, R8, 0x2, R6 ;  /* 0x00000002080c1825 */ /* 0x000fc600078e0206 */
[----:B------:R1:W-:Y:S01]  /*7920*/  @P1 LDGSTS.E.BYPASS.LTC128B.128 [R17+0x4100], [R14.64], !P6 ;  /* 0x041000000e111fae */ /* 0x0003e2000f101d54 */
[----:B---3--:R-:W-:-:S03]  /*7930*/  @P0 IMAD.WIDE R8, R161, 0x2, R4 ;  /* 0x00000002a1080825 */ /* 0x008fc600078e0204 */
[----:B------:R1:W-:Y:S01]  /*7940*/  @P1 LDGSTS.E.BYPASS.LTC128B.128 [R17+0x5100], [R12.64], !P4 ;  /* 0x051000000c111fae */ /* 0x0003e2000e101d54 */
[----:B------:R-:W-:-:S03]  /*7950*/  @P0 IMAD.WIDE R6, R3, 0x2, R4 ;  /* 0x0000000203060825 */ /* 0x000fc600078e0204 */
[----:B------:R1:W-:Y:S01]  /*7960*/  @P0 LDGSTS.E.BYPASS.LTC128B.128 [R16+0x3900], [R8.64], !P5 ;  /* 0x0390000008100fae */ /* 0x0003e2000e901d54 */
[----:B------:R-:W-:Y:S01]  /*7970*/  @P0 IMAD.WIDE R4, R0, 0x2, R4 ;  /* 0x0000000200040825 */ /* 0x000fe200078e0204 */
[----:B------:R-:W-:Y:S02]  /*7980*/  SHF.R.S32.HI R0, RZ, 0x1f, R159 ;  /* 0x0000001fff007819 */ /* 0x000fe4000001149f */
[----:B------:R1:W-:Y:S02]  /*7990*/  @P0 LDGSTS.E.BYPASS.LTC128B.128 [R16+0x4900], [R6.64], !P6 ;  /* 0x0490000006100fae */ /* 0x0003e4000f101d54 */
[----:B------:R-:W-:Y:S02]  /*79a0*/  LEA.HI R0, R0, R159, RZ, 0x4 ;  /* 0x0000009f00007211 */ /* 0x000fe400078f20ff */
[----:B------:R1:W-:Y:S01]  /*79b0*/  @P0 LDGSTS.E.BYPASS.LTC128B.128 [R16+0x5900], [R4.64], !P4 ;  /* 0x0590000004100fae */ /* 0x0003e2000e101d54 */
[----:B------:R-:W-:Y:S02]  /*79c0*/  ISETP.LT.AND P0, PT, RZ, c[0x0][0x27c], PT ;  /* 0x00009f00ff007a0c */ /* 0x000fe40003f01270 */
[----:B------:R-:W-:Y:S01]  /*79d0*/  SHF.R.S32.HI R93, RZ, 0x4, R0 ;  /* 0x00000004ff5d7819 */ /* 0x000fe20000011400 */
[----:B------:R-:W0:Y:S10]  /*79e0*/  LDGDEPBAR ;  /* 0x00000000000079af */ /* 0x000e340000000000 */
[----:B------:R-:W-:Y:S05]  /*79f0*/  @P0 BRA `(.L_x_784) ;  /* 0x0000002000000947 */ /* 0x000fea0003800000 */
[----:B------:R-:W-:-:S04]  /*7a00*/  DEPBAR.LE SB0, 0x1 ;  /* 0x000080400000791a */ /* 0x000fc80000000000 */
[----:B------:R-:W-:Y:S05]  /*7a10*/  BRA `(.L_x_785) ;  /* 0x0000712000007947 */ /* 0x000fea0003800000 */
.L_x_784:
[----:B------:R-:W-:Y:S01]  /*7a20*/  ULDC.U8 UR4, c[0x0][0x298] ;  /* 0x0000a60000047ab9 */ /* 0x000fe20000000000 */
[----:B------:R-:W-:Y:S01]  /*7a30*/  SHF.R.S32.HI R0, RZ, 0x1f, R147 ;  /* 0x0000001fff007819 */ /* 0x000fe20000011493 */
[----:B-1----:R-:W-:Y:S01]  /*7a40*/  IMAD.WIDE.U32 R10, R147, c[0x0][0x280], RZ ;  /* 0x0000a000930a7a25 */ /* 0x002fe200078e00ff */
[----:B------:R-:W-:Y:S01]  /*7a50*/  ISETP.NE.AND P0, PT, RZ, UR4, PT ;  /* 0x00000004ff007c0c */ /* 0x000fe2000bf05270 */
[----:B------:R-:W-:Y:S01]  /*7a60*/  BSSY B2, `(.L_x_785) ;  /* 0x000070d000027945 */ /* 0x000fe20003800000 */
[-C--:B------:R-:W-:Y:S01]  /*7a70*/  LEA.HI R4, R159, R159.reuse, RZ, 0x1 ;  /* 0x0000009f9f047211 */ /* 0x080fe200078f08ff */
[C---:B------:R-:W-:Y:S02]  /*7a80*/  IMAD R3, R0.reuse, c[0x0][0x280], RZ ;  /* 0x0000a00000037a24 */ /* 0x040fe400078e02ff */
[----:B------:R-:W-:Y:S01]  /*7a90*/  IMAD R0, R0, c[0x0][0x290], RZ ;  /* 0x0000a40000007a24 */ /* 0x000fe200078e02ff */
[----:B------:R-:W-:Y:S01]  /*7aa0*/  SHF.R.S32.HI R60, RZ, 0x1, R4 ;  /* 0x00000001ff3c7819 */ /* 0x000fe20000011404 */
[C---:B------:R-:W-:Y:S01]  /*7ab0*/  IMAD R3, R147.reuse, c[0x0][0x284], R3 ;  /* 0x0000a10093037a24 */ /* 0x040fe200078e0203 */
[----:B------:R-:W-:Y:S01]  /*7ac0*/  LOP3.LUT R4, R4, 0xfffffffe, RZ, 0xc0, !PT ;  /* 0xfffffffe04047812 */ /* 0x000fe200078ec0ff */
[C---:B------:R-:W-:Y:S01]  /*7ad0*/  IMAD R0, R147.reuse, c[0x0][0x294], R0 ;  /* 0x0000a50093007a24 */ /* 0x040fe200078e0200 */
[----:B------:R-:W-:Y:S01]  /*7ae0*/  IADD3 R24, R60, UR12, RZ ;  /* 0x0000000c3c187c10 */ /* 0x000fe2000fffe0ff */
[----:B------:R-:W-:Y:S01]  /*7af0*/  IMAD.WIDE.U32 R8, R147, c[0x0][0x290], RZ ;  /* 0x0000a40093087a25 */ /* 0x000fe200078e00ff */
[----:B------:R-:W-:-:S02]  /*7b00*/  IADD3 R48, -R4, R159, RZ ;  /* 0x0000009f04307210 */ /* 0x000fc40007ffe1ff */
[----:B------:R-:W-:Y:S01]  /*7b10*/  IADD3 R7, R3, R11, RZ ;  /* 0x0000000b03077210 */ /* 0x000fe20007ffe0ff */
[----:B------:R-:W-:Y:S01]  /*7b20*/  IMAD.IADD R5, R0, 0x1, R9 ;  /* 0x0000000100057824 */ /* 0x000fe200078e0209 */
[C---:B------:R-:W-:Y:S01]  /*7b30*/  SHF.L.U32 R61, R48.reuse, 0x3, RZ ;  /* 0x00000003303d7819 */ /* 0x040fe200000006ff */
[----:B------:R-:W-:Y:S01]  /*7b40*/  IMAD R0, R48, 0x40, R24 ;  /* 0x0000004030007824 */ /* 0x000fe200078e0218 */
[----:B------:R-:W-:Y:S05]  /*7b50*/  @!P0 BRA `(.L_x_786) ;  /* 0x000035b000008947 */ /* 0x000fea0003800000 */
[----:B------:R-:W-:Y:S01]  /*7b60*/  PLOP3.LUT P1, PT, PT, PT, UP2, 0x80, 0x0 ;  /* 0x000000000000781c */ /* 0x000fe20003f2f028 */
[----:B------:R-:W-:Y:S01]  /*7b70*/  IMAD.MOV.U32 R6, RZ, RZ, R10 ;  /* 0x000000ffff067224 */ /* 0x000fe200078e000a */
[----:B------:R-:W-:Y:S01]  /*7b80*/  PLOP3.LUT P0, PT, PT, PT, UP2, 0x80, 0x0 ;  /* 0x000000000000781c */ /* 0x000fe20003f0f028 */
[----:B------:R-:W-:Y:S01]  /*7b90*/  BSSY B0, `(.L_x_787) ;  /* 0x0000063000007945 */ /* 0x000fe20003800000 */
[----:B------:R-:W-:Y:S01]  /*7ba0*/  MOV R4, R8 ;  /* 0x0000000800047202 */ /* 0x000fe20000000f00 */
[----:B------:R-:W-:Y:S01]  /*7bb0*/  IMAD.SHL.U32 R16, R48, 0x4, RZ ;  /* 0x0000000430107824 */ /* 0x000fe200078e00ff */
[----:B------:R-:W-:Y:S01]  /*7bc0*/  CS2R R68, SRZ ;  /* 0x0000000000447805 */ /* 0x000fe2000001ff00 */
[----:B------:R-:W-:Y:S01]  /*7bd0*/  CS2R R40, SRZ ;  /* 0x0000000000287805 */ /* 0x000fe2000001ff00 */
[----:B------:R-:W-:Y:S01]  /*7be0*/  CS2R R36, SRZ ;  /* 0x0000000000247805 */ /* 0x000fe2000001ff00 */
[----:B------:R-:W-:Y:S01]  /*7bf0*/  CS2R R32, SRZ ;  /* 0x0000000000207805 */ /* 0x000fe2000001ff00 */
[----:B------:R-:W-:Y:S01]  /*7c00*/  CS2R R30, SRZ ;  /* 0x00000000001e7805 */ /* 0x000fe2000001ff00 */
[----:B------:R-:W-:Y:S01]  /*7c10*/  CS2R R20, SRZ ;  /* 0x0000000000147805 */ /* 0x000fe2000001ff00 */
[----:B------:R-:W-:Y:S01]  /*7c20*/  CS2R R14, SRZ ;  /* 0x00000000000e7805 */ /* 0x000fe2000001ff00 */
[----:B------:R-:W-:Y:S01]  /*7c30*/  @P1 IMAD.HI.U32 R3, R0, c[0x0][0x2c8], RZ ;  /* 0x0000b20000031a27 */ /* 0x000fe200078e00ff */
[----:B------:R-:W-:Y:S01]  /*7c40*/  CS2R R42, SRZ ;  /* 0x00000000002a7805 */ /* 0x000fe2000001ff00 */
[----:B------:R-:W-:Y:S01]  /*7c50*/  CS2R R38, SRZ ;  /* 0x0000000000267805 */ /* 0x000fe2000001ff00 */
[----:B------:R-:W-:Y:S01]  /*7c60*/  CS2R R34, SRZ ;  /* 0x0000000000227805 */ /* 0x000fe2000001ff00 */
[----:B------:R-:W-:Y:S01]  /*7c70*/  CS2R R28, SRZ ;  /* 0x00000000001c7805 */ /* 0x000fe2000001ff00 */
[----:B------:R-:W-:Y:S01]  /*7c80*/  @P0 SHF.R.U32.HI R0, RZ, c[0x0][0x2cc], R3 ;  /* 0x0000b300ff000a19 */ /* 0x000fe20000011603 */
[----:B------:R-:W-:Y:S01]  /*7c90*/  CS2R R22, SRZ ;  /* 0x0000000000167805 */ /* 0x000fe2000001ff00 */
[----:B------:R-:W-:-:S02]  /*7ca0*/  CS2R R18, SRZ ;  /* 0x0000000000127805 */ /* 0x000fc4000001ff00 */
[----:B------:R-:W-:Y:S01]  /*7cb0*/  SHF.R.S32.HI R3, RZ, 0x1f, R0 ;  /* 0x0000001fff037819 */ /* 0x000fe20000011400 */
[----:B------:R-:W-:-:S04]  /*7cc0*/  IMAD.WIDE.U32 R6, R0, c[0x0][0x280], R6 ;  /* 0x0000a00000067a25 */ /* 0x000fc800078e0006 */
[C---:B------:R-:W-:Y:S01]  /*7cd0*/  IMAD R9, R3.reuse, c[0x0][0x280], RZ ;  /* 0x0000a00003097a24 */ /* 0x040fe200078e02ff */
[----:B------:R-:W-:Y:S01]  /*7ce0*/  LEA R26, P1, R6, c[0x0][0x270], 0x1 ;  /* 0x00009c00061a7a11 */ /* 0x000fe200078208ff */
[----:B------:R-:W-:Y:S02]  /*7cf0*/  IMAD R8, R3, c[0x0][0x290], RZ ;  /* 0x0000a40003087a24 */ /* 0x000fe400078e02ff */
[----:B------:R-:W-:-:S04]  /*7d00*/  IMAD.WIDE.U32 R4, R0, c[0x0][0x290], R4 ;  /* 0x0000a40000047a25 */ /* 0x000fc800078e0004 */
[----:B------:R-:W-:Y:S01]  /*7d10*/  IMAD R3, R0, c[0x0][0x284], R9 ;  /* 0x0000a10000037a24 */ /* 0x000fe200078e0209 */
[----:B------:R-:W-:Y:S01]  /*7d20*/  LEA R27, P0, R4, c[0x0][0x288], 0x1 ;  /* 0x0000a200041b7a11 */ /* 0x000fe200078008ff */
[----:B------:R-:W-:Y:S02]  /*7d30*/  IMAD R0, R0, c[0x0][0x294], R8 ;  /* 0x0000a50000007a24 */ /* 0x000fe400078e0208 */
[----:B------:R-:W-:-:S03]  /*7d40*/  IMAD.IADD R3, R7, 0x1, R3 ;  /* 0x0000000107037824 */ /* 0x000fc600078e0203 */
[----:B------:R-:W-:Y:S02]  /*7d50*/  IADD3 R0, R5, R0, RZ ;  /* 0x0000000005007210 */ /* 0x000fe40007ffe0ff */
[----:B------:R-:W-:Y:S02]  /*7d60*/  LEA.HI.X R25, R6, c[0x0][0x274], R3, 0x1, P1 ;  /* 0x00009d0006197a11 */ /* 0x000fe400008f0c03 */
[----:B------:R-:W-:Y:S01]  /*7d70*/  LEA.HI.X R17, R4, c[0x0][0x28c], R0, 0x1, P0 ;  /* 0x0000a30004117a11 */ /* 0x000fe200000f0c00 */
[----:B------:R1:W2:Y:S01]  /*7d80*/  SHFL.IDX PT, R6, R27, RZ, 0x1e1f ;  /* 0x001e1fff1b067589 */ /* 0x0002a200000e0000 */
[----:B------:R-:W-:-:S03]  /*7d90*/  ISETP.GE.AND P0, PT, R24, UR7, PT ;  /* 0x0000000718007c0c */ /* 0x000fc6000bf06270 */
[----:B------:R1:W3:Y:S04]  /*7da0*/  SHFL.IDX PT, R4, R26, RZ, 0x1e1f ;  /* 0x001e1fff1a047589 */ /* 0x0002e800000e0000 */
[----:B------:R1:W4:Y:S04]  /*7db0*/  SHFL.IDX PT, R5, R25, RZ, 0x1e1f ;  /* 0x001e1fff19057589 */ /* 0x00032800000e0000 */
[----:B------:R1:W1:Y:S02]  /*7dc0*/  SHFL.IDX PT, R7, R17, RZ, 0x1e1f ;  /* 0x001e1fff11077589 */ /* 0x00026400000e0000 */
[----:B------:R-:W-:Y:S05]  /*7dd0*/  @P0 BRA `(.L_x_788) ;  /* 0x000003e000000947 */ /* 0x000fea0003800000 */
[C---:B------:R-:W-:Y:S01]  /*7de0*/  IADD3 R3, R16.reuse, 0x8, RZ ;  /* 0x0000000810037810 */ /* 0x040fe20007ffe0ff */
[----:B------:R-:W-:Y:S01]  /*7df0*/  CS2R R14, SRZ ;  /* 0x00000000000e7805 */ /* 0x000fe2000001ff00 */
[----:B------:R-:W-:Y:S01]  /*7e00*/  ISETP.GE.AND P0, PT, R16, c[0x0][0x27c], PT ;  /* 0x00009f0010007a0c */ /* 0x000fe20003f06270 */
[----:B------:R-:W-:Y:S01]  /*7e10*/  CS2R R18, SRZ ;  /* 0x0000000000127805 */ /* 0x000fe2000001ff00 */
[----:B------:R-:W-:-:S02]  /*7e20*/  ISETP.GE.AND P2, PT, R3, c[0x0][0x27c], PT ;  /* 0x00009f0003007a0c */ /* 0x000fc40003f46270 */
[----:B------:R-:W-:-:S09]  /*7e30*/  IADD3 R12, R16, 0x18, RZ ;  /* 0x00000018100c7810 */ /* 0x000fd20007ffe0ff */
[C---:B---34-:R-:W-:Y:S02]  /*7e40*/  @!P0 IMAD.WIDE R10, R16.reuse, 0x2, R4 ;  /* 0x00000002100a8825 */ /* 0x058fe400078e0204 */
[----:B------:R-:W-:Y:S02]  /*7e50*/  @!P2 SHF.R.S32.HI R0, RZ, 0x1f, R3 ;  /* 0x0000001fff00a819 */ /* 0x000fe40000011403 */
[----:B-12---:R-:W-:Y:S01]  /*7e60*/  @!P0 IMAD.WIDE R8, R16, 0x2, R6 ;  /* 0x0000000210088825 */ /* 0x006fe200078e0206 */
[----:B------:R1:W5:Y:S01]  /*7e70*/  @!P0 LD.E.64 R14, [R10.64] ;  /* 0x000000140a0e8980 */ /* 0x000362000c101b00 */
[----:B------:R-:W-:Y:S02]  /*7e80*/  @!P2 LEA.HI R0, R0, R3, RZ, 0x2 ;  /* 0x000000030000a211 */ /* 0x000fe400078f10ff */
[----:B------:R-:W-:Y:S01]  /*7e90*/  IADD3 R3, R16, 0x10, RZ ;  /* 0x0000001010037810 */ /* 0x000fe20007ffe0ff */
[----:B------:R2:W5:Y:S03]  /*7ea0*/  @!P0 LD.E.64 R18, [R8.64] ;  /* 0x0000001408128980 */ /* 0x000566000c101b00 */
[----:B------:R-:W-:-:S02]  /*7eb0*/  ISETP.GE.AND P1, PT, R3, c[0x0][0x27c], PT ;  /* 0x00009f0003007a0c */ /* 0x000fc40003f26270 */
[----:B------:R-:W-:Y:S01]  /*7ec0*/  ISETP.GE.AND P0, PT, R12, c[0x0][0x27c], PT ;  /* 0x00009f000c007a0c */ /* 0x000fe20003f06270 */
[----:B------:R-:W-:Y:S01]  /*7ed0*/  CS2R R22, SRZ ;  /* 0x0000000000167805 */ /* 0x000fe2000001ff00 */
[----:B------:R-:W-:Y:S01]  /*7ee0*/  CS2R R30, SRZ ;  /* 0x00000000001e7805 */ /* 0x000fe2000001ff00 */
[----:B--2---:R-:W-:-:S08]  /*7ef0*/  @!P2 LOP3.LUT R8, R0, 0xfffffffc, RZ, 0xc0, !PT ;  /* 0xfffffffc0008a812 */ /* 0x004fd000078ec0ff */
[----:B------:R-:W-:-:S04]  /*7f00*/  @!P1 SHF.R.S32.HI R0, RZ, 0x1f, R3 ;  /* 0x0000001fff009819 */ /* 0x000fc80000011403 */
[----:B------:R-:W-:Y:S01]  /*7f10*/  @!P1 LEA.HI R0, R0, R3, RZ, 0x2 ;  /* 0x0000000300009211 */ /* 0x000fe200078f10ff */
[----:B-1----:R-:W-:-:S03]  /*7f20*/  @!P2 IMAD.WIDE R10, R8, 0x2, R4 ;  /* 0x00000002080aa825 */ /* 0x002fc600078e0204 */
[----:B------:R-:W-:Y:S01]  /*7f30*/  @!P1 LOP3.LUT R0, R0, 0xfffffffc, RZ, 0xc0, !PT ;  /* 0xfffffffc00009812 */ /* 0x000fe200078ec0ff */
[----:B------:R-:W-:Y:S01]  /*7f40*/  @!P2 IMAD.WIDE R8, R8, 0x2, R6 ;  /* 0x000000020808a825 */ /* 0x000fe200078e0206 */
[----:B------:R-:W-:-:S04]  /*7f50*/  @!P0 SHF.R.S32.HI R3, RZ, 0x1f, R12 ;  /* 0x0000001fff038819 */ /* 0x000fc8000001140c */
[----:B------:R1:W5:Y:S01]  /*7f60*/  @!P2 LD.E.64 R22, [R8.64] ;  /* 0x000000140816a980 */ /* 0x000362000c101b00 */
[----:B------:R-:W-:Y:S01]  /*7f70*/  @!P0 LEA.HI R3, R3, R12, RZ, 0x2 ;  /* 0x0000000c03038211 */ /* 0x000fe200078f10ff */
[----:B------:R-:W-:Y:S01]  /*7f80*/  CS2R R20, SRZ ;  /* 0x0000000000147805 */ /* 0x000fe2000001ff00 */
[----:B------:R-:W-:Y:S01]  /*7f90*/  CS2R R28, SRZ ;  /* 0x00000000001c7805 */ /* 0x000fe2000001ff00 */
[C---:B------:R-:W-:Y:S01]  /*7fa0*/  @!P1 IMAD.WIDE R12, R0.reuse, 0x2, R6 ;  /* 0x00000002000c9825 */ /* 0x040fe200078e0206 */
[----:B------:R-:W-:Y:S01]  /*7fb0*/  CS2R R32, SRZ ;  /* 0x0000000000207805 */ /* 0x000fe2000001ff00 */
[----:B------:R-:W-:Y:S02]  /*7fc0*/  CS2R R34, SRZ ;  /* 0x0000000000227805 */ /* 0x000fe4000001ff00 */
[----:B------:R2:W5:Y:S04]  /*7fd0*/  @!P2 LD.E.64 R20, [R10.64] ;  /* 0x000000140a14a980 */ /* 0x000568000c101b00 */
[----:B------:R3:W5:Y:S01]  /*7fe0*/  @!P1 LD.E.64 R28, [R12.64] ;  /* 0x000000140c1c9980 */ /* 0x000762000c101b00 */
[----:B-1----:R-:W-:-:S05]  /*7ff0*/  @!P1 IMAD.WIDE R8, R0, 0x2, R4 ;  /* 0x0000000200089825 */ /* 0x002fca00078e0204 */
[----:B------:R1:W5:Y:S01]  /*8000*/  @!P1 LD.E.64 R30, [R8.64] ;  /* 0x00000014081e9980 */ /* 0x000362000c101b00 */
[C---:B---3--:R-:W-:Y:S02]  /*8010*/  IADD3 R12, R16.reuse, 0x20, RZ ;  /* 0x00000020100c7810 */ /* 0x048fe40007ffe0ff */
[----:B------:R-:W-:Y:S02]  /*8020*/  IADD3 R13, R16, 0x28, RZ ;  /* 0x00000028100d7810 */ /* 0x000fe40007ffe0ff */
[----:B------:R-:W-:Y:S02]  /*8030*/  ISETP.GE.AND P1, PT, R12, c[0x0][0x27c], PT ;  /* 0x00009f000c007a0c */ /* 0x000fe40003f26270 */
[----:B-1----:R-:W-:-:S05]  /*8040*/  @!P0 LOP3.LUT R8, R3, 0xfffffffc, RZ, 0xc0, !PT ;  /* 0xfffffffc03088812 */ /* 0x002fca00078ec0ff */
[----:B--2---:R-:W-:-:S04]  /*8050*/  @!P0 IMAD.WIDE R10, R8, 0x2, R4 ;  /* 0x00000002080a8825 */ /* 0x004fc800078e0204 */
[----:B------:R-:W-:Y:S01]  /*8060*/  @!P0 IMAD.WIDE R8, R8, 0x2, R6 ;  /* 0x0000000208088825 */ /* 0x000fe200078e0206 */
[----:B------:R1:W5:Y:S04]  /*8070*/  @!P0 LD.E.64 R32, [R10.64] ;  /* 0x000000140a208980 */ /* 0x000368000c101b00 */
[----:B------:R2:W5:Y:S01]  /*8080*/  @!P0 LD.E.64 R34, [R8.64] ;  /* 0x0000001408228980 */ /* 0x000562000c101b00 */
[----:B------:R-:W-:Y:S02]  /*8090*/  ISETP.GE.AND P0, PT, R13, c[0x0][0x27c], PT ;  /* 0x00009f000d007a0c */ /* 0x000fe40003f06270 */
[----:B------:R-:W-:-:S11]  /*80a0*/  @!P1 SHF.R.S32.HI R3, RZ, 0x1f, R12 ;  /* 0x0000001fff039819 */ /* 0x000fd6000001140c */
[----:B------:R-:W-:Y:S02]  /*80b0*/  @!P0 SHF.R.S32.HI R0, RZ, 0x1f, R13 ;  /* 0x0000001fff008819 */ /* 0x000fe4000001140d */
[----:B--2---:R-:W-:Y:S02]  /*80c0*/  @!P1 LEA.HI R8, R3, R12, RZ, 0x2 ;  /* 0x0000000c03089211 */ /* 0x004fe400078f10ff */
[----:B------:R-:W-:Y:S02]  /*80d0*/  @!P0 LEA.HI R3, R0, R13, RZ, 0x2 ;  /* 0x0000000d00038211 */ /* 0x000fe400078f10ff */
[----:B------:R-:W-:Y:S02]  /*80e0*/  @!P1 LOP3.LUT R0, R8, 0xfffffffc, RZ, 0xc0, !PT ;  /* 0xfffffffc08009812 */ /* 0x000fe400078ec0ff */
[----:B------:R-:W-:Y:S01]  /*80f0*/  @!P0 LOP3.LUT R3, R3, 0xfffffffc, RZ, 0xc0, !PT ;  /* 0xfffffffc03038812 */ /* 0x000fe200078ec0ff */
[----:B------:R-:W-:Y:S01]  /*8100*/  CS2R R36, SRZ ;  /* 0x0000000000247805 */ /* 0x000fe2000001ff00 */
[----:B------:R-:W-:Y:S01]  /*8110*/  CS2R R40, SRZ ;  /* 0x0000000000287805 */ /* 0x000fe2000001ff00 */
[----:B-1----:R-:W-:Y:S01]  /*8120*/  @!P1 IMAD.WIDE R10, R0, 0x2, R4 ;  /* 0x00000002000a9825 */ /* 0x002fe200078e0204 */
[----:B------:R-:W-:Y:S01]  /*8130*/  CS2R R38, SRZ ;  /* 0x0000000000267805 */ /* 0x000fe2000001ff00 */
[----:B------:R-:W-:-:S02]  /*8140*/  CS2R R42, SRZ ;  /* 0x00000000002a7805 */ /* 0x000fc4000001ff00 */
[C---:B------:R-:W-:Y:S01]  /*8150*/  @!P0 IMAD.WIDE R8, R3.reuse, 0x2, R4 ;  /* 0x0000000203088825 */ /* 0x040fe200078e0204 */
[----:B------:R1:W5:Y:S03]  /*8160*/  @!P1 LD.E.64 R36, [R10.64] ;  /* 0x000000140a249980 */ /* 0x000366000c101b00 */
[--C-:B------:R-:W-:Y:S01]  /*8170*/  @!P1 IMAD.WIDE R4, R0, 0x2, R6.reuse ;  /* 0x0000000200049825 */ /* 0x100fe200078e0206 */
[----:B------:R1:W5:Y:S03]  /*8180*/  @!P0 LD.E.64 R40, [R8.64] ;  /* 0x0000001408288980 */ /* 0x000366000c101b00 */
[----:B------:R-:W-:Y:S01]  /*8190*/  @!P0 IMAD.WIDE R6, R3, 0x2, R6 ;  /* 0x0000000203068825 */ /* 0x000fe200078e0206 */
[----:B------:R1:W5:Y:S04]  /*81a0*/  @!P1 LD.E.64 R38, [R4.64] ;  /* 0x0000001404269980 */ /* 0x000368000c101b00 */
[----:B------:R1:W5:Y:S02]  /*81b0*/  @!P0 LD.E.64 R42, [R6.64] ;  /* 0x00000014062a8980 */ /* 0x000364000c101b00 */
.L_x_788:
[----:B------:R-:W-:Y:S05]  /*81c0*/  BSYNC B0 ;  /* 0x0000000000007941 */ /* 0x000fea0003800000 */
.L_x_787:
[----:B------:R-:W-:Y:S01]  /*81d0*/  IADD3 R3, R24, 0x40, RZ ;  /* 0x0000004018037810 */ /* 0x000fe20007ffe0ff */
[----:B-----5:R-:W-:Y:S01]  /*81e0*/  IMAD.MOV.U32 R0, RZ, RZ, R40 ;  /* 0x000000ffff007224 */ /* 0x020fe200078e0028 */
[----:B-1----:R-:W-:Y:S01]  /*81f0*/  MOV R9, R22 ;  /* 0x0000001600097202 */ /* 0x002fe20000000f00 */
[----:B---3--:R-:W-:Y:S01]  /*8200*/  IMAD.MOV.U32 R4, RZ, RZ, R36 ;  /* 0x000000ffff047224 */ /* 0x008fe200078e0024 */
[----:B------:R-:W-:Y:S01]  /*8210*/  ISETP.GE.AND P0, PT, R3, UR7, PT ;  /* 0x0000000703007c0c */ /* 0x000fe2000bf06270 */
        /* <DEDUP_REMOVED lines=8> */
[----:B----4-:R-:W-:Y:S01]  /*82a0*/  IMAD.MOV.U32 R5, RZ, RZ, R41 ;  /* 0x000000ffff057224 */ /* 0x010fe200078e0029 */
[----:B------:R-:W-:Y:S01]  /*82b0*/  MOV R0, R20 ;  /* 0x0000001400007202 */ /* 0x000fe20000000f00 */
[----:B------:R-:W-:Y:S01]  /*82c0*/  IMAD.MOV.U32 R8, RZ, RZ, R35 ;  /* 0x000000ffff087224 */ /* 0x000fe200078e0023 */
[----:B------:R-:W-:Y:S01]  /*82d0*/  PRMT R74, R4, 0x5410, R3 ;  /* 0x00005410044a7816 */ /* 0x000fe20000000003 */
[----:B------:R-:W-:Y:S01]  /*82e0*/  IMAD.MOV.U32 R4, RZ, RZ, R14 ;  /* 0x000000ffff047224 */ /* 0x000fe200078e000e */
[----:B------:R-:W-:Y:S01]  /*82f0*/  PRMT R72, R0, 0x7610, R72 ;  /* 0x0000761000487816 */ /* 0x000fe20000000048 */
[----:B------:R-:W-:Y:S01]  /*8300*/  IMAD.MOV.U32 R3, RZ, RZ, R15 ;  /* 0x000000ffff037224 */ /* 0x000fe200078e000f */
[----:B------:R-:W-:Y:S01]  /*8310*/  PRMT R82, R5, 0x7610, R82 ;  /* 0x0000761005527816 */ /* 0x000fe20000000052 */
[----:B------:R-:W-:Y:S01]  /*8320*/  IMAD.MOV.U32 R0, RZ, RZ, R42 ;  /* 0x000000ffff007224 */ /* 0x000fe200078e002a */
[----:B------:R-:W1:Y:S01]  /*8330*/  SHFL.IDX PT, R7, R17, 0x1, 0x1e1f ;  /* 0x003e1f0011077f89 */ /* 0x000e6200000e0000 */
[----:B------:R-:W-:Y:S01]  /*8340*/  IMAD.MOV.U32 R5, RZ, RZ, R33 ;  /* 0x000000ffff057224 */ /* 0x000fe200078e0021 */
[----:B------:R-:W-:Y:S01]  /*8350*/  PRMT R70, R4, 0x5410, R3 ;  /* 0x0000541004467816 */ /* 0x000fe20000000003 */
[----:B------:R-:W-:Y:S01]  /*8360*/  IMAD.MOV.U32 R3, RZ, RZ, R39 ;  /* 0x000000ffff037224 */ /* 0x000fe200078e0027 */
[----:B------:R-:W-:Y:S01]  /*8370*/  PRMT R80, R0, 0x7610, R80 ;  /* 0x0000761000507816 */ /* 0x000fe20000000050 */
[----:B------:R-:W-:Y:S01]  /*8380*/  IMAD.MOV.U32 R0, RZ, RZ, R34 ;  /* 0x000000ffff007224 */ /* 0x000fe200078e0022 */
[----:B------:R-:W-:Y:S01]  /*8390*/  PRMT R76, R76, 0x5410, R5 ;  /* 0x000054104c4c7816 */ /* 0x000fe20000000005 */
[----:B------:R-:W-:Y:S01]  /*83a0*/  IMAD.MOV.U32 R5, RZ, RZ, R21 ;  /* 0x000000ffff057224 */ /* 0x000fe200078e0015 */
[----:B------:R-:W-:Y:S01]  /*83b0*/  MOV R4, R38 ;  /* 0x0000002600047202 */ /* 0x000fe20000000f00 */
[----:B--2---:R-:W2:Y:S01]  /*83c0*/  SHFL.IDX PT, R6, R27, 0x1, 0x1e1f ;  /* 0x003e1f001b067f89 */ /* 0x004ea200000e0000 */
        /* <DEDUP_REMOVED lines=12> */
[----:B------:R-:W3:Y:S01]  /*8490*/  SHFL.IDX PT, R5, R25, 0x1, 0x1e1f ;  /* 0x003e1f0019057f89 */ /* 0x000ee200000e0000 */
[----:B------:R-:W-:Y:S01]  /*84a0*/  BSSY B0, `(.L_x_789) ;  /* 0x000004e000007945 */ /* 0x000fe20003800000 */
[----:B------:R-:W-:Y:S01]  /*84b0*/  PRMT R71, R9, 0x5410, R8 ;  /* 0x0000541009477816 */ /* 0x000fe20000000008 */
[----:B------:R-:W-:Y:S01]  /*84c0*/  CS2R R62, SRZ ;  /* 0x00000000003e7805 */ /* 0x000fe2000001ff00 */
[----:B------:R4:W1:Y:S01]  /*84d0*/  SHFL.IDX PT, R4, R26, 0x1, 0x1e1f ;  /* 0x003e1f001a047f89 */ /* 0x00086200000e0000 */
[----:B------:R-:W-:Y:S01]  /*84e0*/  PRMT R48, R3, 0x5410, R0 ;  /* 0x0000541003307816 */ /* 0x000fe20000000000 */
        /* <DEDUP_REMOVED lines=9> */
[----:B----4-:R-:W-:Y:S01]  /*8580*/  CS2R R26, SRZ ;  /* 0x00000000001a7805 */ /* 0x010fe2000001ff00 */
[----:B------:R-:W-:Y:S05]  /*8590*/  @P0 BRA `(.L_x_790) ;  /* 0x000003e000000947 */ /* 0x000fea0003800000 */
[C---:B-123--:R-:W-:Y:S01]  /*85a0*/  IADD3 R3, R16.reuse, 0x8, RZ ;  /* 0x0000000810037810 */ /* 0x04efe20007ffe0ff */
        /* <DEDUP_REMOVED lines=9> */
[----:B------:R-:W-:Y:S02]  /*8640*/  @!P2 LEA.HI R0, R0, R3, RZ, 0x2 ;  /* 0x000000030000a211 */ /* 0x000fe400078f10ff */
[----:B------:R-:W-:Y:S01]  /*8650*/  IADD3 R3, R16, 0x10, RZ ;  /* 0x0000001010037810 */ /* 0x000fe20007ffe0ff */
[----:B------:R2:W5:Y:S03]  /*8660*/  @!P0 LD.E.64 R44, [R8.64] ;  /* 0x00000014082c8980 */ /* 0x000566000c101b00 */
[----:B------:R-:W-:-:S02]  /*8670*/  ISETP.GE.AND P1, PT, R3, c[0x0][0x27c], PT ;  /* 0x00009f0003007a0c */ /* 0x000fc40003f26270 */
[----:B------:R-:W-:Y:S02]  /*8680*/  @!P2 LOP3.LUT R0, R0, 0xfffffffc, RZ, 0xc0, !PT ;  /* 0xfffffffc0000a812 */ /* 0x000fe400078ec0ff */
[----:B------:R-:W-:Y:S01]  /*8690*/  ISETP.GE.AND P0, PT, R12, c[0x0][0x27c], PT ;  /* 0x00009f000c007a0c */ /* 0x000fe20003f06270 */
[----:B------:R-:W-:Y:S02]  /*86a0*/  CS2R R50, SRZ ;  /* 0x0000000000327805 */ /* 0x000fe4000001ff00 */
[----:B-1----:R-:W-:-:S04]  /*86b0*/  @!P2 IMAD.WIDE R10, R0, 0x2, R4 ;  /* 0x00000002000aa825 */ /* 0x002fc800078e0204 */
[----:B--2---:R-:W-:Y:S02]  /*86c0*/  @!P2 IMAD.WIDE R8, R0, 0x2, R6 ;  /* 0x000000020008a825 */ /* 0x004fe400078e0206 */
[----:B------:R-:W-:-:S04]  /*86d0*/  @!P1 SHF.R.S32.HI R0, RZ, 0x1f, R3 ;  /* 0x0000001fff009819 */ /* 0x000fc80000011403 */
[----:B------:R-:W-:Y:S01]  /*86e0*/  @!P1 LEA.HI R0, R0, R3, RZ, 0x2 ;  /* 0x0000000300009211 */ /* 0x000fe200078f10ff */
[----:B------:R1:W5:Y:S03]  /*86f0*/  @!P2 LD.E.64 R50, [R8.64] ;  /* 0x000000140832a980 */ /* 0x000366000c101b00 */
[----:B------:R-:W-:Y:S01]  /*8700*/  @!P1 LOP3.LUT R0, R0, 0xfffffffc, RZ, 0xc0, !PT ;  /* 0xfffffffc00009812 */ /* 0x000fe200078ec0ff */
[----:B------:R-:W-:Y:S01]  /*8710*/  CS2R R54, SRZ ;  /* 0x0000000000367805 */ /* 0x000fe2000001ff00 */
[----:B------:R-:W-:Y:S01]  /*8720*/  @!P0 SHF.R.S32.HI R3, RZ, 0x1f, R12 ;  /* 0x0000001fff038819 */ /* 0x000fe2000001140c */
[----:B------:R-:W-:-:S03]  /*8730*/  CS2R R46, SRZ ;  /* 0x00000000002e7805 */ /* 0x000fc6000001ff00 */
[----:B------:R-:W-:Y:S01]  /*8740*/  @!P0 LEA.HI R3, R3, R12, RZ, 0x2 ;  /* 0x0000000c03038211 */ /* 0x000fe200078f10ff */
[----:B------:R-:W-:Y:S01]  /*8750*/  CS2R R52, SRZ ;  /* 0x0000000000347805 */ /* 0x000fe2000001ff00 */
[C---:B------:R-:W-:Y:S01]  /*8760*/  @!P1 IMAD.WIDE R12, R0.reuse, 0x2, R6 ;  /* 0x00000002000c9825 */ /* 0x040fe200078e0206 */
[----:B------:R2:W5:Y:S01]  /*8770*/  @!P2 LD.E.64 R46, [R10.64] ;  /* 0x000000140a2ea980 */ /* 0x000562000c101b00 */
[----:B------:R-:W-:Y:S01]  /*8780*/  CS2R R56, SRZ ;  /* 0x0000000000387805 */ /* 0x000fe2000001ff00 */
[----:B------:R-:W-:Y:S02]  /*8790*/  CS2R R58, SRZ ;  /* 0x00000000003a7805 */ /* 0x000fe4000001ff00 */
[----:B------:R3:W5:Y:S01]  /*87a0*/  @!P1 LD.E.64 R52, [R12.64] ;  /* 0x000000140c349980 */ /* 0x000762000c101b00 */
[----:B-1----:R-:W-:-:S05]  /*87b0*/  @!P1 IMAD.WIDE R8, R0, 0x2, R4 ;  /* 0x0000000200089825 */ /* 0x002fca00078e0204 */
[----:B------:R1:W5:Y:S01]  /*87c0*/  @!P1 LD.E.64 R54, [R8.64] ;  /* 0x0000001408369980 */ /* 0x000362000c101b00 */
[C---:B---3--:R-:W-:Y:S02]  /*87d0*/  IADD3 R12, R16.reuse, 0x20, RZ ;  /* 0x00000020100c7810 */ /* 0x048fe40007ffe0ff */
[----:B------:R-:W-:Y:S02]  /*87e0*/  IADD3 R13, R16, 0x28, RZ ;  /* 0x00000028100d7810 */ /* 0x000fe40007ffe0ff */
[----:B-1----:R-:W-:-:S05]  /*87f0*/  @!P0 LOP3.LUT R8, R3, 0xfffffffc, RZ, 0xc0, !PT ;  /* 0xfffffffc03088812 */ /* 0x002fca00078ec0ff */
[----:B--2---:R-:W-:-:S04]  /*8800*/  @!P0 IMAD.WIDE R10, R8, 0x2, R4 ;  /* 0x00000002080a8825 */ /* 0x004fc800078e0204 */
[----:B------:R-:W-:Y:S01]  /*8810*/  @!P0 IMAD.WIDE R8, R8, 0x2, R6 ;  /* 0x0000000208088825 */ /* 0x000fe200078e0206 */
[----:B------:R1:W5:Y:S01]  /*8820*/  @!P0 LD.E.64 R56, [R10.64] ;  /* 0x000000140a388980 */ /* 0x000362000c101b00 */
[----:B------:R-:W-:-:S03]  /*8830*/  ISETP.GE.AND P1, PT, R12, c[0x0][0x27c], PT ;  /* 0x00009f000c007a0c */ /* 0x000fc60003f26270 */
[----:B------:R2:W5:Y:S01]  /*8840*/  @!P0 LD.E.64 R58, [R8.64] ;  /* 0x00000014083a8980 */ /* 0x000562000c101b00 */
[----:B------:R-:W-:-:S09]  /*8850*/  ISETP.GE.AND P0, PT, R13, c[0x0][0x27c], PT ;  /* 0x00009f000d007a0c */ /* 0x000fd20003f06270 */
[----:B------:R-:W-:-:S04]  /*8860*/  @!P1 SHF.R.S32.HI R3, RZ, 0x1f, R12 ;  /* 0x0000001fff039819 */ /* 0x000fc8000001140c */
        /* <DEDUP_REMOVED lines=17> */
.L_x_790:
[----:B-123--:R-:W-:Y:S05]  /*8980*/  BSYNC B0 ;  /* 0x0000000000007941 */ /* 0x00efea0003800000 */
.L_x_789:
[----:B-----5:R-:W-:Y:S01]  /*8990*/  IMAD.MOV.U32 R0, RZ, RZ, R68 ;  /* 0x000000ffff007224 */ /* 0x020fe200078e0044 */
[----:B------:R-:W-:Y:S01]  /*89a0*/  UIADD3 UR4, -UR12, UR7, URZ ;  /* 0x000000070c047290 */ /* 0x000fe2000fffe13f */
[----:B------:R-:W-:Y:S01]  /*89b0*/  IMAD.MOV.U32 R5, RZ, RZ, R69 ;  /* 0x000000ffff057224 */ /* 0x000fe200078e0045 */
[----:B------:R-:W-:Y:S01]  /*89c0*/  LEA.HI R7, R60, R60, RZ, 0x1 ;  /* 0x0000003c3c077211 */ /* 0x000fe200078f08ff */
[----:B------:R-:W-:Y:S01]  /*89d0*/  IMAD.MOV.U32 R4, RZ, RZ, R62 ;  /* 0x000000ffff047224 */ /* 0x000fe200078e003e */
[----:B------:R-:W-:Y:S01]  /*89e0*/  UISETP.LT.AND UP0, UPT, UR4, 0x80, UPT ;  /* 0x000000800400788c */ /* 0x000fe2000bf01270 */
[----:B------:R-:W-:Y:S01]  /*89f0*/  IMAD.MOV.U32 R3, RZ, RZ, R63 ;  /* 0x000000ffff037224 */ /* 0x000fe200078e003f */
[----:B------:R-:W-:Y:S01]  /*8a00*/  PRMT R90, R0, 0x5410, R5 ;  /* 0x00005410005a7816 */ /* 0x000fe20000000005 */
[----:B------:R-:W-:Y:S01]  /*8a10*/  IMAD.MOV.U32 R0, RZ, RZ, R56 ;  /* 0x000000ffff007224 */ /* 0x000fe200078e0038 */
[----:B------:R-:W-:Y:S01]  /*8a20*/  USEL UR4, UR4, 0x80, UP0 ;  /* 0x0000008004047887 */ /* 0x000fe20008000000 */
[----:B------:R-:W-:Y:S01]  /*8a30*/  IMAD.MOV.U32 R5, RZ, RZ, R57 ;  /* 0x000000ffff057224 */ /* 0x000fe200078e0039 */
[----:B------:R-:W-:Y:S01]  /*8a40*/  PRMT R88, R4, 0x5410, R3 ;  /* 0x0000541004587816 */ /* 0x000fe20000000003 */
[----:B------:R-:W-:Y:S01]  /*8a50*/  IMAD.MOV.U32 R4, RZ, RZ, R54 ;  /* 0x000000ffff047224 */ /* 0x000fe200078e0036 */
[----:B------:R-:W-:Y:S01]  /*8a60*/  PRMT R86, R0, 0x7610, R86 ;  /* 0x0000761000567816 */ /* 0x000fe20000000056 */
[----:B------:R-:W-:Y:S01]  /*8a70*/  IMAD.MOV.U32 R0, RZ, RZ, R46 ;  /* 0x000000ffff007224 */ /* 0x000fe200078e002e */
[----:B------:R-:W-:Y:S01]  /*8a80*/  ISETP.GE.AND P0, PT, R60, UR4, PT ;  /* 0x000000043c007c0c */ /* 0x000fe2000bf06270 */
[----:B------:R-:W-:Y:S01]  /*8a90*/  IMAD.MOV.U32 R3, RZ, RZ, R55 ;  /* 0x000000ffff037224 */ /* 0x000fe200078e0037 */
[----:B------:R-:W-:Y:S01]  /*8aa0*/  PRMT R86, R86, 0x5410, R5 ;  /* 0x0000541056567816 */ /* 0x000fe20000000005 */
[----:B------:R-:W-:-:S04]  /*8ab0*/  DEPBAR.LE SB0, 0x1 ;  /* 0x000080400000791a */ /* 0x000fc80000000000 */
[----:B------:R-:W-:Y:S01]  /*8ac0*/  PRMT R81, R81, 0x5410, R0 ;  /* 0x0000541051517816 */ /* 0x000fe20000000000 */
[----:B------:R-:W-:Y:S01]  /*8ad0*/  IMAD.MOV.U32 R0, RZ, RZ, R47 ;  /* 0x000000ffff007224 */ /* 0x000fe200078e002f */
[----:B------:R-:W-:Y:S01]  /*8ae0*/  SHF.R.S32.HI R5, RZ, 0x1f, R49 ;  /* 0x0000001fff057819 */ /* 0x000fe20000011431 */
[----:B------:R-:W-:Y:S01]  /*8af0*/  BSSY B1, `(.L_x_791) ;  /* 0x0000146000017945 */ /* 0x000fe20003800000 */
[----:B------:R-:W-:Y:S01]  /*8b00*/  PRMT R84, R4, 0x5410, R3 ;  /* 0x0000541004547816 */ /* 0x000fe20000000003 */
[----:B------:R-:W-:Y:S01]  /*8b10*/  IMAD.MOV.U32 R4, RZ, RZ, R26 ;  /* 0x000000ffff047224 */ /* 0x000fe200078e001a */
[----:B------:R-:W-:Y:S01]  /*8b20*/  PRMT R82, R82, 0x5410, R0 ;  /* 0x0000541052527816 */ /* 0x000fe20000000000 */
[----:B------:R-:W-:Y:S01]  /*8b30*/  IMAD.MOV.U32 R3, RZ, RZ, R27 ;  /* 0x000000ffff037224 */ /* 0x000fe200078e001b */
[----:B------:R-:W-:Y:S01]  /*8b40*/  LEA.HI R0, R5, R49, RZ, 0x2 ;  /* 0x0000003105007211 */ /* 0x000fe200078f10ff */
[----:B------:R-:W-:Y:S01]  /*8b50*/  IMAD.MOV.U32 R5, RZ, RZ, R66 ;  /* 0x000000ffff057224 */ /* 0x000fe200078e0042 */
[----:B------:R-:W-:-:S02]  /*8b60*/  PRMT R78, R78, 0x5410, R4 ;  /* 0x000054104e4e7816 */ /* 0x000fc40000000004 */
[----:B------:R-:W-:Y:S01]  /*8b70*/  LOP3.LUT R4, R0, 0xfffffffc, RZ, 0xc0, !PT ;  /* 0xfffffffc00047812 */ /* 0x000fe200078ec0ff */
[----:B------:R-:W-:Y:S01]  /*8b80*/  IMAD.MOV.U32 R0, RZ, RZ, R64 ;  /* 0x000000ffff007224 */ /* 0x000fe200078e0040 */
[----:B------:R-:W-:Y:S01]  /*8b90*/  PRMT R79, R79, 0x5410, R3 ;  /* 0x000054104f4f7816 */ /* 0x000fe20000000003 */
[----:B------:R-:W-:Y:S02]  /*8ba0*/  IMAD.MOV.U32 R3, RZ, RZ, R67 ;  /* 0x000000ffff037224 */ /* 0x000fe400078e0043 */
[----:B------:R-:W-:Y:S01]  /*8bb0*/  IMAD.IADD R6, R49, 0x1, -R4 ;  /* 0x0000000131067824 */ /* 0x000fe200078e0a04 */
[----:B------:R-:W-:Y:S01]  /*8bc0*/  PRMT R87, R0, 0x7610, R87 ;  /* 0x0000761000577816 */ /* 0x000fe20000000057 */
[----:B------:R-:W-:Y:S01]  /*8bd0*/  IMAD.MOV.U32 R0, RZ, RZ, R65 ;  /* 0x000000ffff007224 */ /* 0x000fe200078e0041 */
[----:B------:R-:W-:Y:S01]  /*8be0*/  PRMT R89, R5, 0x5410, R3 ;  /* 0x0000541005597816 */ /* 0x000fe20000000003 */
[C---:B------:R-:W-:Y:S01]  /*8bf0*/  IMAD.SHL.U32 R3, R6.reuse, 0x40, RZ ;  /* 0x0000004006037824 */ /* 0x040fe200078e00ff */
[----:B------:R-:W-:Y:S01]  /*8c00*/  BAR.SYNC.DEFER_BLOCKING 0x0 ;  /* 0x0000000000007b1d */ /* 0x000fe20000010000 */
[----:B------:R-:W-:Y:S01]  /*8c10*/  IMAD.MOV.U32 R5, RZ, RZ, R58 ;  /* 0x000000ffff057224 */ /* 0x000fe200078e003a */
[----:B------:R-:W-:Y:S01]  /*8c20*/  PRMT R87, R87, 0x5410, R0 ;  /* 0x0000541057577816 */ /* 0x000fe20000000000 */
[----:B------:R-:W-:Y:S01]  /*8c30*/  IMAD.MOV.U32 R4, RZ, RZ, R59 ;  /* 0x000000ffff047224 */ /* 0x000fe200078e003b */
[----:B------:R-:W-:Y:S01]  /*8c40*/  LOP3.LUT R0, R3, 0xc0, RZ, 0xc0, !PT ;  /* 0x000000c003007812 */ /* 0x000fe200078ec0ff */
[----:B------:R-:W-:Y:S01]  /*8c50*/  IMAD.MOV.U32 R3, RZ, RZ, R52 ;  /* 0x000000ffff037224 */ /* 0x000fe200078e0034 */
[----:B------:R-:W-:Y:S01]  /*8c60*/  LOP3.LUT P1, RZ, R6, 0x2, RZ, 0xc0, !PT ;  /* 0x0000000206ff7812 */ /* 0x000fe2000782c0ff */
[----:B------:R-:W-:Y:S01]  /*8c70*/  IMAD.MOV.U32 R6, RZ, RZ, R51 ;  /* 0x000000ffff067224 */ /* 0x000fe200078e0033 */
[----:B------:R-:W-:-:S02]  /*8c80*/  PRMT R85, R5, 0x5410, R4 ;  /* 0x0000541005557816 */ /* 0x000fc40000000004 */
[----:B------:R-:W-:Y:S02]  /*8c90*/  LOP3.LUT R4, R0, 0x8, R61, 0xf8, !PT ;  /* 0x0000000800047812 */ /* 0x000fe400078ef83d */
[----:B------:R-:W-:Y:S02]  /*8ca0*/  SHF.R.U32.HI R0, RZ, 0x3, R0 ;  /* 0x00000003ff007819 */ /* 0x000fe40000011600 */
[----:B------:R-:W-:Y:S01]  /*8cb0*/  PRMT R83, R3, 0x7610, R83 ;  /* 0x0000761003537816 */ /* 0x000fe20000000053 */
[----:B------:R-:W-:Y:S01]  /*8cc0*/  IMAD.MOV.U32 R3, RZ, RZ, R50 ;  /* 0x000000ffff037224 */ /* 0x000fe200078e0032 */
[----:B------:R-:W-:Y:S01]  /*8cd0*/  LOP3.LUT R5, R4, R0, RZ, 0x3c, !PT ;  /* 0x0000000004057212 */ /* 0x000fe200078e3cff */
[----:B------:R-:W-:Y:S01]  /*8ce0*/  IMAD.MOV.U32 R4, RZ, RZ, R53 ;  /* 0x000000ffff047224 */ /* 0x000fe200078e0035 */
[----:B------:R-:W-:Y:S02]  /*8cf0*/  LOP3.LUT R0, R7, 0x7fffffe, RZ, 0xc0, !PT ;  /* 0x07fffffe07007812 */ /* 0x000fe400078ec0ff */
[----:B------:R-:W-:-:S02]  /*8d00*/  PRMT R61, R3, 0x7610, R61 ;  /* 0x00007610033d7816 */ /* 0x000fc4000000003d */
[----:B------:R-:W-:Y:S01]  /*8d10*/  PRMT R83, R83, 0x5410, R4 ;  /* 0x0000541053537816 */ /* 0x000fe20000000004 */
[----:B------:R-:W-:Y:S01]  /*8d20*/  IMAD.IADD R0, R60, 0x1, -R0 ;  /* 0x000000013c007824 */ /* 0x000fe200078e0a00 */
[----:B------:R-:W-:Y:S01]  /*8d30*/  PRMT R61, R61, 0x5410, R6 ;  /* 0x000054103d3d7816 */ /* 0x000fe20000000006 */
[----:B------:R-:W-:Y:S02]  /*8d40*/  IMAD.MOV.U32 R4, RZ, RZ, R45 ;  /* 0x000000ffff047224 */ /* 0x000fe400078e002d */
[----:B------:R-:W-:-:S04]  /*8d50*/  IMAD R0, R93, 0x8, R0 ;  /* 0x000000085d007824 */ /* 0x000fc800078e0200 */
[----:B------:R-:W-:Y:S02]  /*8d60*/  IMAD.U32 R0, R0, 0x20, R5 ;  /* 0x0000002000007824 */ /* 0x000fe400078e0005 */
[----:B------:R-:W-:-:S03]  /*8d70*/  IMAD.MOV.U32 R5, RZ, RZ, R44 ;  /* 0x000000ffff057224 */ /* 0x000fc600078e002c */
[C---:B------:R-:W-:Y:S02]  /*8d80*/  IADD3 R3, R0.reuse, 0x10, RZ ;  /* 0x0000001000037810 */ /* 0x040fe40007ffe0ff */
[C---:B------:R-:W-:Y:S02]  /*8d90*/  @P1 IADD3 R3, R0.reuse, -0x10, RZ ;  /* 0xfffffff000031810 */ /* 0x040fe40007ffe0ff */
        /* <DEDUP_REMOVED lines=8> */
[----:B------:R-:W-:Y:S02]  /*8e20*/  SHF.R.U32.HI R0, RZ, 0x10, R19 ;  /* 0x00000010ff007819 */ /* 0x000fe40000011613 */
[--C-:B------:R-:W-:Y:S02]  /*8e30*/  SHF.R.U32.HI R3, RZ, 0x10, R15.reuse ;  /* 0x00000010ff037819 */ /* 0x100fe4000001160f */
[----:B------:R-:W-:Y:S02]  /*8e40*/  SHF.R.U64 R17, R14, 0x10, R15 ;  /* 0x000000100e117819 */ /* 0x000fe4000000120f */
[----:B------:R-:W-:Y:S01]  /*8e50*/  SHF.R.U64 R15, R18, 0x10, R19 ;  /* 0x00000010120f7819 */ /* 0x000fe20000001213 */
[----:B------:R-:W-:Y:S02]  /*8e60*/  HADD2.F32 R18, -RZ, R3.H0_H0 ;  /* 0x20000003ff127230 */ /* 0x000fe40000004100 */
[----:B------:R-:W-:-:S02]  /*8e70*/  HADD2.F32 R17, -RZ, R17.H0_H0 ;  /* 0x20000011ff117230 */ /* 0x000fc40000004100 */
[--C-:B-1----:R-:W-:Y:S02]  /*8e80*/  HADD2.F32 R8, -RZ, R7.reuse.H0_H0 ;  /* 0x20000007ff087230 */ /* 0x102fe40000004100 */
[--C-:B------:R-:W-:Y:S02]  /*8e90*/  HADD2.F32 R12, -RZ, R6.reuse.H0_H0 ;  /* 0x20000006ff0c7230 */ /* 0x100fe40000004100 */
[----:B------:R-:W-:Y:S02]  /*8ea0*/  HADD2.F32 R11, -RZ, R6.H1_H1 ;  /* 0x30000006ff0b7230 */ /* 0x000fe40000004100 */
[----:B------:R-:W-:Y:S02]  /*8eb0*/  HADD2.F32 R7, -RZ, R7.H1_H1 ;  /* 0x30000007ff077230 */ /* 0x000fe40000004100 */
[----:B------:R-:W-:Y:S02]  /*8ec0*/  HADD2.F32 R6, -RZ, R0.H0_H0 ;  /* 0x20000000ff067230 */ /* 0x000fe40000004100 */
[----:B------:R-:W-:-:S02]  /*8ed0*/  HADD2.F32 R10, -RZ, R4.H0_H0 ;  /* 0x20000004ff0a7230 */ /* 0x000fc40000004100 */
[----:B------:R-:W-:Y:S01]  /*8ee0*/  HADD2.F32 R9, -RZ, R4.H1_H1 ;  /* 0x30000004ff097230 */ /* 0x000fe20000004100 */
[-C--:B------:R-:W-:Y:S01]  /*8ef0*/  FMUL.FTZ R3, R7, R6.reuse ;  /* 0x0000000607037220 */ /* 0x080fe20000410000 */
[----:B------:R-:W-:Y:S02]  /*8f00*/  HADD2.F32 R0, -RZ, R48.H0_H0 ;  /* 0x20000030ff007230 */ /* 0x000fe40000004100 */
[--C-:B------:R-:W-:Y:S02]  /*8f10*/  HADD2.F32 R14, -RZ, R5.reuse.H0_H0 ;  /* 0x20000005ff0e7230 */ /* 0x100fe40000004100 */
[----:B------:R-:W-:Y:S01]  /*8f20*/  HADD2.F32 R13, -RZ, R5.H1_H1 ;  /* 0x30000005ff0d7230 */ /* 0x000fe20000004100 */
[C---:B------:R-:W-:Y:S01]  /*8f30*/  FMUL.FTZ R5, R8.reuse, R6 ;  /* 0x0000000608057220 */ /* 0x040fe20000410000 */
[----:B------:R-:W-:Y:S01]  /*8f40*/  HADD2.F32 R4, -RZ, R70.H0_H0 ;  /* 0x20000046ff047230 */ /* 0x000fe20000004100 */
[----:B------:R-:W-:Y:S02]  /*8f50*/  FFMA.FTZ R8, R8, R18, -R3 ;  /* 0x0000001208087223 */ /* 0x000fe40000010803 */
[----:B------:R-:W-:-:S02]  /*8f60*/  FMUL.FTZ R6, R9, R0 ;  /* 0x0000000009067220 */ /* 0x000fc40000410000 */
[C---:B------:R-:W-:Y:S01]  /*8f70*/  FMUL.FTZ R3, R10.reuse, R0 ;  /* 0x000000000a037220 */ /* 0x040fe20000410000 */
[----:B------:R-:W-:Y:S01]  /*8f80*/  HADD2.F32 R0, -RZ, R48.H1_H1 ;  /* 0x30000030ff007230 */ /* 0x000fe20000004100 */
[----:B------:R-:W-:Y:S01]  /*8f90*/  FFMA.FTZ R7, R7, R18, R5 ;  /* 0x0000001207077223 */ /* 0x000fe20000010005 */
[----:B------:R-:W-:Y:S01]  /*8fa0*/  HADD2.F32 R5, -RZ, R15.H0_H0 ;  /* 0x2000000fff057230 */ /* 0x000fe20000004100 */
[-C--:B------:R-:W-:Y:S02]  /*8fb0*/  FFMA.FTZ R10, R10, R4.reuse, -R6 ;  /* 0x000000040a0a7223 */ /* 0x080fe40000010806 */
[----:B------:R-:W-:Y:S01]  /*8fc0*/  FFMA.FTZ R9, R9, R4, R3 ;  /* 0x0000000409097223 */ /* 0x000fe20000010003 */
[----:B------:R-:W-:Y:S01]  /*8fd0*/  HADD2.F32 R3, -RZ, R70.H1_H1 ;  /* 0x30000046ff037230 */ /* 0x000fe20000004100 */
[----:B------:R-:W-:Y:S01]  /*8fe0*/  FMUL.FTZ R4, R11, R0 ;  /* 0x000000000b047220 */ /* 0x000fe20000410000 */
[----:B------:R-:W-:Y:S01]  /*8ff0*/  F2FP.PACK_AB R7, R7, R8 ;  /* 0x000000080707723e */ /* 0x000fe200000000ff */
[----:B------:R-:W-:-:S02]  /*9000*/  FMUL.FTZ R0, R12, R0 ;  /* 0x000000000c007220 */ /* 0x000fc40000410000 */
[-C--:B------:R-:W-:Y:S02]  /*9010*/  FMUL.FTZ R6, R13, R5.reuse ;  /* 0x000000050d067220 */ /* 0x080fe40000410000 */
[----:B------:R-:W-:Y:S02]  /*9020*/  FMUL.FTZ R5, R14, R5 ;  /* 0x000000050e057220 */ /* 0x000fe40000410000 */
[-C--:B------:R-:W-:Y:S02]  /*9030*/  FFMA.FTZ R4, R12, R3.reuse, -R4 ;  /* 0x000000030c047223 */ /* 0x080fe40000010804 */
[----:B------:R-:W-:Y:S02]  /*9040*/  FFMA.FTZ R0, R11, R3, R0 ;  /* 0x000000030b007223 */ /* 0x000fe40000010000 */
[-C--:B------:R-:W-:Y:S02]  /*9050*/  FFMA.FTZ R3, R14, R17.reuse, -R6 ;  /* 0x000000110e037223 */ /* 0x080fe40000010806 */
[----:B------:R-:W-:Y:S01]  /*9060*/  FFMA.FTZ R5, R13, R17, R5 ;  /* 0x000000110d057223 */ /* 0x000fe20000010005 */
[----:B------:R-:W-:-:S02]  /*9070*/  F2FP.PACK_AB R6, R0, R4 ;  /* 0x000000040006723e */ /* 0x000fc400000000ff */
[----:B------:R-:W-:Y:S02]  /*9080*/  F2FP.PACK_AB R4, R9, R10 ;  /* 0x0000000a0904723e */ /* 0x000fe400000000ff */
[----:B------:R-:W-:-:S05]  /*9090*/  F2FP.PACK_AB R5, R5, R3 ;  /* 0x000000030505723e */ /* 0x000fca00000000ff */
[----:B------:R1:W-:Y:S02]  /*90a0*/  STS.128 [R24], R4 ;  /* 0x0000000418007388 */ /* 0x0003e40000000c00 */
.L_x_794:
[----:B------:R-:W-:Y:S05]  /*90b0*/  BSYNC B0 ;  /* 0x0000000000007941 */ /* 0x000fea0003800000 */
.L_x_793:
[----:B------:R-:W-:Y:S01]  /*90c0*/  IADD3 R0, R16, 0x8, RZ ;  /* 0x0000000810007810 */ /* 0x000fe20007ffe0ff */
[----:B------:R-:W-:Y:S03]  /*90d0*/  BSSY B0, `(.L_x_795) ;  /* 0x000002d000007945 */ /* 0x000fe60003800000 */
[----:B------:R-:W-:-:S13]  /*90e0*/  ISETP.GE.AND P0, PT, R0, c[0x0][0x27c], PT ;  /* 0x00009f0000007a0c */ /* 0x000fda0003f06270 */
[----:B------:R-:W-:Y:S05]  /*90f0*/  @P0 BRA `(.L_x_796) ;  /* 0x000002a000000947 */ /* 0x000fea0003800000 */
[----:B-1----:R-:W1:Y:S01]  /*9100*/  LDS.128 R4, [R25] ;  /* 0x0000000019047984 */ /* 0x002e620000000c00 */
[----:B------:R-:W-:Y:S02]  /*9110*/  SHF.R.U32.HI R0, RZ, 0x10, R23 ;  /* 0x00000010ff007819 */ /* 0x000fe40000011617 */
[----:B------:R-:W-:Y:S02]  /*9120*/  SHF.R.U32.HI R3, RZ, 0x10, R21 ;  /* 0x00000010ff037819 */ /* 0x000fe40000011615 */
[----:B------:R-:W-:Y:S02]  /*9130*/  SHF.R.U64 R15, R22, 0x10, R23 ;  /* 0x00000010160f7819 */ /* 0x000fe40000001217 */
[----:B------:R-:W-:Y:S01]  /*9140*/  SHF.R.U64 R17, R20, 0x10, R21 ;  /* 0x0000001014117819 */ /* 0x000fe20000001215 */
[----:B------:R-:W-:-:S04]  /*9150*/  HADD2.F32 R18, -RZ, R3.H0_H0 ;  /* 0x20000003ff127230 */ /* 0x000fc80000004100 */
[----:B------:R-:W-:Y:S02]  /*9160*/  HADD2.F32 R17, -RZ, R17.H0_H0 ;  /* 0x20000011ff117230 */ /* 0x000fe40000004100 */
[--C-:B-1----:R-:W-:Y:S02]  /*9170*/  HADD2.F32 R8, -RZ, R7.reuse.H0_H0 ;  /* 0x20000007ff087230 */ /* 0x102fe40000004100 */
[--C-:B------:R-:W-:Y:S02]  /*9180*/  HADD2.F32 R12, -RZ, R6.reuse.H0_H0 ;  /* 0x20000006ff0c7230 */ /* 0x100fe40000004100 */
[----:B------:R-:W-:Y:S02]  /*9190*/  HADD2.F32 R11, -RZ, R6.H1_H1 ;  /* 0x30000006ff0b7230 */ /* 0x000fe40000004100 */
[----:B------:R-:W-:Y:S02]  /*91a0*/  HADD2.F32 R7, -RZ, R7.H1_H1 ;  /* 0x30000007ff077230 */ /* 0x000fe40000004100 */
[----:B------:R-:W-:-:S02]  /*91b0*/  HADD2.F32 R6, -RZ, R0.H0_H0 ;  /* 0x20000000ff067230 */ /* 0x000fc40000004100 */
[--C-:B------:R-:W-:Y:S02]  /*91c0*/  HADD2.F32 R10, -RZ, R4.reuse.H0_H0 ;  /* 0x20000004ff0a7230 */ /* 0x100fe40000004100 */
[----:B------:R-:W-:Y:S01]  /*91d0*/  HADD2.F32 R9, -RZ, R4.H1_H1 ;  /* 0x30000004ff097230 */ /* 0x000fe20000004100 */
[-C--:B------:R-:W-:Y:S01]  /*91e0*/  FMUL.FTZ R3, R7, R6.reuse ;  /* 0x0000000607037220 */ /* 0x080fe20000410000 */
[----:B------:R-:W-:Y:S02]  /*91f0*/  HADD2.F32 R0, -RZ, R71.H0_H0 ;  /* 0x20000047ff007230 */ /* 0x000fe40000004100 */
[--C-:B------:R-:W-:Y:S02]  /*9200*/  HADD2.F32 R14, -RZ, R5.reuse.H0_H0 ;  /* 0x20000005ff0e7230 */ /* 0x100fe40000004100 */
[----:B------:R-:W-:Y:S01]  /*9210*/  HADD2.F32 R13, -RZ, R5.H1_H1 ;  /* 0x30000005ff0d7230 */ /* 0x000fe20000004100 */
[C---:B------:R-:W-:Y:S01]  /*9220*/  FMUL.FTZ R5, R8.reuse, R6 ;  /* 0x0000000608057220 */ /* 0x040fe20000410000 */
[----:B------:R-:W-:Y:S01]  /*9230*/  HADD2.F32 R4, -RZ, R72.H0_H0 ;  /* 0x20000048ff047230 */ /* 0x000fe20000004100 */
[----:B------:R-:W-:-:S02]  /*9240*/  FFMA.FTZ R8, R8, R18, -R3 ;  /* 0x0000001208087223 */ /* 0x000fc40000010803 */
[-C--:B------:R-:W-:Y:S02]  /*9250*/  FMUL.FTZ R6, R9, R0.reuse ;  /* 0x0000000009067220 */ /* 0x080fe40000410000 */
        /* <DEDUP_REMOVED lines=20> */
.L_x_796:
[----:B------:R-:W-:Y:S05]  /*93a0*/  BSYNC B0 ;  /* 0x0000000000007941 */ /* 0x000fea0003800000 */
.L_x_795:
[----:B------:R-:W-:Y:S01]  /*93b0*/  IADD3 R0, R16, 0x10, RZ ;  /* 0x0000001010007810 */ /* 0x000fe20007ffe0ff */
[----:B------:R-:W-:Y:S03]  /*93c0*/  BSSY B0, `(.L_x_797) ;  /* 0x000002d000007945 */ /* 0x000fe60003800000 */
[----:B------:R-:W-:-:S13]  /*93d0*/  ISETP.GE.AND P0, PT, R0, c[0x0][0x27c], PT ;  /* 0x00009f0000007a0c */ /* 0x000fda0003f06270 */
[----:B------:R-:W-:Y:S05]  /*93e0*/  @P0 BRA `(.L_x_798) ;  /* 0x000002a000000947 */ /* 0x000fea0003800000 */
[----:B-1----:R-:W1:Y:S01]  /*93f0*/  LDS.128 R4, [R24+0x2000] ;  /* 0x0020000018047984 */ /* 0x002e620000000c00 */
        /* <DEDUP_REMOVED lines=40> */
[----:B------:R1:W-:Y:S02]  /*9680*/  STS.128 [R24+0x2000], R4 ;  /* 0x0020000418007388 */ /* 0x0003e40000000c00 */
.L_x_798:
[----:B------:R-:W-:Y:S05]  /*9690*/  BSYNC B0 ;  /* 0x0000000000007941 */ /* 0x000fea0003800000 */
.L_x_797:
        /* <DEDUP_REMOVED lines=46> */
.L_x_800:
[----:B------:R-:W-:Y:S05]  /*9980*/  BSYNC B0 ;  /* 0x0000000000007941 */ /* 0x000fea0003800000 */
.L_x_799:
        /* <DEDUP_REMOVED lines=32> */
[----:B------:R-:W-:Y:S01]  /*9b90*/  HADD2.F32 R3, -RZ, R79.H0_H0 ;  /* 0x2000004fff037230 */ /* 0x000fe20000004100 */
        /* <DEDUP_REMOVED lines=13> */
.L_x_802:
[----:B------:R-:W-:Y:S05]  /*9c70*/  BSYNC B0 ;  /* 0x0000000000007941 */ /* 0x000fea0003800000 */
.L_x_801:
[----:B------:R-:W-:-:S04]  /*9c80*/  IADD3 R0, R16, 0x28, RZ ;  /* 0x0000002810007810 */ /* 0x000fc80007ffe0ff */
        /* <DEDUP_REMOVED lines=44> */
.L_x_792:
[----:B------:R-:W-:Y:S05]  /*9f50*/  BSYNC B1 ;  /* 0x0000000000017941 */ /* 0x000fea0003800000 */
.L_x_791:
[----:B------:R-:W-:-:S04]  /*9f60*/  IADD3 R0, R60, 0x40, RZ ;  /* 0x000000403c007810 */ /* 0x000fc80007ffe0ff */
[----:B------:R-:W-:-:S13]  /*9f70*/  ISETP.GE.AND P0, PT, R0, UR4, PT ;  /* 0x0000000400007c0c */ /* 0x000fda000bf06270 */
[----:B------:R-:W-:Y:S05]  /*9f80*/  @P0 BRA `(.L_x_803) ;  /* 0x00004ba000000947 */ /* 0x000fea0003800000 */
[----:B------:R-:W-:Y:S01]  /*9f90*/  ISETP.GE.AND P0, PT, R16, c[0x0][0x27c], PT ;  /* 0x00009f0010007a0c */ /* 0x000fe20003f06270 */
[----:B------:R-:W-:-:S12]  /*9fa0*/  BSSY B0, `(.L_x_804) ;  /* 0x000002c000007945 */ /* 0x000fd80003800000 */
        /* <DEDUP_REMOVED lines=20> */
[----:B------:R-:W-:Y:S01]  /*a0f0*/  HADD2.F32 R4, -RZ, R78.H1_H1 ;  /* 0x3000004eff047230 */ /* 0x000fe20000004100 */
        /* <DEDUP_REMOVED lines=22> */
.L_x_805:
[----:B------:R-:W-:Y:S05]  /*a260*/  BSYNC B0 ;  /* 0x0000000000007941 */ /* 0x000fea0003800000 */
.L_x_804:
        /* <DEDUP_REMOVED lines=46> */
.L_x_807:
[----:B------:R-:W-:Y:S05]  /*a550*/  BSYNC B0 ;  /* 0x0000000000007941 */ /* 0x000fea0003800000 */
.L_x_806:
        /* <DEDUP_REMOVED lines=46> */
.L_x_809:
[----:B------:R-:W-:Y:S05]  /*a840*/  BSYNC B0 ;  /* 0x0000000000007941 */ /* 0x000fea0003800000 */
.L_x_808:
        /* <DEDUP_REMOVED lines=46> */
.L_x_811:
[----:B------:R-:W-:Y:S05]  /*ab30*/  BSYNC B0 ;  /* 0x0000000000007941 */ /* 0x000fea0003800000 */
.L_x_810:
        /* <DEDUP_REMOVED lines=46> */
.L_x_813:
[----:B------:R-:W-:Y:S05]  /*ae20*/  BSYNC B0 ;  /* 0x0000000000007941 */ /* 0x000fea0003800000 */
.L_x_812:
        /* <DEDUP_REMOVED lines=8> */
[----:B------:R-:W-:Y:S02]  /*aeb0*/  HADD2.F32 R16, -RZ, R3.H0_H0 ;  /* 0x20000003ff107230 */ /* 0x000fe40000004100 */
[----:B-1----:R-:W-:-:S02]  /*aec0*/  HADD2.F32 R8, -RZ, R7.H0_H0 ;  /* 0x20000007ff087230 */ /* 0x002fc40000004100 */
[--C-:B------:R-:W-:Y:S02]  /*aed0*/  HADD2.F32 R12, -RZ, R6.reuse.H0_H0 ;  /* 0x20000006ff0c7230 */ /* 0x100fe40000004100 */
[----:B------:R-:W-:Y:S02]  /*aee0*/  HADD2.F32 R11, -RZ, R6.H1_H1 ;  /* 0x30000006ff0b7230 */ /* 0x000fe40000004100 */
[----:B------:R-:W-:Y:S02]  /*aef0*/  HADD2.F32 R7, -RZ, R7.H1_H1 ;  /* 0x30000007ff077230 */ /* 0x000fe40000004100 */
[----:B------:R-:W-:Y:S02]  /*af00*/  HADD2.F32 R6, -RZ, R0.H0_H0 ;  /* 0x20000000ff067230 */ /* 0x000fe40000004100 */
[--C-:B------:R-:W-:Y:S02]  /*af10*/  HADD2.F32 R10, -RZ, R4.reuse.H0_H0 ;  /* 0x20000004ff0a7230 */ /* 0x100fe40000004100 */
[----:B------:R-:W-:Y:S01]  /*af20*/  HADD2.F32 R9, -RZ, R4.H1_H1 ;  /* 0x30000004ff097230 */ /* 0x000fe20000004100 */
[----:B------:R-:W-:Y:S01]  /*af30*/  FMUL.FTZ R3, R7, R6 ;  /* 0x0000000607037220 */ /* 0x000fe20000410000 */
[----:B------:R-:W-:-:S02]  /*af40*/  HADD2.F32 R0, -RZ, R89.H0_H0 ;  /* 0x20000059ff007230 */ /* 0x000fc40000004100 */
[--C-:B------:R-:W-:Y:S01]  /*af50*/  HADD2.F32 R14, -RZ, R5.reuse.H0_H0 ;  /* 0x20000005ff0e7230 */ /* 0x100fe20000004100 */
[C---:B------:R-:W-:Y:S01]  /*af60*/  FFMA.FTZ R18, R8.reuse, R16, -R3 ;  /* 0x0000001008127223 */ /* 0x040fe20000010803 */
[----:B------:R-:W-:Y:S01]  /*af70*/  HADD2.F32 R13, -RZ, R5.H1_H1 ;  /* 0x30000005ff0d7230 */ /* 0x000fe20000004100 */
[----:B------:R-:W-:Y:S01]  /*af80*/  FMUL.FTZ R5, R8, R6 ;  /* 0x0000000608057220 */ /* 0x000fe20000410000 */
[----:B------:R-:W-:Y:S01]  /*af90*/  HADD2.F32 R4, -RZ, R90.H0_H0 ;  /* 0x2000005aff047230 */ /* 0x000fe20000004100 */
[-C--:B------:R-:W-:Y:S01]  /*afa0*/  FMUL.FTZ R6, R9, R0.reuse ;  /* 0x0000000009067220 */ /* 0x080fe20000410000 */
[----:B------:R-:W-:Y:S01]  /*afb0*/  HADD2.F32 R8, -RZ, R17.H0_H0 ;  /* 0x20000011ff087230 */ /* 0x000fe20000004100 */
[C---:B------:R-:W-:Y:S01]  /*afc0*/  FMUL.FTZ R3, R10.reuse, R0 ;  /* 0x000000000a037220 */ /* 0x040fe20000410000 */
[----:B------:R-:W-:Y:S01]  /*afd0*/  HADD2.F32 R0, -RZ, R89.H1_H1 ;  /* 0x30000059ff007230 */ /* 0x000fe20000004100 */
[----:B------:R-:W-:Y:S01]  /*afe0*/  FFMA.FTZ R7, R7, R16, R5 ;  /* 0x0000001007077223 */ /* 0x000fe20000010005 */
[----:B------:R-:W-:Y:S01]  /*aff0*/  HADD2.F32 R5, -RZ, R15.H0_H0 ;  /* 0x2000000fff057230 */ /* 0x000fe20000004100 */
[----:B------:R-:W-:-:S02]  /*b000*/  FFMA.FTZ R10, R10, R4, -R6 ;  /* 0x000000040a0a7223 */ /* 0x000fc40000010806 */
[----:B------:R-:W-:Y:S01]  /*b010*/  FFMA.FTZ R9, R9, R4, R3 ;  /* 0x0000000409097223 */ /* 0x000fe20000010003 */
[----:B------:R-:W-:Y:S01]  /*b020*/  HADD2.F32 R3, -RZ, R90.H1_H1 ;  /* 0x3000005aff037230 */ /* 0x000fe20000004100 */
[----:B------:R-:W-:Y:S01]  /*b030*/  FMUL.FTZ R4, R11, R0 ;  /* 0x000000000b047220 */ /* 0x000fe20000410000 */
[----:B------:R-:W-:Y:S01]  /*b040*/  F2FP.PACK_AB R7, R7, R18 ;  /* 0x000000120707723e */ /* 0x000fe200000000ff */
[----:B------:R-:W-:Y:S02]  /*b050*/  FMUL.FTZ R0, R12, R0 ;  /* 0x000000000c007220 */ /* 0x000fe40000410000 */
[-C--:B------:R-:W-:Y:S02]  /*b060*/  FMUL.FTZ R6, R13, R5.reuse ;  /* 0x000000050d067220 */ /* 0x080fe40000410000 */
[----:B------:R-:W-:Y:S02]  /*b070*/  FMUL.FTZ R5, R14, R5 ;  /* 0x000000050e057220 */ /* 0x000fe40000410000 */
[----:B------:R-:W-:-:S02]  /*b080*/  FFMA.FTZ R4, R12, R3, -R4 ;  /* 0x000000030c047223 */ /* 0x000fc40000010804 */
[----:B------:R-:W-:Y:S02]  /*b090*/  FFMA.FTZ R0, R11, R3, R0 ;  /* 0x000000030b007223 */ /* 0x000fe40000010000 */
[-C--:B------:R-:W-:Y:S02]  /*b0a0*/  FFMA.FTZ R3, R14, R8.reuse, -R6 ;  /* 0x000000080e037223 */ /* 0x080fe40000010806 */
[----:B------:R-:W-:Y:S01]  /*b0b0*/  FFMA.FTZ R5, R13, R8, R5 ;  /* 0x000000080d057223 */ /* 0x000fe20000010005 */
[----:B------:R-:W-:Y:S02]  /*b0c0*/  F2FP.PACK_AB R6, R0, R4 ;  /* 0x000000040006723e */ /* 0x000fe400000000ff */
[----:B------:R-:W-:Y:S02]  /*b0d0*/  F2FP.PACK_AB R4, R9, R10 ;  /* 0x0000000a0904723e */ /* 0x000fe400000000ff */
[----:B------:R-:W-:-:S05]  /*b0e0*/  F2FP.PACK_AB R5, R5, R3 ;  /* 0x000000030505723e */ /* 0x000fca00000000ff */
[----:B------:R1:W-:Y:S01]  /*b0f0*/  STS.128 [R25+0x5000], R4 ;  /* 0x0050000419007388 */ /* 0x0003e20000000c00 */
[----:B------:R-:W-:Y:S05]  /*b100*/  BRA `(.L_x_803) ;  /* 0x00003a2000007947 */ /* 0x000fea0003800000 */
.L_x_786:
[----:B------:R-:W-:Y:S01]  /*b110*/  PLOP3.LUT P1, PT, PT, PT, UP2, 0x80, 0x0 ;  /* 0x000000000000781c */ /* 0x000fe20003f2f028 */
[----:B------:R-:W-:Y:S01]  /*b120*/  IMAD.MOV.U32 R6, RZ, RZ, R10 ;  /* 0x000000ffff067224 */ /* 0x000fe200078e000a */
[----:B------:R-:W-:Y:S01]  /*b130*/  PLOP3.LUT P0, PT, PT, PT, UP2, 0x80, 0x0 ;  /* 0x000000000000781c */ /* 0x000fe20003f0f028 */
[----:B------:R-:W-:Y:S01]  /*b140*/  IMAD.MOV.U32 R4, RZ, RZ, R8 ;  /* 0x000000ffff047224 */ /* 0x000fe200078e0008 */
        /* <DEDUP_REMOVED lines=15> */
[----:B------:R-:W-:-:S03]  /*b240*/  CS2R R16, SRZ ;  /* 0x0000000000107805 */ /* 0x000fc6000001ff00 */
        /* <DEDUP_REMOVED lines=8> */
[----:B------:R-:W-:-:S03]  /*b2d0*/  IMAD R0, R0, c[0x0][0x294], R8 ;  /* 0x0000a50000007a24 */ /* 0x000fc600078e0208 */
[----:B------:R-:W-:Y:S01]  /*b2e0*/  IADD3 R3, R7, R3, RZ ;  /* 0x0000000307037210 */ /* 0x000fe20007ffe0ff */
[----:B------:R-:W-:-:S03]  /*b2f0*/  IMAD.IADD R0, R5, 0x1, R0 ;  /* 0x0000000105007824 */ /* 0x000fc600078e0200 */
        /* <DEDUP_REMOVED lines=15> */
[----:B--2-4-:R-:W-:-:S04]  /*b3f0*/  @!P0 IMAD.WIDE R10, R61, 0x2, R6 ;  /* 0x000000023d0a8825 */ /* 0x014fc800078e0206 */
[----:B-1-3--:R-:W-:Y:S01]  /*b400*/  @!P0 IMAD.WIDE R8, R61, 0x2, R4 ;  /* 0x000000023d088825 */ /* 0x00afe200078e0204 */
        /* <DEDUP_REMOVED lines=12> */
[----:B------:R-:W-:-:S04]  /*b4d0*/  @!P1 SHF.R.S32.HI R3, RZ, 0x1f, R12 ;  /* 0x0000001fff039819 */ /* 0x000fc8000001140c */
[----:B------:R-:W-:Y:S02]  /*b4e0*/  @!P0 SHF.R.S32.HI R0, RZ, 0x1f, R13 ;  /* 0x0000001fff008819 */ /* 0x000fe4000001140d */
[----:B--2---:R-:W-:Y:S02]  /*b4f0*/  @!P1 LEA.HI R8, R3, R12, RZ, 0x3 ;  /* 0x0000000c03089211 */ /* 0x004fe400078f18ff */
[----:B------:R-:W-:Y:S02]  /*b500*/  @!P0 LEA.HI R3, R0, R13, RZ, 0x3 ;  /* 0x0000000d00038211 */ /* 0x000fe400078f18ff */
[----:B------:R-:W-:Y:S02]  /*b510*/  @!P1 LOP3.LUT R0, R8, 0xfffffff8, RZ, 0xc0, !PT ;  /* 0xfffffff808009812 */ /* 0x000fe400078ec0ff */
[----:B------:R-:W-:-:S03]  /*b520*/  @!P0 LOP3.LUT R3, R3, 0xfffffff8, RZ, 0xc0, !PT ;  /* 0xfffffff803038812 */ /* 0x000fc600078ec0ff */
[----:B-1----:R-:W-:-:S04]  /*b530*/  @!P1 IMAD.WIDE R10, R0, 0x2, R6 ;  /* 0x00000002000a9825 */ /* 0x002fc800078e0206 */
[C---:B------:R-:W-:Y:S01]  /*b540*/  @!P0 IMAD.WIDE R8, R3.reuse, 0x2, R6 ;  /* 0x0000000203088825 */ /* 0x040fe200078e0206 */
[----:B------:R1:W5:Y:S03]  /*b550*/  @!P1 LD.E.128 R36, [R10.64] ;  /* 0x000000140a249980 */ /* 0x000366000c101d00 */
[--C-:B------:R-:W-:Y:S01]  /*b560*/  @!P1 IMAD.WIDE R6, R0, 0x2, R4.reuse ;  /* 0x0000000200069825 */ /* 0x100fe200078e0204 */
[----:B------:R1:W5:Y:S03]  /*b570*/  @!P0 LD.E.128 R52, [R8.64] ;  /* 0x0000001408348980 */ /* 0x000366000c101d00 */
[----:B------:R-:W-:Y:S01]  /*b580*/  @!P0 IMAD.WIDE R4, R3, 0x2, R4 ;  /* 0x0000000203048825 */ /* 0x000fe200078e0204 */
[----:B------:R1:W5:Y:S04]  /*b590*/  @!P1 LD.E.128 R40, [R6.64] ;  /* 0x0000001406289980 */ /* 0x000368000c101d00 */
[----:B------:R1:W5:Y:S02]  /*b5a0*/  @!P0 LD.E.128 R56, [R4.64] ;  /* 0x0000001404388980 */ /* 0x000364000c101d00 */
.L_x_815:
[----:B------:R-:W-:Y:S05]  /*b5b0*/  BSYNC B0 ;  /* 0x0000000000007941 */ /* 0x000fea0003800000 */
.L_x_814:
[----:B------:R-:W-:Y:S01]  /*b5c0*/  IADD3 R3, R24, 0x40, RZ ;  /* 0x0000004018037810 */ /* 0x000fe20007ffe0ff */
[----:B-----5:R-:W-:Y:S01]  /*b5d0*/  IMAD.MOV.U32 R0, RZ, RZ, R54 ;  /* 0x000000ffff007224 */ /* 0x020fe200078e0036 */
[----:B-1--4-:R-:W1:Y:S01]  /*b5e0*/  SHFL.IDX PT, R7, R15, 0x1, 0x1e1f ;  /* 0x003e1f000f077f89 */ /* 0x012e6200000e0000 */
[----:B------:R-:W-:Y:S01]  /*b5f0*/  IMAD.MOV.U32 R5, RZ, RZ, R55 ;  /* 0x000000ffff057224 */ /* 0x000fe200078e0037 */
        /* <DEDUP_REMOVED lines=9> */
[----:B---3--:R-:W-:Y:S01]  /*b690*/  IMAD.MOV.U32 R4, RZ, RZ, R52 ;  /* 0x000000ffff047224 */ /* 0x008fe200078e0034 */
        /* <DEDUP_REMOVED lines=48> */
[----:B----4-:R-:W-:Y:S01]  /*b9a0*/  PRMT R26, R8, 0x5410, R0 ;  /* 0x00005410081a7816 */ /* 0x010fe20000000000 */
[----:B------:R-:W-:Y:S05]  /*b9b0*/  @P0 BRA `(.L_x_817) ;  /* 0x0000023000000947 */ /* 0x000fea0003800000 */
[C---:B-123--:R-:W-:Y:S01]  /*b9c0*/  ISETP.GE.AND P0, PT, R61.reuse, c[0x0][0x27c], PT ;  /* 0x00009f003d007a0c */ /* 0x04efe20003f06270 */
        /* <DEDUP_REMOVED lines=34> */
.L_x_817:
[----:B-123--:R-:W-:Y:S05]  /*bbf0*/  BSYNC B0 ;  /* 0x0000000000007941 */ /* 0x00efea0003800000 */
.L_x_816:
[----:B-----5:R-:W-:Y:S01]  /*bc00*/  IMAD.MOV.U32 R0, RZ, RZ, R86 ;  /* 0x000000ffff007224 */ /* 0x020fe200078e0056 */
[----:B------:R-:W-:Y:S01]  /*bc10*/  UIADD3 UR4, -UR12, UR7, URZ ;  /* 0x000000070c047290 */ /* 0x000fe2000fffe13f */
[----:B------:R-:W-:Y:S01]  /*bc20*/  IMAD.MOV.U32 R4, RZ, RZ, R84 ;  /* 0x000000ffff047224 */ /* 0x000fe200078e0054 */
[----:B------:R-:W-:-:S04]  /*bc30*/  DEPBAR.LE SB0, 0x1 ;  /* 0x000080400000791a */ /* 0x000fc80000000000 */
[----:B------:R-:W-:Y:S01]  /*bc40*/  IMAD.MOV.U32 R5, RZ, RZ, R87 ;  /* 0x000000ffff057224 */ /* 0x000fe200078e0057 */
[----:B------:R-:W-:Y:S01]  /*bc50*/  PRMT R112, R4, 0x5410, R0 ;  /* 0x0000541004707816 */ /* 0x000fe20000000000 */
[----:B------:R-:W-:Y:S01]  /*bc60*/  IMAD.MOV.U32 R3, RZ, RZ, R85 ;  /* 0x000000ffff037224 */ /* 0x000fe200078e0055 */
[----:B------:R-:W-:Y:S01]  /*bc70*/  UISETP.LT.AND UP0, UPT, UR4, 0x80, UPT ;  /* 0x000000800400788c */ /* 0x000fe2000bf01270 */
        /* <DEDUP_REMOVED lines=8> */
[----:B------:R-:W-:Y:S01]  /*bd00*/  USEL UR4, UR4, 0x80, UP0 ;  /* 0x0000008004047887 */ /* 0x000fe20008000000 */
        /* <DEDUP_REMOVED lines=15> */
[----:B------:R-:W-:Y:S01]  /*be00*/  BSSY B1, `(.L_x_818) ;  /* 0x000016d000017945 */ /* 0x000fe20003800000 */
[----:B------:R-:W-:Y:S01]  /*be10*/  MOV R4, R80 ;  /* 0x0000005000047202 */ /* 0x000fe20000000f00 */
[----:B------:R-:W-:Y:S01]  /*be20*/  BAR.SYNC.DEFER_BLOCKING 0x0 ;  /* 0x0000000000007b1d */ /* 0x000fe20000010000 */
[----:B------:R-:W-:-:S02]  /*be30*/  ISETP.GE.AND P0, PT, R60, UR4, PT ;  /* 0x000000043c007c0c */ /* 0x000fc4000bf06270 */
        /* <DEDUP_REMOVED lines=13> */
[----:B------:R-:W-:-:S04]  /*bf10*/  PRMT R98, R98, 0x5410, R3 ;  /* 0x0000541062627816 */ /* 0x000fc80000000003 */
        /* <DEDUP_REMOVED lines=31> */
[----:B------:R-:W-:Y:S01]  /*c110*/  SHF.R.U32.HI R15, RZ, 0x10, R23 ;  /* 0x00000010ff0f7819 */ /* 0x000fe20000011617 */
[----:B------:R-:W-:Y:S01]  /*c120*/  HADD2.F32 R47, -RZ, R47.H0_H0 ;  /* 0x2000002fff2f7230 */ /* 0x000fe20000004100 */
[--C-:B------:R-:W-:Y:S01]  /*c130*/  SHF.R.U64 R45, R18, 0x10, R19.reuse ;  /* 0x00000010122d7819 */ /* 0x100fe20000001213 */
[----:B------:R-:W2:Y:S01]  /*c140*/  LDS.128 R8, [R33+0x6100] ;  /* 0x0061000021087984 */ /* 0x000ea20000000c00 */
[----:B------:R-:W-:Y:S01]  /*c150*/  SHF.R.U32.HI R3, RZ, 0x10, R19 ;  /* 0x00000010ff037819 */ /* 0x000fe20000011613 */
[----:B------:R-:W-:Y:S01]  /*c160*/  HADD2.F32 R51, -RZ, R15.H0_H0 ;  /* 0x2000000fff337230 */ /* 0x000fe20000004100 */
[----:B------:R-:W-:-:S02]  /*c170*/  SHF.R.U64 R46, R20, 0x10, R21 ;  /* 0x00000010142e7819 */ /* 0x000fc40000001215 */
[----:B------:R-:W-:Y:S02]  /*c180*/  SHF.R.U32.HI R27, RZ, 0x10, R21 ;  /* 0x00000010ff1b7819 */ /* 0x000fe40000011615 */
[--C-:B------:R-:W-:Y:S01]  /*c190*/  SHF.R.U64 R28, R16, 0x10, R17.reuse ;  /* 0x00000010101c7819 */ /* 0x100fe20000001211 */
[----:B------:R-:W-:Y:S01]  /*c1a0*/  HADD2.F32 R16, -RZ, R3.H0_H0 ;  /* 0x20000003ff107230 */ /* 0x000fe20000004100 */
[----:B------:R-:W-:Y:S01]  /*c1b0*/  SHF.R.U32.HI R14, RZ, 0x10, R17 ;  /* 0x00000010ff0e7819 */ /* 0x000fe20000011611 */
[----:B------:R-:W-:Y:S02]  /*c1c0*/  HADD2.F32 R3, -RZ, R26.H1_H1 ;  /* 0x3000001aff037230 */ /* 0x000fe40000004100 */
[----:B------:R-:W-:Y:S02]  /*c1d0*/  HADD2.F32 R46, -RZ, R46.H0_H0 ;  /* 0x2000002eff2e7230 */ /* 0x000fe40000004100 */
[----:B------:R-:W-:Y:S02]  /*c1e0*/  HADD2.F32 R14, -RZ, R14.H0_H0 ;  /* 0x2000000eff0e7230 */ /* 0x000fe40000004100 */
[----:B-1----:R-:W-:-:S02]  /*c1f0*/  HADD2.F32 R19, -RZ, R7.H0_H0 ;  /* 0x20000007ff137230 */ /* 0x002fc40000004100 */
[--C-:B------:R-:W-:Y:S02]  /*c200*/  HADD2.F32 R21, -RZ, R5.reuse.H0_H0 ;  /* 0x20000005ff157230 */ /* 0x100fe40000004100 */
[----:B------:R-:W-:Y:S02]  /*c210*/  HADD2.F32 R20, -RZ, R5.H1_H1 ;  /* 0x30000005ff147230 */ /* 0x000fe40000004100 */
[--C-:B------:R-:W-:Y:S02]  /*c220*/  HADD2.F32 R23, -RZ, R4.reuse.H0_H0 ;  /* 0x20000004ff177230 */ /* 0x100fe40000004100 */
[----:B------:R-:W-:Y:S02]  /*c230*/  HADD2.F32 R25, -RZ, R4.H1_H1 ;  /* 0x30000004ff197230 */ /* 0x000fe40000004100 */
[--C-:B--2---:R-:W-:Y:S02]  /*c240*/  HADD2.F32 R5, -RZ, R11.reuse.H0_H0 ;  /* 0x2000000bff057230 */ /* 0x104fe40000004100 */
[----:B------:R-:W-:-:S02]  /*c250*/  HADD2.F32 R4, -RZ, R11.H1_H1 ;  /* 0x3000000bff047230 */ /* 0x000fc40000004100 */
[--C-:B------:R-:W-:Y:S01]  /*c260*/  HADD2.F32 R11, -RZ, R8.reuse.H0_H0 ;  /* 0x20000008ff0b7230 */ /* 0x100fe20000004100 */
[-C--:B------:R-:W-:Y:S01]  /*c270*/  FMUL.FTZ R31, R5, R0.reuse ;  /* 0x00000000051f7220 */ /* 0x080fe20000410000 */
[----:B------:R-:W-:Y:S02]  /*c280*/  HADD2.F32 R13, -RZ, R8.H1_H1 ;  /* 0x30000008ff0d7230 */ /* 0x000fe40000004100 */
[--C-:B------:R-:W-:Y:S02]  /*c290*/  HADD2.F32 R8, -RZ, R10.reuse.H0_H0 ;  /* 0x2000000aff087230 */ /* 0x100fe40000004100 */
[----:B------:R-:W-:Y:S02]  /*c2a0*/  HADD2.F32 R12, -RZ, R10.H1_H1 ;  /* 0x3000000aff0c7230 */ /* 0x000fe40000004100 */
[----:B------:R-:W-:Y:S01]  /*c2b0*/  HADD2.F32 R18, -RZ, R7.H1_H1 ;  /* 0x30000007ff127230 */ /* 0x000fe20000004100 */
[----:B------:R-:W-:Y:S01]  /*c2c0*/  FMUL.FTZ R7, R19, R0 ;  /* 0x0000000013077220 */ /* 0x000fe20000410000 */
[----:B------:R-:W-:-:S02]  /*c2d0*/  HADD2.F32 R10, -RZ, R29.H1_H1 ;  /* 0x3000001dff0a7230 */ /* 0x000fc40000004100 */
[--C-:B------:R-:W-:Y:S01]  /*c2e0*/  HADD2.F32 R22, -RZ, R6.reuse.H0_H0 ;  /* 0x20000006ff167230 */ /* 0x100fe20000004100 */
[----:B------:R-:W-:Y:S01]  /*c2f0*/  FMUL.FTZ R0, R18, R16 ;  /* 0x0000001012007220 */ /* 0x000fe20000410000 */
[----:B------:R-:W-:Y:S01]  /*c300*/  HADD2.F32 R24, -RZ, R6.H1_H1 ;  /* 0x30000006ff187230 */ /* 0x000fe20000004100 */
[----:B------:R-:W-:Y:S01]  /*c310*/  FFMA.FTZ R44, R5, R10, R7 ;  /* 0x0000000a052c7223 */ /* 0x000fe20000010007 */
[--C-:B------:R-:W-:Y:S01]  /*c320*/  HADD2.F32 R6, -RZ, R9.reuse.H0_H0 ;  /* 0x20000009ff067230 */ /* 0x100fe20000004100 */
[-C--:B------:R-:W-:Y:S01]  /*c330*/  FMUL.FTZ R5, R21, R3.reuse ;  /* 0x0000000315057220 */ /* 0x080fe20000410000 */
[----:B------:R-:W-:Y:S01]  /*c340*/  HADD2.F32 R7, -RZ, R30.H0_H0 ;  /* 0x2000001eff077230 */ /* 0x000fe20000004100 */
[----:B------:R-:W-:Y:S01]  /*c350*/  FMUL.FTZ R30, R4, R16 ;  /* 0x00000010041e7220 */ /* 0x000fe20000410000 */
[----:B------:R-:W-:Y:S01]  /*c360*/  HADD2.F32 R9, -RZ, R9.H1_H1 ;  /* 0x30000009ff097230 */ /* 0x000fe20000004100 */
[C---:B------:R-:W-:Y:S01]  /*c370*/  FMUL.FTZ R26, R6.reuse, R3 ;  /* 0x00000003061a7220 */ /* 0x040fe20000410000 */
[----:B------:R-:W-:Y:S01]  /*c380*/  HADD2.F32 R3, -RZ, R29.H0_H0 ;  /* 0x2000001dff037230 */ /* 0x000fe20000004100 */
[----:B------:R-:W-:Y:S01]  /*c390*/  FFMA.FTZ R32, R6, R7, R5 ;  /* 0x0000000706207223 */ /* 0x000fe20000010005 */
[----:B------:R-:W-:Y:S01]  /*c3a0*/  HADD2.F32 R6, -RZ, R50.H0_H0 ;  /* 0x20000032ff067230 */ /* 0x000fe20000004100 */
[----:B------:R-:W-:Y:S01]  /*c3b0*/  FFMA.FTZ R34, R4, R51, R0 ;  /* 0x0000003304227223 */ /* 0x000fe20000010000 */
[----:B------:R-:W-:Y:S01]  /*c3c0*/  HADD2.F32 R50, -RZ, R27.H0_H0 ;  /* 0x2000001bff327230 */ /* 0x000fe20000004100 */
[----:B------:R-:W-:Y:S01]  /*c3d0*/  FMUL.FTZ R5, R23, R3 ;  /* 0x0000000317057220 */ /* 0x000fe20000410000 */
[----:B------:R-:W-:Y:S01]  /*c3e0*/  HADD2.F32 R0, -RZ, R62.H0_H0 ;  /* 0x2000003eff007230 */ /* 0x000fe20000004100 */
[----:B------:R-:W-:-:S02]  /*c3f0*/  FMUL.FTZ R4, R20, R14 ;  /* 0x0000000e14047220 */ /* 0x000fc40000410000 */
[----:B------:R-:W-:Y:S01]  /*c400*/  FFMA.FTZ R27, R11, R6, R5 ;  /* 0x000000060b1b7223 */ /* 0x000fe20000010005 */
[----:B------:R-:W-:Y:S01]  /*c410*/  HADD2.F32 R5, -RZ, R28.H0_H0 ;  /* 0x2000001cff057230 */ /* 0x000fe20000004100 */
[C---:B------:R-:W-:Y:S01]  /*c420*/  FFMA.FTZ R29, R9.reuse, R50, R4 ;  /* 0x00000032091d7223 */ /* 0x040fe20000010004 */
[----:B------:R-:W-:Y:S01]  /*c430*/  HADD2.F32 R4, -RZ, R62.H1_H1 ;  /* 0x3000003eff047230 */ /* 0x000fe20000004100 */
[----:B------:R-:W-:Y:S01]  /*c440*/  FMUL.FTZ R17, R9, R14 ;  /* 0x0000000e09117220 */ /* 0x000fe20000410000 */
[----:B------:R-:W-:Y:S01]  /*c450*/  HADD2.F32 R9, -RZ, R45.H0_H0 ;  /* 0x2000002dff097230 */ /* 0x000fe20000004100 */
[----:B------:R-:W-:Y:S02]  /*c460*/  FMUL.FTZ R15, R11, R3 ;  /* 0x000000030b0f7220 */ /* 0x000fe40000410000 */
[-C--:B------:R-:W-:Y:S02]  /*c470*/  FMUL.FTZ R3, R22, R0.reuse ;  /* 0x0000000016037220 */ /* 0x080fe40000410000 */
[----:B------:R-:W-:-:S02]  /*c480*/  FMUL.FTZ R14, R8, R0 ;  /* 0x00000000080e7220 */ /* 0x000fc40000410000 */
[----:B------:R-:W-:Y:S02]  /*c490*/  FMUL.FTZ R0, R25, R5 ;  /* 0x0000000519007220 */ /* 0x000fe40000410000 */
[----:B------:R-:W-:Y:S02]  /*c4a0*/  FFMA.FTZ R28, R8, R4, R3 ;  /* 0x00000004081c7223 */ /* 0x000fe40000010003 */
[----:B------:R-:W-:Y:S02]  /*c4b0*/  FMUL.FTZ R3, R24, R9 ;  /* 0x0000000918037220 */ /* 0x000fe40000410000 */
[C---:B------:R-:W-:Y:S02]  /*c4c0*/  FMUL.FTZ R5, R13.reuse, R5 ;  /* 0x000000050d057220 */ /* 0x040fe40000410000 */
[----:B------:R-:W-:Y:S02]  /*c4d0*/  FFMA.FTZ R13, R13, R46, R0 ;  /* 0x0000002e0d0d7223 */ /* 0x000fe40000010000 */
[----:B------:R-:W-:-:S02]  /*c4e0*/  FMUL.FTZ R0, R12, R9 ;  /* 0x000000090c007220 */ /* 0x000fc40000410000 */
[----:B------:R-:W-:Y:S02]  /*c4f0*/  FFMA.FTZ R16, R12, R47, R3 ;  /* 0x0000002f0c107223 */ /* 0x000fe40000010003 */
[----:B------:R-:W-:Y:S02]  /*c500*/  FFMA.FTZ R8, R19, R10, -R31 ;  /* 0x0000000a13087223 */ /* 0x000fe4000001081f */
[----:B------:R-:W-:Y:S02]  /*c510*/  FFMA.FTZ R11, R18, R51, -R30 ;  /* 0x00000033120b7223 */ /* 0x000fe4000001081e */
[----:B------:R-:W-:Y:S01]  /*c520*/  FFMA.FTZ R10, R21, R7, -R26 ;  /* 0x00000007150a7223 */ /* 0x000fe2000001081a */
[----:B------:R-:W-:Y:S01]  /*c530*/  F2FP.PACK_AB R7, R34, R44 ;  /* 0x0000002c2207723e */ /* 0x000fe200000000ff */
[----:B------:R-:W-:Y:S01]  /*c540*/  FFMA.FTZ R9, R20, R50, -R17 ;  /* 0x0000003214097223 */ /* 0x000fe20000010811 */
[----:B------:R-:W-:Y:S01]  /*c550*/  F2FP.PACK_AB R11, R11, R8 ;  /* 0x000000080b0b723e */ /* 0x000fe200000000ff */
[----:B------:R-:W-:-:S02]  /*c560*/  FFMA.FTZ R12, R23, R6, -R15 ;  /* 0x00000006170c7223 */ /* 0x000fc4000001080f */
[----:B------:R-:W-:Y:S01]  /*c570*/  FFMA.FTZ R6, R22, R4, -R14 ;  /* 0x0000000416067223 */ /* 0x000fe2000001080e */
[----:B------:R-:W-:Y:S01]  /*c580*/  F2FP.PACK_AB R9, R9, R10 ;  /* 0x0000000a0909723e */ /* 0x000fe200000000ff */
[----:B------:R-:W-:Y:S01]  /*c590*/  FFMA.FTZ R3, R25, R46, -R5 ;  /* 0x0000002e19037223 */ /* 0x000fe20000010805 */
[----:B------:R-:W-:Y:S01]  /*c5a0*/  F2FP.PACK_AB R5, R29, R32 ;  /* 0x000000201d05723e */ /* 0x000fe200000000ff */
[----:B------:R-:W-:Y:S01]  /*c5b0*/  FFMA.FTZ R0, R24, R47, -R0 ;  /* 0x0000002f18007223 */ /* 0x000fe20000010800 */
[----:B------:R-:W-:Y:S02]  /*c5c0*/  F2FP.PACK_AB R4, R13, R27 ;  /* 0x0000001b0d04723e */ /* 0x000fe400000000ff */
[----:B------:R-:W-:Y:S02]  /*c5d0*/  F2FP.PACK_AB R8, R3, R12 ;  /* 0x0000000c0308723e */ /* 0x000fe400000000ff */
[----:B------:R-:W-:Y:S02]  /*c5e0*/  F2FP.PACK_AB R10, R0, R6 ;  /* 0x00000006000a723e */ /* 0x000fe400000000ff */
[----:B------:R-:W-:-:S03]  /*c5f0*/  F2FP.PACK_AB R6, R16, R28 ;  /* 0x0000001c1006723e */ /* 0x000fc600000000ff */
[----:B------:R1:W-:Y:S04]  /*c600*/  STS.128 [R35+0x6100], R8 ;  /* 0x0061000823007388 */ /* 0x0003e80000000c00 */
[----:B------:R1:W-:Y:S02]  /*c610*/  STS.128 [R33+0x6100], R4 ;  /* 0x0061000421007388 */ /* 0x0003e40000000c00 */
.L_x_821:
[----:B------:R-:W-:Y:S05]  /*c620*/  BSYNC B0 ;  /* 0x0000000000007941 */ /* 0x000fea0003800000 */
.L_x_820:
[----:B------:R-:W-:Y:S01]  /*c630*/  IADD3 R0, R61, 0x10, RZ ;  /* 0x000000103d007810 */ /* 0x000fe20007ffe0ff */
[----:B------:R-:W-:Y:S03]  /*c640*/  BSSY B0, `(.L_x_822) ;  /* 0x0000074000007945 */ /* 0x000fe60003800000 */
[----:B------:R-:W-:-:S13]  /*c650*/  ISETP.GE.AND P0, PT, R0, c[0x0][0x27c], PT ;  /* 0x00009f0000007a0c */ /* 0x000fda0003f06270 */
[----:B------:R-:W-:Y:S05]  /*c660*/  @P0 BRA `(.L_x_823) ;  /* 0x0000071000000947 */ /* 0x000fea0003800000 */
[----:B-1----:R-:W-:Y:S01]  /*c670*/  SHF.R.S32.HI R6, RZ, 0x1f, R0 ;  /* 0x0000001fff067819 */ /* 0x002fe20000011400 */
[----:B------:R-:W-:Y:S01]  /*c680*/  IMAD.SHL.U32 R7, R49, 0x40, RZ ;  /* 0x0000004031077824 */ /* 0x000fe200078e00ff */
[----:B------:R-:W-:Y:S01]  /*c690*/  LEA.HI R5, R60, R60, RZ, 0x1 ;  /* 0x0000003c3c057211 */ /* 0x000fe200078f08ff */
[----:B------:R-:W-:Y:S01]  /*c6a0*/  IMAD.MOV.U32 R8, RZ, RZ, c[0x0][0x27c] ;  /* 0x00009f00ff087624 */ /* 0x000fe200078e00ff */
        /* <DEDUP_REMOVED lines=9> */
[----:B------:R-:W-:Y:S02]  /*c740*/  LEA R4, R93, R5, 0x3 ;  /* 0x000000055d047211 */ /* 0x000fe400078e18ff */
[----:B------:R-:W-:-:S02]  /*c750*/  SHF.R.S32.HI R5, RZ, 0x1f, R3 ;  /* 0x0000001fff057819 */ /* 0x000fc40000011403 */
[----:B------:R-:W-:Y:S01]  /*c760*/  SHF.R.U32.HI R10, RZ, 0x3, R0 ;  /* 0x00000003ff0a7819 */ /* 0x000fe20000011600 */
[----:B------:R-:W-:Y:S01]  /*c770*/  IMAD.SHL.U32 R9, R4, 0x20, RZ ;  /* 0x0000002004097824 */ /* 0x000fe200078e00ff */
[----:B------:R-:W-:Y:S02]  /*c780*/  SHF.L.U32 R4, R3, 0x3, RZ ;  /* 0x0000000303047819 */ /* 0x000fe400000006ff */
[----:B------:R-:W-:Y:S02]  /*c790*/  LEA.HI R3, R5, R3, RZ, 0x2 ;  /* 0x0000000305037211 */ /* 0x000fe400078f10ff */
[----:B------:R-:W-:Y:S02]  /*c7a0*/  LOP3.LUT R4, R0, 0x18, R4, 0xf8, !PT ;  /* 0x0000001800047812 */ /* 0x000fe400078ef804 */
[----:B------:R-:W-:Y:S01]  /*c7b0*/  LOP3.LUT R8, R6, 0x7ffff000, RZ, 0xc0, !PT ;  /* 0x7ffff00006087812 */ /* 0x000fe200078ec0ff */
[----:B------:R-:W-:Y:S01]  /*c7c0*/  IMAD.SHL.U32 R0, R3, 0x400, RZ ;  /* 0x0000040003007824 */ /* 0x000fe200078e00ff */
[----:B------:R-:W-:-:S02]  /*c7d0*/  LOP3.LUT R6, R7, R10, RZ, 0x3c, !PT ;  /* 0x0000000a07067212 */ /* 0x000fc400078e3cff */
[----:B------:R-:W-:Y:S02]  /*c7e0*/  LOP3.LUT R3, R4, R10, RZ, 0x3c, !PT ;  /* 0x0000000a04037212 */ /* 0x000fe400078e3cff */
[----:B------:R-:W-:Y:S02]  /*c7f0*/  LOP3.LUT R0, R0, 0x7ffff000, RZ, 0xc0, !PT ;  /* 0x7ffff00000007812 */ /* 0x000fe400078ec0ff */
[--C-:B------:R-:W-:Y:S02]  /*c800*/  IADD3 R5, R6, R8, R9.reuse ;  /* 0x0000000806057210 */ /* 0x100fe40007ffe009 */
[----:B------:R-:W-:Y:S01]  /*c810*/  IADD3 R0, R3, R0, R9 ;  /* 0x0000000003007210 */ /* 0x000fe20007ffe009 */
[----:B------:R-:W-:Y:S01]  /*c820*/  HADD2.F32 R3, -RZ, R63.H0_H0 ;  /* 0x2000003fff037230 */ /* 0x000fe20000004100 */
[----:B------:R-:W-:Y:S02]  /*c830*/  SHF.L.U32 R44, R5, 0x1, RZ ;  /* 0x00000001052c7819 */ /* 0x000fe400000006ff */
[----:B------:R-:W-:Y:S01]  /*c840*/  SHF.R.U64 R45, R36, 0x10, R37 ;  /* 0x00000010242d7819 */ /* 0x000fe20000001225 */
[----:B------:R-:W-:Y:S01]  /*c850*/  IMAD.SHL.U32 R32, R0, 0x2, RZ ;  /* 0x0000000200207824 */ /* 0x000fe200078e00ff */
[----:B------:R-:W-:Y:S01]  /*c860*/  SHF.R.U32.HI R0, RZ, 0x10, R41 ;  /* 0x00000010ff007819 */ /* 0x000fe20000011629 */
[----:B------:R-:W1:Y:S01]  /*c870*/  LDS.128 R4, [R44+0x6100] ;  /* 0x006100002c047984 */ /* 0x000e620000000c00 */
[----:B------:R-:W-:-:S02]  /*c880*/  SHF.R.U32.HI R14, RZ, 0x10, R37 ;  /* 0x00000010ff0e7819 */ /* 0x000fc40000011625 */
[----:B------:R-:W-:Y:S01]  /*c890*/  SHF.R.U64 R35, R40, 0x10, R41 ;  /* 0x0000001028237819 */ /* 0x000fe20000001229 */
[----:B------:R-:W2:Y:S01]  /*c8a0*/  LDS.128 R8, [R32+0x6100] ;  /* 0x0061000020087984 */ /* 0x000ea20000000c00 */
[----:B------:R-:W-:Y:S01]  /*c8b0*/  HADD2.F32 R17, -RZ, R0.H0_H0 ;  /* 0x20000000ff117230 */ /* 0x000fe20000004100 */
[----:B------:R-:W-:Y:S01]  /*c8c0*/  SHF.R.U32.HI R15, RZ, 0x10, R43 ;  /* 0x00000010ff0f7819 */ /* 0x000fe2000001162b */
[----:B------:R-:W-:Y:S01]  /*c8d0*/  HADD2.F32 R0, -RZ, R63.H1_H1 ;  /* 0x3000003fff007230 */ /* 0x000fe20000004100 */
[--C-:B------:R-:W-:Y:S01]  /*c8e0*/  SHF.R.U32.HI R16, RZ, 0x10, R39.reuse ;  /* 0x00000010ff107819 */ /* 0x100fe20000011627 */
[----:B------:R-:W-:Y:S01]  /*c8f0*/  HADD2.F32 R40, -RZ, R14.H0_H0 ;  /* 0x2000000eff287230 */ /* 0x000fe20000004100 */
[----:B------:R-:W-:Y:S01]  /*c900*/  SHF.R.U64 R37, R38, 0x10, R39 ;  /* 0x0000001026257819 */ /* 0x000fe20000001227 */
[----:B------:R-:W-:Y:S01]  /*c910*/  HADD2.F32 R15, -RZ, R15.H0_H0 ;  /* 0x2000000fff0f7230 */ /* 0x000fe20000004100 */
[----:B------:R-:W-:Y:S01]  /*c920*/  SHF.R.U64 R29, R42, 0x10, R43 ;  /* 0x000000102a1d7819 */ /* 0x000fe2000000122b */
[----:B------:R-:W-:-:S02]  /*c930*/  HADD2.F32 R39, -RZ, R16.H0_H0 ;  /* 0x20000010ff277230 */ /* 0x000fc40000004100 */
[----:B------:R-:W-:Y:S02]  /*c940*/  HADD2.F32 R38, -RZ, R45.H0_H0 ;  /* 0x2000002dff267230 */ /* 0x000fe40000004100 */
[--C-:B-1----:R-:W-:Y:S02]  /*c950*/  HADD2.F32 R19, -RZ, R5.reuse.H0_H0 ;  /* 0x20000005ff137230 */ /* 0x102fe40000004100 */
[----:B------:R-:W-:Y:S02]  /*c960*/  HADD2.F32 R18, -RZ, R5.H1_H1 ;  /* 0x30000005ff127230 */ /* 0x000fe40000004100 */
[--C-:B------:R-:W-:Y:S02]  /*c970*/  HADD2.F32 R22, -RZ, R6.reuse.H0_H0 ;  /* 0x20000006ff167230 */ /* 0x100fe40000004100 */
[----:B------:R-:W-:Y:S02]  /*c980*/  HADD2.F32 R24, -RZ, R6.H1_H1 ;  /* 0x30000006ff187230 */ /* 0x000fe40000004100 */
[----:B--2---:R-:W-:-:S02]  /*c990*/  HADD2.F32 R6, -RZ, R9.H0_H0 ;  /* 0x20000009ff067230 */ /* 0x004fc40000004100 */
[----:B------:R-:W-:Y:S02]  /*c9a0*/  HADD2.F32 R5, -RZ, R9.H1_H1 ;  /* 0x30000009ff057230 */ /* 0x000fe40000004100 */
[--C-:B------:R-:W-:Y:S01]  /*c9b0*/  HADD2.F32 R9, -RZ, R8.reuse.H0_H0 ;  /* 0x20000008ff097230 */ /* 0x100fe20000004100 */
[----:B------:R-:W-:Y:S01]  /*c9c0*/  FMUL.FTZ R33, R6, R3 ;  /* 0x0000000306217220 */ /* 0x000fe20000410000 */
[----:B------:R-:W-:Y:S01]  /*c9d0*/  HADD2.F32 R13, -RZ, R8.H1_H1 ;  /* 0x30000008ff0d7230 */ /* 0x000fe20000004100 */
[----:B------:R-:W-:Y:S01]  /*c9e0*/  FMUL.FTZ R30, R5, R17 ;  /* 0x00000011051e7220 */ /* 0x000fe20000410000 */
[--C-:B------:R-:W-:Y:S02]  /*c9f0*/  HADD2.F32 R8, -RZ, R10.reuse.H0_H0 ;  /* 0x2000000aff087230 */ /* 0x100fe40000004100 */
[----:B------:R-:W-:Y:S02]  /*ca00*/  HADD2.F32 R12, -RZ, R10.H1_H1 ;  /* 0x3000000aff0c7230 */ /* 0x000fe40000004100 */
[----:B------:R-:W-:-:S02]  /*ca10*/  HADD2.F32 R21, -RZ, R7.H0_H0 ;  /* 0x20000007ff157230 */ /* 0x000fc40000004100 */
[----:B------:R-:W-:Y:S01]  /*ca20*/  HADD2.F32 R20, -RZ, R7.H1_H1 ;  /* 0x30000007ff147230 */ /* 0x000fe20000004100 */
[----:B------:R-:W-:Y:S01]  /*ca30*/  FMUL.FTZ R7, R19, R3 ;  /* 0x0000000313077220 */ /* 0x000fe20000410000 */
[----:B------:R-:W-:Y:S01]  /*ca40*/  HADD2.F32 R10, -RZ, R88.H1_H1 ;  /* 0x30000058ff0a7230 */ /* 0x000fe20000004100 */
[----:B------:R-:W-:Y:S01]  /*ca50*/  FMUL.FTZ R3, R21, R0 ;  /* 0x0000000015037220 */ /* 0x000fe20000410000 */
[--C-:B------:R-:W-:Y:S02]  /*ca60*/  HADD2.F32 R23, -RZ, R4.reuse.H0_H0 ;  /* 0x20000004ff177230 */ /* 0x100fe40000004100 */
[----:B------:R-:W-:Y:S01]  /*ca70*/  HADD2.F32 R25, -RZ, R4.H1_H1 ;  /* 0x30000004ff197230 */ /* 0x000fe20000004100 */
[-C--:B------:R-:W-:Y:S01]  /*ca80*/  FFMA.FTZ R36, R6, R10.reuse, R7 ;  /* 0x0000000a06247223 */ /* 0x080fe20000010007 */
[----:B------:R-:W-:Y:S01]  /*ca90*/  HADD2.F32 R4, -RZ, R11.H0_H0 ;  /* 0x2000000bff047230 */ /* 0x000fe20000004100 */
[----:B------:R-:W-:Y:S01]  /*caa0*/  FMUL.FTZ R6, R18, R17 ;  /* 0x0000001112067220 */ /* 0x000fe20000410000 */
[----:B------:R-:W-:Y:S01]  /*cab0*/  HADD2.F32 R7, -RZ, R89.H1_H1 ;  /* 0x30000059ff077230 */ /* 0x000fe20000004100 */
[----:B------:R-:W-:Y:S01]  /*cac0*/  FFMA.FTZ R10, R19, R10, -R33 ;  /* 0x0000000a130a7223 */ /* 0x000fe20000010821 */
[----:B------:R-:W-:Y:S01]  /*cad0*/  HADD2.F32 R11, -RZ, R11.H1_H1 ;  /* 0x3000000bff0b7230 */ /* 0x000fe20000004100 */
[----:B------:R-:W-:Y:S01]  /*cae0*/  FFMA.FTZ R34, R5, R40, R6 ;  /* 0x0000002805227223 */ /* 0x000fe20000010006 */
[----:B------:R-:W-:Y:S01]  /*caf0*/  HADD2.F32 R6, -RZ, R90.H0_H0 ;  /* 0x2000005aff067230 */ /* 0x000fe20000004100 */
[C---:B------:R-:W-:Y:S01]  /*cb00*/  FFMA.FTZ R31, R4.reuse, R7, R3 ;  /* 0x00000007041f7223 */ /* 0x040fe20000010003 */
[----:B------:R-:W-:Y:S01]  /*cb10*/  HADD2.F32 R3, -RZ, R88.H0_H0 ;  /* 0x20000058ff037230 */ /* 0x000fe20000004100 */
[----:B------:R-:W-:Y:S01]  /*cb20*/  FMUL.FTZ R26, R4, R0 ;  /* 0x00000000041a7220 */ /* 0x000fe20000410000 */
[----:B------:R-:W-:Y:S01]  /*cb30*/  HADD2.F32 R0, -RZ, R89.H0_H0 ;  /* 0x20000059ff007230 */ /* 0x000fe20000004100 */
[----:B------:R-:W-:-:S02]  /*cb40*/  FMUL.FTZ R4, R20, R15 ;  /* 0x0000000f14047220 */ /* 0x000fc40000410000 */
[----:B------:R-:W-:Y:S02]  /*cb50*/  FMUL.FTZ R5, R23, R3 ;  /* 0x0000000317057220 */ /* 0x000fe40000410000 */
[----:B------:R-:W-:Y:S02]  /*cb60*/  FMUL.FTZ R16, R11, R15 ;  /* 0x0000000f0b107220 */ /* 0x000fe40000410000 */
[----:B------:R-:W-:Y:S01]  /*cb70*/  FFMA.FTZ R27, R9, R6, R5 ;  /* 0x00000006091b7223 */ /* 0x000fe20000010005 */
[----:B------:R-:W-:Y:S01]  /*cb80*/  HADD2.F32 R5, -RZ, R35.H0_H0 ;  /* 0x20000023ff057230 */ /* 0x000fe20000004100 */
[----:B------:R-:W-:Y:S01]  /*cb90*/  FFMA.FTZ R28, R11, R39, R4 ;  /* 0x000000270b1c7223 */ /* 0x000fe20000010004 */
        /* <DEDUP_REMOVED lines=14> */
[----:B------:R-:W-:Y:S01]  /*cc80*/  FFMA.FTZ R8, R21, R7, -R26 ;  /* 0x0000000715087223 */ /* 0x000fe2000001081a */
[----:B------:R-:W-:Y:S01]  /*cc90*/  F2FP.PACK_AB R7, R28, R31 ;  /* 0x0000001f1c07723e */ /* 0x000fe200000000ff */
        /* <DEDUP_REMOVED lines=8> */
[----:B------:R-:W-:-:S02]  /*cd20*/  F2FP.PACK_AB R4, R13, R27 ;  /* 0x0000001b0d04723e */ /* 0x000fc400000000ff */
[----:B------:R-:W-:Y:S02]  /*cd30*/  F2FP.PACK_AB R8, R3, R12 ;  /* 0x0000000c0308723e */ /* 0x000fe400000000ff */
[----:B------:R-:W-:Y:S02]  /*cd40*/  F2FP.PACK_AB R10, R0, R6 ;  /* 0x00000006000a723e */ /* 0x000fe400000000ff */
[----:B------:R-:W-:-:S03]  /*cd50*/  F2FP.PACK_AB R6, R17, R29 ;  /* 0x0000001d1106723e */ /* 0x000fc600000000ff */
[----:B------:R1:W-:Y:S04]  /*cd60*/  STS.128 [R44+0x6100], R8 ;  /* 0x006100082c007388 */ /* 0x0003e80000000c00 */
[----:B------:R1:W-:Y:S02]  /*cd70*/  STS.128 [R32+0x6100], R4 ;  /* 0x0061000420007388 */ /* 0x0003e40000000c00 */
.L_x_823:
[----:B------:R-:W-:Y:S05]  /*cd80*/  BSYNC B0 ;  /* 0x0000000000007941 */ /* 0x000fea0003800000 */
.L_x_822:
[----:B------:R-:W-:-:S04]  /*cd90*/  IADD3 R0, R61, 0x20, RZ ;  /* 0x000000203d007810 */ /* 0x000fc80007ffe0ff */
        /* <DEDUP_REMOVED lines=29> */
[--C-:B------:R-:W-:Y:S01]  /*cf70*/  HADD2.F32 R3, -RZ, R91.reuse.H0_H0 ;  /* 0x2000005bff037230 */ /* 0x100fe20000004100 */
[----:B------:R-:W-:Y:S02]  /*cf80*/  SHF.L.U32 R35, R5, 0x1, RZ ;  /* 0x0000000105237819 */ /* 0x000fe400000006ff */
[----:B------:R-:W-:Y:S01]  /*cf90*/  SHF.R.U32.HI R14, RZ, 0x10, R53 ;  /* 0x00000010ff0e7819 */ /* 0x000fe20000011635 */
[----:B------:R-:W-:Y:S01]  /*cfa0*/  IMAD.SHL.U32 R32, R0, 0x2, RZ ;  /* 0x0000000200207824 */ /* 0x000fe200078e00ff */
[----:B------:R-:W-:Y:S01]  /*cfb0*/  SHF.R.U32.HI R0, RZ, 0x10, R57 ;  /* 0x00000010ff007819 */ /* 0x000fe20000011639 */
[----:B------:R-:W1:Y:S01]  /*cfc0*/  LDS.128 R4, [R35+0x6100] ;  /* 0x0061000023047984 */ /* 0x000e620000000c00 */
[----:B------:R-:W-:Y:S01]  /*cfd0*/  SHF.R.U32.HI R15, RZ, 0x10, R59 ;  /* 0x00000010ff0f7819 */ /* 0x000fe2000001163b */
[----:B------:R-:W-:Y:S01]  /*cfe0*/  HADD2.F32 R41, -RZ, R14.H0_H0 ;  /* 0x2000000eff297230 */ /* 0x000fe20000004100 */
[----:B------:R-:W-:Y:S01]  /*cff0*/  SHF.R.U32.HI R16, RZ, 0x10, R55 ;  /* 0x00000010ff107819 */ /* 0x000fe20000011637 */
[----:B------:R-:W2:Y:S01]  /*d000*/  LDS.128 R8, [R32+0x6100] ;  /* 0x0061000020087984 */ /* 0x000ea20000000c00 */
[----:B------:R-:W-:Y:S01]  /*d010*/  HADD2.F32 R17, -RZ, R0.H0_H0 ;  /* 0x20000000ff117230 */ /* 0x000fe20000004100 */
[----:B------:R-:W-:Y:S01]  /*d020*/  SHF.R.U64 R29, R56, 0x10, R57 ;  /* 0x00000010381d7819 */ /* 0x000fe20000001239 */
[----:B------:R-:W-:Y:S01]  /*d030*/  HADD2.F32 R0, -RZ, R91.H1_H1 ;  /* 0x3000005bff007230 */ /* 0x000fe20000004100 */
[----:B------:R-:W-:Y:S01]  /*d040*/  SHF.R.U64 R34, R58, 0x10, R59 ;  /* 0x000000103a227819 */ /* 0x000fe2000000123b */
[----:B------:R-:W-:Y:S01]  /*d050*/  HADD2.F32 R15, -RZ, R15.H0_H0 ;  /* 0x2000000fff0f7230 */ /* 0x000fe20000004100 */
[----:B------:R-:W-:Y:S01]  /*d060*/  SHF.R.U64 R37, R52, 0x10, R53 ;  /* 0x0000001034257819 */ /* 0x000fe20000001235 */
[----:B------:R-:W-:Y:S01]  /*d070*/  HADD2.F32 R40, -RZ, R16.H0_H0 ;  /* 0x20000010ff287230 */ /* 0x000fe20000004100 */
[----:B------:R-:W-:-:S03]  /*d080*/  SHF.R.U64 R38, R54, 0x10, R55 ;  /* 0x0000001036267819 */ /* 0x000fc60000001237 */
        /* <DEDUP_REMOVED lines=16> */
[----:B------:R-:W-:Y:S01]  /*d190*/  HADD2.F32 R10, -RZ, R92.H0_H0 ;  /* 0x2000005cff0a7230 */ /* 0x000fe20000004100 */
[----:B------:R-:W-:Y:S01]  /*d1a0*/  FMUL.FTZ R3, R21, R0 ;  /* 0x0000000015037220 */ /* 0x000fe20000410000 */
[--C-:B------:R-:W-:Y:S02]  /*d1b0*/  HADD2.F32 R23, -RZ, R4.reuse.H0_H0 ;  /* 0x20000004ff177230 */ /* 0x100fe40000004100 */
[----:B------:R-:W-:Y:S01]  /*d1c0*/  HADD2.F32 R25, -RZ, R4.H1_H1 ;  /* 0x30000004ff197230 */ /* 0x000fe20000004100 */
[-C--:B------:R-:W-:Y:S01]  /*d1d0*/  FFMA.FTZ R39, R6, R10.reuse, R7 ;  /* 0x0000000a06277223 */ /* 0x080fe20000010007 */
[--C-:B------:R-:W-:Y:S01]  /*d1e0*/  HADD2.F32 R4, -RZ, R11.reuse.H0_H0 ;  /* 0x2000000bff047230 */ /* 0x100fe20000004100 */
[----:B------:R-:W-:Y:S01]  /*d1f0*/  FMUL.FTZ R6, R18, R17 ;  /* 0x0000001112067220 */ /* 0x000fe20000410000 */
[----:B------:R-:W-:Y:S01]  /*d200*/  HADD2.F32 R7, -RZ, R94.H1_H1 ;  /* 0x3000005eff077230 */ /* 0x000fe20000004100 */
[----:B------:R-:W-:Y:S01]  /*d210*/  FFMA.FTZ R10, R19, R10, -R33 ;  /* 0x0000000a130a7223 */ /* 0x000fe20000010821 */
[----:B------:R-:W-:Y:S01]  /*d220*/  HADD2.F32 R11, -RZ, R11.H1_H1 ;  /* 0x3000000bff0b7230 */ /* 0x000fe20000004100 */
[----:B------:R-:W-:Y:S01]  /*d230*/  FFMA.FTZ R36, R5, R41, R6 ;  /* 0x0000002905247223 */ /* 0x000fe20000010006 */
[----:B------:R-:W-:Y:S01]  /*d240*/  HADD2.F32 R6, -RZ, R95.H0_H0 ;  /* 0x2000005fff067230 */ /* 0x000fe20000004100 */
[C---:B------:R-:W-:Y:S01]  /*d250*/  FFMA.FTZ R31, R4.reuse, R7, R3 ;  /* 0x00000007041f7223 */ /* 0x040fe20000010003 */
[----:B------:R-:W-:Y:S01]  /*d260*/  HADD2.F32 R3, -RZ, R92.H1_H1 ;  /* 0x3000005cff037230 */ /* 0x000fe20000004100 */
        /* <DEDUP_REMOVED lines=38> */
.L_x_819:
[----:B------:R-:W-:Y:S05]  /*d4d0*/  BSYNC B1 ;  /* 0x0000000000017941 */ /* 0x000fea0003800000 */
.L_x_818:
[----:B------:R-:W-:-:S04]  /*d4e0*/  IADD3 R12, R60, 0x40, RZ ;  /* 0x000000403c0c7810 */ /* 0x000fc80007ffe0ff */
[----:B------:R-:W-:-:S13]  /*d4f0*/  ISETP.GE.AND P0, PT, R12, UR4, PT ;  /* 0x000000040c007c0c */ /* 0x000fda000bf06270 */
[----:B------:R-:W-:Y:S05]  /*d500*/  @P0 BRA `(.L_x_803) ;  /* 0x0000162000000947 */ /* 0x000fea0003800000 */
[----:B------:R-:W-:Y:S01]  /*d510*/  ISETP.GE.AND P0, PT, R61, c[0x0][0x27c], PT ;  /* 0x00009f003d007a0c */ /* 0x000fe20003f06270 */
[----:B------:R-:W-:-:S12]  /*d520*/  BSSY B0, `(.L_x_824) ;  /* 0x0000070000007945 */ /* 0x000fd80003800000 */
[----:B------:R-:W-:Y:S05]  /*d530*/  @P0 BRA `(.L_x_825) ;  /* 0x000006e000000947 */ /* 0x000fea0003800000 */
[----:B------:R-:W-:Y:S01]  /*d540*/  SHF.R.S32.HI R0, RZ, 0x1f, R12 ;  /* 0x0000001fff007819 */ /* 0x000fe2000001140c */
[----:B-1----:R-:W-:Y:S01]  /*d550*/  IMAD.MOV.U32 R6, RZ, RZ, c[0x0][0x27c] ;  /* 0x00009f00ff067624 */ /* 0x002fe200078e00ff */
        /* <DEDUP_REMOVED lines=14> */
[----:B------:R-:W-:Y:S02]  /*d640*/  SHF.R.U32.HI R8, RZ, 0x3, R0 ;  /* 0x00000003ff087819 */ /* 0x000fe40000011600 */
[----:B------:R-:W-:Y:S02]  /*d650*/  LOP3.LUT R3, R0, 0x18, R6, 0xf8, !PT ;  /* 0x0000001800037812 */ /* 0x000fe400078ef806 */
[----:B------:R-:W-:Y:S02]  /*d660*/  SHF.L.U32 R0, R7, 0xa, RZ ;  /* 0x0000000a07007819 */ /* 0x000fe400000006ff */
[-C--:B------:R-:W-:Y:S02]  /*d670*/  LOP3.LUT R5, R5, R8.reuse, RZ, 0x3c, !PT ;  /* 0x0000000805057212 */ /* 0x080fe400078e3cff */
[----:B------:R-:W-:Y:S02]  /*d680*/  LOP3.LUT R3, R3, R8, RZ, 0x3c, !PT ;  /* 0x0000000803037212 */ /* 0x000fe400078e3cff */
[----:B------:R-:W-:Y:S01]  /*d690*/  LOP3.LUT R0, R0, 0x7ffff000, RZ, 0xc0, !PT ;  /* 0x7ffff00000007812 */ /* 0x000fe200078ec0ff */
[----:B------:R-:W-:Y:S01]  /*d6a0*/  IMAD.IADD R5, R4, 0x1, R5 ;  /* 0x0000000104057824 */ /* 0x000fe200078e0205 */
[----:B------:R-:W-:-:S02]  /*d6b0*/  SHF.R.U32.HI R15, RZ, 0x10, R67 ;  /* 0x00000010ff0f7819 */ /* 0x000fc40000011643 */
[----:B------:R-:W-:Y:S02]  /*d6c0*/  IADD3 R0, R3, R0, R4 ;  /* 0x0000000003007210 */ /* 0x000fe40007ffe004 */
[----:B------:R-:W-:Y:S01]  /*d6d0*/  SHF.L.U32 R35, R5, 0x1, RZ ;  /* 0x0000000105237819 */ /* 0x000fe200000006ff */
[----:B------:R-:W-:Y:S01]  /*d6e0*/  HADD2.F32 R42, -RZ, R15.H0_H0 ;  /* 0x2000000fff2a7230 */ /* 0x000fe20000004100 */
[----:B------:R-:W-:Y:S01]  /*d6f0*/  SHF.L.U32 R32, R0, 0x1, RZ ;  /* 0x0000000100207819 */ /* 0x000fe200000006ff */
[----:B------:R-:W-:Y:S01]  /*d700*/  HADD2.F32 R0, -RZ, R97.H0_H0 ;  /* 0x20000061ff007230 */ /* 0x000fe20000004100 */
[----:B------:R-:W-:Y:S01]  /*d710*/  SHF.R.U32.HI R3, RZ, 0x10, R71 ;  /* 0x00000010ff037819 */ /* 0x000fe20000011647 */
[----:B------:R-:W1:Y:S01]  /*d720*/  LDS.128 R4, [R35+0x6100] ;  /* 0x0061000023047984 */ /* 0x000e620000000c00 */
[----:B------:R-:W-:Y:S02]  /*d730*/  SHF.R.U32.HI R16, RZ, 0x10, R69 ;  /* 0x00000010ff107819 */ /* 0x000fe40000011645 */
        /* <DEDUP_REMOVED lines=11> */
[----:B------:R-:W-:Y:S02]  /*d7f0*/  HADD2.F32 R39, -RZ, R39.H0_H0 ;  /* 0x20000027ff277230 */ /* 0x000fe40000004100 */
[----:B-1----:R-:W-:Y:S02]  /*d800*/  HADD2.F32 R20, -RZ, R7.H0_H0 ;  /* 0x20000007ff147230 */ /* 0x002fe40000004100 */
[--C-:B------:R-:W-:Y:S02]  /*d810*/  HADD2.F32 R22, -RZ, R5.reuse.H0_H0 ;  /* 0x20000005ff167230 */ /* 0x100fe40000004100 */
[----:B------:R-:W-:Y:S02]  /*d820*/  HADD2.F32 R21, -RZ, R5.H1_H1 ;  /* 0x30000005ff157230 */ /* 0x000fe40000004100 */
[----:B------:R-:W-:-:S02]  /*d830*/  HADD2.F32 R24, -RZ, R4.H0_H0 ;  /* 0x20000004ff187230 */ /* 0x000fc40000004100 */
[----:B------:R-:W-:Y:S02]  /*d840*/  HADD2.F32 R26, -RZ, R4.H1_H1 ;  /* 0x30000004ff1a7230 */ /* 0x000fe40000004100 */
[--C-:B--2---:R-:W-:Y:S02]  /*d850*/  HADD2.F32 R5, -RZ, R11.reuse.H0_H0 ;  /* 0x2000000bff057230 */ /* 0x104fe40000004100 */
[----:B------:R-:W-:Y:S02]  /*d860*/  HADD2.F32 R4, -RZ, R11.H1_H1 ;  /* 0x3000000bff047230 */ /* 0x000fe40000004100 */
[--C-:B------:R-:W-:Y:S01]  /*d870*/  HADD2.F32 R11, -RZ, R8.reuse.H0_H0 ;  /* 0x20000008ff0b7230 */ /* 0x100fe20000004100 */
[----:B------:R-:W-:Y:S01]  /*d880*/  FMUL.FTZ R34, R5, R0 ;  /* 0x0000000005227220 */ /* 0x000fe20000410000 */
[----:B------:R-:W-:Y:S01]  /*d890*/  HADD2.F32 R14, -RZ, R8.H1_H1 ;  /* 0x30000008ff0e7230 */ /* 0x000fe20000004100 */
[----:B------:R-:W-:Y:S01]  /*d8a0*/  FMUL.FTZ R31, R4, R18 ;  /* 0x00000012041f7220 */ /* 0x000fe20000410000 */
[----:B------:R-:W-:-:S02]  /*d8b0*/  HADD2.F32 R8, -RZ, R10.H0_H0 ;  /* 0x2000000aff087230 */ /* 0x000fc40000004100 */
[----:B------:R-:W-:Y:S02]  /*d8c0*/  HADD2.F32 R13, -RZ, R10.H1_H1 ;  /* 0x3000000aff0d7230 */ /* 0x000fe40000004100 */
[----:B------:R-:W-:Y:S01]  /*d8d0*/  HADD2.F32 R19, -RZ, R7.H1_H1 ;  /* 0x30000007ff137230 */ /* 0x000fe20000004100 */
[----:B------:R-:W-:Y:S01]  /*d8e0*/  FMUL.FTZ R7, R20, R0 ;  /* 0x0000000014077220 */ /* 0x000fe20000410000 */
[----:B------:R-:W-:Y:S02]  /*d8f0*/  HADD2.F32 R10, -RZ, R98.H0_H0 ;  /* 0x20000062ff0a7230 */ /* 0x000fe40000004100 */
[--C-:B------:R-:W-:Y:S01]  /*d900*/  HADD2.F32 R23, -RZ, R6.reuse.H0_H0 ;  /* 0x20000006ff177230 */ /* 0x100fe20000004100 */
[----:B------:R-:W-:Y:S01]  /*d910*/  FMUL.FTZ R0, R19, R18 ;  /* 0x0000001213007220 */ /* 0x000fe20000410000 */
[----:B------:R-:W-:Y:S01]  /*d920*/  HADD2.F32 R25, -RZ, R6.H1_H1 ;  /* 0x30000006ff197230 */ /* 0x000fe20000004100 */
[----:B------:R-:W-:Y:S01]  /*d930*/  FFMA.FTZ R40, R5, R10, R7 ;  /* 0x0000000a05287223 */ /* 0x000fe20000010007 */
[----:B------:R-:W-:Y:S01]  /*d940*/  HADD2.F32 R6, -RZ, R9.H0_H0 ;  /* 0x20000009ff067230 */ /* 0x000fe20000004100 */
[-C--:B------:R-:W-:Y:S01]  /*d950*/  FMUL.FTZ R5, R22, R3.reuse ;  /* 0x0000000316057220 */ /* 0x080fe20000410000 */
[----:B------:R-:W-:Y:S01]  /*d960*/  HADD2.F32 R7, -RZ, R99.H0_H0 ;  /* 0x20000063ff077230 */ /* 0x000fe20000004100 */
[----:B------:R-:W-:Y:S01]  /*d970*/  FFMA.FTZ R37, R4, R42, R0 ;  /* 0x0000002a04257223 */ /* 0x000fe20000010000 */
[----:B------:R-:W-:Y:S01]  /*d980*/  HADD2.F32 R9, -RZ, R9.H1_H1 ;  /* 0x30000009ff097230 */ /* 0x000fe20000004100 */
[C---:B------:R-:W-:Y:S01]  /*d990*/  FMUL.FTZ R27, R6.reuse, R3 ;  /* 0x00000003061b7220 */ /* 0x040fe20000410000 */
[----:B------:R-:W-:Y:S01]  /*d9a0*/  HADD2.F32 R3, -RZ, R98.H1_H1 ;  /* 0x30000062ff037230 */ /* 0x000fe20000004100 */
[----:B------:R-:W-:Y:S01]  /*d9b0*/  FFMA.FTZ R33, R6, R7, R5 ;  /* 0x0000000706217223 */ /* 0x000fe20000010005 */
[----:B------:R-:W-:Y:S01]  /*d9c0*/  HADD2.F32 R6, -RZ, R100.H0_H0 ;  /* 0x20000064ff067230 */ /* 0x000fe20000004100 */
[----:B------:R-:W-:Y:S01]  /*d9d0*/  FMUL.FTZ R4, R21, R15 ;  /* 0x0000000f15047220 */ /* 0x000fe20000410000 */
[----:B------:R-:W-:Y:S01]  /*d9e0*/  HADD2.F32 R0, -RZ, R99.H1_H1 ;  /* 0x30000063ff007230 */ /* 0x000fe20000004100 */
[----:B------:R-:W-:-:S02]  /*d9f0*/  FMUL.FTZ R5, R24, R3 ;  /* 0x0000000318057220 */ /* 0x000fc40000410000 */
[----:B------:R-:W-:Y:S01]  /*da00*/  FFMA.FTZ R30, R9, R41, R4 ;  /* 0x00000029091e7223 */ /* 0x000fe20000010004 */
[----:B------:R-:W-:Y:S01]  /*da10*/  HADD2.F32 R4, -RZ, R100.H1_H1 ;  /* 0x30000064ff047230 */ /* 0x000fe20000004100 */
[----:B------:R-:W-:Y:S01]  /*da20*/  FFMA.FTZ R28, R11, R6, R5 ;  /* 0x000000060b1c7223 */ /* 0x000fe20000010005 */
[----:B------:R-:W-:Y:S01]  /*da30*/  HADD2.F32 R5, -RZ, R29.H0_H0 ;  /* 0x2000001dff057230 */ /* 0x000fe20000004100 */
        /* <DEDUP_REMOVED lines=30> */
.L_x_825:
[----:B------:R-:W-:Y:S05]  /*dc20*/  BSYNC B0 ;  /* 0x0000000000007941 */ /* 0x000fea0003800000 */
.L_x_824:
        /* <DEDUP_REMOVED lines=36> */
[----:B------:R-:W-:Y:S01]  /*de70*/  SHF.R.U32.HI R3, RZ, 0x10, R79 ;  /* 0x00000010ff037819 */ /* 0x000fe2000001164f */
[----:B------:R-:W-:Y:S01]  /*de80*/  HADD2.F32 R42, -RZ, R15.H0_H0 ;  /* 0x2000000fff2a7230 */ /* 0x000fe20000004100 */
[----:B------:R-:W-:Y:S01]  /*de90*/  SHF.L.U32 R32, R0, 0x1, RZ ;  /* 0x0000000100207819 */ /* 0x000fe200000006ff */
[----:B------:R-:W1:Y:S01]  /*dea0*/  LDS.128 R4, [R36+0x6100] ;  /* 0x0061000024047984 */ /* 0x000e620000000c00 */
[----:B------:R-:W-:Y:S01]  /*deb0*/  HADD2.F32 R0, -RZ, R103.H0_H0 ;  /* 0x20000067ff007230 */ /* 0x000fe20000004100 */
[----:B------:R-:W-:Y:S01]  /*dec0*/  SHF.R.U32.HI R16, RZ, 0x10, R77 ;  /* 0x00000010ff107819 */ /* 0x000fe2000001164d */
[----:B------:R-:W-:Y:S01]  /*ded0*/  HADD2.F32 R18, -RZ, R3.H0_H0 ;  /* 0x20000003ff127230 */ /* 0x000fe20000004100 */
[----:B------:R-:W2:Y:S01]  /*dee0*/  LDS.128 R8, [R32+0x6100] ;  /* 0x0061000020087984 */ /* 0x000ea20000000c00 */
[----:B------:R-:W-:Y:S01]  /*def0*/  HADD2.F32 R3, -RZ, R103.H1_H1 ;  /* 0x30000067ff037230 */ /* 0x000fe20000004100 */
[----:B------:R-:W-:Y:S01]  /*df00*/  SHF.R.U32.HI R17, RZ, 0x10, R73 ;  /* 0x00000010ff117819 */ /* 0x000fe20000011649 */
[----:B------:R-:W-:Y:S01]  /*df10*/  HADD2.F32 R15, -RZ, R16.H0_H0 ;  /* 0x20000010ff0f7230 */ /* 0x000fe20000004100 */
        /* <DEDUP_REMOVED lines=8> */
[----:B------:R-:W-:Y:S02]  /*dfa0*/  HADD2.F32 R21, -RZ, R5.H1_H1 ;  /* 0x30000005ff157230 */ /* 0x000fe40000004100 */
[--C-:B------:R-:W-:Y:S02]  /*dfb0*/  HADD2.F32 R24, -RZ, R4.reuse.H0_H0 ;  /* 0x20000004ff187230 */ /* 0x100fe40000004100 */
[----:B------:R-:W-:-:S02]  /*dfc0*/  HADD2.F32 R26, -RZ, R4.H1_H1 ;  /* 0x30000004ff1a7230 */ /* 0x000fc40000004100 */
[--C-:B--2---:R-:W-:Y:S02]  /*dfd0*/  HADD2.F32 R5, -RZ, R11.reuse.H0_H0 ;  /* 0x2000000bff057230 */ /* 0x104fe40000004100 */
[----:B------:R-:W-:Y:S02]  /*dfe0*/  HADD2.F32 R4, -RZ, R11.H1_H1 ;  /* 0x3000000bff047230 */ /* 0x000fe40000004100 */
[--C-:B------:R-:W-:Y:S01]  /*dff0*/  HADD2.F32 R11, -RZ, R8.reuse.H0_H0 ;  /* 0x20000008ff0b7230 */ /* 0x100fe20000004100 */
[----:B------:R-:W-:Y:S01]  /*e000*/  FMUL.FTZ R34, R5, R0 ;  /* 0x0000000005227220 */ /* 0x000fe20000410000 */
[----:B------:R-:W-:Y:S01]  /*e010*/  HADD2.F32 R14, -RZ, R8.H1_H1 ;  /* 0x30000008ff0e7230 */ /* 0x000fe20000004100 */
[----:B------:R-:W-:Y:S01]  /*e020*/  FMUL.FTZ R31, R4, R18 ;  /* 0x00000012041f7220 */ /* 0x000fe20000410000 */
[--C-:B------:R-:W-:Y:S02]  /*e030*/  HADD2.F32 R8, -RZ, R10.reuse.H0_H0 ;  /* 0x2000000aff087230 */ /* 0x100fe40000004100 */
[----:B------:R-:W-:-:S02]  /*e040*/  HADD2.F32 R13, -RZ, R10.H1_H1 ;  /* 0x3000000aff0d7230 */ /* 0x000fc40000004100 */
[----:B------:R-:W-:Y:S01]  /*e050*/  HADD2.F32 R19, -RZ, R7.H1_H1 ;  /* 0x30000007ff137230 */ /* 0x000fe20000004100 */
[----:B------:R-:W-:Y:S01]  /*e060*/  FMUL.FTZ R7, R20, R0 ;  /* 0x0000000014077220 */ /* 0x000fe20000410000 */
[----:B------:R-:W-:Y:S02]  /*e070*/  HADD2.F32 R10, -RZ, R105.H0_H0 ;  /* 0x20000069ff0a7230 */ /* 0x000fe40000004100 */
[--C-:B------:R-:W-:Y:S01]  /*e080*/  HADD2.F32 R23, -RZ, R6.reuse.H0_H0 ;  /* 0x20000006ff177230 */ /* 0x100fe20000004100 */
[----:B------:R-:W-:Y:S01]  /*e090*/  FMUL.FTZ R0, R19, R18 ;  /* 0x0000001213007220 */ /* 0x000fe20000410000 */
[----:B------:R-:W-:Y:S01]  /*e0a0*/  HADD2.F32 R25, -RZ, R6.H1_H1 ;  /* 0x30000006ff197230 */ /* 0x000fe20000004100 */
[----:B------:R-:W-:Y:S01]  /*e0b0*/  FFMA.FTZ R40, R5, R10, R7 ;  /* 0x0000000a05287223 */ /* 0x000fe20000010007 */
[--C-:B------:R-:W-:Y:S01]  /*e0c0*/  HADD2.F32 R6, -RZ, R9.reuse.H0_H0 ;  /* 0x20000009ff067230 */ /* 0x100fe20000004100 */
[-C--:B------:R-:W-:Y:S01]  /*e0d0*/  FMUL.FTZ R5, R22, R3.reuse ;  /* 0x0000000316057220 */ /* 0x080fe20000410000 */
[--C-:B------:R-:W-:Y:S01]  /*e0e0*/  HADD2.F32 R7, -RZ, R106.reuse.H0_H0 ;  /* 0x2000006aff077230 */ /* 0x100fe20000004100 */
        /* <DEDUP_REMOVED lines=15> */
[----:B------:R-:W-:Y:S01]  /*e1e0*/  FMUL.FTZ R16, R11, R3 ;  /* 0x000000030b107220 */ /* 0x000fe20000410000 */
[----:B------:R-:W-:Y:S01]  /*e1f0*/  HADD2.F32 R35, -RZ, R39.H0_H0 ;  /* 0x20000027ff237230 */ /* 0x000fe20000004100 */
        /* <DEDUP_REMOVED lines=27> */
.L_x_827:
[----:B------:R-:W-:Y:S05]  /*e3b0*/  BSYNC B0 ;  /* 0x0000000000007941 */ /* 0x000fea0003800000 */
.L_x_826:
        /* <DEDUP_REMOVED lines=34> */
[----:B------:R-:W-:Y:S01]  /*e5e0*/  SHF.R.U32.HI R15, RZ, 0x10, R81 ;  /* 0x00000010ff0f7819 */ /* 0x000fe20000011651 */
[----:B------:R-:W-:Y:S01]  /*e5f0*/  HADD2.F32 R41, -RZ, R14.H0_H0 ;  /* 0x2000000eff297230 */ /* 0x000fe20000004100 */
        /* <DEDUP_REMOVED lines=10> */
[----:B------:R-:W-:Y:S01]  /*e6a0*/  HADD2.F32 R3, -RZ, R109.H1_H1 ;  /* 0x3000006dff037230 */ /* 0x000fe20000004100 */
[----:B------:R-:W-:Y:S01]  /*e6b0*/  SHF.R.U64 R34, R82, 0x10, R83 ;  /* 0x0000001052227819 */ /* 0x000fe20000001253 */
[----:B------:R-:W-:Y:S01]  /*e6c0*/  HADD2.F32 R40, -RZ, R16.H0_H0 ;  /* 0x20000010ff287230 */ /* 0x000fe20000004100 */
[----:B------:R-:W-:-:S02]  /*e6d0*/  SHF.R.U64 R37, R84, 0x10, R85 ;  /* 0x0000001054257819 */ /* 0x000fc40000001255 */
[----:B------:R-:W-:Y:S01]  /*e6e0*/  SHF.R.U64 R38, R86, 0x10, R87 ;  /* 0x0000001056267819 */ /* 0x000fe20000001257 */
[----:B------:R-:W-:Y:S02]  /*e6f0*/  HADD2.F32 R34, -RZ, R34.H0_H0 ;  /* 0x20000022ff227230 */ /* 0x000fe40000004100 */
[----:B------:R-:W-:Y:S02]  /*e700*/  HADD2.F32 R37, -RZ, R37.H0_H0 ;  /* 0x20000025ff257230 */ /* 0x000fe40000004100 */
[----:B------:R-:W-:Y:S02]  /*e710*/  HADD2.F32 R38, -RZ, R38.H0_H0 ;  /* 0x20000026ff267230 */ /* 0x000fe40000004100 */
[----:B-1----:R-:W-:Y:S02]  /*e720*/  HADD2.F32 R19, -RZ, R7.H0_H0 ;  /* 0x20000007ff137230 */ /* 0x002fe40000004100 */
[--C-:B------:R-:W-:Y:S02]  /*e730*/  HADD2.F32 R21, -RZ, R5.reuse.H0_H0 ;  /* 0x20000005ff157230 */ /* 0x100fe40000004100 */
[----:B------:R-:W-:-:S02]  /*e740*/  HADD2.F32 R20, -RZ, R5.H1_H1 ;  /* 0x30000005ff147230 */ /* 0x000fc40000004100 */
[--C-:B------:R-:W-:Y:S02]  /*e750*/  HADD2.F32 R23, -RZ, R4.reuse.H0_H0 ;  /* 0x20000004ff177230 */ /* 0x100fe40000004100 */
        /* <DEDUP_REMOVED lines=17> */
[----:B------:R-:W-:Y:S01]  /*e870*/  FMUL.FTZ R5, R21, R3 ;  /* 0x0000000315057220 */ /* 0x000fe20000410000 */
        /* <DEDUP_REMOVED lines=10> */
[----:B------:R-:W-:Y:S02]  /*e920*/  FMUL.FTZ R17, R9, R15 ;  /* 0x0000000f09117220 */ /* 0x000fe40000410000 */
[----:B------:R-:W-:Y:S01]  /*e930*/  FFMA.FTZ R27, R11, R6, R5 ;  /* 0x000000060b1b7223 */ /* 0x000fe20000010005 */
[----:B------:R-:W-:Y:S01]  /*e940*/  HADD2.F32 R5, -RZ, R28.H0_H0 ;  /* 0x2000001cff057230 */ /* 0x000fe20000004100 */
[----:B------:R-:W-:Y:S01]  /*e950*/  FFMA.FTZ R29, R9, R40, R4 ;  /* 0x00000028091d7223 */ /* 0x000fe20000010004 */
[----:B------:R-:W-:Y:S01]  /*e960*/  HADD2.F32 R4, -RZ, R112.H1_H1 ;  /* 0x30000070ff047230 */ /* 0x000fe20000004100 */
[----:B------:R-:W-:Y:S02]  /*e970*/  FMUL.FTZ R15, R11, R3 ;  /* 0x000000030b0f7220 */ /* 0x000fe40000410000 */
[-C--:B------:R-:W-:Y:S02]  /*e980*/  FMUL.FTZ R3, R22, R0.reuse ;  /* 0x0000000016037220 */ /* 0x080fe40000410000 */
[----:B------:R-:W-:-:S02]  /*e990*/  FMUL.FTZ R14, R8, R0 ;  /* 0x00000000080e7220 */ /* 0x000fc40000410000 */
[-C--:B------:R-:W-:Y:S02]  /*e9a0*/  FMUL.FTZ R0, R25, R5.reuse ;  /* 0x0000000519007220 */ /* 0x080fe40000410000 */
[----:B------:R-:W-:Y:S02]  /*e9b0*/  FFMA.FTZ R28, R8, R4, R3 ;  /* 0x00000004081c7223 */ /* 0x000fe40000010003 */
[-C--:B------:R-:W-:Y:S02]  /*e9c0*/  FMUL.FTZ R3, R24, R34.reuse ;  /* 0x0000002218037220 */ /* 0x080fe40000410000 */
        /* <DEDUP_REMOVED lines=22> */
.L_x_803:
[----:B------:R-:W-:Y:S05]  /*eb30*/  BSYNC B2 ;  /* 0x0000000000027941 */ /* 0x000fea0003800000 */
.L_x_785:
[----:B------:R-:W-:Y:S01]  /*eb40*/  IMAD R0, R114, c[0x0][0x208], RZ ;  /* 0x0000820072007a24 */ /* 0x000fe200078e02ff */
[----:B-1----:R-:W-:Y:S01]  /*eb50*/  LOP3.LUT R7, R118, 0xfffffff8, RZ, 0xc0, !PT ;  /* 0xfffffff876077812 */ /* 0x002fe200078ec0ff */
[----:B------:R-:W-:Y:S01]  /*eb60*/  IMAD.WIDE.U32 R4, R120, c[0x0][0x208], RZ ;  /* 0x0000820078047a25 */ /* 0x000fe200078e00ff */
[----:B------:R-:W-:Y:S01]  /*eb70*/  SHF.R.S32.HI R16, RZ, 0x1f, R102 ;  /* 0x0000001fff107819 */ /* 0x000fe20000011466 */
[----:B------:R-:W-:-:S04]  /*eb80*/  DEPBAR.LE SB0, 0x0 ;  /* 0x000080000000791a */ /* 0x000fc80000000000 */
[----:B------:R-:W-:Y:S01]  /*eb90*/  IMAD R0, R120, c[0x0][0x20c], R0 ;  /* 0x0000830078007a24 */ /* 0x000fe200078e0200 */
[----:B------:R-:W-:Y:S01]  /*eba0*/  SHF.R.S32.HI R13, RZ, 0x1f, R108 ;  /* 0x0000001fff0d7819 */ /* 0x000fe2000001146c */
[----:B------:R-:W-:Y:S01]  /*ebb0*/  IMAD.IADD R7, R159, 0x1, -R7 ;  /* 0x000000019f077824 */ /* 0x000fe200078e0a07 */
[----:B------:R-:W-:Y:S01]  /*ebc0*/  ISETP.GE.AND P2, PT, R161, c[0x0][0x1d4], PT ;  /* 0x00007500a1007a0c */ /* 0x000fe20003f46270 */
[----:B------:R-:W-:Y:S01]  /*ebd0*/  IMAD.IADD R5, R5, 0x1, R0 ;  /* 0x0000000105057824 */ /* 0x000fe200078e0200 */
[----:B------:R-:W-:Y:S01]  /*ebe0*/  P2R R64, PR, RZ, 0x8 ;  /* 0x00000008ff407803 */ /* 0x000fe20000000000 */
[----:B------:R-:W-:Y:S01]  /*ebf0*/  IMAD R0, R115, c[0x0][0x218], RZ ;  /* 0x0000860073007a24 */ /* 0x000fe200078e02ff */
[----:B------:R-:W-:Y:S01]  /*ec00*/  LEA.HI R3, R7, R7, RZ, 0x1 ;  /* 0x0000000707037211 */ /* 0x000fe200078f08ff */
[----:B------:R-:W-:Y:S01]  /*ec10*/  IMAD.WIDE.U32 R4, R119, c[0x0][0x218], R4 ;  /* 0x0000860077047a25 */ /* 0x000fe200078e0004 */
[----:B------:R-:W-:Y:S01]  /*ec20*/  SHF.R.S32.HI R162, RZ, 0x1f, R161 ;  /* 0x0000001fffa27819 */ /* 0x000fe200000114a1 */
[----:B------:R-:W-:-:S02]  /*ec30*/  UISETP.GE.AND UP0, UPT, UR8, 0x2, UPT ;  /* 0x000000020800788c */ /* 0x000fc4000bf06270 */
[----:B------:R-:W-:Y:S01]  /*ec40*/  IMAD R0, R119, c[0x0][0x21c], R0 ;  /* 0x0000870077007a24 */ /* 0x000fe200078e0200 */
[----:B------:R-:W-:Y:S01]  /*ec50*/  BAR.SYNC.DEFER_BLOCKING 0x0 ;  /* 0x0000000000007b1d */ /* 0x000fe20000010000 */
[----:B------:R-:W-:Y:S01]  /*ec60*/  IADD3 R6, P0, R4, UR24, RZ ;  /* 0x0000001804067c10 */ /* 0x000fe2000ff1e0ff */
[----:B------:R-:W-:-:S03]  /*ec70*/  IMAD.WIDE R14, R161, 0x2, RZ ;  /* 0x00000002a10e7825 */ /* 0x000fc600078e02ff */
[----:B------:R-:W-:Y:S01]  /*ec80*/  IADD3.X R4, R5, UR10, R0, P0, !PT ;  /* 0x0000000a05047c10 */ /* 0x000fe200087fe400 */
[----:B------:R-:W-:Y:S01]  /*ec90*/  IMAD.SHL.U32 R155, R96, 0x2, RZ ;  /* 0x00000002609b7824 */ /* 0x000fe200078e00ff */
[C---:B------:R-:W-:Y:S02]  /*eca0*/  LEA R0, P0, R6.reuse, c[0x0][0x1f8], 0x1 ;  /* 0x00007e0006007a11 */ /* 0x040fe400078008ff */
[----:B------:R-:W-:Y:S02]  /*ecb0*/  LEA.HI R5, R93, R93, RZ, 0x1 ;  /* 0x0000005d5d057211 */ /* 0x000fe400078f08ff */
[----:B------:R-:W-:Y:S01]  /*ecc0*/  LEA.HI.X R4, R6, c[0x0][0x1fc], R4, 0x1, P0 ;  /* 0x00007f0006047a11 */ /* 0x000fe200000f0c04 */
[----:B------:R-:W1:Y:S01]  /*ecd0*/  SHFL.IDX PT, R11, R0, RZ, 0x1c1f ;  /* 0x001c1fff000b7589 */ /* 0x000e6200000e0000 */
[----:B------:R-:W-:Y:S02]  /*ece0*/  SHF.R.S32.HI R6, RZ, 0x1, R3 ;  /* 0x00000001ff067819 */ /* 0x000fe40000011403 */
[----:B------:R-:W-:Y:S01]  /*ecf0*/  LOP3.LUT R5, R5, 0xfffffffe, RZ, 0xc0, !PT ;  /* 0xfffffffe05057812 */ /* 0x000fe200078ec0ff */
[----:B------:R-:W2:Y:S01]  /*ed00*/  SHFL.IDX PT, R12, R4, RZ, 0x1c1f ;  /* 0x001c1fff040c7589 */ /* 0x000ea200000e0000 */
[----:B------:R-:W-:-:S03]  /*ed10*/  LOP3.LUT P1, RZ, R6, 0x2, RZ, 0xc0, !PT ;  /* 0x0000000206ff7812 */ /* 0x000fc6000782c0ff */
[----:B------:R3:W4:Y:S01]  /*ed20*/  SHFL.IDX PT, R9, R0, 0x1, 0x1c1f ;  /* 0x003c1f0000097f89 */ /* 0x00072200000e0000 */
[----:B------:R-:W-:-:S03]  /*ed30*/  IMAD.IADD R8, R93, 0x1, -R5 ;  /* 0x000000015d087824 */ /* 0x000fc600078e0a05 */
[----:B------:R5:W5:Y:S01]  /*ed40*/  SHFL.IDX PT, R10, R4, 0x1, 0x1c1f ;  /* 0x003c1f00040a7f89 */ /* 0x000b6200000e0000 */
[----:B-1----:R-:W-:-:S05]  /*ed50*/  IADD3 R58, P0, R11, R14, RZ ;  /* 0x0000000e0b3a7210 */ /* 0x002fca0007f1e0ff */
[----:B--2---:R-:W-:Y:S01]  /*ed60*/  IMAD.X R59, R12, 0x1, R15, P0 ;  /* 0x000000010c3b7824 */ /* 0x004fe200000e060f */
[----:B---3--:R-:W-:Y:S01]  /*ed70*/  LOP3.LUT R0, R3, 0x3fffffe, RZ, 0xc0, !PT ;  /* 0x03fffffe03007812 */ /* 0x008fe200078ec0ff */
[----:B------:R-:W-:Y:S01]  /*ed80*/  IMAD.SHL.U32 R3, R6, 0x40, RZ ;  /* 0x0000004006037824 */ /* 0x000fe200078e00ff */
[----:B----4-:R-:W-:Y:S02]  /*ed90*/  IADD3 R56, P0, R14, R9, RZ ;  /* 0x000000090e387210 */ /* 0x010fe40007f1e0ff */
[----:B-----5:R-:W-:Y:S01]  /*eda0*/  LOP3.LUT R4, R113, 0x7fffffe, RZ, 0xc0, !PT ;  /* 0x07fffffe71047812 */ /* 0x020fe200078ec0ff */
[----:B------:R-:W-:Y:S01]  /*edb0*/  IMAD.IADD R5, R7, 0x1, -R0 ;  /* 0x0000000107057824 */ /* 0x000fe200078e0a00 */
[----:B------:R-:W-:Y:S01]  /*edc0*/  LOP3.LUT R0, R3, 0xc0, RZ, 0xc0, !PT ;  /* 0x000000c003007812 */ /* 0x000fe200078ec0ff */
[----:B------:R-:W-:Y:S01]  /*edd0*/  IMAD.SHL.U32 R7, R117, 0x8, RZ ;  /* 0x0000000875077824 */ /* 0x000fe200078e00ff */
[----:B------:R-:W-:Y:S01]  /*ede0*/  SHF.R.S32.HI R6, RZ, 0x1f, R101 ;  /* 0x0000001fff067819 */ /* 0x000fe20000011465 */
[----:B------:R-:W-:Y:S01]  /*edf0*/  IMAD.IADD R150, R108, 0x1, -R4 ;  /* 0x000000016c967824 */ /* 0x000fe200078e0a04 */
[----:B------:R-:W-:Y:S01]  /*ee00*/  LEA.HI R4, R16, R102, RZ, 0x3 ;  /* 0x0000006610047211 */ /* 0x000fe200078f18ff */
[----:B------:R-:W-:Y:S01]  /*ee10*/  IMAD.X R57, R15, 0x1, R10, P0 ;  /* 0x000000010f397824 */ /* 0x000fe200000e060a */
[----:B------:R-:W-:-:S02]  /*ee20*/  LOP3.LUT R3, R0, 0x8, R7, 0xf8, !PT ;  /* 0x0000000800037812 */ /* 0x000fc400078ef807 */
[----:B------:R-:W-:Y:S02]  /*ee30*/  SHF.R.U32.HI R0, RZ, 0x3, R0 ;  /* 0x00000003ff007819 */ /* 0x000fe40000011600 */
[----:B------:R-:W-:Y:S02]  /*ee40*/  LOP3.LUT R158, R4, 0xfffffff8, RZ, 0xc0, !PT ;  /* 0xfffffff8049e7812 */ /* 0x000fe400078ec0ff */
[----:B------:R-:W-:Y:S01]  /*ee50*/  LOP3.LUT R3, R3, R0, RZ, 0x3c, !PT ;  /* 0x0000000003037212 */ /* 0x000fe200078e3cff */
[----:B------:R-:W-:Y:S01]  /*ee60*/  IMAD R0, R8, 0x8, R5 ;  /* 0x0000000808007824 */ /* 0x000fe200078e0205 */
[----:B------:R-:W-:Y:S01]  /*ee70*/  LEA.HI R7, R13, R108, RZ, 0x3 ;  /* 0x0000006c0d077211 */ /* 0x000fe200078f18ff */
[----:B------:R-:W-:Y:S01]  /*ee80*/  IMAD.WIDE R4, R158, 0x2, RZ ;  /* 0x000000029e047825 */ /* 0x000fe200078e02ff */
[----:B------:R-:W-:Y:S01]  /*ee90*/  LEA.HI R6, R6, R101, RZ, 0x3 ;  /* 0x0000006506067211 */ /* 0x000fe200078f18ff */
[----:B------:R-:W-:Y:S01]  /*eea0*/  STL [R1+0x58], R158 ;  /* 0x0000589e01007387 */ /* 0x000fe20000100800 */
[----:B------:R-:W-:Y:S01]  /*eeb0*/  SHF.R.S32.HI R160, RZ, 0x1f, R158 ;  /* 0x0000001fffa07819 */ /* 0x000fe2000001149e */
[----:B------:R-:W-:Y:S01]  /*eec0*/  IMAD.SHL.U32 R7, R7, 0x20, RZ ;  /* 0x0000002007077824 */ /* 0x000fe200078e00ff */
[----:B------:R-:W-:Y:S01]  /*eed0*/  IADD3 R54, P0, R11, R4, RZ ;  /* 0x000000040b367210 */ /* 0x000fe20007f1e0ff */
[----:B------:R-:W-:Y:S01]  /*eee0*/  IMAD.U32 R0, R0, 0x20, R3 ;  /* 0x0000002000007824 */ /* 0x000fe200078e0003 */
[----:B------:R-:W-:Y:S01]  /*eef0*/  LOP3.LUT R156, R6, 0xfffffff8, RZ, 0xc0, !PT ;  /* 0xfffffff8069c7812 */ /* 0x000fe200078ec0ff */
[----:B------:R-:W-:Y:S01]  /*ef00*/  IMAD.SHL.U32 R3, R116, 0x40, RZ ;  /* 0x0000004074037824 */ /* 0x000fe200078e00ff */
[----:B------:R-:W-:Y:S01]  /*ef10*/  LOP3.LUT R149, R7, 0xffffff00, RZ, 0xc0, !PT ;  /* 0xffffff0007957812 */ /* 0x000fe200078ec0ff */
[----:B------:R-:W-:Y:S01]  /*ef20*/  IMAD.X R55, R12, 0x1, R5, P0 ;  /* 0x000000010c377824 */ /* 0x000fe200000e0605 */
[-C--:B------:R-:W-:Y:S01]  /*ef30*/  IADD3 R52, P0, R4, R9.reuse, RZ ;  /* 0x0000000904347210 */ /* 0x080fe20007f1e0ff */
[----:B------:R-:W-:Y:S01]  /*ef40*/  IMAD.SHL.U32 R8, R8, 0x8, RZ ;  /* 0x0000000808087824 */ /* 0x000fe200078e00ff */
[----:B------:R-:W-:Y:S01]  /*ef50*/  LOP3.LUT R3, R3, 0xc0, RZ, 0xc0, !PT ;  /* 0x000000c003037812 */ /* 0x000fe200078ec0ff */
[----:B------:R-:W-:Y:S01]  /*ef60*/  IMAD.WIDE R6, R156, 0x2, RZ ;  /* 0x000000029c067825 */ /* 0x000fe200078e02ff */
[----:B------:R-:W-:Y:S01]  /*ef70*/  SHF.R.S32.HI R157, RZ, 0x1f, R156 ;  /* 0x0000001fff9d7819 */ /* 0x000fe2000001149c */
[----:B------:R-:W-:Y:S01]  /*ef80*/  STL [R1+0x60], R156 ;  /* 0x0000609c01007387 */ /* 0x000fe20000100800 */
[----:B------:R-:W-:Y:S01]  /*ef90*/  LOP3.LUT R8, R3, 0x8, R8, 0xf8, !PT ;  /* 0x0000000803087812 */ /* 0x000fe200078ef808 */
[----:B------:R-:W-:Y:S01]  /*efa0*/  IMAD.X R53, R5, 0x1, R10, P0 ;  /* 0x0000000105357824 */ /* 0x000fe200000e060a */
[----:B------:R-:W-:Y:S01]  /*efb0*/  SHF.R.U32.HI R4, RZ, 0x3, R3 ;  /* 0x00000003ff047819 */ /* 0x000fe20000011603 */
[----:B------:R-:W-:Y:S01]  /*efc0*/  IMAD R3, R153, 0x200, R149 ;  /* 0x0000020099037824 */ /* 0x000fe200078e0295 */
[----:B------:R-:W-:Y:S01]  /*efd0*/  IADD3 R38, P0, R11, R6, RZ ;  /* 0x000000060b267210 */ /* 0x000fe20007f1e0ff */
[----:B------:R-:W-:Y:S01]  /*efe0*/  IMAD.SHL.U32 R224, R0, 0x2, RZ ;  /* 0x0000000200e07824 */ /* 0x000fe200078e00ff */
[----:B------:R-:W-:Y:S01]  /*eff0*/  LOP3.LUT R148, R8, R4, RZ, 0x3c, !PT ;  /* 0x0000000408947212 */ /* 0x000fe200078e3cff */
[----:B------:R-:W-:Y:S01]  /*f000*/  IMAD R0, R150, 0x20, R3 ;  /* 0x0000002096007824 */ /* 0x000fe200078e0203 */
[----:B------:R-:W-:Y:S01]  /*f010*/  STL [R1], R155 ;  /* 0x0000009b01007387 */ /* 0x000fe20000100800 */
[----:B------:R-:W-:Y:S01]  /*f020*/  IMAD.X R39, R12, 0x1, R7, P0 ;  /* 0x000000010c277824 */ /* 0x000fe200000e0607 */
[----:B------:R-:W-:Y:S01]  /*f030*/  IADD3 R36, P0, R6, R9, RZ ;  /* 0x0000000906247210 */ /* 0x000fe20007f1e0ff */
[----:B------:R-:W-:Y:S01]  /*f040*/  IMAD.IADD R0, R148, 0x1, R0 ;  /* 0x0000000194007824 */ /* 0x000fe200078e0200 */
[C---:B------:R-:W-:Y:S01]  /*f050*/  IADD3 R3, R224.reuse, 0x3100, RZ ;  /* 0x00003100e0037810 */ /* 0x040fe20007ffe0ff */
[----:B------:R-:W-:Y:S01]  /*f060*/  LDSM.16.M88.4 R24, [R224+0x3900] ;  /* 0x00390000e018783b */ /* 0x000fe20000000200 */
[----:B------:R-:W-:Y:S01]  /*f070*/  IADD3 R229, R224, 0x3120, RZ ;  /* 0x00003120e0e57810 */ /* 0x000fe20007ffe0ff */
[----:B------:R-:W-:Y:S01]  /*f080*/  IMAD.X R37, R7, 0x1, R10, P0 ;  /* 0x0000000107257824 */ /* 0x000fe200000e060a */
[----:B------:R-:W-:Y:S01]  /*f090*/  ISETP.LT.OR P0, PT, R104, 0x1, P2 ;  /* 0x000000016800780c */ /* 0x000fe20001701670 */
[----:B------:R-:W-:Y:S01]  /*f0a0*/  IMAD.SHL.U32 R227, R0, 0x2, RZ ;  /* 0x0000000200e37824 */ /* 0x000fe200078e00ff */
[----:B------:R-:W-:Y:S01]  /*f0b0*/  @P1 IADD3 R229, R3, -0x20, RZ ;  /* 0xffffffe003e51810 */ /* 0x000fe20007ffe0ff */
[----:B------:R-:W-:Y:S01]  /*f0c0*/  LDSM.16.M88.4 R32, [R224+0x3100] ;  /* 0x00310000e020783b */ /* 0x000fe20000000200 */
[----:B------:R-:W-:Y:S01]  /*f0d0*/  ISETP.GE.AND P1, PT, R102, c[0x0][0x1d4], PT ;  /* 0x0000750066007a0c */ /* 0x000fe20003f26270 */
[----:B------:R-:W-:Y:S01]  /*f0e0*/  IMAD R228, R2, 0x2, R227 ;  /* 0x0000000202e47824 */ /* 0x000fe200078e02e3 */
[----:B------:R-:W-:Y:S01]  /*f0f0*/  ISETP.LT.OR P2, PT, R104, 0x21, P2 ;  /* 0x000000216800780c */ /* 0x000fe20001741670 */
[----:B------:R-:W1:Y:S01]  /*f100*/  LDSM.16.M88.4 R4, [R227+0x7100] ;  /* 0x00710000e304783b */ /* 0x000e620000000200 */
[----:B------:R-:W-:Y:S01]  /*f110*/  IMAD R0, R150, 0x20, R149 ;  /* 0x0000002096007824 */ /* 0x000fe200078e0295 */
[----:B------:R-:W-:-:S02]  /*f120*/  IADD3 R240, R229, 0x400, RZ ;  /* 0x00000400e5f07810 */ /* 0x000fc40007ffe0ff */
[----:B------:R-:W2:Y:S01]  /*f130*/  LDSM.16.M88.4 R28, [R224+0x3500] ;  /* 0x00350000e01c783b */ /* 0x000ea20000000200 */
[----:B------:R-:W-:Y:S01]  /*f140*/  IMAD.IADD R0, R148, 0x1, R0 ;  /* 0x0000000194007824 */ /* 0x000fe200078e0200 */
[C---:B------:R-:W-:Y:S02]  /*f150*/  IADD3 R239, R229.reuse, 0x800, RZ ;  /* 0x00000800e5ef7810 */ /* 0x040fe40007ffe0ff */
[----:B------:R-:W3:Y:S01]  /*f160*/  LDSM.16.M88.4 R20, [R224+0x3d00] ;  /* 0x003d0000e014783b */ /* 0x000ee20000000200 */
[C---:B------:R-:W-:Y:S02]  /*f170*/  IADD3 R238, R229.reuse, 0xc00, RZ ;  /* 0x00000c00e5ee7810 */ /* 0x040fe40007ffe0ff */
[C---:B------:R-:W-:Y:S01]  /*f180*/  IADD3 R237, R229.reuse, 0x1000, RZ ;  /* 0x00001000e5ed7810 */ /* 0x040fe20007ffe0ff */
[----:B------:R-:W4:Y:S01]  /*f190*/  LDSM.16.M88.4 R8, [R227+0x6100] ;  /* 0x00610000e308783b */ /* 0x000f220000000200 */
[C---:B------:R-:W-:Y:S02]  /*f1a0*/  IADD3 R236, R229.reuse, 0x1400, RZ ;  /* 0x00001400e5ec7810 */ /* 0x040fe40007ffe0ff */
[C---:B------:R-:W-:Y:S01]  /*f1b0*/  IADD3 R235, R229.reuse, 0x1800, RZ ;  /* 0x00001800e5eb7810 */ /* 0x040fe20007ffe0ff */
[----:B------:R-:W-:Y:S01]  /*f1c0*/  LDSM.16.M88.4 R16, [R228+0x6100] ;  /* 0x00610000e410783b */ /* 0x000fe20000000200 */
[----:B------:R-:W-:-:S02]  /*f1d0*/  IADD3 R234, R229, 0x1c00, RZ ;  /* 0x00001c00e5ea7810 */ /* 0x000fc40007ffe0ff */
[C---:B------:R-:W-:Y:S01]  /*f1e0*/  IADD3 R233, R229.reuse, 0x2000, RZ ;  /* 0x00002000e5e97810 */ /* 0x040fe20007ffe0ff */
[----:B------:R-:W-:Y:S01]  /*f1f0*/  LDSM.16.M88.4 R12, [R228+0x7100] ;  /* 0x00710000e40c783b */ /* 0x000fe20000000200 */
[C---:B------:R-:W-:Y:S02]  /*f200*/  IADD3 R232, R229.reuse, 0x2400, RZ ;  /* 0x00002400e5e87810 */ /* 0x040fe40007ffe0ff */
[C---:B------:R-:W-:Y:S01]  /*f210*/  IADD3 R231, R229.reuse, 0x2800, RZ ;  /* 0x00002800e5e77810 */ /* 0x040fe20007ffe0ff */
[----:B------:R-:W-:Y:S01]  /*f220*/  LDSM.16.M88.4 R48, [R229] ;  /* 0x00000000e530783b */ /* 0x000fe20000000200 */
[----:B------:R-:W-:-:S03]  /*f230*/  IADD3 R230, R229, 0x2c00, RZ ;  /* 0x00002c00e5e67810 */ /* 0x000fc60007ffe0ff */
[----:B------:R-:W-:Y:S04]  /*f240*/  LDSM.16.M88.4 R44, [R229+0x400] ;  /* 0x00040000e52c783b */ /* 0x000fe80000000200 */
[----:B------:R-:W5:Y:S04]  /*f250*/  LDSM.16.M88.4 R40, [R229+0x800] ;  /* 0x00080000e528783b */ /* 0x000f680000000200 */
[----:B------:R-:W3:Y:S04]  /*f260*/  LDSM.16.M88.4 R60, [R229+0xc00] ;  /* 0x000c0000e53c783b */ /* 0x000ee80000000200 */
[----:B------:R-:W-:Y:S01]  /*f270*/  @!PT LDS RZ, [RZ] ;  /* 0x00000000fffff984 */ /* 0x000fe20000000800 */
[----:B------:R-:W-:Y:S01]  /*f280*/  @!PT LDS RZ, [RZ] ;  /* 0x00000000fffff984 */ /* 0x000fe20000000800 */
[----:B------:R-:W-:Y:S01]  /*f290*/  @!PT LDS RZ, [RZ] ;  /* 0x00000000fffff984 */ /* 0x000fe20000000800 */
[----:B------:R3:W-:Y:S01]  /*f2a0*/  LDGSTS.E.BYPASS.LTC128B.128 [R155+0x100], [R58.64], !P0 ;  /* 0x001000003a9b7fae */ /* 0x0007e2000c101d54 */
[C---:B------:R-:W-:Y:S01]  /*f2b0*/  ISETP.LT.OR P0, PT, R104.reuse, 0x1, P1 ;  /* 0x000000016800780c */ /* 0x040fe20000f01670 */
[C---:B-1----:R-:W-:Y:S01]  /*f2c0*/  HMMA.16816.F32 R76, R4.reuse, R32, RZ ;  /* 0x00000020044c723c */ /* 0x042fe200000018ff */
[C---:B------:R-:W-:Y:S01]  /*f2d0*/  ISETP.LT.OR P1, PT, R104.reuse, 0x21, P1 ;  /* 0x000000216800780c */ /* 0x040fe20000f21670 */
[----:B------:R-:W-:Y:S04]  /*f2e0*/  STL [R1+0x30], R162 ;  /* 0x000030a201007387 */ /* 0x000fe80000100800 */
[----:B------:R-:W-:Y:S02]  /*f2f0*/  STL [R1+0x5c], R160 ;  /* 0x00005ca001007387 */ /* 0x000fe40000100800 */
[C---:B--2---:R-:W-:Y:S02]  /*f300*/  HMMA.16816.F32 R68, R4.reuse, R28, RZ ;  /* 0x0000001c0444723c */ /* 0x044fe400000018ff */
[----:B------:R-:W-:Y:S04]  /*f310*/  STL [R1+0x64], R157 ;  /* 0x0000649d01007387 */ /* 0x000fe80000100800 */
[----:B------:R1:W-:Y:S01]  /*f320*/  LDGSTS.E.BYPASS.LTC128B.128 [R155+0x1100], [R54.64], !P0 ;  /* 0x01100000369b7fae */ /* 0x0003e2000c101d54 */
[----:B------:R-:W-:Y:S01]  /*f330*/  ISETP.GE.AND P0, PT, R101, c[0x0][0x1d4], PT ;  /* 0x0000750065007a0c */ /* 0x000fe20003f06270 */
[----:B------:R-:W-:Y:S03]  /*f340*/  HMMA.16816.F32 R72, R4, R34, RZ ;  /* 0x000000220448723c */ /* 0x000fe600000018ff */
[----:B------:R-:W-:-:S02]  /*f350*/  ISETP.LT.OR P3, PT, R104, 0x1, P0 ;  /* 0x000000016800780c */ /* 0x000fc40000761670 */
[----:B------:R-:W-:-:S03]  /*f360*/  ISETP.LT.OR P0, PT, R104, 0x21, P0 ;  /* 0x000000216800780c */ /* 0x000fc60000701670 */
[C---:B------:R-:W-:Y:S08]  /*f370*/  HMMA.16816.F32 R100, R4.reuse, R26, RZ ;  /* 0x0000001a0464723c */ /* 0x040ff000000018ff */
[----:B------:R2:W-:Y:S01]  /*f380*/  LDGSTS.E.BYPASS.LTC128B.128 [R155+0x2100], [R38.64], !P3 ;  /* 0x02100000269b7fae */ /* 0x0005e2000d901d54 */
[----:B------:R-:W-:Y:S01]  /*f390*/  ISETP.NE.AND P3, PT, R64, RZ, PT ;  /* 0x000000ff4000720c */ /* 0x000fe20003f65270 */
[C---:B------:R-:W-:Y:S02]  /*f3a0*/  HMMA.16816.F32 R96, R4.reuse, R30, RZ ;  /* 0x0000001e0460723c */ /* 0x040fe400000018ff */
[----:B------:R1:W-:Y:S04]  /*f3b0*/  LDGSTS.E.BYPASS.LTC128B.128 [R155+0x900], [R56.64], !P2 ;  /* 0x00900000389b7fae */ /* 0x0003e8000d101d54 */
[----:B------:R2:W-:Y:S02]  /*f3c0*/  LDGSTS.E.BYPASS.LTC128B.128 [R155+0x1900], [R52.64], !P1 ;  /* 0x01900000349b7fae */ /* 0x0005e4000c901d54 */
[----:B------:R-:W-:Y:S02]  /*f3d0*/  HMMA.16816.F32 R64, R4, R24, RZ ;  /* 0x000000180440723c */ /* 0x000fe400000018ff */
[----:B------:R5:W-:Y:S01]  /*f3e0*/  LDGSTS.E.BYPASS.LTC128B.128 [R155+0x2900], [R36.64], !P0 ;  /* 0x02900000249b7fae */ /* 0x000be2000c101d54 */
[----:B------:R-:W-:-:S03]  /*f3f0*/  PLOP3.LUT P0, PT, PT, PT, UP0, 0x80, 0x0 ;  /* 0x000000000000781c */ /* 0x000fc60003f0f008 */
[----:B------:R-:W0:Y:S02]  /*f400*/  LDGDEPBAR ;  /* 0x00000000000079af */ /* 0x000e240000000000 */
[----:B---3--:R-:W-:Y:S08]  /*f410*/  HMMA.16816.F32 R92, R4, R22, RZ ;  /* 0x00000016045c723c */ /* 0x008ff000000018ff */
[----:B----4-:R-:W-:Y:S08]  /*f420*/  HMMA.16816.F32 R88, R8, R32, RZ ;  /* 0x000000200858723c */ /* 0x010ff000000018ff */
[----:B-1----:R-:W-:Y:S01]  /*f430*/  HMMA.16816.F32 R56, R4, R20, RZ ;  /* 0x000000140438723c */ /* 0x002fe200000018ff */
[----:B--2---:R-:W-:Y:S04]  /*f440*/  LDSM.16.M88.4 R52, [R224+0x4500] ;  /* 0x00450000e034783b */ /* 0x004fe80000000200 */
[----:B-----5:R-:W-:Y:S03]  /*f450*/  LDSM.16.M88.4 R36, [R224+0x4900] ;  /* 0x00490000e024783b */ /* 0x020fe60000000200 */
[C---:B------:R-:W-:Y:S08]  /*f460*/  HMMA.16816.F32 R84, R8.reuse, R34, RZ ;  /* 0x000000220854723c */ /* 0x040ff000000018ff */
[C---:B------:R-:W-:Y:S08]  /*f470*/  HMMA.16816.F32 R32, R8.reuse, R28, RZ ;  /* 0x0000001c0820723c */ /* 0x040ff000000018ff */
[C---:B------:R-:W-:Y:S08]  /*f480*/  HMMA.16816.F32 R80, R8.reuse, R30, RZ ;  /* 0x0000001e0850723c */ /* 0x040ff000000018ff */
[C---:B------:R-:W-:Y:S08]  /*f490*/  HMMA.16816.F32 R28, R8.reuse, R24, RZ ;  /* 0x00000018081c723c */ /* 0x040ff000000018ff */
[C---:B------:R-:W-:Y:S08]  /*f4a0*/  HMMA.16816.F32 R4, R8.reuse, R20, RZ ;  /* 0x000000140804723c */ /* 0x040ff000000018ff */
[C---:B------:R-:W-:Y:S08]  /*f4b0*/  HMMA.16816.F32 R24, R8.reuse, R26, RZ ;  /* 0x0000001a0818723c */ /* 0x040ff000000018ff */
[----:B------:R-:W-:Y:S01]  /*f4c0*/  HMMA.16816.F32 R20, R8, R22, RZ ;  /* 0x000000160814723c */ /* 0x000fe200000018ff */
[----:B------:R-:W1:Y:S07]  /*f4d0*/  LDSM.16.M88.4 R8, [R227+0x9100] ;  /* 0x00910000e308783b */ /* 0x000e6e0000000200 */
[C---:B------:R-:W-:Y:S08]  /*f4e0*/  HMMA.16816.F32 R112, R12.reuse, R42, R100 ;  /* 0x0000002a0c70723c */ /* 0x040ff00000001864 */
[C---:B------:R-:W-:Y:S08]  /*f4f0*/  HMMA.16816.F32 R76, R12.reuse, R48, R76 ;  /* 0x000000300c4c723c */ /* 0x040ff0000000184c */
[C---:B------:R-:W-:Y:S08]  /*f500*/  HMMA.16816.F32 R104, R12.reuse, R44, R68 ;  /* 0x0000002c0c68723c */ /* 0x040ff00000001844 */
[C---:B------:R-:W-:Y:S08]  /*f510*/  HMMA.16816.F32 R128, R12.reuse, R40, R64 ;  /* 0x000000280c80723c */ /* 0x040ff00000001840 */
[C---:B------:R-:W-:Y:S01]  /*f520*/  HMMA.16816.F32 R108, R12.reuse, R60, R56 ;  /* 0x0000003c0c6c723c */ /* 0x040fe20000001838 */
[----:B------:R-:W2:Y:S07]  /*f530*/  LDSM.16.M88.4 R56, [R224+0x4100] ;  /* 0x00410000e038783b */ /* 0x000eae0000000200 */
[C---:B------:R-:W-:Y:S08]  /*f540*/  HMMA.16816.F32 R72, R12.reuse, R50, R72 ;  /* 0x000000320c48723c */ /* 0x040ff00000001848 */
[C---:B------:R-:W-:Y:S08]  /*f550*/  HMMA.16816.F32 R96, R12.reuse, R46, R96 ;  /* 0x0000002e0c60723c */ /* 0x040ff00000001860 */
[----:B------:R-:W-:Y:S01]  /*f560*/  HMMA.16816.F32 R100, R12, R62, R92 ;  /* 0x0000003e0c64723c */ /* 0x000fe2000000185c */
[----:B------:R-:W3:Y:S07]  /*f570*/  LDSM.16.M88.4 R12, [R227+0x8100] ;  /* 0x00810000e30c783b */ /* 0x000eee0000000200 */
[C---:B------:R-:W-:Y:S08]  /*f580*/  HMMA.16816.F32 R92, R16.reuse, R48, R88 ;  /* 0x00000030105c723c */ /* 0x040ff00000001858 */
[C---:B------:R-:W-:Y:S01]  /*f590*/  HMMA.16816.F32 R116, R16.reuse, R44, R32 ;  /* 0x0000002c1074723c */ /* 0x040fe20000001820 */
[----:B------:R-:W4:Y:S07]  /*f5a0*/  LDSM.16.M88.4 R32, [R224+0x4d00] ;  /* 0x004d0000e020783b */ /* 0x000f2e0000000200 */
[C---:B------:R-:W-:Y:S08]  /*f5b0*/  HMMA.16816.F32 R48, R16.reuse, R50, R84 ;  /* 0x000000321030723c */ /* 0x040ff00000001854 */
[C---:B------:R-:W-:Y:S01]  /*f5c0*/  HMMA.16816.F32 R120, R16.reuse, R40, R28 ;  /* 0x000000281078723c */ /* 0x040fe2000000181c */
[----:B------:R-:W-:Y:S07]  /*f5d0*/  LDSM.16.M88.4 R28, [R229+0x1000] ;  /* 0x00100000e51c783b */ /* 0x000fee0000000200 */
[C---:B------:R-:W-:Y:S01]  /*f5e0*/  HMMA.16816.F32 R124, R16.reuse, R60, R4 ;  /* 0x0000003c107c723c */ /* 0x040fe20000001804 */
[----:B------:R-:W5:Y:S07]  /*f5f0*/  LDSM.16.M88.4 R4, [R228+0x9100] ;  /* 0x00910000e404783b */ /* 0x000f6e0000000200 */
[C---:B------:R-:W-:Y:S08]  /*f600*/  HMMA.16816.F32 R44, R16.reuse, R46, R80 ;  /* 0x0000002e102c723c */ /* 0x040ff00000001850 */
[C---:B------:R-:W-:Y:S01]  /*f610*/  HMMA.16816.F32 R64, R16.reuse, R42, R24 ;  /* 0x0000002a1040723c */ /* 0x040fe20000001818 */
[----:B------:R-:W-:Y:S04]  /*f620*/  LDSM.16.M88.4 R40, [R229+0x1800] ;  /* 0x00180000e528783b */ /* 0x000fe80000000200 */
[----:B------:R-:W-:Y:S03]  /*f630*/  LDSM.16.M88.4 R24, [R229+0x1400] ;  /* 0x00140000e518783b */ /* 0x000fe60000000200 */
[----:B------:R-:W-:Y:S01]  /*f640*/  HMMA.16816.F32 R16, R16, R62, R20 ;  /* 0x0000003e1010723c */ /* 0x000fe20000001814 */
[----:B------:R-:W4:Y:S04]  /*f650*/  LDSM.16.M88.4 R20, [R228+0x8100] ;  /* 0x00810000e414783b */ /* 0x000f280000000200 */
[----:B------:R-:W4:Y:S03]  /*f660*/  LDSM.16.M88.4 R60, [R229+0x1c00] ;  /* 0x001c0000e53c783b */ /* 0x000f260000000200 */
[C---:B-1----:R-:W-:Y:S08]  /*f670*/  HMMA.16816.F32 R84, R8.reuse, R54, R96 ;  /* 0x000000360854723c */ /* 0x042ff00000001860 */
[-C--:B--2---:R-:W-:Y:S08]  /*f680*/  HMMA.16816.F32 R68, R8, R56.reuse, R76 ;  /* 0x000000380844723c */ /* 0x084ff0000000184c */
[----:B---3--:R-:W-:Y:S08]  /*f690*/  HMMA.16816.F32 R96, R12, R56, R92 ;  /* 0x000000380c60723c */ /* 0x008ff0000000185c */
[-C--:B------:R-:W-:Y:S08]  /*f6a0*/  HMMA.16816.F32 R76, R8, R58.reuse, R72 ;  /* 0x0000003a084c723c */ /* 0x080ff00000001848 */
[----:B------:R-:W-:Y:S01]  /*f6b0*/  HMMA.16816.F32 R92, R12, R58, R48 ;  /* 0x0000003a0c5c723c */ /* 0x000fe20000001830 */
[----:B------:R-:W-:Y:S07]  /*f6c0*/  LDSM.16.M88.4 R48, [R224+0x5100] ;  /* 0x00510000e030783b */ /* 0x000fee0000000200 */
[C---:B------:R-:W-:Y:S08]  /*f6d0*/  HMMA.16816.F32 R88, R8.reuse, R52, R104 ;  /* 0x000000340858723c */ /* 0x040ff00000001868 */
[----:B------:R-:W-:Y:S08]  /*f6e0*/  HMMA.16816.F32 R112, R8, R38, R112 ;  /* 0x000000260870723c */ /* 0x000ff00000001870 */
[----:B------:R-:W-:Y:S08]  /*f6f0*/  HMMA.16816.F32 R80, R12, R52, R116 ;  /* 0x000000340c50723c */ /* 0x000ff00000001874 */
[C---:B------:R-:W-:Y:S08]  /*f700*/  HMMA.16816.F32 R104, R8.reuse, R36, R128 ;  /* 0x000000240868723c */ /* 0x040ff00000001880 */
[C---:B----4-:R-:W-:Y:S08]  /*f710*/  HMMA.16816.F32 R108, R8.reuse, R32, R108 ;  /* 0x00000020086c723c */ /* 0x050ff0000000186c */
[----:B------:R-:W-:Y:S08]  /*f720*/  HMMA.16816.F32 R100, R8, R34, R100 ;  /* 0x000000220864723c */ /* 0x000ff00000001864 */
[C---:B------:R-:W-:Y:S01]  /*f730*/  HMMA.16816.F32 R52, R12.reuse, R54, R44 ;  /* 0x000000360c34723c */ /* 0x040fe2000000182c */
[----:B------:R-:W-:Y:S07]  /*f740*/  LDSM.16.M88.4 R44, [R224+0x5500] ;  /* 0x00550000e02c783b */ /* 0x000fee0000000200 */
[C---:B------:R-:W-:Y:S08]  /*f750*/  HMMA.16816.F32 R8, R12.reuse, R36, R120 ;  /* 0x000000240c08723c */ /* 0x040ff00000001878 */
[C---:B------:R-:W-:Y:S08]  /*f760*/  HMMA.16816.F32 R36, R12.reuse, R38, R64 ;  /* 0x000000260c24723c */ /* 0x040ff00000001840 */
[C---:B------:R-:W-:Y:S08]  /*f770*/  HMMA.16816.F32 R72, R12.reuse, R32, R124 ;  /* 0x000000200c48723c */ /* 0x040ff0000000187c */
[----:B------:R-:W-:Y:S01]  /*f780*/  HMMA.16816.F32 R56, R12, R34, R16 ;  /* 0x000000220c38723c */ /* 0x000fe20000001810 */
[----:B------:R-:W1:Y:S04]  /*f790*/  LDSM.16.M88.4 R16, [R227+0xb100] ;  /* 0x00b10000e310783b */ /* 0x000e680000000200 */
[----:B------:R-:W2:Y:S03]  /*f7a0*/  LDSM.16.M88.4 R12, [R227+0xa100] ;  /* 0x00a10000e30c783b */ /* 0x000ea60000000200 */
[C---:B-----5:R-:W-:Y:S01]  /*f7b0*/  HMMA.16816.F32 R68, R4.reuse, R28, R68 ;  /* 0x0000001c0444723c */ /* 0x060fe20000001844 */
[----:B------:R-:W3:Y:S07]  /*f7c0*/  LDSM.16.M88.4 R32, [R224+0x5900] ;  /* 0x00590000e020783b */ /* 0x000eee0000000200 */
[----:B------:R-:W-:Y:S08]  /*f7d0*/  HMMA.16816.F32 R64, R4, R30, R76 ;  /* 0x0000001e0440723c */ /* 0x000ff0000000184c */
[C---:B------:R-:W-:Y:S08]  /*f7e0*/  HMMA.16816.F32 R124, R20.reuse, R28, R96 ;  /* 0x0000001c147c723c */ /* 0x040ff00000001860 */
[----:B------:R-:W-:Y:S01]  /*f7f0*/  HMMA.16816.F32 R120, R20, R30, R92 ;  /* 0x0000001e1478723c */ /* 0x000fe2000000185c */
[----:B------:R-:W4:Y:S07]  /*f800*/  LDSM.16.M88.4 R28, [R224+0x5d00] ;  /* 0x005d0000e01c783b */ /* 0x000f2e0000000200 */
[C---:B------:R-:W-:Y:S08]  /*f810*/  HMMA.16816.F32 R136, R4.reuse, R42, R112 ;  /* 0x0000002a0488723c */ /* 0x040ff00000001870 */
[C---:B------:R-:W-:Y:S08]  /*f820*/  HMMA.16816.F32 R76, R4.reuse, R24, R88 ;  /* 0x00000018044c723c */ /* 0x040ff00000001858 */
[C---:B------:R-:W-:Y:S08]  /*f830*/  HMMA.16816.F32 R144, R4.reuse, R26, R84 ;  /* 0x0000001a0490723c */ /* 0x040ff00000001854 */
[----:B------:R-:W-:Y:S08]  /*f840*/  HMMA.16816.F32 R132, R4, R60, R108 ;  /* 0x0000003c0484723c */ /* 0x000ff0000000186c */
[C---:B------:R-:W-:Y:S08]  /*f850*/  HMMA.16816.F32 R116, R20.reuse, R24, R80 ;  /* 0x000000181474723c */ /* 0x040ff00000001850 */
[----:B------:R-:W-:Y:S01]  /*f860*/  HMMA.16816.F32 R112, R20, R26, R52 ;  /* 0x0000001a1470723c */ /* 0x000fe20000001834 */
[----:B------:R-:W-:Y:S07]  /*f870*/  LDSM.16.M88.4 R24, [R229+0x2400] ;  /* 0x00240000e518783b */ /* 0x000fee0000000200 */
[C---:B------:R-:W-:Y:S08]  /*f880*/  HMMA.16816.F32 R140, R4.reuse, R40, R104 ;  /* 0x00000028048c723c */ /* 0x040ff00000001868 */
[----:B------:R-:W-:Y:S01]  /*f890*/  HMMA.16816.F32 R128, R4, R62, R100 ;  /* 0x0000003e0480723c */ /* 0x000fe20000001864 */
[----:B------:R-:W5:Y:S07]  /*f8a0*/  LDSM.16.M88.4 R4, [R228+0xb100] ;  /* 0x00b10000e404783b */ /* 0x000f6e0000000200 */
[C---:B------:R-:W-:Y:S01]  /*f8b0*/  HMMA.16816.F32 R108, R20.reuse, R40, R8 ;  /* 0x00000028146c723c */ /* 0x040fe20000001808 */
[----:B------:R-:W2:Y:S07]  /*f8c0*/  LDSM.16.M88.4 R8, [R228+0xa100] ;  /* 0x00a10000e408783b */ /* 0x000eae0000000200 */
[C---:B------:R-:W-:Y:S01]  /*f8d0*/  HMMA.16816.F32 R104, R20.reuse, R42, R36 ;  /* 0x0000002a1468723c */ /* 0x040fe20000001824 */
[----:B------:R-:W3:Y:S04]  /*f8e0*/  LDSM.16.M88.4 R36, [R229+0x2c00] ;  /* 0x002c0000e524783b */ /* 0x000ee80000000200 */
[----:B------:R-:W3:Y:S03]  /*f8f0*/  LDSM.16.M88.4 R40, [R229+0x2000] ;  /* 0x00200000e528783b */ /* 0x000ee60000000200 */
[C---:B------:R-:W-:Y:S08]  /*f900*/  HMMA.16816.F32 R100, R20.reuse, R60, R72 ;  /* 0x0000003c1464723c */ /* 0x040ff00000001848 */
[----:B------:R-:W-:Y:S01]  /*f910*/  HMMA.16816.F32 R96, R20, R62, R56 ;  /* 0x0000003e1460723c */ /* 0x000fe20000001838 */
[----:B------:R-:W3:Y:S01]  /*f920*/  LDSM.16.M88.4 R20, [R229+0x2800] ;  /* 0x00280000e514783b */ /* 0x000ee20000000200 */
[----:B------:R-:W-:-:S06]  /*f930*/  DEPBAR.LE SB0, 0x0 ;  /* 0x000080000000791a */ /* 0x000fcc0000000000 */
[C---:B-1----:R-:W-:Y:S08]  /*f940*/  HMMA.16816.F32 R92, R16.reuse, R48, R68 ;  /* 0x00000030105c723c */ /* 0x042ff00000001844 */
[----:B------:R-:W-:Y:S08]  /*f950*/  HMMA.16816.F32 R88, R16, R50, R64 ;  /* 0x000000321058723c */ /* 0x000ff00000001840 */
[C---:B--2---:R-:W-:Y:S08]  /*f960*/  HMMA.16816.F32 R60, R12.reuse, R48, R124 ;  /* 0x000000300c3c723c */ /* 0x044ff0000000187c */
[----:B------:R-:W-:Y:S08]  /*f970*/  HMMA.16816.F32 R56, R12, R50, R120 ;  /* 0x000000320c38723c */ /* 0x000ff00000001878 */
[C---:B------:R-:W-:Y:S08]  /*f980*/  HMMA.16816.F32 R84, R16.reuse, R44, R76 ;  /* 0x0000002c1054723c */ /* 0x040ff0000000184c */
[----:B------:R-:W-:Y:S08]  /*f990*/  HMMA.16816.F32 R80, R16, R46, R144 ;  /* 0x0000002e1050723c */ /* 0x000ff00000001890 */
[C---:B------:R-:W-:Y:S08]  /*f9a0*/  HMMA.16816.F32 R52, R12.reuse, R44, R116 ;  /* 0x0000002c0c34723c */ /* 0x040ff00000001874 */
[----:B------:R-:W-:Y:S08]  /*f9b0*/  HMMA.16816.F32 R48, R12, R46, R112 ;  /* 0x0000002e0c30723c */ /* 0x000ff00000001870 */
[C---:B---3--:R-:W-:Y:S08]  /*f9c0*/  HMMA.16816.F32 R76, R16.reuse, R32, R140 ;  /* 0x00000020104c723c */ /* 0x048ff0000000188c */
[C---:B------:R-:W-:Y:S08]  /*f9d0*/  HMMA.16816.F32 R72, R16.reuse, R34, R136 ;  /* 0x000000221048723c */ /* 0x040ff00000001888 */
[C---:B----4-:R-:W-:Y:S08]  /*f9e0*/  HMMA.16816.F32 R68, R16.reuse, R28, R132 ;  /* 0x0000001c1044723c */ /* 0x050ff00000001884 */
[----:B------:R-:W-:Y:S08]  /*f9f0*/  HMMA.16816.F32 R64, R16, R30, R128 ;  /* 0x0000001e1040723c */ /* 0x000ff00000001880 */
[C---:B------:R-:W-:Y:S08]  /*fa00*/  HMMA.16816.F32 R44, R12.reuse, R32, R108 ;  /* 0x000000200c2c723c */ /* 0x040ff0000000186c */
[C---:B------:R-:W-:Y:S08]  /*fa10*/  HMMA.16816.F32 R32, R12.reuse, R34, R104 ;  /* 0x000000220c20723c */ /* 0x040ff00000001868 */
[C---:B------:R-:W-:Y:S08]  /*fa20*/  HMMA.16816.F32 R16, R12.reuse, R28, R100 ;  /* 0x0000001c0c10723c */ /* 0x040ff00000001864 */
[----:B------:R-:W-:Y:S08]  /*fa30*/  HMMA.16816.F32 R12, R12, R30, R96 ;  /* 0x0000001e0c0c723c */ /* 0x000ff00000001860 */
[C---:B-----5:R-:W-:Y:S08]  /*fa40*/  HMMA.16816.F32 R84, R4.reuse, R24, R84 ;  /* 0x000000180454723c */ /* 0x060ff00000001854 */
[----:B------:R-:W-:Y:S08]  /*fa50*/  HMMA.16816.F32 R80, R4, R26, R80 ;  /* 0x0000001a0450723c */ /* 0x000ff00000001850 */
[C---:B------:R-:W-:Y:S08]  /*fa60*/  HMMA.16816.F32 R52, R8.reuse, R24, R52 ;  /* 0x000000180834723c */ /* 0x040ff00000001834 */
[----:B------:R-:W-:Y:S08]  /*fa70*/  HMMA.16816.F32 R48, R8, R26, R48 ;  /* 0x0000001a0830723c */ /* 0x000ff00000001830 */
[C---:B------:R-:W-:Y:S08]  /*fa80*/  HMMA.16816.F32 R68, R4.reuse, R36, R68 ;  /* 0x000000240444723c */ /* 0x040ff00000001844 */
[----:B------:R-:W-:Y:S08]  /*fa90*/  HMMA.16816.F32 R64, R4, R38, R64 ;  /* 0x000000260440723c */ /* 0x000ff00000001840 */
[----:B------:R-:W-:Y:S08]  /*faa0*/  HMMA.16816.F32 R24, R8, R36, R16 ;  /* 0x000000240818723c */ /* 0x000ff00000001810 */
        /* <DEDUP_REMOVED lines=8> */
[----:B------:R-:W-:Y:S01]  /*fb30*/  HMMA.16816.F32 R36, R8, R38, R12 ;  /* 0x000000260824723c */ /* 0x000fe2000000180c */
[----:B------:R-:W-:Y:S06]  /*fb40*/  BAR.SYNC.DEFER_BLOCKING 0x0 ;  /* 0x0000000000007b1d */ /* 0x000fec0000010000 */
[----:B------:R-:W-:Y:S10]  /*fb50*/  @!P0 BRA `(.L_x_828) ;  /* 0x0000045000008947 */ /* 0x000ff40003800000 */
[----:B------:R-:W-:Y:S01]  /*fb60*/  ULEA UR4, UR8, UR13, 0x6 ;  /* 0x0000000d08047291 */ /* 0x000fe2000f8e303f */
[----:B------:R-:W-:Y:S01]  /*fb70*/  ISETP.NE.AND P2, PT, R164, 0x1, PT ;  /* 0x00000001a400780c */ /* 0x000fe20003f45270 */
[----:B------:R-:W-:-:S04]  /*fb80*/  IMAD.MOV.U32 R8, RZ, RZ, RZ ;  /* 0x000000ffff087224 */ /* 0x000fc800078e00ff */
        /* <DEDUP_REMOVED lines=19> */
[----:B------:R-:W-:Y:S01]  /*fcc0*/  SHF.R.S32.HI R3, RZ, 0x1f, R9 ;  /* 0x0000001fff037819 */ /* 0x000fe20000011409 */
[----:B------:R3:W-:Y:S01]  /*fcd0*/  STL [R1+0x10], R9 ;  /* 0x0000100901007387 */ /* 0x0007e20000100800 */
[----:B------:R-:W-:-:S03]  /*fce0*/  ISETP.NE.U32.AND P2, PT, R20, RZ, PT ;  /* 0x000000ff1400720c */ /* 0x000fc60003f45070 */
[----:B------:R-:W-:-:S04]  /*fcf0*/  IMAD R3, R3, c[0x0][0x1e0], RZ ;  /* 0x0000780003037a24 */ /* 0x000fc800078e02ff */
[----:B------:R-:W-:-:S04]  /*fd00*/  IMAD R3, R9, c[0x0][0x1e4], R3 ;  /* 0x0000790009037a24 */ /* 0x000fc800078e0203 */
[----:B------:R-:W-:Y:S01]  /*fd10*/  IMAD.IADD R5, R5, 0x1, R3 ;  /* 0x0000000105057824 */ /* 0x000fe200078e0203 */
[----:B-1----:R-:W-:Y:S02]  /*fd20*/  IADD3 R7, -R20, 0x10, RZ ;  /* 0x0000001014077810 */ /* 0x002fe40007ffe1ff */
[----:B---3--:R-:W-:Y:S02]  /*fd30*/  SHF.L.U64.HI R9, R158, 0x1, R160 ;  /* 0x000000019e097819 */ /* 0x008fe400000102a0 */
[----:B--2---:R-:W-:Y:S01]  /*fd40*/  SHF.R.S32.HI R3, RZ, 0x1f, R8 ;  /* 0x0000001fff037819 */ /* 0x004fe20000011408 */
[----:B------:R-:W-:Y:S01]  /*fd50*/  IMAD.WIDE.U32 R4, R8, c[0x0][0x1f0], R4 ;  /* 0x00007c0008047a25 */ /* 0x000fe200078e0004 */
[----:B------:R1:W-:Y:S03]  /*fd60*/  STL [R1+0xc], R8 ;  /* 0x00000c0801007387 */ /* 0x0003e60000100800 */
[----:B------:R-:W-:-:S04]  /*fd70*/  IMAD R3, R3, c[0x0][0x1f0], RZ ;  /* 0x00007c0003037a24 */ /* 0x000fc800078e02ff */
[----:B------:R-:W-:Y:S01]  /*fd80*/  IMAD R6, R8, c[0x0][0x1f4], R3 ;  /* 0x00007d0008067a24 */ /* 0x000fe200078e0203 */
[----:B------:R-:W-:-:S04]  /*fd90*/  IADD3 R3, P0, R4, UR22, RZ ;  /* 0x0000001604037c10 */ /* 0x000fc8000ff1e0ff */
[----:B------:R-:W-:Y:S02]  /*fda0*/  IADD3.X R6, R5, UR16, R6, P0, !PT ;  /* 0x0000001005067c10 */ /* 0x000fe400087fe406 */
[----:B------:R-:W-:-:S04]  /*fdb0*/  LEA R5, P0, R3, c[0x0][0x1c8], 0x1 ;  /* 0x0000720003057a11 */ /* 0x000fc800078008ff */
[----:B------:R-:W-:Y:S02]  /*fdc0*/  LEA.HI.X R6, R3, c[0x0][0x1cc], R6, 0x1, P0 ;  /* 0x0000730003067a11 */ /* 0x000fe400000f0c06 */
[----:B------:R-:W2:Y:S04]  /*fdd0*/  SHFL.IDX PT, R3, R5, 0x1, 0x1c1f ;  /* 0x003c1f0005037f89 */ /* 0x000ea800000e0000 */
[----:B------:R-:W3:Y:S01]  /*fde0*/  SHFL.IDX PT, R4, R6, 0x1, 0x1c1f ;  /* 0x003c1f0006047f89 */ /* 0x000ee200000e0000 */
[----:B-1----:R-:W-:Y:S01]  /*fdf0*/  LOP3.LUT R8, R7, 0xf, RZ, 0xc0, !PT ;  /* 0x0000000f07087812 */ /* 0x002fe200078ec0ff */
[----:B------:R-:W-:Y:S02]  /*fe00*/  IMAD.SHL.U32 R7, R158, 0x2, RZ ;  /* 0x000000029e077824 */ /* 0x000fe400078e00ff */
[----:B------:R-:W1:Y:S04]  /*fe10*/  SHFL.IDX PT, R5, R5, RZ, 0x1c1f ;  /* 0x001c1fff05057589 */ /* 0x000e6800000e0000 */
[----:B------:R-:W4:Y:S01]  /*fe20*/  SHFL.IDX PT, R6, R6, RZ, 0x1c1f ;  /* 0x001c1fff06067589 */ /* 0x000f2200000e0000 */
[----:B--2---:R-:W-:-:S02]  /*fe30*/  IADD3 R16, P1, P0, R8, R3, R21 ;  /* 0x0000000308107210 */ /* 0x004fc4000783e015 */
[----:B------:R-:W-:Y:S02]  /*fe40*/  LOP3.LUT R8, R10, 0xf, RZ, 0xc0, !PT ;  /* 0x0000000f0a087812 */ /* 0x000fe400078ec0ff */
[----:B------:R-:W-:Y:S02]  /*fe50*/  IADD3 R10, -R151, 0x10, RZ ;  /* 0x00000010970a7810 */ /* 0x000fe40007ffe1ff */
[-C--:B---3--:R-:W-:Y:S02]  /*fe60*/  IADD3.X R17, RZ, R4.reuse, R11, P1, P0 ;  /* 0x00000004ff117210 */ /* 0x088fe40000fe040b */
[----:B------:R-:W-:Y:S02]  /*fe70*/  IADD3 R14, P1, P0, R8, R3, R7 ;  /* 0x00000003080e7210 */ /* 0x000fe4000783e007 */
[----:B------:R-:W-:Y:S02]  /*fe80*/  LOP3.LUT R8, R10, 0xf, RZ, 0xc0, !PT ;  /* 0x0000000f0a087812 */ /* 0x000fe400078ec0ff */
[----:B------:R-:W-:-:S02]  /*fe90*/  IADD3.X R15, RZ, R4, R9, P1, P0 ;  /* 0x00000004ff0f7210 */ /* 0x000fc40000fe0409 */
[----:B------:R-:W-:Y:S02]  /*fea0*/  IADD3 R12, P1, P0, R8, R3, R18 ;  /* 0x00000003080c7210 */ /* 0x000fe4000783e012 */
[----:B------:R-:W-:-:S04]  /*feb0*/  SHF.L.U64.HI R3, R156, 0x1, R157 ;  /* 0x000000019c037819 */ /* 0x000fc8000001029d */
[----:B------:R-:W-:Y:S02]  /*fec0*/  IADD3.X R13, RZ, R4, R3, P1, P0 ;  /* 0x00000004ff0d7210 */ /* 0x000fe40000fe0403 */
[C---:B-1----:R-:W-:Y:S02]  /*fed0*/  IADD3 R8, P0, R5.reuse, R7, RZ ;  /* 0x0000000705087210 */ /* 0x042fe40007f1e0ff */
[----:B------:R-:W-:-:S03]  /*fee0*/  IADD3 R10, P1, R5, R21, RZ ;  /* 0x00000015050a7210 */ /* 0x000fc60007f3e0ff */
[C---:B----4-:R-:W-:Y:S01]  /*fef0*/  IMAD.X R9, R6.reuse, 0x1, R9, P0 ;  /* 0x0000000106097824 */ /* 0x050fe200000e0609 */
[----:B------:R-:W-:Y:S01]  /*ff00*/  IADD3 R4, P0, R5, R18, RZ ;  /* 0x0000001205047210 */ /* 0x000fe20007f1e0ff */
[----:B------:R-:W-:Y:S01]  /*ff10*/  IMAD.X R11, R6, 0x1, R11, P1 ;  /* 0x00000001060b7824 */ /* 0x000fe200008e060b */
[----:B------:R-:W-:-:S03]  /*ff20*/  ISETP.NE.U32.AND P1, PT, R19, RZ, PT ;  /* 0x000000ff1300720c */ /* 0x000fc60003f25070 */
[----:B------:R-:W-:Y:S01]  /*ff30*/  IMAD.X R5, R6, 0x1, R3, P0 ;  /* 0x0000000106057824 */ /* 0x000fe200000e0603 */
[----:B------:R-:W-:Y:S01]  /*ff40*/  ISETP.NE.U32.AND P0, PT, R151, RZ, PT ;  /* 0x000000ff9700720c */ /* 0x000fe20003f05070 */
[----:B------:R1:W-:Y:S04]  /*ff50*/  LDGSTS.E.BYPASS.LTC128B.128 [R155+0x3100], [R10.64], !P5 ;  /* 0x031000000a9b7fae */ /* 0x0003e8000e901d54 */
[----:B------:R1:W-:Y:S04]  /*ff60*/  LDGSTS.E.BYPASS.LTC128B.128 [R155+0x4100], [R8.64], !P6 ;  /* 0x04100000089b7fae */ /* 0x0003e8000f101d54 */
[----:B------:R1:W-:Y:S04]  /*ff70*/  LDGSTS.E.BYPASS.LTC128B.128 [R155+0x5100], [R4.64], !P4 ;  /* 0x05100000049b7fae */ /* 0x0003e8000e101d54 */
[----:B------:R1:W-:Y:S04]  /*ff80*/  LDGSTS.E.BYPASS.LTC128B.128.ZFILL [R155+0x3900], [R16.64], P2 ;  /* 0x03900000109b7fae */ /* 0x0003e80009141d54 */
[----:B------:R1:W-:Y:S04]  /*ff90*/  LDGSTS.E.BYPASS.LTC128B.128.ZFILL [R155+0x4900], [R14.64], P1 ;  /* 0x049000000e9b7fae */ /* 0x0003e80008941d54 */
[----:B------:R1:W-:Y:S02]  /*ffa0*/  LDGSTS.E.BYPASS.LTC128B.128.ZFILL [R155+0x5900], [R12.64], P0 ;  /* 0x059000000c9b7fae */ /* 0x0003e40008141d54 */
.L_x_828:
[----:B------:R-:W-:Y:S01]  /*ffb0*/  FMUL.FTZ R3, R48, c[0x0][0x320] ;  /* 0x0000c80030037a20 */ /* 0x000fe20000410000 */
[----:B-1----:R-:W-:Y:S01]  /*ffc0*/  SHF.R.S32.HI R5, RZ, 0x1f, R153 ;  /* 0x0000001fff057819 */ /* 0x002fe20000011499 */
[----:B------:R-:W-:Y:S01]  /*ffd0*/  FMUL.FTZ R4, R26, c[0x0][0x320] ;  /* 0x0000c8001a047a20 */ /* 0x000fe20000410000 */
[----:B------:R-:W-:Y:S01]  /*ffe0*/  PLOP3.LUT P1, PT, PT, PT, UP2, 0x80, 0x0 ;  /* 0x000000000000781c */ /* 0x000fe20003f2f028 */
[----:B------:R1:W-:Y:S01]  /*fff0*/  MUFU.TANH R98, R3 ;  /* 0x0000000300627308 */ /* 0x0003e20000002400 */
[----:B------:R-:W-:Y:S01]  /*10000*/  PLOP3.LUT P0, PT, PT, PT, UP2, 0x80, 0x0 ;  /* 0x000000000000781c */ /* 0x000fe20003f0f028 */
[----:B------:R-:W-:Y:S01]  /*10010*/  UMOV UR4, 0xffffffc0 ;  /* 0xffffffc000047882 */ /* 0x000fe20000000000 */
[----:B------:R-:W-:Y:S01]  /*10020*/  FMUL.FTZ R20, R38, c[0x0][0x320] ;  /* 0x0000c80026147a20 */ /* 0x000fe20000410000 */
[----:B------:R-:W-:Y:S01]  /*10030*/  UIMAD UR4, UR8, UR4, 0x41 ;  /* 0x00000041080474a4 */ /* 0x000fe2000f8e0204 */
[----:B------:R-:W-:Y:S01]  /*10040*/  FMUL.FTZ R16, R27, c[0x0][0x320] ;  /* 0x0000c8001b107a20 */ /* 0x000fe20000410000 */
[----:B------:R-:W-:Y:S01]  /*10050*/  UIADD3 UR8, UR8, -0x2, URZ ;  /* 0xfffffffe08087890 */ /* 0x000fe2000fffe03f */
[----:B------:R-:W-:Y:S01]  /*10060*/  FMUL.FTZ R23, R39, c[0x0][0x320] ;  /* 0x0000c80027177a20 */ /* 0x000fe20000410000 */
[----:B------:R2:W-:Y:S01]  /*10070*/  MUFU.TANH R210, R4 ;  /* 0x0000000400d27308 */ /* 0x0005e20000002400 */
[----:B------:R-:W-:Y:S01]  /*10080*/  FMUL.FTZ R12, R67, c[0x0][0x320] ;  /* 0x0000c800430c7a20 */ /* 0x000fe20000410000 */
[----:B------:R-:W0:Y:S01]  /*10090*/  LDGDEPBAR ;  /* 0x00000000000079af */ /* 0x000e220000000000 */
[----:B------:R-:W-:-:S04]  /*100a0*/  IMAD.SHL.U32 R225, R0, 0x2, RZ ;  /* 0x0000000200e17824 */ /* 0x000fc800078e00ff */
[----:B------:R-:W-:Y:S01]  /*100b0*/  IMAD R226, R2, 0x2, R225 ;  /* 0x0000000202e27824 */ /* 0x000fe200078e02e1 */
[----:B------:R-:W-:Y:S01]  /*100c0*/  MUFU.TANH R12, R12 ;  /* 0x0000000c000c7308 */ /* 0x000fe20000002400 */
[----:B-1----:R-:W-:-:S07]  /*100d0*/  FMUL.FTZ R3, R49, c[0x0][0x320] ;  /* 0x0000c80031037a20 */ /* 0x002fce0000410000 */
[----:B------:R1:W-:Y:S01]  /*100e0*/  MUFU.TANH R97, R3 ;  /* 0x0000000300617308 */ /* 0x0003e20000002400 */
[----:B--2---:R-:W-:Y:S01]  /*100f0*/  LEA.HI R4, R5, R153, RZ, 0x2 ;  /* 0x0000009905047211 */ /* 0x004fe200078f10ff */
[----:B------:R-:W-:-:S03]  /*10100*/  FMUL.FTZ R5, R68, c[0x0][0x320] ;  /* 0x0000c80044057a20 */ /* 0x000fc60000410000 */
[----:B------:R-:W-:-:S03]  /*10110*/  LOP3.LUT R4, R4, 0xffffffc, RZ, 0xc0, !PT ;  /* 0x0ffffffc04047812 */ /* 0x000fc600078ec0ff */
[----:B------:R2:W-:Y:S02]  /*10120*/  MUFU.TANH R28, R5 ;  /* 0x00000005001c7308 */ /* 0x0005e40000002400 */
[----:B------:R-:W-:Y:S01]  /*10130*/  IMAD.IADD R7, R153, 0x1, -R4 ;  /* 0x0000000199077824 */ /* 0x000fe200078e0a04 */
[----:B------:R-:W-:Y:S01]  /*10140*/  LEA.HI R4, R152, R152, RZ, 0x1 ;  /* 0x0000009898047211 */ /* 0x000fe200078f08ff */
[----:B-1----:R-:W-:-:S04]  /*10150*/  FMUL.FTZ R3, R44, c[0x0][0x320] ;  /* 0x0000c8002c037a20 */ /* 0x002fc80000410000 */
[----:B------:R-:W-:Y:S01]  /*10160*/  MUFU.TANH R16, R16 ;  /* 0x0000001000107308 */ /* 0x000fe20000002400 */
[----:B--2---:R-:W-:-:S07]  /*10170*/  FMUL.FTZ R5, R69, c[0x0][0x320] ;  /* 0x0000c80045057a20 */ /* 0x004fce0000410000 */
[----:B------:R1:W-:Y:S08]  /*10180*/  MUFU.TANH R149, R3 ;  /* 0x0000000300957308 */ /* 0x0003f00000002400 */
[----:B------:R2:W-:Y:S01]  /*10190*/  MUFU.TANH R26, R5 ;  /* 0x00000005001a7308 */ /* 0x0005e20000002400 */
[----:B-1----:R-:W-:-:S07]  /*101a0*/  FMUL.FTZ R3, R32, c[0x0][0x320] ;  /* 0x0000c80020037a20 */ /* 0x002fce0000410000 */
[----:B------:R-:W-:Y:S01]  /*101b0*/  MUFU.TANH R20, R20 ;  /* 0x0000001400147308 */ /* 0x000fe20000002400 */
[----:B--2---:R-:W-:-:S07]  /*101c0*/  IMAD.SHL.U32 R5, R4, 0x20, RZ ;  /* 0x0000002004057824 */ /* 0x004fce00078e00ff */
[----:B------:R1:W-:Y:S08]  /*101d0*/  MUFU.TANH R166, R3 ;  /* 0x0000000300a67308 */ /* 0x0003f00000002400 */
[----:B------:R-:W-:Y:S01]  /*101e0*/  MUFU.TANH R23, R23 ;  /* 0x0000001700177308 */ /* 0x000fe20000002400 */
[----:B-1----:R-:W-:-:S07]  /*101f0*/  FMUL.FTZ R3, R33, c[0x0][0x320] ;  /* 0x0000c80021037a20 */ /* 0x002fce0000410000 */
        /* <DEDUP_REMOVED lines=77> */
[----:B-1----:R-:W-:-:S05]  /*106d0*/  LOP3.LUT R3, R154, 0xffffffe0, RZ, 0xc0, !PT ;  /* 0xffffffe09a037812 */ /* 0x002fca00078ec0ff */
[----:B------:R-:W-:-:S05]  /*106e0*/  IMAD.IADD R3, R159, 0x1, -R3 ;  /* 0x000000019f037824 */ /* 0x000fca00078e0a03 */
[----:B------:R-:W-:-:S04]  /*106f0*/  SHF.R.S32.HI R6, RZ, 0x1f, R3 ;  /* 0x0000001fff067819 */ /* 0x000fc80000011403 */
[----:B------:R-:W-:-:S04]  /*10700*/  LEA.HI R8, R6, R3, RZ, 0x2 ;  /* 0x0000000306087211 */ /* 0x000fc800078f10ff */
[----:B------:R-:W-:-:S05]  /*10710*/  LEA.HI.SX32 R6, R8, UR12, 0x1e ;  /* 0x0000000c08067c11 */ /* 0x000fca000f8ff2ff */
[----:B------:R-:W-:Y:S01]  /*10720*/  IMAD R9, R7, 0x10, R6 ;  /* 0x0000001007097824 */ /* 0x000fe200078e0206 */
[----:B------:R-:W-:Y:S01]  /*10730*/  LOP3.LUT R6, R4, 0x1ffffffe, RZ, 0xc0, !PT ;  /* 0x1ffffffe04067812 */ /* 0x000fe200078ec0ff */
[----:B------:R-:W-:Y:S01]  /*10740*/  FMUL.FTZ R7, R70, c[0x0][0x320] ;  /* 0x0000c80046077a20 */ /* 0x000fe20000410000 */
[----:B------:R-:W-:-:S03]  /*10750*/  LOP3.LUT R4, R5, 0xffffffc0, RZ, 0xc0, !PT ;  /* 0xffffffc005047812 */ /* 0x000fc600078ec0ff */
[----:B------:R-:W-:Y:S01]  /*10760*/  IMAD.IADD R6, R152, 0x1, -R6 ;  /* 0x0000000198067824 */ /* 0x000fe200078e0a06 */
[----:B------:R-:W-:Y:S01]  /*10770*/  MUFU.TANH R34, R7 ;  /* 0x0000000700227308 */ /* 0x000fe20000002400 */
[----:B------:R-:W-:Y:S02]  /*10780*/  IMAD.IADD R5, R4, 0x1, R9 ;  /* 0x0000000104057824 */ /* 0x000fe400078e0209 */
[----:B------:R-:W-:Y:S02]  /*10790*/  FMUL.FTZ R4, R71, c[0x0][0x320] ;  /* 0x0000c80047047a20 */ /* 0x000fe40000410000 */
[----:B------:R-:W-:-:S03]  /*107a0*/  IMAD R10, R6, 0x8, R5 ;  /* 0x00000008060a7824 */ /* 0x000fc600078e0205 */
[----:B------:R1:W-:Y:S01]  /*107b0*/  MUFU.TANH R31, R4 ;  /* 0x00000004001f7308 */ /* 0x0003e20000002400 */
[----:B------:R-:W-:Y:S01]  /*107c0*/  @P1 IMAD.HI.U32 R6, R10, c[0x0][0x2c8], RZ ;  /* 0x0000b2000a061a27 */ /* 0x000fe200078e00ff */
[----:B------:R5:W-:Y:S03]  /*107d0*/  STL [R1+0x24], R10 ;  /* 0x0000240a01007387 */ /* 0x000be60000100800 */
[----:B------:R-:W-:Y:S01]  /*107e0*/  IMAD.MOV.U32 R5, RZ, RZ, R10 ;  /* 0x000000ffff057224 */ /* 0x000fe200078e000a */
[----:B------:R-:W-:Y:S02]  /*107f0*/  @P0 SHF.R.U32.HI R5, RZ, c[0x0][0x2cc], R6 ;  /* 0x0000b300ff050a19 */ /* 0x000fe40000011606 */
[----:B------:R-:W-:Y:S01]  /*10800*/  LOP3.LUT R6, R8, 0x7ffffffc, RZ, 0xc0, !PT ;  /* 0x7ffffffc08067812 */ /* 0x000fe200078ec0ff */
[----:B------:R-:W-:Y:S02]  /*10810*/  FMUL.FTZ R8, R84, c[0x0][0x320] ;  /* 0x0000c80054087a20 */ /* 0x000fe40000410000 */
[----:B------:R-:W2:Y:S02]  /*10820*/  SHFL.IDX PT, R9, R5, RZ, 0x1c1f ;  /* 0x001c1fff05097589 */ /* 0x000ea400000e0000 */
[----:B------:R3:W-:Y:S02]  /*10830*/  MUFU.TANH R13, R8 ;  /* 0x00000008000d7308 */ /* 0x0007e40000002400 */
[----:B------:R-:W2:Y:S01]  /*10840*/  SHFL.IDX PT, R11, R5, 0x2, 0x1c1f ;  /* 0x005c1f00050b7f89 */ /* 0x000ea200000e0000 */
[----:B-1----:R-:W-:-:S05]  /*10850*/  FMUL.FTZ R4, R89, c[0x0][0x320] ;  /* 0x0000c80059047a20 */ /* 0x002fca0000410000 */
[----:B------:R1:W-:Y:S01]  /*10860*/  MUFU.TANH R19, R4 ;  /* 0x0000000400137308 */ /* 0x0003e20000002400 */
[----:B-----5:R-:W-:Y:S02]  /*10870*/  FMUL.FTZ R10, R65, c[0x0][0x320] ;  /* 0x0000c800410a7a20 */ /* 0x020fe40000410000 */
[----:B---3--:R-:W-:-:S06]  /*10880*/  FMUL.FTZ R8, R85, c[0x0][0x320] ;  /* 0x0000c80055087a20 */ /* 0x008fcc0000410000 */
[----:B------:R-:W-:Y:S01]  /*10890*/  MUFU.TANH R8, R8 ;  /* 0x0000000800087308 */ /* 0x000fe20000002400 */
[----:B-1----:R-:W-:-:S07]  /*108a0*/  FMUL.FTZ R4, R90, c[0x0][0x320] ;  /* 0x0000c8005a047a20 */ /* 0x002fce0000410000 */
[----:B------:R1:W-:Y:S02]  /*108b0*/  MUFU.TANH R25, R4 ;  /* 0x0000000400197308 */ /* 0x0003e40000002400 */
[----:B-1----:R-:W-:-:S06]  /*108c0*/  FMUL.FTZ R4, R64, c[0x0][0x320] ;  /* 0x0000c80040047a20 */ /* 0x002fcc0000410000 */
[----:B------:R1:W-:Y:S02]  /*108d0*/  MUFU.TANH R24, R4 ;  /* 0x0000000400187308 */ /* 0x0003e40000002400 */
[----:B-1----:R-:W-:Y:S02]  /*108e0*/  IMAD.IADD R4, R3, 0x1, -R6 ;  /* 0x0000000103047824 */ /* 0x002fe400078e0a06 */
[----:B------:R-:W-:Y:S02]  /*108f0*/  FMUL.FTZ R3, R92, c[0x0][0x320] ;  /* 0x0000c8005c037a20 */ /* 0x000fe40000410000 */
[----:B------:R-:W-:Y:S01]  /*10900*/  IMAD.U32 R6, RZ, RZ, UR4 ;  /* 0x00000004ff067e24 */ /* 0x000fe2000f8e00ff */
[----:B------:R-:W-:Y:S01]  /*10910*/  ULDC.64 UR4, c[0x0][0x2c8] ;  /* 0x0000b20000047ab9 */ /* 0x000fe20000000a00 */
[----:B------:R-:W-:Y:S01]  /*10920*/  IMAD.SHL.U32 R7, R4, 0x2, RZ ;  /* 0x0000000204077824 */ /* 0x000fe200078e00ff */
[----:B------:R1:W3:Y:S01]  /*10930*/  MUFU.TANH R15, R3 ;  /* 0x00000003000f7308 */ /* 0x0002e20000002400 */
[----:B------:R-:W-:Y:S01]  /*10940*/  FMUL.FTZ R4, R93, c[0x0][0x320] ;  /* 0x0000c8005d047a20 */ /* 0x000fe20000410000 */
[----:B------:R-:W-:-:S02]  /*10950*/  UIMAD.WIDE.U32 UR22, UR12, UR4, URZ ;  /* 0x000000040c1672a5 */ /* 0x000fc4000f8e003f */
[----:B------:R5:W-:Y:S04]  /*10960*/  STL [R1+0x2c], R7 ;  /* 0x00002c0701007387 */ /* 0x000be80000100800 */
[----:B------:R2:W2:Y:S01]  /*10970*/  MUFU.TANH R14, R4 ;  /* 0x00000004000e7308 */ /* 0x0004a20000002400 */
[----:B------:R-:W-:Y:S02]  /*10980*/  @UP2 UMOV UR7, UR23 ;  /* 0x0000001700072c82 */ /* 0x000fe40008000000 */
[----:B------:R-:W-:-:S04]  /*10990*/  @UP2 USHF.R.U32.HI UR12, URZ, UR5, UR7 ;  /* 0x000000053f0c2299 */ /* 0x000fc80008011607 */
[----:B------:R-:W-:Y:S01]  /*109a0*/  UIADD3 UR12, UR12, UR9, -UR17 ;  /* 0x000000090c0c7290 */ /* 0x000fe2000fffe811 */
[----:B-1----:R-:W-:-:S03]  /*109b0*/  IADD3 R3, -R7, UR9, R6 ;  /* 0x0000000907037c10 */ /* 0x002fc6000fffe106 */
[----:B------:R-:W-:Y:S01]  /*109c0*/  USHF.R.S32.HI UR4, URZ, 0x1f, UR12 ;  /* 0x0000001f3f047899 */ /* 0x000fe2000801140c */
[----:B------:R-:W-:-:S03]  /*109d0*/  IADD3 R6, R3, -UR17, RZ ;  /* 0x8000001103067c10 */ /* 0x000fc6000fffe0ff */
[----:B------:R-:W-:Y:S02]  /*109e0*/  ULEA.HI UR4, UR4, UR12, URZ, 0x6 ;  /* 0x0000000c04047291 */ /* 0x000fe4000f8f303f */
[----:B--2---:R-:W-:Y:S02]  /*109f0*/  IMAD.IADD R3, R6, 0x1, R9 ;  /* 0x0000000106037824 */ /* 0x004fe400078e0209 */
[----:B------:R-:W-:Y:S01]  /*10a00*/  FMUL.FTZ R9, R66, c[0x0][0x320] ;  /* 0x0000c80042097a20 */ /* 0x000fe20000410000 */
[----:B------:R-:W-:Y:S01]  /*10a10*/  USHF.R.S32.HI UR7, URZ, 0x6, UR4 ;  /* 0x000000063f077899 */ /* 0x000fe20008011404 */
[----:B-----5:R-:W-:Y:S02]  /*10a20*/  IADD3 R7, -R7, UR19, RZ ;  /* 0x0000001307077c10 */ /* 0x020fe4000fffe1ff */
[----:B------:R1:W-:Y:S01]  /*10a30*/  MUFU.TANH R27, R9 ;  /* 0x00000009001b7308 */ /* 0x0003e20000002400 */
[----:B------:R-:W-:Y:S01]  /*10a40*/  UISETP.LT.AND UP0, UPT, URZ, UR7, UPT ;  /* 0x000000073f00728c */ /* 0x000fe2000bf01270 */
[----:B------:R-:W-:Y:S01]  /*10a50*/  IMNMX R4, R7, R3, PT ;  /* 0x0000000307047217 */ /* 0x000fe20003800200 */
[----:B------:R-:W-:-:S02]  /*10a60*/  IMAD.IADD R3, R6, 0x1, R11 ;  /* 0x0000000106037824 */ /* 0x000fc400078e020b */
[----:B------:R-:W-:Y:S01]  /*10a70*/  FMUL.FTZ R11, R91, c[0x0][0x320] ;  /* 0x0000c8005b0b7a20 */ /* 0x000fe20000410000 */
[C---:B------:R-:W-:Y:S01]  /*10a80*/  ISETP.GT.AND P0, PT, R4.reuse, RZ, PT ;  /* 0x000000ff0400720c */ /* 0x040fe20003f04270 */
[----:B------:R-:W-:Y:S01]  /*10a90*/  USEL UR7, URZ, UR7, !UP0 ;  /* 0x000000073f077287 */ /* 0x000fe2000c000000 */
[C---:B------:R-:W-:Y:S02]  /*10aa0*/  ISETP.GT.AND P1, PT, R4.reuse, 0x1, PT ;  /* 0x000000010400780c */ /* 0x040fe40003f24270 */
[----:B------:R-:W-:Y:S01]  /*10ab0*/  FSEL R33, R33, -INF , P0 ;  /* 0xff80000021217808 */ /* 0x000fe20000000000 */
[----:B------:R-:W-:Y:S01]  /*10ac0*/  MUFU.TANH R11, R11 ;  /* 0x0000000b000b7308 */ /* 0x000fe20000002400 */
[----:B------:R-:W-:Y:S02]  /*10ad0*/  ISETP.GT.AND P0, PT, R4, 0x8, PT ;  /* 0x000000080400780c */ /* 0x000fe40003f04270 */
[----:B------:R-:W-:Y:S02]  /*10ae0*/  IMNMX R3, R7, R3, PT ;  /* 0x0000000307037217 */ /* 0x000fe40003800200 */
[----:B------:R-:W-:Y:S01]  /*10af0*/  FSEL R38, R18, -INF , P1 ;  /* 0xff80000012267808 */ /* 0x000fe20000800000 */
[----:B-1----:R-:W-:Y:S01]  /*10b00*/  SHFL.IDX PT, R9, R5, 0x1, 0x1c1f ;  /* 0x003c1f0005097f89 */ /* 0x002fe200000e0000 */
[----:B----4-:R-:W-:-:S02]  /*10b10*/  FSEL R45, R17, -INF , P0 ;  /* 0xff800000112d7808 */ /* 0x010fc40000000000 */
[C---:B------:R-:W-:Y:S02]  /*10b20*/  ISETP.GT.AND P1, PT, R3.reuse, RZ, PT ;  /* 0x000000ff0300720c */ /* 0x040fe40003f24270 */
[----:B------:R-:W-:Y:S02]  /*10b30*/  ISETP.GT.AND P0, PT, R3, 0x1, PT ;  /* 0x000000010300780c */ /* 0x000fe40003f04270 */
[----:B---3--:R-:W-:Y:S02]  /*10b40*/  FSEL R17, R15, -INF , P1 ;  /* 0xff8000000f117808 */ /* 0x008fe40000800000 */
[----:B------:R-:W-:Y:S02]  /*10b50*/  FSEL R18, R14, -INF , P0 ;  /* 0xff8000000e127808 */ /* 0x000fe40000000000 */
[C---:B------:R-:W-:Y:S01]  /*10b60*/  ISETP.GT.AND P1, PT, R3.reuse, 0x8, PT ;  /* 0x000000080300780c */ /* 0x040fe20003f24270 */
[----:B------:R1:W2:Y:S01]  /*10b70*/  MUFU.TANH R14, R10 ;  /* 0x0000000a000e7308 */ /* 0x0002a20000002400 */
[----:B------:R-:W-:-:S02]  /*10b80*/  ISETP.GT.AND P0, PT, R3, 0x9, PT ;  /* 0x000000090300780c */ /* 0x000fc40003f04270 */
[----:B------:R-:W-:Y:S02]  /*10b90*/  FSEL R21, R21, -INF , P1 ;  /* 0xff80000015157808 */ /* 0x000fe40000800000 */
[----:B------:R-:W-:Y:S02]  /*10ba0*/  FSEL R22, R19, -INF , P0 ;  /* 0xff80000013167808 */ /* 0x000fe40000000000 */
[C---:B------:R-:W-:Y:S02]  /*10bb0*/  ISETP.GT.AND P1, PT, R3.reuse, 0x10, PT ;  /* 0x000000100300780c */ /* 0x040fe40003f24270 */
[----:B------:R-:W-:Y:S02]  /*10bc0*/  ISETP.GT.AND P0, PT, R3, 0x11, PT ;  /* 0x000000110300780c */ /* 0x000fe40003f04270 */
[----:B------:R-:W-:Y:S01]  /*10bd0*/  FSEL R50, R13, -INF , P1 ;  /* 0xff8000000d327808 */ /* 0x000fe20000800000 */
[----:B------:R-:W-:Y:S01]  /*10be0*/  FMUL.FTZ R13, R54, c[0x0][0x320] ;  /* 0x0000c800360d7a20 */ /* 0x000fe20000410000 */
[----:B------:R-:W-:-:S02]  /*10bf0*/  FSEL R49, R8, -INF , P0 ;  /* 0xff80000008317808 */ /* 0x000fc40000000000 */
[C---:B------:R-:W-:Y:S01]  /*10c00*/  ISETP.GT.AND P1, PT, R3.reuse, 0x18, PT ;  /* 0x000000180300780c */ /* 0x040fe20003f24270 */
[----:B-1----:R-:W1:Y:S01]  /*10c10*/  SHFL.IDX PT, R10, R5, 0x3, 0x1c1f ;  /* 0x007c1f00050a7f89 */ /* 0x002e6200000e0000 */
[----:B------:R-:W-:Y:S02]  /*10c20*/  ISETP.GT.AND P0, PT, R3, 0x19, PT ;  /* 0x000000190300780c */ /* 0x000fe40003f04270 */
[----:B------:R-:W-:Y:S02]  /*10c30*/  FSEL R48, R40, -INF , P1 ;  /* 0xff80000028307808 */ /* 0x000fe40000800000 */
[----:B------:R-:W-:Y:S02]  /*10c40*/  FSEL R51, R37, -INF , P0 ;  /* 0xff80000025337808 */ /* 0x000fe40000000000 */
[C---:B------:R-:W-:Y:S02]  /*10c50*/  ISETP.GT.AND P1, PT, R3.reuse, 0x20, PT ;  /* 0x000000200300780c */ /* 0x040fe40003f24270 */
[----:B------:R-:W-:-:S02]  /*10c60*/  ISETP.GT.AND P0, PT, R3, 0x21, PT ;  /* 0x000000210300780c */ /* 0x000fc40003f04270 */
[----:B------:R-:W-:Y:S02]  /*10c70*/  FMNMX.FTZ R8, R17, R18, !PT ;  /* 0x0000001211087209 */ /* 0x000fe40007810000 */
[----:B------:R-:W-:Y:S02]  /*10c80*/  FSEL R164, R36, -INF , P1 ;  /* 0xff80000024a47808 */ /* 0x000fe40000800000 */
[----:B------:R-:W-:Y:S02]  /*10c90*/  FSEL R159, R32, -INF , P0 ;  /* 0xff800000209f7808 */ /* 0x000fe40000000000 */
[----:B------:R-:W-:Y:S02]  /*10ca0*/  FMNMX.FTZ R8, R21, R8, !PT ;  /* 0x0000000815087209 */ /* 0x000fe40007810000 */
[C---:B------:R-:W-:Y:S02]  /*10cb0*/  ISETP.GT.AND P1, PT, R3.reuse, 0x28, PT ;  /* 0x000000280300780c */ /* 0x040fe40003f24270 */
[----:B------:R-:W-:-:S02]  /*10cc0*/  ISETP.GT.AND P0, PT, R3, 0x29, PT ;  /* 0x000000290300780c */ /* 0x000fc40003f04270 */
[----:B------:R-:W-:Y:S02]  /*10cd0*/  FMNMX.FTZ R8, R22, R8, !PT ;  /* 0x0000000816087209 */ /* 0x000fe40007810000 */
[----:B------:R-:W-:Y:S02]  /*10ce0*/  FSEL R158, R30, -INF , P1 ;  /* 0xff8000001e9e7808 */ /* 0x000fe40000800000 */
[----:B------:R-:W-:Y:S02]  /*10cf0*/  FSEL R165, R29, -INF , P0 ;  /* 0xff8000001da57808 */ /* 0x000fe40000000000 */
[C---:B------:R-:W-:Y:S02]  /*10d00*/  ISETP.GT.AND P1, PT, R3.reuse, 0x30, PT ;  /* 0x000000300300780c */ /* 0x040fe40003f24270 */
[----:B------:R-:W-:Y:S02]  /*10d10*/  ISETP.GT.AND P0, PT, R3, 0x31, PT ;  /* 0x000000310300780c */ /* 0x000fe40003f04270 */
[----:B------:R-:W-:-:S02]  /*10d20*/  FMNMX.FTZ R8, R50, R8, !PT ;  /* 0x0000000832087209 */ /* 0x000fc40007810000 */
[----:B------:R-:W-:Y:S02]  /*10d30*/  FSEL R212, R28, -INF , P1 ;  /* 0xff8000001cd47808 */ /* 0x000fe40000800000 */
[----:B------:R-:W-:Y:S02]  /*10d40*/  FSEL R218, R26, -INF , P0 ;  /* 0xff8000001ada7808 */ /* 0x000fe40000000000 */
[C---:B------:R-:W-:Y:S02]  /*10d50*/  ISETP.GT.AND P1, PT, R3.reuse, 0x38, PT ;  /* 0x000000380300780c */ /* 0x040fe40003f24270 */
[----:B------:R-:W-:Y:S02]  /*10d60*/  ISETP.GT.AND P0, PT, R3, 0x39, PT ;  /* 0x000000390300780c */ /* 0x000fe40003f04270 */
[----:B------:R-:W-:Y:S01]  /*10d70*/  FMNMX.FTZ R3, R49, R8, !PT ;  /* 0x0000000831037209 */ /* 0x000fe20007810000 */
[----:B-1----:R-:W-:Y:S01]  /*10d80*/  IMAD.IADD R8, R6, 0x1, R10 ;  /* 0x0000000106087824 */ /* 0x002fe200078e020a */
[----:B------:R-:W-:Y:S01]  /*10d90*/  FSEL R214, R24, -INF , P1 ;  /* 0xff80000018d67808 */ /* 0x000fe20000800000 */
[----:B------:R-:W-:Y:S01]  /*10da0*/  IMAD.IADD R6, R6, 0x1, R9 ;  /* 0x0000000106067824 */ /* 0x000fe200078e0209 */
[----:B------:R-:W-:Y:S01]  /*10db0*/  FMNMX.FTZ R104, R48, R3, !PT ;  /* 0x0000000330687209 */ /* 0x000fe20007810000 */
[----:B------:R-:W-:Y:S01]  /*10dc0*/  FMUL.FTZ R10, R55, c[0x0][0x320] ;  /* 0x0000c800370a7a20 */ /* 0x000fe20000410000 */
[----:B------:R-:W-:-:S02]  /*10dd0*/  IMNMX R3, R7, R8, PT ;  /* 0x0000000807037217 */ /* 0x000fc40003800200 */
[----:B--2---:R-:W-:Y:S02]  /*10de0*/  FSEL R219, R14, -INF , P0 ;  /* 0xff8000000edb7808 */ /* 0x004fe40000000000 */
[C---:B------:R-:W-:Y:S01]  /*10df0*/  ISETP.GT.AND P1, PT, R3.reuse, RZ, PT ;  /* 0x000000ff0300720c */ /* 0x040fe20003f24270 */
[----:B------:R-:W-:Y:S01]  /*10e00*/  MUFU.TANH R10, R10 ;  /* 0x0000000a000a7308 */ /* 0x000fe20000002400 */
[C---:B------:R-:W-:Y:S02]  /*10e10*/  ISETP.GT.AND P0, PT, R3.reuse, 0x1, PT ;  /* 0x000000010300780c */ /* 0x040fe40003f04270 */
[----:B------:R-:W-:Y:S02]  /*10e20*/  FSEL R14, R42, -INF , P1 ;  /* 0xff8000002a0e7808 */ /* 0x000fe40000800000 */
[----:B------:R-:W-:Y:S02]  /*10e30*/  ISETP.GT.AND P1, PT, R3, 0x8, PT ;  /* 0x000000080300780c */ /* 0x000fe40003f24270 */
[----:B------:R-:W-:-:S02]  /*10e40*/  FSEL R15, R41, -INF , P0 ;  /* 0xff800000290f7808 */ /* 0x000fc40000000000 */
[----:B------:R-:W-:Y:S02]  /*10e50*/  FSEL R19, R25, -INF , P1 ;  /* 0xff80000019137808 */ /* 0x000fe40000800000 */
[C---:B------:R-:W-:Y:S02]  /*10e60*/  ISETP.GT.AND P0, PT, R3.reuse, 0x9, PT ;  /* 0x000000090300780c */ /* 0x040fe40003f04270 */
[----:B------:R-:W-:Y:S02]  /*10e70*/  ISETP.GT.AND P1, PT, R3, 0x10, PT ;  /* 0x000000100300780c */ /* 0x000fe40003f24270 */
[----:B------:R-:W-:Y:S02]  /*10e80*/  FMNMX.FTZ R104, R51, R104, !PT ;  /* 0x0000006833687209 */ /* 0x000fe40007810000 */
[----:B------:R-:W-:Y:S02]  /*10e90*/  FMNMX.FTZ R5, R14, R15, !PT ;  /* 0x0000000f0e057209 */ /* 0x000fe40007810000 */
        /* <DEDUP_REMOVED lines=8> */
[C---:B------:R-:W-:Y:S01]  /*10f20*/  ISETP.GT.AND P0, PT, R3.reuse, 0x19, PT ;  /* 0x000000190300780c */ /* 0x040fe20003f04270 */
[----:B------:R-:W-:Y:S01]  /*10f30*/  LDSM.16.MT88.4 R40, [R226+0x2100] ;  /* 0x00210000e228783b */ /* 0x000fe20000004200 */
[----:B------:R-:W-:Y:S02]  /*10f40*/  ISETP.GT.AND P1, PT, R3, 0x20, PT ;  /* 0x000000200300780c */ /* 0x000fe40003f24270 */
[----:B------:R-:W-:Y:S02]  /*10f50*/  FMNMX.FTZ R104, R159, R104, !PT ;  /* 0x000000689f687209 */ /* 0x000fe40007810000 */
[----:B------:R-:W-:Y:S02]  /*10f60*/  FMNMX.FTZ R5, R32, R5, !PT ;  /* 0x0000000520057209 */ /* 0x000fe40007810000 */
[----:B------:R-:W-:-:S02]  /*10f70*/  FSEL R81, R81, -INF , P0 ;  /* 0xff80000051517808 */ /* 0x000fc40000000000 */
[----:B------:R-:W-:Y:S02]  /*10f80*/  FSEL R100, R100, -INF , P1 ;  /* 0xff80000064647808 */ /* 0x000fe40000800000 */
[----:B------:R-:W-:Y:S02]  /*10f90*/  FMNMX.FTZ R104, R158, R104, !PT ;  /* 0x000000689e687209 */ /* 0x000fe40007810000 */
        /* <DEDUP_REMOVED lines=13> */
[C---:B------:R-:W-:Y:S02]  /*11070*/  ISETP.GT.AND P0, PT, R3.reuse, 0x31, PT ;  /* 0x000000310300780c */ /* 0x040fe40003f04270 */
[----:B------:R-:W-:Y:S02]  /*11080*/  ISETP.GT.AND P1, PT, R3, 0x38, PT ;  /* 0x000000380300780c */ /* 0x000fe40003f24270 */
[----:B------:R-:W-:-:S02]  /*11090*/  FMNMX.FTZ R104, R218, R104, !PT ;  /* 0x00000068da687209 */ /* 0x000fc40007810000 */
[----:B------:R-:W-:Y:S02]  /*110a0*/  FMNMX.FTZ R5, R81, R5, !PT ;  /* 0x0000000551057209 */ /* 0x000fe40007810000 */
[----:B------:R-:W-:Y:S02]  /*110b0*/  FSEL R206, R31, -INF , P0 ;  /* 0xff8000001fce7808 */ /* 0x000fe40000000000 */
[----:B------:R-:W-:Y:S01]  /*110c0*/  FSEL R205, R27, -INF , P1 ;  /* 0xff8000001bcd7808 */ /* 0x000fe20000800000 */
[----:B------:R-:W-:Y:S01]  /*110d0*/  LDSM.16.MT88.4 R28, [R225+0x100] ;  /* 0x00010000e11c783b */ /* 0x000fe20000004200 */
[----:B------:R-:W-:Y:S02]  /*110e0*/  ISETP.GT.AND P0, PT, R3, 0x39, PT ;  /* 0x000000390300780c */ /* 0x000fe40003f04270 */
[----:B------:R-:W-:Y:S01]  /*110f0*/  ISETP.GT.AND P1, PT, R4, 0x9, PT ;  /* 0x000000090400780c */ /* 0x000fe20003f24270 */
[----:B------:R-:W-:Y:S01]  /*11100*/  LDSM.16.MT88.4 R24, [R226+0x100] ;  /* 0x00010000e218783b */ /* 0x000fe20000004200 */
[----:B------:R-:W-:-:S02]  /*11110*/  FMNMX.FTZ R104, R214, R104, !PT ;  /* 0x00000068d6687209 */ /* 0x000fc40007810000 */
[----:B------:R-:W-:Y:S02]  /*11120*/  FMNMX.FTZ R5, R100, R5, !PT ;  /* 0x0000000564057209 */ /* 0x000fe40007810000 */
[----:B------:R-:W-:Y:S02]  /*11130*/  FSEL R207, R12, -INF , P0 ;  /* 0xff8000000ccf7808 */ /* 0x000fe40000000000 */
[----:B------:R-:W-:Y:S02]  /*11140*/  FSEL R37, R61, -INF , P1 ;  /* 0xff8000003d257808 */ /* 0x000fe40000800000 */
[----:B------:R-:W-:Y:S02]  /*11150*/  FMNMX.FTZ R104, R219, R104, !PT ;  /* 0x00000068db687209 */ /* 0x000fe40007810000 */
[C---:B------:R-:W-:Y:S02]  /*11160*/  ISETP.GT.AND P0, PT, R4.reuse, 0x10, PT ;  /* 0x000000100400780c */ /* 0x040fe40003f04270 */
[----:B------:R-:W-:Y:S01]  /*11170*/  ISETP.GT.AND P1, PT, R4, 0x11, PT ;  /* 0x000000110400780c */ /* 0x000fe20003f24270 */
[----:B------:R-:W1:Y:S01]  /*11180*/  SHFL.BFLY PT, R8, R104, 0x2, 0x1f ;  /* 0x0c401f0068087f89 */ /* 0x000e6200000e0000 */
[----:B------:R-:W-:-:S02]  /*11190*/  FMNMX.FTZ R5, R101, R5, !PT ;  /* 0x0000000565057209 */ /* 0x000fc40007810000 */
[----:B------:R-:W-:Y:S02]  /*111a0*/  FSEL R44, R96, -INF , P0 ;  /* 0xff800000602c7808 */ /* 0x000fe40000000000 */
[----:B------:R-:W-:Y:S02]  /*111b0*/  FSEL R80, R60, -INF , P1 ;  /* 0xff8000003c507808 */ /* 0x000fe40000800000 */
[----:B------:R-:W-:Y:S02]  /*111c0*/  FMNMX.FTZ R5, R151, R5, !PT ;  /* 0x0000000597057209 */ /* 0x000fe40007810000 */
[C---:B------:R-:W-:Y:S02]  /*111d0*/  ISETP.GT.AND P0, PT, R4.reuse, 0x18, PT ;  /* 0x000000180400780c */ /* 0x040fe40003f04270 */
[----:B------:R-:W-:Y:S02]  /*111e0*/  ISETP.GT.AND P1, PT, R4, 0x19, PT ;  /* 0x000000190400780c */ /* 0x000fe40003f24270 */
[----:B------:R-:W-:-:S02]  /*111f0*/  FMNMX.FTZ R5, R157, R5, !PT ;  /* 0x000000059d057209 */ /* 0x000fc40007810000 */
[----:B------:R-:W-:Y:S02]  /*11200*/  FSEL R83, R98, -INF , P0 ;  /* 0xff80000062537808 */ /* 0x000fe40000000000 */
[----:B------:R-:W-:Y:S02]  /*11210*/  FSEL R82, R97, -INF , P1 ;  /* 0xff80000061527808 */ /* 0x000fe40000800000 */
[C---:B------:R-:W-:Y:S02]  /*11220*/  ISETP.GT.AND P0, PT, R4.reuse, 0x20, PT ;  /* 0x000000200400780c */ /* 0x040fe40003f04270 */
[----:B------:R-:W-:Y:S02]  /*11230*/  ISETP.GT.AND P1, PT, R4, 0x21, PT ;  /* 0x000000210400780c */ /* 0x000fe40003f24270 */
[----:B------:R-:W-:Y:S02]  /*11240*/  FMNMX.FTZ R5, R201, R5, !PT ;  /* 0x00000005c9057209 */ /* 0x000fe40007810000 */
[----:B------:R-:W-:-:S02]  /*11250*/  IMNMX R3, R7, R6, PT ;  /* 0x0000000607037217 */ /* 0x000fc40003800200 */
[----:B------:R-:W-:Y:S01]  /*11260*/  FSEL R149, R149, -INF , P0 ;  /* 0xff80000095957808 */ /* 0x000fe20000000000 */
[----:B------:R2:W3:Y:S01]  /*11270*/  MUFU.TANH R7, R13 ;  /* 0x0000000d00077308 */ /* 0x0004e20000002400 */
        /* <DEDUP_REMOVED lines=13> */
[----:B------:R-:W-:Y:S02]  /*11350*/  FSEL R209, R209, -INF , P1 ;  /* 0xff800000d1d17808 */ /* 0x000fe40000800000 */
[----:B------:R-:W-:Y:S02]  /*11360*/  FMNMX.FTZ R5, R207, R5, !PT ;  /* 0x00000005cf057209 */ /* 0x000fe40007810000 */
[C---:B------:R-:W-:Y:S02]  /*11370*/  ISETP.GT.AND P0, PT, R4.reuse, 0x38, PT ;  /* 0x000000380400780c */ /* 0x040fe40003f04270 */
[----:B------:R-:W-:-:S02]  /*11380*/  ISETP.GT.AND P1, PT, R4, 0x39, PT ;  /* 0x000000390400780c */ /* 0x000fc40003f24270 */
[----:B------:R-:W-:Y:S02]  /*11390*/  FMNMX.FTZ R4, R44, R6, !PT ;  /* 0x000000062c047209 */ /* 0x000fe40007810000 */
[----:B-1----:R-:W-:Y:S02]  /*113a0*/  FMNMX.FTZ R104, R104, R8, !PT ;  /* 0x0000000868687209 */ /* 0x002fe40007810000 */
[----:B------:R-:W1:Y:S01]  /*113b0*/  SHFL.BFLY PT, R8, R5, 0x2, 0x1f ;  /* 0x0c401f0005087f89 */ /* 0x000e6200000e0000 */
[----:B------:R-:W-:Y:S02]  /*113c0*/  FMNMX.FTZ R4, R80, R4, !PT ;  /* 0x0000000450047209 */ /* 0x000fe40007810000 */
[----:B------:R-:W-:Y:S01]  /*113d0*/  FSEL R222, R222, -INF , P0 ;  /* 0xff800000dede7808 */ /* 0x000fe20000000000 */
[----:B------:R-:W4:Y:S01]  /*113e0*/  SHFL.BFLY PT, R9, R104, 0x1, 0x1f ;  /* 0x0c201f0068097f89 */ /* 0x000f2200000e0000 */
[----:B------:R-:W-:Y:S02]  /*113f0*/  FMNMX.FTZ R4, R83, R4, !PT ;  /* 0x0000000453047209 */ /* 0x000fe40007810000 */
[----:B------:R-:W-:-:S02]  /*11400*/  ISETP.GT.AND P0, PT, R3, RZ, PT ;  /* 0x000000ff0300720c */ /* 0x000fc40003f04270 */
[----:B------:R-:W-:Y:S02]  /*11410*/  FMNMX.FTZ R4, R82, R4, !PT ;  /* 0x0000000452047209 */ /* 0x000fe40007810000 */
[----:B------:R-:W-:Y:S02]  /*11420*/  FSEL R223, R223, -INF , P1 ;  /* 0xff800000dfdf7808 */ /* 0x000fe40000800000 */
[----:B------:R-:W-:Y:S02]  /*11430*/  FMNMX.FTZ R4, R149, R4, !PT ;  /* 0x0000000495047209 */ /* 0x000fe40007810000 */
[----:B------:R-:W-:Y:S02]  /*11440*/  ISETP.GT.AND P1, PT, R3, 0x1, PT ;  /* 0x000000010300780c */ /* 0x000fe40003f24270 */
[----:B------:R-:W-:Y:S02]  /*11450*/  FMNMX.FTZ R4, R156, R4, !PT ;  /* 0x000000049c047209 */ /* 0x000fe40007810000 */
[----:B------:R-:W-:-:S02]  /*11460*/  FSEL R36, R57, -INF , P0 ;  /* 0xff80000039247808 */ /* 0x000fc40000000000 */
[----:B------:R-:W-:Y:S02]  /*11470*/  FMNMX.FTZ R4, R166, R4, !PT ;  /* 0x00000004a6047209 */ /* 0x000fe40007810000 */
[----:B------:R-:W-:Y:S02]  /*11480*/  ISETP.GT.AND P0, PT, R3, 0x8, PT ;  /* 0x000000080300780c */ /* 0x000fe40003f04270 */
[----:B--2---:R-:W-:Y:S02]  /*11490*/  FSEL R13, R56, -INF , P1 ;  /* 0xff800000380d7808 */ /* 0x004fe40000800000 */
[----:B-1----:R-:W-:Y:S02]  /*114a0*/  FMNMX.FTZ R8, R5, R8, !PT ;  /* 0x0000000805087209 */ /* 0x002fe40007810000 */
[----:B------:R-:W-:Y:S02]  /*114b0*/  FMNMX.FTZ R4, R167, R4, !PT ;  /* 0x00000004a7047209 */ /* 0x000fe40007810000 */
[----:B------:R-:W-:Y:S01]  /*114c0*/  ISETP.GT.AND P1, PT, R3, 0x9, PT ;  /* 0x000000090300780c */ /* 0x000fe20003f24270 */
[----:B------:R-:W-:Y:S01]  /*114d0*/  SHFL.BFLY PT, R102, R8, 0x1, 0x1f ;  /* 0x0c201f0008667f89 */ /* 0x000fe200000e0000 */
[----:B------:R-:W-:-:S02]  /*114e0*/  FSEL R11, R53, -INF , P0 ;  /* 0xff800000350b7808 */ /* 0x000fc40000000000 */
[----:B------:R-:W-:Y:S02]  /*114f0*/  FMNMX.FTZ R5, R36, R13, !PT ;  /* 0x0000000d24057209 */ /* 0x000fe40007810000 */
[----:B----4-:R-:W-:Y:S02]  /*11500*/  FMNMX.FTZ R104, R104, R9, !PT ;  /* 0x0000000968687209 */ /* 0x010fe40007810000 */
[----:B------:R-:W-:Y:S02]  /*11510*/  FMNMX.FTZ R4, R208, R4, !PT ;  /* 0x00000004d0047209 */ /* 0x000fe40007810000 */
[----:B------:R-:W-:Y:S01]  /*11520*/  ISETP.GT.AND P0, PT, R3, 0x10, PT ;  /* 0x000000100300780c */ /* 0x000fe20003f04270 */
[----:B------:R-:W-:Y:S01]  /*11530*/  FMUL.FTZ R12, R104, c[0x0][0x2d0] ;  /* 0x0000b400680c7a20 */ /* 0x000fe20000410000 */
[----:B------:R-:W-:Y:S02]  /*11540*/  FSEL R9, R35, -INF , P1 ;  /* 0xff80000023097808 */ /* 0x000fe40000800000 */
[----:B------:R-:W-:-:S02]  /*11550*/  FMNMX.FTZ R5, R11, R5, !PT ;  /* 0x000000050b057209 */ /* 0x000fc40007810000 */
[----:B------:R-:W-:Y:S02]  /*11560*/  FMNMX.FTZ R4, R209, R4, !PT ;  /* 0x00000004d1047209 */ /* 0x000fe40007810000 */
[----:B------:R-:W-:Y:S02]  /*11570*/  ISETP.GT.AND P1, PT, R3, 0x11, PT ;  /* 0x000000110300780c */ /* 0x000fe40003f24270 */
[----:B---3--:R-:W-:Y:S02]  /*11580*/  FSEL R67, R7, -INF , P0 ;  /* 0xff80000007437808 */ /* 0x008fe40000000000 */
[----:B------:R-:W-:Y:S02]  /*11590*/  FMNMX.FTZ R5, R9, R5, !PT ;  /* 0x0000000509057209 */ /* 0x000fe40007810000 */
[----:B------:R-:W-:Y:S02]  /*115a0*/  FMNMX.FTZ R4, R222, R4, !PT ;  /* 0x00000004de047209 */ /* 0x000fe40007810000 */
[----:B------:R-:W-:-:S02]  /*115b0*/  ISETP.GT.AND P0, PT, R3, 0x18, PT ;  /* 0x000000180300780c */ /* 0x000fc40003f04270 */
        /* <DEDUP_REMOVED lines=32> */
[----:B------:R-:W-:-:S02]  /*117c0*/  FSEL R220, R20, -INF , P0 ;  /* 0xff80000014dc7808 */ /* 0x000fc40000000000 */
        /* <DEDUP_REMOVED lines=24> */
[--C-:B------:R-:W-:Y:S02]  /*11950*/  FFMA.FTZ R2, R32, c[0x0][0x2d0], -R3.reuse ;  /* 0x0000b40020027a23 */ /* 0x100fe40000010803 */
[----:B------:R4:W-:Y:S01]  /*11960*/  MUFU.EX2 R188, R0 ;  /* 0x0000000000bc7308 */ /* 0x0009e20000000800 */
[----:B-1----:R-:W-:Y:S02]  /*11970*/  FFMA.FTZ R6, R14, c[0x0][0x2d0], -R3 ;  /* 0x0000b4000e067a23 */ /* 0x002fe40000010803 */
[----:B-----5:R-:W-:-:S05]  /*11980*/  IMAD.MOV.U32 R15, RZ, RZ, R58 ;  /* 0x000000ffff0f7224 */ /* 0x020fca00078e003a */
[----:B------:R-:W-:Y:S01]  /*11990*/  MUFU.EX2 R176, R2 ;  /* 0x0000000200b07308 */ /* 0x000fe20000000800 */
[----:B--2---:R-:W-:Y:S02]  /*119a0*/  FMNMX.FTZ R105, R5, R4, !PT ;  /* 0x0000000405697209 */ /* 0x004fe40007810000 */
[----:B------:R-:W-:Y:S01]  /*119b0*/  F2FP.PACK_AB R4, R15, R189 ;  /* 0x000000bd0f04723e */ /* 0x000fe200000000ff */
[----:B----4-:R-:W-:-:S04]  /*119c0*/  FFMA.FTZ R0, R19, c[0x0][0x2d0], -R3 ;  /* 0x0000b40013007a23 */ /* 0x010fc80000010803 */
[----:B------:R3:W1:Y:S01]  /*119d0*/  MUFU.EX2 R187, R6 ;  /* 0x0000000600bb7308 */ /* 0x0006620000000800 */
[----:B------:R-:W2:Y:S07]  /*119e0*/  LDSM.16.MT88.4 R16, [R226+0x1100] ;  /* 0x00110000e210783b */ /* 0x000eae0000004200 */
[----:B------:R4:W5:Y:S01]  /*119f0*/  MUFU.EX2 R184, R0 ;  /* 0x0000000000b87308 */ /* 0x0009620000000800 */
[----:B---3--:R-:W-:Y:S02]  /*11a00*/  F2FP.PACK_AB R6, R177, R185 ;  /* 0x000000b9b106723e */ /* 0x008fe400000000ff */
[----:B-1----:R-:W-:Y:S01]  /*11a10*/  F2FP.PACK_AB R5, R188, R187 ;  /* 0x000000bbbc05723e */ /* 0x002fe200000000ff */
[----:B----4-:R-:W-:Y:S01]  /*11a20*/  FMUL.FTZ R0, R106, c[0x0][0x2d0] ;  /* 0x0000b4006a007a20 */ /* 0x010fe20000410000 */
[----:B-----5:R-:W-:-:S04]  /*11a30*/  F2FP.PACK_AB R7, R176, R184 ;  /* 0x000000b8b007723e */ /* 0x020fc800000000ff */
[----:B------:R-:W-:Y:S02]  /*11a40*/  FSEL R0, R0, RZ, P0 ;  /* 0x000000ff00007208 */ /* 0x000fe40000000000 */
[----:B------:R-:W-:Y:S01]  /*11a50*/  FSETP.NEU.FTZ.AND P0, PT, R105, -INF , PT ;  /* 0xff8000006900780b */ /* 0x000fe20003f1d000 */
[C---:B------:R-:W-:Y:S02]  /*11a60*/  HMMA.16816.F32 R120, R4.reuse, R28, RZ ;  /* 0x0000001c0478723c */ /* 0x040fe400000018ff */
[--C-:B------:R-:W-:Y:S02]  /*11a70*/  FFMA.FTZ R2, R33, c[0x0][0x2d0], -R0.reuse ;  /* 0x0000b40021027a23 */ /* 0x100fe40000010800 */
[----:B------:R-:W1:Y:S01]  /*11a80*/  LDSM.16.MT88.4 R32, [R225+0x2100] ;  /* 0x00210000e120783b */ /* 0x000e620000004200 */
[--C-:B------:R-:W-:Y:S01]  /*11a90*/  FFMA.FTZ R8, R45, c[0x0][0x2d0], -R0.reuse ;  /* 0x0000b4002d087a23 */ /* 0x100fe20000010800 */
[----:B------:R3:W-:Y:S02]  /*11aa0*/  MUFU.EX2 R14, R2 ;  /* 0x00000002000e7308 */ /* 0x0007e40000000800 */
[C---:B------:R-:W-:Y:S06]  /*11ab0*/  HMMA.16816.F32 R116, R4.reuse, R24, RZ ;  /* 0x000000180474723c */ /* 0x040fec00000018ff */
[----:B------:R4:W-:Y:S02]  /*11ac0*/  MUFU.EX2 R186, R8 ;  /* 0x0000000800ba7308 */ /* 0x0009e40000000800 */
[----:B------:R-:W-:Y:S01]  /*11ad0*/  HMMA.16816.F32 R112, R4, R20, RZ ;  /* 0x000000140470723c */ /* 0x000fe200000018ff */
[----:B---3--:R-:W-:-:S07]  /*11ae0*/  FFMA.FTZ R2, R38, c[0x0][0x2d0], -R0 ;  /* 0x0000b40026027a23 */ /* 0x008fce0000010800 */
[----:B--2---:R-:W-:Y:S01]  /*11af0*/  HMMA.16816.F32 R108, R4, R16, RZ ;  /* 0x00000010046c723c */ /* 0x004fe200000018ff */
[----:B------:R2:W-:Y:S01]  /*11b00*/  MUFU.EX2 R249, R2 ;  /* 0x0000000200f97308 */ /* 0x0005e20000000800 */
[----:B----4-:R-:W-:-:S06]  /*11b10*/  FFMA.FTZ R8, R37, c[0x0][0x2d0], -R0 ;  /* 0x0000b40025087a23 */ /* 0x010fcc0000010800 */
[C---:B------:R-:W-:Y:S01]  /*11b20*/  HMMA.16816.F32 R92, R4.reuse, R40, RZ ;  /* 0x00000028045c723c */ /* 0x040fe200000018ff */
[----:B------:R-:W3:Y:S07]  /*11b30*/  MUFU.EX2 R179, R8 ;  /* 0x0000000800b37308 */ /* 0x000eee0000000800 */
[----:B------:R-:W-:Y:S01]  /*11b40*/  HMMA.16816.F32 R88, R4, R30, RZ ;  /* 0x0000001e0458723c */ /* 0x000fe200000018ff */
[----:B--2---:R-:W-:-:S05]  /*11b50*/  FMUL.FTZ R2, R105, c[0x0][0x2d0] ;  /* 0x0000b40069027a20 */ /* 0x004fca0000410000 */
[----:B------:R-:W-:Y:S02]  /*11b60*/  FSEL R2, R2, RZ, P0 ;  /* 0x000000ff02027208 */ /* 0x000fe40000000000 */
[----:B-1----:R-:W-:Y:S01]  /*11b70*/  HMMA.16816.F32 R96, R4, R32, RZ ;  /* 0x000000200460723c */ /* 0x002fe200000018ff */
[----:B---3--:R-:W-:Y:S02]  /*11b80*/  F2FP.PACK_AB R10, R179, R186 ;  /* 0x000000bab30a723e */ /* 0x008fe400000000ff */
[----:B------:R-:W-:-:S05]  /*11b90*/  FFMA.FTZ R8, R36, c[0x0][0x2d0], -R2 ;  /* 0x0000b40024087a23 */ /* 0x000fca0000010802 */
[C---:B------:R-:W-:Y:S01]  /*11ba0*/  HMMA.16816.F32 R84, R4.reuse, R26, RZ ;  /* 0x0000001a0454723c */ /* 0x040fe200000018ff */
[----:B------:R1:W-:Y:S07]  /*11bb0*/  MUFU.EX2 R246, R8 ;  /* 0x0000000800f67308 */ /* 0x0003ee0000000800 */
[C---:B------:R-:W-:Y:S08]  /*11bc0*/  HMMA.16816.F32 R76, R4.reuse, R22, RZ ;  /* 0x00000016044c723c */ /* 0x040ff000000018ff */
[----:B------:R-:W-:Y:S01]  /*11bd0*/  HMMA.16816.F32 R72, R4, R18, RZ ;  /* 0x000000120448723c */ /* 0x000fe200000018ff */
[----:B-1----:R-:W-:-:S02]  /*11be0*/  FFMA.FTZ R8, R13, c[0x0][0x2d0], -R2 ;  /* 0x0000b4000d087a23 */ /* 0x002fc40000010802 */
[----:B------:R-:W-:Y:S02]  /*11bf0*/  FFMA.FTZ R13, R151, c[0x0][0x2d0], -R3 ;  /* 0x0000b400970d7a23 */ /* 0x000fe40000010803 */
[----:B------:R1:W2:Y:S01]  /*11c00*/  MUFU.EX2 R245, R8 ;  /* 0x0000000800f57308 */ /* 0x0002a20000000800 */
[----:B------:R-:W-:Y:S02]  /*11c10*/  IMAD.MOV.U32 R151, RZ, RZ, R179 ;  /* 0x000000ffff977224 */ /* 0x000fe400078e00b3 */
[C---:B------:R-:W-:Y:S08]  /*11c20*/  HMMA.16816.F32 R68, R4.reuse, R34, RZ ;  /* 0x000000220444723c */ /* 0x040ff000000018ff */
[----:B------:R-:W-:Y:S01]  /*11c30*/  HMMA.16816.F32 R60, R4, R42, RZ ;  /* 0x0000002a043c723c */ /* 0x000fe200000018ff */
[----:B-1----:R-:W-:-:S06]  /*11c40*/  FFMA.FTZ R8, R11, c[0x0][0x2d0], -R2 ;  /* 0x0000b4000b087a23 */ /* 0x002fcc0000010802 */
        /* <DEDUP_REMOVED lines=71> */
[----:B-1----:R-:W-:-:S04]  /*120c0*/  FFMA.FTZ R8, R164, c[0x0][0x2d0], -R12 ;  /* 0x0000b400a4087a23 */ /* 0x002fc8000001080c */
        /* <DEDUP_REMOVED lines=13> */
[----:B------:R-:W-:Y:S01]  /*121a0*/  LDSM.16.MT88.4 R20, [R225+0x1900] ;  /* 0x00190000e114783b */ /* 0x000fe20000004200 */
[----:B------:R1:W-:Y:S01]  /*121b0*/  MUFU.EX2 R193, R8 ;  /* 0x0000000800c17308 */ /* 0x0003e20000000800 */
[----:B------:R-:W-:-:S04]  /*121c0*/  IMAD.MOV.U32 R158, RZ, RZ, R188 ;  /* 0x000000ffff9e7224 */ /* 0x000fc800078e00bc */
[----:B------:R-:W-:Y:S01]  /*121d0*/  IMAD.MOV.U32 R140, RZ, RZ, R184 ;  /* 0x000000ffff8c7224 */ /* 0x000fe200078e00b8 */
[----:B------:R-:W-:Y:S01]  /*121e0*/  HMMA.16816.F32 R196, R4, R36, R44 ;  /* 0x0000002404c4723c */ /* 0x000fe2000000182c */
[----:B------:R-:W-:Y:S01]  /*121f0*/  IMAD.MOV.U32 R141, RZ, RZ, R185 ;  /* 0x000000ffff8d7224 */ /* 0x000fe200078e00b9 */
[----:B------:R3:W-:Y:S01]  /*12200*/  MUFU.EX2 R184, R13 ;  /* 0x0000000d00b87308 */ /* 0x0007e20000000800 */
[----:B------:R-:W-:Y:S02]  /*12210*/  IMAD.MOV.U32 R143, RZ, RZ, R187 ;  /* 0x000000ffff8f7224 */ /* 0x000fe400078e00bb */
[----:B------:R-:W-:-:S03]  /*12220*/  IMAD.MOV.U32 R142, RZ, RZ, R186 ;  /* 0x000000ffff8e7224 */ /* 0x000fc600078e00ba */
[----:B------:R-:W-:Y:S01]  /*12230*/  HMMA.16816.F32 R64, R4, R16, R56 ;  /* 0x000000100440723c */ /* 0x000fe20000001838 */
[----:B-1----:R-:W-:-:S04]  /*12240*/  FFMA.FTZ R8, R165, c[0x0][0x2d0], -R12 ;  /* 0x0000b400a5087a23 */ /* 0x002fc8000001080c */
[----:B------:R1:W-:Y:S03]  /*12250*/  MUFU.EX2 R192, R8 ;  /* 0x0000000800c07308 */ /* 0x0003e60000000800 */
[C---:B------:R-:W-:Y:S01]  /*12260*/  HMMA.16816.F32 R44, R4.reuse, R18, R132 ;  /* 0x00000012042c723c */ /* 0x040fe20000001884 */
[----:B------:R-:W4:Y:S01]  /*12270*/  LDSM.16.MT88.4 R16, [R225+0x900] ;  /* 0x00090000e110783b */ /* 0x000f220000004200 */
[--C-:B---3--:R-:W-:Y:S02]  /*12280*/  FFMA.FTZ R13, R157, c[0x0][0x2d0], -R3.reuse ;  /* 0x0000b4009d0d7a23 */ /* 0x108fe40000010803 */
[----:B------:R-:W-:Y:S02]  /*12290*/  IMAD.MOV.U32 R157, RZ, RZ, R178 ;  /* 0x000000ffff9d7224 */ /* 0x000fe400078e00b2 */
[----:B------:R3:W-:Y:S02]  /*122a0*/  MUFU.EX2 R185, R13 ;  /* 0x0000000d00b97308 */ /* 0x0007e40000000800 */
[----:B------:R-:W-:Y:S01]  /*122b0*/  HMMA.16816.F32 R60, R4, R28, R52 ;  /* 0x0000001c043c723c */ /* 0x000fe20000001834 */
[----:B-1----:R-:W-:-:S07]  /*122c0*/  FFMA.FTZ R8, R100, c[0x0][0x2d0], -R3 ;  /* 0x0000b40064087a23 */ /* 0x002fce0000010803 */
[----:B------:R-:W-:Y:S01]  /*122d0*/  HMMA.16816.F32 R40, R4, R30, R152 ;  /* 0x0000001e0428723c */ /* 0x000fe20000001898 */
[----:B------:R-:W1:Y:S01]  /*122e0*/  LDSM.16.MT88.4 R28, [R225+0x2900] ;  /* 0x00290000e11c783b */ /* 0x000e620000004200 */
[----:B------:R5:W-:Y:S01]  /*122f0*/  MUFU.EX2 R187, R8 ;  /* 0x0000000800bb7308 */ /* 0x000be20000000800 */
[----:B---3--:R-:W-:-:S05]  /*12300*/  FFMA.FTZ R13, R149, c[0x0][0x2d0], -R0 ;  /* 0x0000b400950d7a23 */ /* 0x008fca0000010800 */
[C---:B------:R-:W-:Y:S01]  /*12310*/  HMMA.16816.F32 R76, R4.reuse, R24, R128 ;  /* 0x00000018044c723c */ /* 0x040fe20000001880 */
[----:B------:R-:W-:Y:S01]  /*12320*/  IMAD.MOV.U32 R149, RZ, RZ, R177 ;  /* 0x000000ffff957224 */ /* 0x000fe200078e00b1 */
[----:B------:R3:W-:Y:S06]  /*12330*/  MUFU.EX2 R178, R13 ;  /* 0x0000000d00b27308 */ /* 0x0007ec0000000800 */
[----:B------:R-:W-:Y:S01]  /*12340*/  HMMA.16816.F32 R56, R4, R26, R144 ;  /* 0x0000001a0438723c */ /* 0x000fe20000001890 */
[----:B------:R-:W1:Y:S01]  /*12350*/  LDSM.16.MT88.4 R24, [R226+0x1900] ;  /* 0x00190000e218783b */ /* 0x000e620000004200 */
[----:B-----5:R-:W-:-:S04]  /*12360*/  FFMA.FTZ R8, R101, c[0x0][0x2d0], -R3 ;  /* 0x0000b40065087a23 */ /* 0x020fc80000010803 */
[----:B------:R5:W2:Y:S02]  /*12370*/  MUFU.EX2 R186, R8 ;  /* 0x0000000800ba7308 */ /* 0x000aa40000000800 */
[C---:B------:R-:W-:Y:S01]  /*12380*/  HMMA.16816.F32 R52, R4.reuse, R34, R160 ;  /* 0x000000220434723c */ /* 0x040fe200000018a0 */
[----:B------:R-:W-:Y:S01]  /*12390*/  LDSM.16.MT88.4 R32, [R226+0x2900] ;  /* 0x00290000e220783b */ /* 0x000fe20000004200 */
[----:B---3--:R-:W-:Y:S02]  /*123a0*/  FFMA.FTZ R13, R156, c[0x0][0x2d0], -R0 ;  /* 0x0000b4009c0d7a23 */ /* 0x008fe40000010800 */
[----:B------:R-:W-:Y:S02]  /*123b0*/  IMAD.MOV.U32 R156, RZ, RZ, R176 ;  /* 0x000000ffff9c7224 */ /* 0x000fe400078e00b0 */
[----:B------:R3:W1:Y:S02]  /*123c0*/  MUFU.EX2 R176, R13 ;  /* 0x0000000d00b07308 */ /* 0x0006640000000800 */
[----:B------:R-:W-:Y:S01]  /*123d0*/  HMMA.16816.F32 R36, R4, R38, R168 ;  /* 0x000000260424723c */ /* 0x000fe200000018a8 */
[----:B-----5:R-:W5:Y:S06]  /*123e0*/  LDSM.16.MT88.4 R8, [R226+0x900] ;  /* 0x00090000e208783b */ /* 0x020f6c0000004200 */
[----:B--2---:R-:W-:-:S02]  /*123f0*/  F2FP.PACK_AB R4, R194, R195 ;  /* 0x000000c3c204723e */ /* 0x004fc400000000ff */
[----:B------:R-:W-:Y:S02]  /*12400*/  F2FP.PACK_AB R5, R186, R187 ;  /* 0x000000bbba05723e */ /* 0x000fe400000000ff */
[----:B------:R-:W-:Y:S02]  /*12410*/  F2FP.PACK_AB R6, R192, R193 ;  /* 0x000000c1c006723e */ /* 0x000fe400000000ff */
[----:B------:R-:W-:Y:S01]  /*12420*/  F2FP.PACK_AB R7, R185, R184 ;  /* 0x000000b8b907723e */ /* 0x000fe200000000ff */
[----:B---3--:R-:W-:-:S04]  /*12430*/  FFMA.FTZ R13, R166, c[0x0][0x2d0], -R0 ;  /* 0x0000b400a60d7a23 */ /* 0x008fc80000010800 */
[----:B------:R2:W-:Y:S02]  /*12440*/  MUFU.EX2 R177, R13 ;  /* 0x0000000d00b17308 */ /* 0x0005e40000000800 */
[C---:B----4-:R-:W-:Y:S08]  /*12450*/  HMMA.16816.F32 R116, R4.reuse, R16, R180 ;  /* 0x000000100474723c */ /* 0x050ff000000018b4 */
[----:B------:R-:W-:Y:S01]  /*12460*/  HMMA.16816.F32 R152, R4, R20, R112 ;  /* 0x000000140498723c */ /* 0x000fe20000001870 */
[----:B--2---:R-:W-:-:S07]  /*12470*/  FFMA.FTZ R13, R167, c[0x0][0x2d0], -R0 ;  /* 0x0000b400a70d7a23 */ /* 0x004fce0000010800 */
[C---:B-1----:R-:W-:Y:S01]  /*12480*/  HMMA.16816.F32 R180, R4.reuse, R28, R96 ;  /* 0x0000001c04b4723c */ /* 0x042fe20000001860 */
[----:B------:R1:W-:Y:S07]  /*12490*/  MUFU.EX2 R179, R13 ;  /* 0x0000000d00b37308 */ /* 0x0003ee0000000800 */
[C---:B------:R-:W-:Y:S08]  /*124a0*/  HMMA.16816.F32 R164, R4.reuse, R24, R108 ;  /* 0x0000001804a4723c */ /* 0x040ff0000000186c */
[----:B-----5:R-:W-:Y:S01]  /*124b0*/  HMMA.16816.F32 R132, R4, R8, R172 ;  /* 0x000000080484723c */ /* 0x020fe200000018ac */
[----:B------:R-:W-:Y:S01]  /*124c0*/  LDSM.16.MT88.4 R172, [R226+0x1d00] ;  /* 0x001d0000e2ac783b */ /* 0x000fe20000004200 */
[----:B-1----:R-:W-:-:S04]  /*124d0*/  FFMA.FTZ R13, R148, c[0x0][0x2d0], -R2 ;  /* 0x0000b400940d7a23 */ /* 0x002fc80000010802 */
[----:B------:R1:W-:Y:S02]  /*124e0*/  MUFU.EX2 R100, R13 ;  /* 0x0000000d00647308 */ /* 0x0003e40000000800 */
[C---:B------:R-:W-:Y:S08]  /*124f0*/  HMMA.16816.F32 R188, R4.reuse, R32, R92 ;  /* 0x0000002004bc723c */ /* 0x040ff0000000185c */
[----:B------:R-:W-:Y:S01]  /*12500*/  HMMA.16816.F32 R120, R4, R18, R120 ;  /* 0x000000120478723c */ /* 0x000fe20000001878 */
[----:B-1----:R-:W-:-:S07]  /*12510*/  FFMA.FTZ R13, R107, c[0x0][0x2d0], -R2 ;  /* 0x0000b4006b0d7a23 */ /* 0x002fce0000010802 */
[C---:B------:R-:W-:Y:S01]  /*12520*/  HMMA.16816.F32 R136, R4.reuse, R10, R136 ;  /* 0x0000000a0488723c */ /* 0x040fe20000001888 */
[----:B------:R1:W2:Y:S07]  /*12530*/  MUFU.EX2 R107, R13 ;  /* 0x0000000d006b7308 */ /* 0x0002ae0000000800 */
[C---:B------:R-:W-:Y:S08]  /*12540*/  HMMA.16816.F32 R88, R4.reuse, R22, R88 ;  /* 0x000000160458723c */ /* 0x040ff00000001858 */
[----:B------:R-:W-:Y:S01]  /*12550*/  HMMA.16816.F32 R168, R4, R26, R84 ;  /* 0x0000001a04a8723c */ /* 0x000fe20000001854 */
[----:B-1----:R-:W-:-:S04]  /*12560*/  FFMA.FTZ R13, R103, c[0x0][0x2d0], -R2 ;  /* 0x0000b400670d7a23 */ /* 0x002fc80000010802 */
[----:B------:R1:W-:Y:S03]  /*12570*/  MUFU.EX2 R103, R13 ;  /* 0x0000000d00677308 */ /* 0x0003e60000000800 */
[C---:B------:R-:W-:Y:S01]  /*12580*/  HMMA.16816.F32 R112, R4.reuse, R30, R80 ;  /* 0x0000001e0470723c */ /* 0x040fe20000001850 */
[----:B------:R-:W-:Y:S07]  /*12590*/  LDSM.16.MT88.4 R80, [R225+0x2d00] ;  /* 0x002d0000e150783b */ /* 0x000fee0000004200 */
[----:B------:R-:W-:Y:S01]  /*125a0*/  HMMA.16816.F32 R96, R4, R34, R68 ;  /* 0x000000220460723c */ /* 0x000fe20000001844 */
[----:B-1----:R-:W-:-:S06]  /*125b0*/  FFMA.FTZ R13, R150, c[0x0][0x2d0], -R2 ;  /* 0x0000b400960d7a23 */ /* 0x002fcc0000010802 */
[----:B------:R-:W-:Y:S02]  /*125c0*/  F2FP.PACK_AB R4, R176, R178 ;  /* 0x000000b2b004723e */ /* 0x000fe400000000ff */
[----:B--2---:R-:W-:Y:S01]  /*125d0*/  F2FP.PACK_AB R5, R107, R100 ;  /* 0x000000646b05723e */ /* 0x004fe200000000ff */
[----:B------:R-:W1:Y:S01]  /*125e0*/  MUFU.EX2 R101, R13 ;  /* 0x0000000d00657308 */ /* 0x000e620000000800 */
[----:B------:R-:W-:Y:S02]  /*125f0*/  F2FP.PACK_AB R6, R179, R177 ;  /* 0x000000b1b306723e */ /* 0x000fe400000000ff */
[----:B-1----:R-:W-:-:S07]  /*12600*/  F2FP.PACK_AB R7, R101, R103 ;  /* 0x000000676507723e */ /* 0x002fce00000000ff */
[C---:B------:R-:W-:Y:S07]  /*12610*/  HMMA.16816.F32 R128, R4.reuse, R8, R72 ;  /* 0x000000080480723c */ /* 0x040fee0000001848 */
[----:B------:R-:W-:Y:S01]  /*12620*/  FFMA.FTZ R8, R212, c[0x0][0x2d0], -R12 ;  /* 0x0000b400d4087a23 */ /* 0x000fe2000001080c */
[----:B------:R-:W-:Y:S01]  /*12630*/  HMMA.16816.F32 R108, R4, R10, R48 ;  /* 0x0000000a046c723c */ /* 0x000fe20000001830 */
[----:B------:R-:W-:Y:S02]  /*12640*/  IMAD.MOV.U32 R212, RZ, RZ, R157 ;  /* 0x000000ffffd47224 */ /* 0x000fe400078e009d */
[----:B------:R1:W-:Y:S01]  /*12650*/  MUFU.EX2 R49, R8 ;  /* 0x0000000800317308 */ /* 0x0003e20000000800 */
[----:B------:R-:W-:-:S03]  /*12660*/  IMAD.MOV.U32 R9, RZ, RZ, R140 ;  /* 0x000000ffff097224 */ /* 0x000fc600078e008c */
[----:B------:R-:W-:Y:S01]  /*12670*/  IMAD.MOV.U32 R51, RZ, RZ, R156 ;  /* 0x000000ffff337224 */ /* 0x000fe200078e009c */
[----:B------:R-:W-:Y:S01]  /*12680*/  HMMA.16816.F32 R144, R4, R18, R56 ;  /* 0x000000120490723c */ /* 0x000fe20000001838 */
[----:B------:R-:W-:Y:S02]  /*12690*/  IMAD.MOV.U32 R10, RZ, RZ, R141 ;  /* 0x000000ffff0a7224 */ /* 0x000fe400078e008d */
[----:B------:R-:W-:Y:S02]  /*126a0*/  IMAD.MOV.U32 R11, RZ, RZ, R142 ;  /* 0x000000ffff0b7224 */ /* 0x000fe400078e008e */
[----:B------:R-:W-:-:S03]  /*126b0*/  IMAD.MOV.U32 R50, RZ, RZ, R149 ;  /* 0x000000ffff327224 */ /* 0x000fc600078e0095 */
[C---:B------:R-:W-:Y:S01]  /*126c0*/  HMMA.16816.F32 R56, R4.reuse, R22, R44 ;  /* 0x000000160438723c */ /* 0x040fe2000000182c */
[----:B-1----:R-:W-:Y:S02]  /*126d0*/  FFMA.FTZ R8, R218, c[0x0][0x2d0], -R12 ;  /* 0x0000b400da087a23 */ /* 0x002fe4000001080c */
[----:B------:R-:W-:Y:S02]  /*126e0*/  IMAD.MOV.U32 R218, RZ, RZ, R151 ;  /* 0x000000ffffda7224 */ /* 0x000fe400078e0097 */
[----:B------:R1:W2:Y:S03]  /*126f0*/  MUFU.EX2 R48, R8 ;  /* 0x0000000800307308 */ /* 0x0002a60000000800 */
[----:B------:R-:W-:Y:S01]  /*12700*/  HMMA.16816.F32 R60, R4, R24, R60 ;  /* 0x00000018043c723c */ /* 0x000fe2000000183c */
[----:B------:R-:W-:Y:S02]  /*12710*/  IMAD.MOV.U32 R46, RZ, RZ, R158 ;  /* 0x000000ffff2e7224 */ /* 0x000fe400078e009e */
[----:B------:R-:W-:-:S02]  /*12720*/  IMAD.MOV.U32 R45, RZ, RZ, R159 ;  /* 0x000000ffff2d7224 */ /* 0x000fc400078e009f */
[----:B------:R-:W3:Y:S01]  /*12730*/  LDSM.16.MT88.4 R156, [R225+0x1d00] ;  /* 0x001d0000e19c783b */ /* 0x000ee20000004200 */
[----:B------:R-:W-:Y:S02]  /*12740*/  IMAD.MOV.U32 R47, RZ, RZ, R143 ;  /* 0x000000ffff2f7224 */ /* 0x000fe400078e008f */
[----:B------:R-:W-:Y:S01]  /*12750*/  HMMA.16816.F32 R64, R4, R20, R64 ;  /* 0x000000140440723c */ /* 0x000fe20000001840 */
[----:B------:R-:W-:Y:S01]  /*12760*/  LDSM.16.MT88.4 R140, [R226+0xd00] ;  /* 0x000d0000e28c783b */ /* 0x000fe20000004200 */
[----:B------:R-:W-:Y:S02]  /*12770*/  IMAD.MOV.U32 R25, RZ, RZ, R14 ;  /* 0x000000ffff197224 */ /* 0x000fe400078e000e */
[----:B-1----:R-:W-:-:S04]  /*12780*/  FFMA.FTZ R8, R214, c[0x0][0x2d0], -R12 ;  /* 0x0000b400d6087a23 */ /* 0x002fc8000001080c */
[C---:B------:R-:W-:Y:S01]  /*12790*/  HMMA.16816.F32 R160, R4.reuse, R16, R76 ;  /* 0x0000001004a0723c */ /* 0x040fe2000000184c */
[----:B------:R-:W-:Y:S01]  /*127a0*/  IMAD.MOV.U32 R214, RZ, RZ, R15 ;  /* 0x000000ffffd67224 */ /* 0x000fe200078e000f */
[----:B--2---:R-:W-:Y:S01]  /*127b0*/  F2FP.PACK_AB R92, R48, R49 ;  /* 0x00000031305c723e */ /* 0x004fe200000000ff */
[----:B------:R1:W-:Y:S05]  /*127c0*/  MUFU.EX2 R44, R8 ;  /* 0x00000008002c7308 */ /* 0x0003ea0000000800 */
[C---:B------:R-:W-:Y:S08]  /*127d0*/  HMMA.16816.F32 R40, R4.reuse, R26, R40 ;  /* 0x0000001a0428723c */ /* 0x040ff00000001828 */
[----:B------:R-:W-:Y:S01]  /*127e0*/  HMMA.16816.F32 R68, R4, R28, R124 ;  /* 0x0000001c0444723c */ /* 0x000fe2000000187c */
[----:B------:R-:W2:Y:S01]  /*127f0*/  LDSM.16.MT88.4 R124, [R225+0xd00] ;  /* 0x000d0000e17c783b */ /* 0x000ea20000004200 */
[----:B-1----:R-:W-:-:S04]  /*12800*/  FFMA.FTZ R8, R219, c[0x0][0x2d0], -R12 ;  /* 0x0000b400db087a23 */ /* 0x002fc8000001080c */
[----:B------:R1:W4:Y:S02]  /*12810*/  MUFU.EX2 R24, R8 ;  /* 0x0000000800187308 */ /* 0x0003240000000800 */
[C---:B------:R-:W-:Y:S08]  /*12820*/  HMMA.16816.F32 R52, R4.reuse, R30, R52 ;  /* 0x0000001e0434723c */ /* 0x040ff00000001834 */
[----:B------:R-:W-:Y:S01]  /*12830*/  HMMA.16816.F32 R84, R4, R32, R196 ;  /* 0x000000200454723c */ /* 0x000fe200000018c4 */
[----:B-1----:R-:W-:-:S07]  /*12840*/  FFMA.FTZ R8, R201, c[0x0][0x2d0], -R3 ;  /* 0x0000b400c9087a23 */ /* 0x002fce0000010803 */
[----:B------:R-:W-:Y:S01]  /*12850*/  HMMA.16816.F32 R36, R4, R34, R36 ;  /* 0x000000220424723c */ /* 0x000fe20000001824 */
[----:B------:R-:W1:Y:S01]  /*12860*/  LDSM.16.MT88.4 R4, [R226+0x2d00] ;  /* 0x002d0000e204783b */ /* 0x000e620000004200 */
        /* <DEDUP_REMOVED lines=13> */
[C---:B---3--:R-:W-:Y:S08]  /*12940*/  HMMA.16816.F32 R148, R92.reuse, R156, R152 ;  /* 0x0000009c5c94723c */ /* 0x048ff00000001898 */
[----:B------:R-:W-:Y:S01]  /*12950*/  HMMA.16816.F32 R152, R92, R158, R88 ;  /* 0x0000009e5c98723c */ /* 0x000fe20000001858 */
[----:B-1----:R-:W-:-:S04]  /*12960*/  FFMA.FTZ R3, R209, c[0x0][0x2d0], -R0 ;  /* 0x0000b400d1037a23 */ /* 0x002fc80000010800 */
[----:B------:R1:W3:Y:S03]  /*12970*/  MUFU.EX2 R18, R3 ;  /* 0x0000000300127308 */ /* 0x0002e60000000800 */
[C---:B--2---:R-:W-:Y:S08]  /*12980*/  HMMA.16816.F32 R116, R92.reuse, R124, R116 ;  /* 0x0000007c5c74723c */ /* 0x044ff00000001874 */
[----:B------:R-:W-:Y:S01]  /*12990*/  HMMA.16816.F32 R120, R92, R126, R120 ;  /* 0x0000007e5c78723c */ /* 0x000fe20000001878 */
[----:B-1----:R-:W-:-:S07]  /*129a0*/  FFMA.FTZ R3, R222, c[0x0][0x2d0], -R0 ;  /* 0x0000b400de037a23 */ /* 0x002fce0000010800 */
[C---:B------:R-:W-:Y:S01]  /*129b0*/  HMMA.16816.F32 R132, R92.reuse, R140, R132 ;  /* 0x0000008c5c84723c */ /* 0x040fe20000001884 */
[----:B------:R-:W-:Y:S01]  /*129c0*/  FFMA.FTZ R0, R223, c[0x0][0x2d0], -R0 ;  /* 0x0000b400df007a23 */ /* 0x000fe20000010800 */
[----:B------:R1:W-:Y:S06]  /*129d0*/  MUFU.EX2 R17, R3 ;  /* 0x0000000300117308 */ /* 0x0003ec0000000800 */
[C---:B------:R-:W-:Y:S02]  /*129e0*/  HMMA.16816.F32 R136, R92.reuse, R142, R136 ;  /* 0x0000008e5c88723c */ /* 0x040fe40000001888 */
[----:B------:R2:W4:Y:S06]  /*129f0*/  MUFU.EX2 R16, R0 ;  /* 0x0000000000107308 */ /* 0x00052c0000000800 */
[----:B------:R-:W-:Y:S01]  /*12a00*/  HMMA.16816.F32 R164, R92, R172, R164 ;  /* 0x000000ac5ca4723c */ /* 0x000fe200000018a4 */
[----:B-1----:R-:W-:-:S04]  /*12a10*/  FADD.FTZ R3, R45, R214 ;  /* 0x000000d62d037221 */ /* 0x002fc80000010000 */
[----:B------:R-:W-:-:S03]  /*12a20*/  FADD.FTZ R10, R10, R3 ;  /* 0x000000030a0a7221 */ /* 0x000fc60000010000 */
[----:B------:R-:W-:Y:S01]  /*12a30*/  HMMA.16816.F32 R168, R92, R174, R168 ;  /* 0x000000ae5ca8723c */ /* 0x000fe200000018a8 */
[----:B--2---:R-:W-:-:S04]  /*12a40*/  FFMA.FTZ R0, R210, c[0x0][0x2d0], -R2 ;  /* 0x0000b400d2007a23 */ /* 0x004fc80000010802 */
        /* <DEDUP_REMOVED lines=8> */
[----:B----4-:R-:W-:Y:S01]  /*12ad0*/  F2FP.PACK_AB R98, R16, R17 ;  /* 0x000000111062723e */ /* 0x010fe200000000ff */
        /* <DEDUP_REMOVED lines=9> */
[----:B------:R-:W-:Y:S02]  /*12b70*/  FADD.FTZ R11, R248, R8 ;  /* 0x00000008f80b7221 */ /* 0x000fe40000010000 */
[----:B--2---:R-:W-:Y:S01]  /*12b80*/  FADD.FTZ R2, R47, R46 ;  /* 0x0000002e2f027221 */ /* 0x004fe20000010000 */
[----:B---3--:R-:W-:Y:S01]  /*12b90*/  F2FP.PACK_AB R99, R15, R14 ;  /* 0x0000000e0f63723e */ /* 0x008fe200000000ff */
[----:B------:R-:W-:Y:S02]  /*12ba0*/  FADD.FTZ R8, R218, R0 ;  /* 0x00000000da087221 */ /* 0x000fe40000010000 */
[----:B------:R-:W-:Y:S02]  /*12bb0*/  FADD.FTZ R9, R9, R2 ;  /* 0x0000000209097221 */ /* 0x000fe40000010000 */
[----:B------:R-:W-:-:S02]  /*12bc0*/  FADD.FTZ R3, R212, R11 ;  /* 0x0000000bd4037221 */ /* 0x000fc40000010000 */
        /* <DEDUP_REMOVED lines=69> */
[----:B------:R-:W3:Y:S01]  /*13020*/  LDL R50, [R1+0x64] ;  /* 0x0000640001327983 */ /* 0x000ee20000100800 */
[----:B-1----:R-:W-:Y:S01]  /*13030*/  SEL R3, RZ, 0x10, P6 ;  /* 0x00000010ff037807 */ /* 0x002fe20003000000 */
[----:B------:R-:W-:Y:S01]  /*13040*/  IMAD.MOV.U32 R103, RZ, RZ, R105 ;  /* 0x000000ffff677224 */ /* 0x000fe200078e0069 */
[----:B------:R-:W-:Y:S01]  /*13050*/  MOV R100, R106 ;  /* 0x0000006a00647202 */ /* 0x000fe20000000f00 */
[----:B------:R-:W-:Y:S01]  /*13060*/  IMAD.MOV.U32 R108, RZ, RZ, R102 ;  /* 0x000000ffff6c7224 */ /* 0x000fe200078e0066 */
[----:B------:R-:W-:Y:S01]  /*13070*/  MOV R107, R104 ;  /* 0x00000068006b7202 */ /* 0x000fe20000000f00 */
[----:B------:R-:W-:Y:S01]  /*13080*/  IMAD.MOV.U32 R243, RZ, RZ, R220 ;  /* 0x000000fffff37224 */ /* 0x000fe200078e00dc */
[----:B------:R-:W-:-:S02]  /*13090*/  ULDC UR5, c[0x0][0x210] ;  /* 0x0000840000057ab9 */ /* 0x000fc40000000800 */
[----:B------:R-:W-:Y:S02]  /*130a0*/  ULDC UR4, c[0x0][0x1e8] ;  /* 0x00007a0000047ab9 */ /* 0x000fe40000000800 */
[----:B------:R-:W-:Y:S02]  /*130b0*/  UIMAD UR5, UR11, UR5, URZ ;  /* 0x000000050b0572a4 */ /* 0x000fe4000f8e023f */
[----:B------:R-:W-:Y:S01]  /*130c0*/  UIMAD UR4, UR11, UR4, URZ ;  /* 0x000000040b0472a4 */ /* 0x000fe2000f8e023f */
[----:B--2---:R-:W-:-:S05]  /*130d0*/  SHF.L.U32 R0, R212, 0x1, RZ ;  /* 0x00000001d4007819 */ /* 0x004fca00000006ff */
[----:B------:R1:W-:Y:S01]  /*130e0*/  STL [R1+0x1c], R0 ;  /* 0x00001c0001007387 */ /* 0x0003e20000100800 */
[----:B---3--:R-:W-:-:S03]  /*130f0*/  SHF.L.U64.HI R2, R51, 0x1, R50 ;  /* 0x0000000133027819 */ /* 0x008fc60000010232 */
[----:B------:R2:W-:Y:S01]  /*13100*/  STL [R1+0x28], R3 ;  /* 0x0000280301007387 */ /* 0x0005e20000100800 */
[----:B-1----:R-:W-:-:S05]  /*13110*/  IMAD.SHL.U32 R0, R51, 0x2, RZ ;  /* 0x0000000233007824 */ /* 0x002fca00078e00ff */
[----:B------:R2:W-:Y:S04]  /*13120*/  STL [R1+0x14], R0 ;  /* 0x0000140001007387 */ /* 0x0005e80000100800 */
[----:B------:R2:W-:Y:S02]  /*13130*/  STL [R1+0x18], R2 ;  /* 0x0000180201007387 */ /* 0x0005e40000100800 */
.L_x_832:
[----:B-1----:R1:W5:Y:S01]  /*13140*/  LDL R250, [R1+0x5c] ;  /* 0x00005c0001fa7983 */ /* 0x0023620000100800 */
[----:B------:R-:W-:Y:S04]  /*13150*/  DEPBAR.LE SB0, 0x0 ;  /* 0x000080000000791a */ /* 0x000fe80000000000 */
[----:B------:R-:W-:Y:S01]  /*13160*/  BAR.SYNC.DEFER_BLOCKING 0x0 ;  /* 0x0000000000007b1d */ /* 0x000fe20000010000 */
[----:B------:R-:W-:Y:S05]  /*13170*/  ISETP.GE.AND P0, PT, R243, RZ, PT ;  /* 0x000000fff300720c */ /* 0x000fea0003f06270 */
[----:B------:R1:W5:Y:S04]  /*13180*/  LDL R249, [R1+0x58] ;  /* 0x0000580001f97983 */ /* 0x0003680000100800 */
[----:B------:R1:W5:Y:S04]  /*13190*/  LDL R248, [R1+0x30] ;  /* 0x0000300001f87983 */ /* 0x0003680000100800 */
[----:B------:R1:W5:Y:S04]  /*131a0*/  LDL R247, [R1+0x20] ;  /* 0x0000200001f77983 */ /* 0x0003680000100800 */
[----:B------:R1:W5:Y:S04]  /*131b0*/  LDL R246, [R1+0x1c] ;  /* 0x00001c0001f67983 */ /* 0x0003680000100800 */
[----:B------:R1:W5:Y:S04]  /*131c0*/  LDL R245, [R1+0x14] ;  /* 0x0000140001f57983 */ /* 0x0003680000100800 */
[----:B------:R1:W3:Y:S04]  /*131d0*/  LDSM.16.M88.4 R64, [R227+0x6100] ;  /* 0x00610000e340783b */ /* 0x0002e80000000200 */
[----:B------:R1:W5:Y:S04]  /*131e0*/  LDL R244, [R1+0x28] ;  /* 0x0000280001f47983 */ /* 0x0003680000100800 */
[----:B------:R1:W4:Y:S04]  /*131f0*/  LDSM.16.M88.4 R60, [R227+0x7100] ;  /* 0x00710000e33c783b */ /* 0x0003280000000200 */
[----:B------:R1:W5:Y:S04]  /*13200*/  LDL R242, [R1+0x18] ;  /* 0x0000180001f27983 */ /* 0x0003680000100800 */
[----:B------:R1:W2:Y:S04]  /*13210*/  LDSM.16.M88.4 R16, [R224+0x3100] ;  /* 0x00310000e010783b */ /* 0x0002a80000000200 */
[----:B------:R1:W5:Y:S04]  /*13220*/  LDL R241, [R1] ;  /* 0x0000000001f17983 */ /* 0x0003680000100800 */
        /* <DEDUP_REMOVED lines=10> */
[----:B--2345:R-:W-:Y:S01]  /*132d0*/  IADD3 R14, -R244, 0x10, RZ ;  /* 0x00000010f40e7810 */ /* 0x03cfe20007ffe1ff */
[----:B------:R-:W2:Y:S01]  /*132e0*/  LDL R4, [R1+0x10] ;  /* 0x0000100001047983 */ /* 0x000ea20000100800 */
[----:B------:R-:W-:Y:S01]  /*132f0*/  SEL R20, RZ, 0x10, P4 ;  /* 0x00000010ff147807 */ /* 0x000fe20002000000 */
[----:B------:R-:W-:Y:S01]  /*13300*/  IMAD.SHL.U32 R10, R247, 0x2, RZ ;  /* 0x00000002f70a7824 */ /* 0x000fe200078e00ff */
[----:B------:R-:W-:Y:S01]  /*13310*/  LOP3.LUT R14, R14, 0xf, RZ, 0xc0, !PT ;  /* 0x0000000f0e0e7812 */ /* 0x000fe200078ec0ff */
[----:B------:R-:W3:Y:S01]  /*13320*/  LDL R5, [R1+0xc] ;  /* 0x00000c0001057983 */ /* 0x000ee20000100800 */
[----:B------:R-:W-:Y:S02]  /*13330*/  IADD3 R12, -R20, 0x10, RZ ;  /* 0x00000010140c7810 */ /* 0x000fe40007ffe1ff */
[----:B------:R-:W-:Y:S02]  /*13340*/  SHF.L.U64.HI R7, R249, 0x1, R250 ;  /* 0x00000001f9077819 */ /* 0x000fe400000102fa */
[----:B------:R-:W-:Y:S02]  /*13350*/  LOP3.LUT R12, R12, 0xf, RZ, 0xc0, !PT ;  /* 0x0000000f0c0c7812 */ /* 0x000fe400078ec0ff */
[----:B--2---:R-:W-:Y:S01]  /*13360*/  SHF.R.S32.HI R0, RZ, 0x1f, R4 ;  /* 0x0000001fff007819 */ /* 0x004fe20000011404 */
[----:B------:R-:W-:Y:S04]  /*13370*/  IMAD.WIDE.U32 R2, R4, c[0x0][0x208], RZ ;  /* 0x0000820004027a25 */ /* 0x000fe800078e00ff */
[----:B------:R-:W-:Y:S04]  /*13380*/  IMAD R0, R0, c[0x0][0x208], RZ ;  /* 0x0000820000007a24 */ /* 0x000fe800078e02ff */
[----:B------:R-:W-:Y:S01]  /*13390*/  IMAD R0, R4, c[0x0][0x20c], R0 ;  /* 0x0000830004007a24 */ /* 0x000fe200078e0200 */
[----:B---3--:R-:W-:Y:S03]  /*133a0*/  SHF.R.S32.HI R4, RZ, 0x1f, R5 ;  /* 0x0000001fff047819 */ /* 0x008fe60000011405 */
[----:B------:R-:W-:Y:S02]  /*133b0*/  IMAD.IADD R3, R3, 0x1, R0 ;  /* 0x0000000103037824 */ /* 0x000fe400078e0200 */
[----:B------:R-:W-:Y:S02]  /*133c0*/  IMAD R4, R4, c[0x0][0x218], RZ ;  /* 0x0000860004047a24 */ /* 0x000fe400078e02ff */
[C---:B------:R-:W-:Y:S04]  /*133d0*/  IMAD.WIDE.U32 R2, R5.reuse, c[0x0][0x218], R2 ;  /* 0x0000860005027a25 */ /* 0x040fe800078e0002 */
[----:B------:R-:W-:Y:S01]  /*133e0*/  IMAD R4, R5, c[0x0][0x21c], R4 ;  /* 0x0000870005047a24 */ /* 0x000fe200078e0204 */
[----:B------:R-:W-:Y:S02]  /*133f0*/  IADD3 R0, P0, R2, UR5, RZ ;  /* 0x0000000502007c10 */ /* 0x000fe4000ff1e0ff */
[----:B------:R-:W-:Y:S02]  /*13400*/  SHF.L.U64.HI R5, R247, 0x1, R248 ;  /* 0x00000001f7057819 */ /* 0x000fe400000102f8 */
[----:B------:R-:W-:Y:S02]  /*13410*/  IADD3.X R4, R3, UR10, R4, P0, !PT ;  /* 0x0000000a03047c10 */ /* 0x000fe400087fe404 */
[C---:B------:R-:W-:Y:S04]  /*13420*/  LEA R3, P0, R0.reuse, c[0x0][0x1f8], 0x1 ;  /* 0x00007e0000037a11 */ /* 0x040fe800078008ff */
[----:B------:R-:W-:Y:S02]  /*13430*/  LEA.HI.X R4, R0, c[0x0][0x1fc], R4, 0x1, P0 ;  /* 0x00007f0000047a11 */ /* 0x000fe400000f0c04 */
[----:B------:R-:W2:Y:S04]  /*13440*/  SHFL.IDX PT, R0, R3, 0x1, 0x1c1f ;  /* 0x003c1f0003007f89 */ /* 0x000ea800000e0000 */
[----:B------:R-:W3:Y:S04]  /*13450*/  SHFL.IDX PT, R2, R4, 0x1, 0x1c1f ;  /* 0x003c1f0004027f89 */ /* 0x000ee800000e0000 */
[----:B------:R-:W4:Y:S04]  /*13460*/  SHFL.IDX PT, R3, R3, RZ, 0x1c1f ;  /* 0x001c1fff03037589 */ /* 0x000f2800000e0000 */
[----:B------:R-:W1:Y:S01]  /*13470*/  SHFL.IDX PT, R4, R4, RZ, 0x1c1f ;  /* 0x001c1fff04047589 */ /* 0x000e6200000e0000 */
[----:B--2---:R-:W-:Y:S04]  /*13480*/  IADD3 R14, P1, P0, R14, R0, R246 ;  /* 0x000000000e0e7210 */ /* 0x004fe8000783e0f6 */
[----:B---3--:R-:W-:Y:S02]  /*13490*/  IADD3.X R15, RZ, R2, R7, P1, P0 ;  /* 0x00000002ff0f7210 */ /* 0x008fe40000fe0407 */
[----:B------:R-:W-:Y:S04]  /*134a0*/  IADD3 R12, P1, P0, R12, R0, R245 ;  /* 0x000000000c0c7210 */ /* 0x000fe8000783e0f5 */
[--C-:B------:R-:W-:Y:S02]  /*134b0*/  IADD3.X R13, RZ, R2, R242.reuse, P1, P0 ;  /* 0x00000002ff0d7210 */ /* 0x100fe40000fe04f2 */
[-C--:B------:R-:W-:Y:S02]  /*134c0*/  IADD3 R8, P0, R0, R10.reuse, RZ ;  /* 0x0000000a00087210 */ /* 0x080fe40007f1e0ff */
[C---:B----4-:R-:W-:Y:S02]  /*134d0*/  IADD3 R10, P2, R3.reuse, R10, RZ ;  /* 0x0000000a030a7210 */ /* 0x050fe40007f5e0ff */
[----:B------:R-:W-:Y:S01]  /*134e0*/  IADD3 R6, P1, R3, R246, RZ ;  /* 0x000000f603067210 */ /* 0x000fe20007f3e0ff */
[--C-:B------:R-:W-:Y:S01]  /*134f0*/  IMAD.X R9, R2, 0x1, R5.reuse, P0 ;  /* 0x0000000102097824 */ /* 0x100fe200000e0605 */
[----:B------:R-:W-:Y:S01]  /*13500*/  IADD3 R0, R241, 0x100, RZ ;  /* 0x00000100f1007810 */ /* 0x000fe20007ffe0ff */
[C---:B-1----:R-:W-:Y:S01]  /*13510*/  IMAD.X R11, R4.reuse, 0x1, R5, P2 ;  /* 0x00000001040b7824 */ /* 0x042fe200010e0605 */
[----:B------:R-:W-:Y:S01]  /*13520*/  IADD3 R2, P0, R3, R245, RZ ;  /* 0x000000f503027210 */ /* 0x000fe20007f1e0ff */
[----:B------:R-:W-:Y:S01]  /*13530*/  IMAD.X R7, R4, 0x1, R7, P1 ;  /* 0x0000000104077824 */ /* 0x000fe200008e0607 */
[----:B------:R-:W-:Y:S02]  /*13540*/  ISETP.NE.U32.AND P1, PT, R244, RZ, PT ;  /* 0x000000fff400720c */ /* 0x000fe40003f25070 */
[----:B------:R1:W-:Y:S01]  /*13550*/  LDGSTS.E.BYPASS.LTC128B.128 [R0], [R10.64], !P5 ;  /* 0x000000000a007fae */ /* 0x0003e2000e901d54 */
[----:B------:R-:W-:Y:S01]  /*13560*/  IMAD.X R3, R4, 0x1, R242, P0 ;  /* 0x0000000104037824 */ /* 0x000fe200000e06f2 */
[----:B------:R-:W-:Y:S02]  /*13570*/  ISETP.NE.U32.AND P0, PT, R20, RZ, PT ;  /* 0x000000ff1400720c */ /* 0x000fe40003f05070 */
[----:B------:R1:W-:Y:S04]  /*13580*/  LDGSTS.E.BYPASS.LTC128B.128 [R0+0x1000], [R6.64], !P6 ;  /* 0x0100000006007fae */ /* 0x0003e8000f101d54 */
[----:B------:R1:W-:Y:S04]  /*13590*/  LDGSTS.E.BYPASS.LTC128B.128 [R0+0x2000], [R2.64], !P4 ;  /* 0x0200000002007fae */ /* 0x0003e8000e101d54 */
[----:B------:R1:W-:Y:S04]  /*135a0*/  LDGSTS.E.BYPASS.LTC128B.128 [R0+0x800], [R8.64], !P5 ;  /* 0x0080000008007fae */ /* 0x0003e8000e901d54 */
[----:B------:R1:W-:Y:S04]  /*135b0*/  LDGSTS.E.BYPASS.LTC128B.128.ZFILL [R0+0x1800], [R14.64], P1 ;  /* 0x018000000e007fae */ /* 0x0003e80008941d54 */
[----:B------:R1:W-:Y:S02]  /*135c0*/  LDGSTS.E.BYPASS.LTC128B.128.ZFILL [R0+0x2800], [R12.64], P0 ;  /* 0x028000000c007fae */ /* 0x0003e40008141d54 */
.L_x_830:
[-C--:B-1234-:R-:W-:Y:S01]  /*135d0*/  HMMA.16816.F32 R4, R64, R16.reuse, RZ ;  /* 0x000000104004723c */ /* 0x09efe200000018ff */
        /* <DEDUP_REMOVED lines=9> */
[----:B------:R-:W-:Y:S07]  /*13670*/  LDSM.16.M88.4 R216, [R228+0x9100] ;  /* 0x00910000e4d8783b */ /* 0x000fee0000000200 */
[C---:B------:R-:W-:Y:S01]  /*13680*/  HMMA.16816.F32 R24, R60.reuse, R32, RZ ;  /* 0x000000203c18723c */ /* 0x040fe200000018ff */
[----:B------:R-:W-:Y:S07]  /*13690*/  LDSM.16.M88.4 R220, [R233] ;  /* 0x00000000e9dc783b */ /* 0x000fee0000000200 */
        /* <DEDUP_REMOVED lines=26> */
[-C--:B------:R-:W-:Y:S08]  /*13840*/  HMMA.16816.F32 R52, R180, R200.reuse, R52 ;  /* 0x000000c8b434723c */ /* 0x080ff00000001834 */
[C---:B------:R-:W-:Y:S08]  /*13850*/  HMMA.16816.F32 R56, R188.reuse, R200, R56 ;  /* 0x000000c8bc38723c */ /* 0x040ff00000001838 */
[-C--:B------:R-:W-:Y:S01]  /*13860*/  HMMA.16816.F32 R60, R188, R202.reuse, R60 ;  /* 0x000000cabc3c723c */ /* 0x080fe2000000183c */
[----:B------:R-:W2:Y:S07]  /*13870*/  LDSM.16.M88.4 R188, [R228+0x8100] ;  /* 0x00810000e4bc783b */ /* 0x000eae0000000200 */
[----:B------:R-:W-:Y:S01]  /*13880*/  HMMA.16816.F32 R64, R180, R202, R64 ;  /* 0x000000cab440723c */ /* 0x000fe20000001840 */
[----:B------:R-:W2:Y:S08]  /*13890*/  LDSM.16.M88.4 R180, [R236] ;  /* 0x00000000ecb4783b */ /* 0x000eb00000000200 */
[----:B------:R-:W3:Y:S01]  /*138a0*/  LDSM.16.M88.4 R200, [R235] ;  /* 0x00000000ebc8783b */ /* 0x000ee20000000200 */
[-C--:B-1----:R-:W-:Y:S08]  /*138b0*/  HMMA.16816.F32 R4, R176, R204.reuse, R4 ;  /* 0x000000ccb004723c */ /* 0x082ff00000001804 */
[C---:B------:R-:W-:Y:S08]  /*138c0*/  HMMA.16816.F32 R8, R208.reuse, R204, R8 ;  /* 0x000000ccd008723c */ /* 0x040ff00000001808 */
[-C--:B------:R-:W-:Y:S08]  /*138d0*/  HMMA.16816.F32 R12, R208, R206.reuse, R12 ;  /* 0x000000ced00c723c */ /* 0x080ff0000000180c */
[C---:B------:R-:W-:Y:S01]  /*138e0*/  HMMA.16816.F32 R16, R176.reuse, R206, R16 ;  /* 0x000000ceb010723c */ /* 0x040fe20000001810 */
[----:B------:R-:W-:Y:S07]  /*138f0*/  LDSM.16.M88.4 R204, [R224+0x5900] ;  /* 0x00590000e0cc783b */ /* 0x000fee0000000200 */
[-C--:B--2---:R-:W-:Y:S08]  /*13900*/  HMMA.16816.F32 R20, R176, R184.reuse, R20 ;  /* 0x000000b8b014723c */ /* 0x084ff00000001814 */
[C---:B------:R-:W-:Y:S08]  /*13910*/  HMMA.16816.F32 R24, R208.reuse, R184, R24 ;  /* 0x000000b8d018723c */ /* 0x040ff00000001818 */
[-C--:B------:R-:W-:Y:S08]  /*13920*/  HMMA.16816.F32 R28, R208, R186.reuse, R28 ;  /* 0x000000bad01c723c */ /* 0x080ff0000000181c */
[C---:B------:R-:W-:Y:S01]  /*13930*/  HMMA.16816.F32 R32, R176.reuse, R186, R32 ;  /* 0x000000bab020723c */ /* 0x040fe20000001820 */
[----:B------:R-:W-:Y:S07]  /*13940*/  LDSM.16.M88.4 R184, [R227+0xa100] ;  /* 0x00a10000e3b8783b */ /* 0x000fee0000000200 */
        /* <DEDUP_REMOVED lines=10> */
[----:B------:R-:W1:Y:S07]  /*139f0*/  LDSM.16.M88.4 R176, [R234] ;  /* 0x00000000eab0783b */ /* 0x000e6e0000000200 */
[-C--:B------:R-:W-:Y:S01]  /*13a00*/  HMMA.16816.F32 R4, R188, R212.reuse, R4 ;  /* 0x000000d4bc04723c */ /* 0x080fe20000001804 */
[----:B------:R-:W2:Y:S07]  /*13a10*/  LDSM.16.M88.4 R196, [R227+0xb100] ;  /* 0x00b10000e3c4783b */ /* 0x000eae0000000200 */
        /* <DEDUP_REMOVED lines=12> */
[C---:B------:R-:W-:Y:S08]  /*13ae0*/  HMMA.16816.F32 R48, R188.reuse, R202, R48 ;  /* 0x000000cabc30723c */ /* 0x040ff00000001830 */
[-C--:B-1----:R-:W-:Y:S08]  /*13af0*/  HMMA.16816.F32 R52, R188, R176.reuse, R52 ;  /* 0x000000b0bc34723c */ /* 0x082ff00000001834 */
[C---:B------:R-:W-:Y:S08]  /*13b00*/  HMMA.16816.F32 R56, R216.reuse, R176, R56 ;  /* 0x000000b0d838723c */ /* 0x040ff00000001838 */
[-C--:B------:R-:W-:Y:S08]  /*13b10*/  HMMA.16816.F32 R60, R216, R178.reuse, R60 ;  /* 0x000000b2d83c723c */ /* 0x080ff0000000183c */
[----:B------:R-:W-:Y:S01]  /*13b20*/  HMMA.16816.F32 R64, R188, R178, R64 ;  /* 0x000000b2bc40723c */ /* 0x000fe20000001840 */
[----:B------:R-:W1:Y:S07]  /*13b30*/  LDSM.16.M88.4 R176, [R228+0xb100] ;  /* 0x00b10000e4b0783b */ /* 0x000e6e0000000200 */
[-C--:B------:R-:W-:Y:S08]  /*13b40*/  HMMA.16816.F32 R4, R184, R192.reuse, R4 ;  /* 0x000000c0b804723c */ /* 0x080ff00000001804 */
        /* <DEDUP_REMOVED lines=96> */
[----:B--2---:R-:W-:Y:S02]  /*14150*/  FMUL.FTZ R25, R48, c[0x0][0x320] ;  /* 0x0000c80030197a20 */ /* 0x004fe40000410000 */
        /* <DEDUP_REMOVED lines=68> */
[----:B--2345:R-:W-:Y:S01]  /*145a0*/  IADD3 R14, -R244, 0x10, RZ ;  /* 0x00000010f40e7810 */ /* 0x03cfe20007ffe1ff */
[----:B------:R-:W2:Y:S01]  /*145b0*/  LDL R0, [R1+0x54] ;  /* 0x0000540001007983 */ /* 0x000ea20000100800 */
[----:B-1----:R-:W-:Y:S01]  /*145c0*/  SEL R16, RZ, 0x10, P4 ;  /* 0x00000010ff107807 */ /* 0x002fe20002000000 */
[----:B------:R-:W-:Y:S01]  /*145d0*/  IMAD.MOV.U32 R2, RZ, RZ, c[0x0][0x2b8] ;  /* 0x0000ae00ff027624 */ /* 0x000fe200078e00ff */
[----:B------:R-:W-:Y:S01]  /*145e0*/  LOP3.LUT R14, R14, 0xf, RZ, 0xc0, !PT ;  /* 0x0000000f0e0e7812 */ /* 0x000fe200078ec0ff */
[----:B------:R-:W-:Y:S01]  /*145f0*/  IMAD.MOV.U32 R6, RZ, RZ, RZ ;  /* 0x000000ffff067224 */ /* 0x000fe200078e00ff */
[----:B------:R-:W-:Y:S01]  /*14600*/  IADD3 R12, -R16, 0x10, RZ ;  /* 0x00000010100c7810 */ /* 0x000fe20007ffe1ff */
[----:B------:R-:W-:Y:S01]  /*14610*/  IMAD.SHL.U32 R10, R247, 0x2, RZ ;  /* 0x00000002f70a7824 */ /* 0x000fe200078e00ff */
[----:B------:R-:W-:Y:S02]  /*14620*/  ISETP.NE.AND P1, PT, R2, 0x1, PT ;  /* 0x000000010200780c */ /* 0x000fe40003f25270 */
[----:B------:R-:W-:Y:S02]  /*14630*/  LEA R2, R243, UR13, 0x6 ;  /* 0x0000000df3027c11 */ /* 0x000fe4000f8e30ff */
[----:B------:R-:W-:Y:S02]  /*14640*/  LOP3.LUT R12, R12, 0xf, RZ, 0xc0, !PT ;  /* 0x0000000f0c0c7812 */ /* 0x000fe400078ec0ff */
[----:B--2---:R-:W-:Y:S07]  /*14650*/  IADD3 R2, R2, -0x40, R0 ;  /* 0xffffffc002027810 */ /* 0x004fee0007ffe000 */
        /* <DEDUP_REMOVED lines=10> */
[----:B------:R1:W-:Y:S01]  /*14700*/  STL [R1+0x10], R7 ;  /* 0x0000100701007387 */ /* 0x0003e20000100800 */
[----:B------:R-:W-:Y:S03]  /*14710*/  SHF.R.S32.HI R0, RZ, 0x1f, R7 ;  /* 0x0000001fff007819 */ /* 0x000fe60000011407 */
[----:B------:R2:W3:Y:S02]  /*14720*/  @!P3 LDG.E R6, [R4.64] ;  /* 0x000000140406b981 */ /* 0x0004e4000c1e1900 */
[----:B------:R-:W-:Y:S04]  /*14730*/  IMAD R0, R0, c[0x0][0x1e0], RZ ;  /* 0x0000780000007a24 */ /* 0x000fe800078e02ff */
[----:B------:R-:W-:Y:S04]  /*14740*/  IMAD R0, R7, c[0x0][0x1e4], R0 ;  /* 0x0000790007007a24 */ /* 0x000fe800078e0200 */
[----:B------:R-:W-:Y:S01]  /*14750*/  IMAD.IADD R3, R3, 0x1, R0 ;  /* 0x0000000103037824 */ /* 0x000fe200078e0200 */
[----:B-1----:R-:W-:Y:S02]  /*14760*/  SHF.L.U64.HI R7, R249, 0x1, R250 ;  /* 0x00000001f9077819 */ /* 0x002fe400000102fa */
[----:B--2---:R-:W-:Y:S01]  /*14770*/  SHF.L.U64.HI R5, R247, 0x1, R248 ;  /* 0x00000001f7057819 */ /* 0x004fe200000102f8 */
[----:B---3--:R-:W-:Y:S01]  /*14780*/  STL [R1+0xc], R6 ;  /* 0x00000c0601007387 */ /* 0x008fe20000100800 */
[----:B------:R-:W-:Y:S01]  /*14790*/  SHF.R.S32.HI R4, RZ, 0x1f, R6 ;  /* 0x0000001fff047819 */ /* 0x000fe20000011406 */
[----:B------:R-:W-:Y:S04]  /*147a0*/  IMAD.WIDE.U32 R2, R6, c[0x0][0x1f0], R2 ;  /* 0x00007c0006027a25 */ /* 0x000fe800078e0002 */
[----:B------:R-:W-:Y:S01]  /*147b0*/  IMAD R4, R4, c[0x0][0x1f0], RZ ;  /* 0x00007c0004047a24 */ /* 0x000fe200078e02ff */
[----:B------:R-:W-:Y:S03]  /*147c0*/  IADD3 R0, P0, R2, UR4, RZ ;  /* 0x0000000402007c10 */ /* 0x000fe6000ff1e0ff */
[----:B------:R-:W-:Y:S05]  /*147d0*/  IMAD R4, R6, c[0x0][0x1f4], R4 ;  /* 0x00007d0006047a24 */ /* 0x000fea00078e0204 */
[----:B------:R-:W-:Y:S02]  /*147e0*/  IADD3.X R4, R3, UR16, R4, P0, !PT ;  /* 0x0000001003047c10 */ /* 0x000fe400087fe404 */
[C---:B------:R-:W-:Y:S04]  /*147f0*/  LEA R3, P0, R0.reuse, c[0x0][0x1c8], 0x1 ;  /* 0x0000720000037a11 */ /* 0x040fe800078008ff */
[----:B------:R-:W-:Y:S02]  /*14800*/  LEA.HI.X R4, R0, c[0x0][0x1cc], R4, 0x1, P0 ;  /* 0x0000730000047a11 */ /* 0x000fe400000f0c04 */
[----:B------:R-:W1:Y:S04]  /*14810*/  SHFL.IDX PT, R0, R3, 0x1, 0x1c1f ;  /* 0x003c1f0003007f89 */ /* 0x000e6800000e0000 */
[----:B------:R-:W2:Y:S04]  /*14820*/  SHFL.IDX PT, R2, R4, 0x1, 0x1c1f ;  /* 0x003c1f0004027f89 */ /* 0x000ea800000e0000 */
[----:B------:R-:W3:Y:S04]  /*14830*/  SHFL.IDX PT, R3, R3, RZ, 0x1c1f ;  /* 0x001c1fff03037589 */ /* 0x000ee800000e0000 */
[----:B------:R-:W4:Y:S01]  /*14840*/  SHFL.IDX PT, R4, R4, RZ, 0x1c1f ;  /* 0x001c1fff04047589 */ /* 0x000f2200000e0000 */
[----:B-1----:R-:W-:Y:S04]  /*14850*/  IADD3 R14, P1, P0, R14, R0, R246 ;  /* 0x000000000e0e7210 */ /* 0x002fe8000783e0f6 */
[----:B--2---:R-:W-:Y:S02]  /*14860*/  IADD3.X R15, RZ, R2, R7, P1, P0 ;  /* 0x00000002ff0f7210 */ /* 0x004fe40000fe0407 */
[----:B------:R-:W-:Y:S04]  /*14870*/  IADD3 R12, P1, P0, R12, R0, R245 ;  /* 0x000000000c0c7210 */ /* 0x000fe8000783e0f5 */
[--C-:B------:R-:W-:Y:S02]  /*14880*/  IADD3.X R13, RZ, R2, R242.reuse, P1, P0 ;  /* 0x00000002ff0d7210 */ /* 0x100fe40000fe04f2 */
[-C--:B------:R-:W-:Y:S02]  /*14890*/  IADD3 R8, P0, R0, R10.reuse, RZ ;  /* 0x0000000a00087210 */ /* 0x080fe40007f1e0ff */
[C---:B---3--:R-:W-:Y:S02]  /*148a0*/  IADD3 R10, P2, R3.reuse, R10, RZ ;  /* 0x0000000a030a7210 */ /* 0x048fe40007f5e0ff */
[C---:B------:R-:W-:Y:S01]  /*148b0*/  IADD3 R6, P1, R3.reuse, R246, RZ ;  /* 0x000000f603067210 */ /* 0x040fe20007f3e0ff */
[--C-:B------:R-:W-:Y:S01]  /*148c0*/  IMAD.X R9, R2, 0x1, R5.reuse, P0 ;  /* 0x0000000102097824 */ /* 0x100fe200000e0605 */
[----:B------:R-:W-:Y:S01]  /*148d0*/  IADD3 R2, P0, R3, R245, RZ ;  /* 0x000000f503027210 */ /* 0x000fe20007f1e0ff */
[C---:B----4-:R-:W-:Y:S02]  /*148e0*/  IMAD.X R11, R4.reuse, 0x1, R5, P2 ;  /* 0x00000001040b7824 */ /* 0x050fe400010e0605 */
[----:B------:R-:W-:Y:S01]  /*148f0*/  IMAD.X R7, R4, 0x1, R7, P1 ;  /* 0x0000000104077824 */ /* 0x000fe200008e0607 */
[----:B------:R-:W-:Y:S01]  /*14900*/  ISETP.NE.U32.AND P1, PT, R244, RZ, PT ;  /* 0x000000fff400720c */ /* 0x000fe20003f25070 */
[----:B------:R-:W-:Y:S01]  /*14910*/  IMAD.X R3, R4, 0x1, R242, P0 ;  /* 0x0000000104037824 */ /* 0x000fe200000e06f2 */
[----:B------:R1:W-:Y:S01]  /*14920*/  LDGSTS.E.BYPASS.LTC128B.128 [R241+0x3100], [R10.64], !P5 ;  /* 0x031000000af17fae */ /* 0x0003e2000e901d54 */
[----:B------:R-:W-:Y:S03]  /*14930*/  ISETP.NE.U32.AND P0, PT, R16, RZ, PT ;  /* 0x000000ff1000720c */ /* 0x000fe60003f05070 */
[----:B------:R1:W-:Y:S04]  /*14940*/  LDGSTS.E.BYPASS.LTC128B.128 [R241+0x4100], [R6.64], !P6 ;  /* 0x0410000006f17fae */ /* 0x0003e8000f101d54 */
[----:B------:R1:W-:Y:S04]  /*14950*/  LDGSTS.E.BYPASS.LTC128B.128 [R241+0x5100], [R2.64], !P4 ;  /* 0x0510000002f17fae */ /* 0x0003e8000e101d54 */
[----:B------:R1:W-:Y:S04]  /*14960*/  LDGSTS.E.BYPASS.LTC128B.128 [R241+0x3900], [R8.64], !P5 ;  /* 0x0390000008f17fae */ /* 0x0003e8000e901d54 */
[----:B------:R1:W-:Y:S04]  /*14970*/  LDGSTS.E.BYPASS.LTC128B.128.ZFILL [R241+0x4900], [R14.64], P1 ;  /* 0x049000000ef17fae */ /* 0x0003e80008941d54 */
[----:B------:R1:W-:Y:S02]  /*14980*/  LDGSTS.E.BYPASS.LTC128B.128.ZFILL [R241+0x5900], [R12.64], P0 ;  /* 0x059000000cf17fae */ /* 0x0003e40008141d54 */
.L_x_831:
[----:B-1234-:R-:W2:Y:S01]  /*14990*/  LDL R3, [R1+0x24] ;  /* 0x0000240001037983 */ /* 0x01eea20000100800 */
        /* <DEDUP_REMOVED lines=10> */
[----:B------:R-:W1:Y:S08]  /*14a40*/  SHFL.IDX PT, R0, R3, RZ, 0x1c1f ;  /* 0x001c1fff03007589 */ /* 0x000e7000000e0000 */
[----:B------:R-:W-:Y:S08]  /*14a50*/  SHFL.IDX PT, R6, R3, 0x1, 0x1c1f ;  /* 0x003c1f0003067f89 */ /* 0x000ff000000e0000 */
[----:B------:R-:W-:Y:S01]  /*14a60*/  SHFL.IDX PT, R7, R3, 0x2, 0x1c1f ;  /* 0x005c1f0003077f89 */ /* 0x000fe200000e0000 */
[----:B-1----:R-:W-:Y:S07]  /*14a70*/  IMAD.IADD R0, R4, 0x1, R0 ;  /* 0x0000000104007824 */ /* 0x002fee00078e0200 */
        /* <DEDUP_REMOVED lines=42> */
[----:B------:R-:W-:Y:S02]  /*14d20*/  FSEL R212, R17, -INF , P1 ;  /* 0xff80000011d47808 */ /* 0x000fe40000800000 */
[----:B------:R-:W-:Y:S02]  /*14d30*/  ISETP.GT.AND P1, PT, R2, 0x1, PT ;  /* 0x000000010200780c */ /* 0x000fe40003f24270 */
[----:B------:R-:W-:Y:S02]  /*14d40*/  FMNMX.FTZ R0, R200, R0, !PT ;  /* 0x00000000c8007209 */ /* 0x000fe40007810000 */
[----:B------:R-:W-:Y:S02]  /*14d50*/  FSEL R52, R18, -INF , P0 ;  /* 0xff80000012347808 */ /* 0x000fe40000000000 */
[----:B------:R-:W-:Y:S02]  /*14d60*/  FSEL R15, R184, -INF , P1 ;  /* 0xff800000b80f7808 */ /* 0x000fe40000800000 */
[C---:B------:R-:W-:Y:S02]  /*14d70*/  ISETP.GT.AND P1, PT, R2.reuse, 0x9, PT ;  /* 0x000000090200780c */ /* 0x040fe40003f24270 */
[----:B------:R-:W-:Y:S02]  /*14d80*/  ISETP.GT.AND P0, PT, R2, RZ, PT ;  /* 0x000000ff0200720c */ /* 0x000fe40003f04270 */
[----:B------:R-:W-:Y:S02]  /*14d90*/  FMNMX.FTZ R0, R204, R0, !PT ;  /* 0x00000000cc007209 */ /* 0x000fe40007810000 */
[----:B------:R-:W-:Y:S02]  /*14da0*/  FSEL R20, R180, -INF , P1 ;  /* 0xff800000b4147808 */ /* 0x000fe40000800000 */
[----:B------:R-:W-:Y:S02]  /*14db0*/  FSEL R6, R185, -INF , P0 ;  /* 0xff800000b9067808 */ /* 0x000fe40000000000 */
[C---:B------:R-:W-:Y:S02]  /*14dc0*/  ISETP.GT.AND P0, PT, R2.reuse, 0x8, PT ;  /* 0x000000080200780c */ /* 0x040fe40003f04270 */
[----:B------:R-:W-:Y:S02]  /*14dd0*/  ISETP.GT.AND P1, PT, R2, 0x11, PT ;  /* 0x000000110200780c */ /* 0x000fe40003f24270 */
[----:B------:R-:W-:Y:S01]  /*14de0*/  FMNMX.FTZ R106, R205, R0, !PT ;  /* 0x00000000cd6a7209 */ /* 0x000fe20007810000 */
[----:B------:R-:W-:Y:S01]  /*14df0*/  IMAD.IADD R0, R4, 0x1, R7 ;  /* 0x0000000104007824 */ /* 0x000fe200078e0207 */
[----:B------:R-:W-:Y:S02]  /*14e00*/  FSEL R18, R181, -INF , P0 ;  /* 0xff800000b5127808 */ /* 0x000fe40000000000 */
[----:B------:R-:W-:Y:S02]  /*14e10*/  FSEL R45, R110, -INF , P1 ;  /* 0xff8000006e2d7808 */ /* 0x000fe40000800000 */
[C---:B------:R-:W-:Y:S02]  /*14e20*/  ISETP.GT.AND P1, PT, R2.reuse, 0x19, PT ;  /* 0x000000190200780c */ /* 0x040fe40003f24270 */
[----:B------:R-:W-:Y:S02]  /*14e30*/  ISETP.GT.AND P0, PT, R2, 0x10, PT ;  /* 0x000000100200780c */ /* 0x000fe40003f04270 */
[----:B------:R-:W-:Y:S02]  /*14e40*/  FMNMX.FTZ R106, R64, R106, !PT ;  /* 0x0000006a406a7209 */ /* 0x000fe40007810000 */
[----:B------:R-:W-:Y:S02]  /*14e50*/  FSEL R44, R111, -INF , P0 ;  /* 0xff8000006f2c7808 */ /* 0x000fe40000000000 */
[C---:B------:R-:W-:Y:S02]  /*14e60*/  ISETP.GT.AND P0, PT, R2.reuse, 0x18, PT ;  /* 0x000000180200780c */ /* 0x040fe40003f04270 */
        /* <DEDUP_REMOVED lines=11> */
[----:B------:R-:W-:Y:S01]  /*14f20*/  FSEL R210, R54, -INF , P1 ;  /* 0xff80000036d27808 */ /* 0x000fe20000800000 */
[----:B------:R-:W-:Y:S01]  /*14f30*/  LDSM.16.MT88.4 R36, [R226+0x100] ;  /* 0x00010000e224783b */ /* 0x000fe20000004200 */
[----:B------:R-:W-:Y:S02]  /*14f40*/  ISETP.GT.AND P1, PT, R2, 0x31, PT ;  /* 0x000000310200780c */ /* 0x000fe40003f24270 */
[----:B------:R-:W-:Y:S02]  /*14f50*/  FMNMX.FTZ R7, R18, R7, !PT ;  /* 0x0000000712077209 */ /* 0x000fe40007810000 */
[----:B------:R-:W-:Y:S02]  /*14f60*/  ISETP.GT.AND P0, PT, R2, 0x28, PT ;  /* 0x000000280200780c */ /* 0x000fe40003f04270 */
[----:B------:R-:W-:Y:S02]  /*14f70*/  FMNMX.FTZ R106, R212, R106, !PT ;  /* 0x0000006ad46a7209 */ /* 0x000fe40007810000 */
[----:B------:R-:W-:Y:S02]  /*14f80*/  FMNMX.FTZ R7, R20, R7, !PT ;  /* 0x0000000714077209 */ /* 0x000fe40007810000 */
[----:B------:R-:W-:Y:S01]  /*14f90*/  FSEL R202, R50, -INF , P0 ;  /* 0xff80000032ca7808 */ /* 0x000fe20000000000 */
[----:B------:R-:W1:Y:S01]  /*14fa0*/  SHFL.BFLY PT, R8, R106, 0x2, 0x1f ;  /* 0x0c401f006a087f89 */ /* 0x000e6200000e0000 */
[----:B------:R-:W-:Y:S02]  /*14fb0*/  FSEL R50, R55, -INF , P1 ;  /* 0xff80000037327808 */ /* 0x000fe40000800000 */
[C---:B------:R-:W-:Y:S02]  /*14fc0*/  ISETP.GT.AND P1, PT, R2.reuse, 0x38, PT ;  /* 0x000000380200780c */ /* 0x040fe40003f24270 */
[----:B------:R-:W-:Y:S02]  /*14fd0*/  ISETP.GT.AND P2, PT, R2, 0x29, PT ;  /* 0x000000290200780c */ /* 0x000fe40003f44270 */
[----:B------:R-:W-:Y:S02]  /*14fe0*/  FSEL R48, R22, -INF , P1 ;  /* 0xff80000016307808 */ /* 0x000fe40000800000 */
[----:B------:R-:W-:Y:S02]  /*14ff0*/  ISETP.GT.AND P1, PT, R2, 0x39, PT ;  /* 0x000000390200780c */ /* 0x000fe40003f24270 */
[----:B------:R-:W-:Y:S02]  /*15000*/  FMNMX.FTZ R2, R44, R7, !PT ;  /* 0x000000072c027209 */ /* 0x000fe40007810000 */
[----:B------:R-:W-:Y:S02]  /*15010*/  ISETP.GT.AND P0, PT, R0, RZ, PT ;  /* 0x000000ff0000720c */ /* 0x000fe40003f04270 */
[----:B------:R-:W-:Y:S02]  /*15020*/  FMNMX.FTZ R2, R45, R2, !PT ;  /* 0x000000022d027209 */ /* 0x000fe40007810000 */
[----:B------:R-:W-:Y:S02]  /*15030*/  FSEL R4, R207, -INF , P0 ;  /* 0xff800000cf047808 */ /* 0x000fe40000000000 */
[----:B------:R-:W-:Y:S02]  /*15040*/  FMNMX.FTZ R2, R60, R2, !PT ;  /* 0x000000023c027209 */ /* 0x000fe40007810000 */
[----:B------:R-:W-:Y:S02]  /*15050*/  ISETP.GT.AND P0, PT, R0, 0x1, PT ;  /* 0x000000010000780c */ /* 0x000fe40003f04270 */
[----:B------:R-:W-:Y:S02]  /*15060*/  FMNMX.FTZ R2, R61, R2, !PT ;  /* 0x000000023d027209 */ /* 0x000fe40007810000 */
[----:B------:R-:W-:Y:S02]  /*15070*/  FSEL R17, R199, -INF , P0 ;  /* 0xff800000c7117808 */ /* 0x000fe40000000000 */
[----:B------:R-:W-:Y:S02]  /*15080*/  FMNMX.FTZ R2, R194, R2, !PT ;  /* 0x00000002c2027209 */ /* 0x000fe40007810000 */
[----:B------:R-:W-:Y:S02]  /*15090*/  ISETP.GT.AND P0, PT, R0, 0x8, PT ;  /* 0x000000080000780c */ /* 0x000fe40003f04270 */
[----:B------:R-:W-:Y:S02]  /*150a0*/  FMNMX.FTZ R2, R195, R2, !PT ;  /* 0x00000002c3027209 */ /* 0x000fe40007810000 */
[----:B-1----:R-:W-:Y:S02]  /*150b0*/  FMNMX.FTZ R106, R8, R106, !PT ;  /* 0x0000006a086a7209 */ /* 0x002fe40007810000 */
[----:B------:R-:W-:Y:S02]  /*150c0*/  FSEL R8, R198, -INF , P0 ;  /* 0xff800000c6087808 */ /* 0x000fe40000000000 */
[----:B------:R-:W-:Y:S01]  /*150d0*/  ISETP.GT.AND P0, PT, R0, 0x9, PT ;  /* 0x000000090000780c */ /* 0x000fe20003f04270 */
[----:B------:R-:W1:Y:S01]  /*150e0*/  SHFL.BFLY PT, R22, R106, 0x1, 0x1f ;  /* 0x0c201f006a167f89 */ /* 0x000e6200000e0000 */
[----:B------:R-:W-:Y:S02]  /*150f0*/  FSEL R203, R51, -INF , P2 ;  /* 0xff80000033cb7808 */ /* 0x000fe40001000000 */
[----:B------:R-:W-:Y:S02]  /*15100*/  FMNMX.FTZ R2, R202, R2, !PT ;  /* 0x00000002ca027209 */ /* 0x000fe40007810000 */
[----:B------:R-:W-:Y:S02]  /*15110*/  FSEL R14, R196, -INF , P0 ;  /* 0xff800000c40e7808 */ /* 0x000fe40000000000 */
[----:B------:R-:W-:Y:S02]  /*15120*/  ISETP.GT.AND P0, PT, R3, RZ, PT ;  /* 0x000000ff0300720c */ /* 0x000fe40003f04270 */
[----:B-----5:R-:W-:Y:S01]  /*15130*/  FSEL R248, R67, -INF , P1 ;  /* 0xff80000043f87808 */ /* 0x020fe20000800000 */
[----:B------:R-:W-:Y:S01]  /*15140*/  IMAD.MOV.U32 R67, RZ, RZ, R53 ;  /* 0x000000ffff437224 */ /* 0x000fe200078e0035 */
        /* <DEDUP_REMOVED lines=9> */
[----:B------:R-:W-:Y:S01]  /*151e0*/  IMAD.MOV.U32 R209, RZ, RZ, R52 ;  /* 0x000000ffffd17224 */ /* 0x000fe200078e0034 */
[----:B------:R-:W-:Y:S01]  /*151f0*/  ISETP.GT.AND P0, PT, R3, 0x8, PT ;  /* 0x000000080300780c */ /* 0x000fe20003f04270 */
[----:B------:R-:W-:Y:S01]  /*15200*/  LDSM.16.MT88.4 R52, [R225+0x1100] ;  /* 0x00110000e134783b */ /* 0x000fe20000004200 */
        /* <DEDUP_REMOVED lines=10> */
[----:B------:R-:W-:Y:S02]  /*152b0*/  ISETP.GT.AND P2, PT, R0, 0x10, PT ;  /* 0x000000100000780c */ /* 0x000fe40003f44270 */
[----:B------:R-:W-:Y:S02]  /*152c0*/  FSEL R9, R206, -INF , P0 ;  /* 0xff800000ce097808 */ /* 0x000fe40000000000 */
[C---:B------:R-:W-:Y:S02]  /*152d0*/  ISETP.GT.AND P0, PT, R3.reuse, 0x10, PT ;  /* 0x000000100300780c */ /* 0x040fe40003f04270 */
[----:B------:R-:W-:Y:S02]  /*152e0*/  FSEL R199, R102, -INF , P1 ;  /* 0xff80000066c77808 */ /* 0x000fe40000800000 */
[----:B------:R-:W-:Y:S02]  /*152f0*/  ISETP.GT.AND P1, PT, R0, 0x21, PT ;  /* 0x000000210000780c */ /* 0x000fe40003f24270 */
[----:B------:R-:W-:Y:S02]  /*15300*/  FMNMX.FTZ R2, R248, R2, !PT ;  /* 0x00000002f8027209 */ /* 0x000fe40007810000 */
[----:B------:R-:W-:Y:S02]  /*15310*/  FSEL R186, R186, -INF , P2 ;  /* 0xff800000baba7808 */ /* 0x000fe40001000000 */
[----:B------:R-:W-:Y:S01]  /*15320*/  FMNMX.FTZ R12, R14, R12, !PT ;  /* 0x0000000c0e0c7209 */ /* 0x000fe20007810000 */
[----:B------:R-:W2:Y:S01]  /*15330*/  SHFL.BFLY PT, R105, R2, 0x2, 0x1f ;  /* 0x0c401f0002697f89 */ /* 0x000ea200000e0000 */
        /* <DEDUP_REMOVED lines=31> */
[----:B------:R-:W-:Y:S02]  /*15530*/  ISETP.GT.AND P0, PT, R3, 0x28, PT ;  /* 0x000000280300780c */ /* 0x000fe40003f04270 */
        /* <DEDUP_REMOVED lines=20> */
[C---:B------:R-:W-:Y:S02]  /*15680*/  ISETP.GT.AND P2, PT, R3.reuse, 0x29, PT ;  /* 0x000000290300780c */ /* 0x040fe40003f44270 */
[----:B------:R-:W-:Y:S02]  /*15690*/  FSEL R62, R62, -INF , P1 ;  /* 0xff8000003e3e7808 */ /* 0x000fe40000800000 */
[----:B------:R-:W-:Y:S01]  /*156a0*/  ISETP.GT.AND P1, PT, R3, 0x39, PT ;  /* 0x000000390300780c */ /* 0x000fe20003f24270 */
[--C-:B------:R-:W-:Y:S01]  /*156b0*/  FFMA.FTZ R3, R16, c[0x0][0x2d0], -R110.reuse ;  /* 0x0000b40010037a23 */ /* 0x100fe2000001086e */
[----:B------:R-:W-:Y:S02]  /*156c0*/  FMNMX.FTZ R12, R192, R2, !PT ;  /* 0x00000002c00c7209 */ /* 0x000fe40007810000 */
[----:B------:R-:W-:Y:S01]  /*156d0*/  FMNMX.FTZ R2, R213, R0, !PT ;  /* 0x00000000d5027209 */ /* 0x000fe20007810000 */
[----:B------:R1:W-:Y:S01]  /*156e0*/  MUFU.EX2 R218, R3 ;  /* 0x0000000300da7308 */ /* 0x0003e20000000800 */
[----:B------:R-:W-:Y:S02]  /*156f0*/  FMNMX.FTZ R0, R193, R12, !PT ;  /* 0x0000000cc1007209 */ /* 0x000fe40007810000 */
[----:B------:R-:W-:Y:S01]  /*15700*/  FMNMX.FTZ R2, R222, R2, !PT ;  /* 0x00000002de027209 */ /* 0x000fe20007810000 */
[----:B------:R-:W2:Y:S01]  /*15710*/  SHFL.BFLY PT, R12, R105, 0x1, 0x1f ;  /* 0x0c201f00690c7f89 */ /* 0x000ea200000e0000 */
[----:B------:R-:W-:Y:S02]  /*15720*/  FMNMX.FTZ R0, R198, R0, !PT ;  /* 0x00000000c6007209 */ /* 0x000fe40007810000 */
[----:B------:R-:W-:Y:S02]  /*15730*/  FMNMX.FTZ R2, R208, R2, !PT ;  /* 0x00000002d0027209 */ /* 0x000fe40007810000 */
[----:B------:R-:W-:Y:S02]  /*15740*/  FMNMX.FTZ R0, R196, R0, !PT ;  /* 0x00000000c4007209 */ /* 0x000fe40007810000 */
[----:B------:R-:W-:Y:S02]  /*15750*/  FMNMX.FTZ R2, R214, R2, !PT ;  /* 0x00000002d6027209 */ /* 0x000fe40007810000 */
[----:B------:R-:W-:Y:S02]  /*15760*/  FSEL R216, R47, -INF , P2 ;  /* 0xff8000002fd87808 */ /* 0x000fe40001000000 */
[----:B------:R-:W-:Y:S01]  /*15770*/  FMNMX.FTZ R0, R215, R0, !PT ;  /* 0x00000000d7007209 */ /* 0x000fe20007810000 */
[----:B------:R-:W3:Y:S01]  /*15780*/  SHFL.BFLY PT, R104, R2, 0x2, 0x1f ;  /* 0x0c401f0002687f89 */ /* 0x000ee200000e0000 */
[----:B------:R-:W-:Y:S02]  /*15790*/  FSEL R109, R63, -INF , P1 ;  /* 0xff8000003f6d7808 */ /* 0x000fe40000800000 */
[----:B------:R-:W-:Y:S04]  /*157a0*/  FMNMX.FTZ R0, R216, R0, !PT ;  /* 0x00000000d8007209 */ /* 0x000fe80007810000 */
[----:B------:R-:W-:Y:S01]  /*157b0*/  FMNMX.FTZ R0, R252, R0, !PT ;  /* 0x00000000fc007209 */ /* 0x000fe20007810000 */
[--C-:B-1----:R-:W-:Y:S03]  /*157c0*/  FFMA.FTZ R3, R19, c[0x0][0x2d0], -R110.reuse ;  /* 0x0000b40013037a23 */ /* 0x102fe6000001086e */
[----:B------:R-:W-:Y:S01]  /*157d0*/  FMNMX.FTZ R0, R49, R0, !PT ;  /* 0x0000000031007209 */ /* 0x000fe20007810000 */
[----:B------:R1:W-:Y:S01]  /*157e0*/  MUFU.EX2 R207, R3 ;  /* 0x0000000300cf7308 */ /* 0x0003e20000000800 */
[----:B--2---:R-:W-:Y:S02]  /*157f0*/  FMNMX.FTZ R105, R105, R12, !PT ;  /* 0x0000000c69697209 */ /* 0x004fe40007810000 */
[----:B------:R-:W-:Y:S02]  /*15800*/  FMNMX.FTZ R0, R62, R0, !PT ;  /* 0x000000003e007209 */ /* 0x000fe40007810000 */
[C---:B------:R-:W-:Y:S01]  /*15810*/  FSETP.NEU.FTZ.AND P1, PT, R105.reuse, -INF , PT ;  /* 0xff8000006900780b */ /* 0x040fe20003f3d000 */
[----:B------:R-:W-:Y:S01]  /*15820*/  FMUL.FTZ R111, R105, c[0x0][0x2d0] ;  /* 0x0000b400696f7a20 */ /* 0x000fe20000410000 */
[----:B------:R-:W-:Y:S04]  /*15830*/  FMNMX.FTZ R0, R109, R0, !PT ;  /* 0x000000006d007209 */ /* 0x000fe80007810000 */
[----:B------:R-:W-:Y:S02]  /*15840*/  FSEL R111, R111, RZ, P1 ;  /* 0x000000ff6f6f7208 */ /* 0x000fe40000800000 */
[----:B---3--:R-:W-:Y:S02]  /*15850*/  FMNMX.FTZ R104, R2, R104, !PT ;  /* 0x0000006802687209 */ /* 0x008fe40007810000 */
[----:B------:R-:W2:Y:S01]  /*15860*/  SHFL.BFLY PT, R2, R0, 0x2, 0x1f ;  /* 0x0c401f0000027f89 */ /* 0x000ea200000e0000 */
[--C-:B------:R-:W-:Y:S04]  /*15870*/  FFMA.FTZ R6, R6, c[0x0][0x2d0], -R111.reuse ;  /* 0x0000b40006067a23 */ /* 0x100fe8000001086f */
[----:B------:R-:W-:Y:S03]  /*15880*/  MUFU.EX2 R176, R6 ;  /* 0x0000000600b07308 */ /* 0x000fe60000000800 */
[----:B------:R-:W3:Y:S01]  /*15890*/  SHFL.BFLY PT, R5, R104, 0x1, 0x1f ;  /* 0x0c201f0068057f89 */ /* 0x000ee200000e0000 */
[----:B-1----:R-:W-:Y:S06]  /*158a0*/  FFMA.FTZ R3, R21, c[0x0][0x2d0], -R110 ;  /* 0x0000b40015037a23 */ /* 0x002fec000001086e */
[----:B------:R1:W4:Y:S01]  /*158b0*/  MUFU.EX2 R245, R3 ;  /* 0x0000000300f57308 */ /* 0x0003220000000800 */
[----:B--2---:R-:W-:Y:S01]  /*158c0*/  FMNMX.FTZ R0, R0, R2, !PT ;  /* 0x0000000200007209 */ /* 0x004fe20007810000 */
[--C-:B------:R-:W-:Y:S08]  /*158d0*/  FFMA.FTZ R2, R18, c[0x0][0x2d0], -R111.reuse ;  /* 0x0000b40012027a23 */ /* 0x100ff0000001086f */
[----:B------:R2:W-:Y:S01]  /*158e0*/  MUFU.EX2 R66, R2 ;  /* 0x0000000200427308 */ /* 0x0005e20000000800 */
[----:B---3--:R-:W-:Y:S01]  /*158f0*/  FMNMX.FTZ R104, R104, R5, !PT ;  /* 0x0000000568687209 */ /* 0x008fe20007810000 */
[--C-:B------:R-:W-:Y:S02]  /*15900*/  FFMA.FTZ R5, R20, c[0x0][0x2d0], -R111.reuse ;  /* 0x0000b40014057a23 */ /* 0x100fe4000001086f */
[----:B------:R-:W-:Y:S02]  /*15910*/  LDSM.16.MT88.4 R20, [R225+0x100] ;  /* 0x00010000e114783b */ /* 0x000fe40000004200 */
[----:B------:R-:W-:Y:S02]  /*15920*/  FMUL.FTZ R184, R104, c[0x0][0x2d0] ;  /* 0x0000b40068b87a20 */ /* 0x000fe40000410000 */
[----:B-1----:R-:W-:Y:S02]  /*15930*/  FFMA.FTZ R3, R15, c[0x0][0x2d0], -R111 ;  /* 0x0000b4000f037a23 */ /* 0x002fe4000001086f */
[----:B------:R-:W1:Y:S01]  /*15940*/  MUFU.EX2 R244, R5 ;  /* 0x0000000500f47308 */ /* 0x000e620000000800 */
[----:B----4-:R-:W-:Y:S09]  /*15950*/  F2FP.PACK_AB R178, R245, R207 ;  /* 0x000000cff5b2723e */ /* 0x010ff200000000ff */
[----:B------:R3:W-:Y:S01]  /*15960*/  MUFU.EX2 R217, R3 ;  /* 0x0000000300d97308 */ /* 0x0007e20000000800 */
[----:B--2---:R-:W2:Y:S01]  /*15970*/  SHFL.BFLY PT, R2, R0, 0x1, 0x1f ;  /* 0x0c201f0000027f89 */ /* 0x004ea200000e0000 */
[----:B-1----:R-:W-:Y:S02]  /*15980*/  F2FP.PACK_AB R179, R244, R66 ;  /* 0x00000042f4b3723e */ /* 0x002fe400000000ff */
[----:B---3--:R-:W-:Y:S02]  /*15990*/  FSEL R3, R106, RZ, P0 ;  /* 0x000000ff6a037208 */ /* 0x008fe40000000000 */
[----:B------:R-:W-:Y:S02]  /*159a0*/  FSETP.NEU.FTZ.AND P0, PT, R104, -INF , PT ;  /* 0xff8000006800780b */ /* 0x000fe40003f1d000 */
[----:B--2---:R-:W-:Y:S02]  /*159b0*/  FMNMX.FTZ R102, R2, R0, !PT ;  /* 0x0000000002667209 */ /* 0x004fe40007810000 */
[----:B------:R-:W-:Y:S02]  /*159c0*/  FSEL R184, R184, RZ, P0 ;  /* 0x000000ffb8b87208 */ /* 0x000fe40000000000 */
[----:B------:R-:W-:Y:S01]  /*159d0*/  FSEL R2, R105, RZ, P1 ;  /* 0x000000ff69027208 */ /* 0x000fe20000800000 */
[C---:B------:R-:W-:Y:S01]  /*159e0*/  FMUL.FTZ R185, R102.reuse, c[0x0][0x2d0] ;  /* 0x0000b40066b97a20 */ /* 0x040fe20000410000 */
[----:B------:R-:W-:Y:S01]  /*159f0*/  FSETP.NEU.FTZ.AND P1, PT, R102, -INF , PT ;  /* 0xff8000006600780b */ /* 0x000fe20003f3d000 */
[--C-:B------:R-:W-:Y:S02]  /*15a00*/  FFMA.FTZ R0, R14, c[0x0][0x2d0], -R184.reuse ;  /* 0x0000b4000e007a23 */ /* 0x100fe400000108b8 */
[--C-:B------:R-:W-:Y:S01]  /*15a10*/  FFMA.FTZ R4, R4, c[0x0][0x2d0], -R184.reuse ;  /* 0x0000b40004047a23 */ /* 0x100fe200000108b8 */
[----:B------:R-:W-:Y:S01]  /*15a20*/  FSEL R185, R185, RZ, P1 ;  /* 0x000000ffb9b97208 */ /* 0x000fe20000800000 */
[----:B------:R1:W-:Y:S01]  /*15a30*/  MUFU.EX2 R242, R0 ;  /* 0x0000000000f27308 */ /* 0x0003e20000000800 */
[----:B------:R-:W-:Y:S03]  /*15a40*/  FFMA.FTZ R8, R8, c[0x0][0x2d0], -R184 ;  /* 0x0000b40008087a23 */ /* 0x000fe600000108b8 */
[--C-:B------:R-:W-:Y:S02]  /*15a50*/  FFMA.FTZ R7, R7, c[0x0][0x2d0], -R185.reuse ;  /* 0x0000b40007077a23 */ /* 0x100fe400000108b9 */
[--C-:B------:R-:W-:Y:S02]  /*15a60*/  FFMA.FTZ R11, R11, c[0x0][0x2d0], -R185.reuse ;  /* 0x0000b4000b0b7a23 */ /* 0x100fe400000108b9 */
[--C-:B------:R-:W-:Y:S02]  /*15a70*/  FFMA.FTZ R10, R10, c[0x0][0x2d0], -R185.reuse ;  /* 0x0000b4000a0a7a23 */ /* 0x100fe400000108b9 */
[----:B------:R2:W-:Y:S01]  /*15a80*/  MUFU.EX2 R211, R4 ;  /* 0x0000000400d37308 */ /* 0x0005e20000000800 */
[----:B------:R-:W-:Y:S09]  /*15a90*/  FFMA.FTZ R9, R9, c[0x0][0x2d0], -R185 ;  /* 0x0000b40009097a23 */ /* 0x000ff200000108b9 */
[----:B------:R-:W-:Y:S01]  /*15aa0*/  MUFU.EX2 R220, R7 ;  /* 0x0000000700dc7308 */ /* 0x000fe20000000800 */
[----:B-1----:R-:W-:Y:S04]  /*15ab0*/  FADD.FTZ R0, -R3, R100 ;  /* 0x0000006403007221 */ /* 0x002fe80000010100 */
[----:B------:R-:W-:Y:S05]  /*15ac0*/  FMUL.FTZ R0, R0, c[0x0][0x2d0] ;  /* 0x0000b40000007a20 */ /* 0x000fea0000410000 */
[----:B------:R-:W1:Y:S01]  /*15ad0*/  MUFU.EX2 R65, R8 ;  /* 0x0000000800417308 */ /* 0x000e620000000800 */
[----:B--2---:R-:W-:Y:S09]  /*15ae0*/  FFMA.FTZ R4, R17, c[0x0][0x2d0], -R184 ;  /* 0x0000b40011047a23 */ /* 0x004ff200000108b8 */
[----:B------:R2:W3:Y:S10]  /*15af0*/  MUFU.EX2 R101, R0 ;  /* 0x0000000000657308 */ /* 0x0004f40000000800 */
[----:B------:R-:W4:Y:S01]  /*15b00*/  MUFU.EX2 R223, R4 ;  /* 0x0000000400df7308 */ /* 0x000f220000000800 */
[----:B-1----:R-:W-:Y:S09]  /*15b10*/  F2FP.PACK_AB R182, R242, R65 ;  /* 0x00000041f2b6723e */ /* 0x002ff200000000ff */
[----:B------:R-:W1:Y:S01]  /*15b20*/  MUFU.EX2 R51, R11 ;  /* 0x0000000b00337308 */ /* 0x000e620000000800 */
[----:B--2---:R-:W-:Y:S01]  /*15b30*/  FADD.FTZ R0, -R2, R103 ;  /* 0x0000006702007221 */ /* 0x004fe20000010100 */
[----:B------:R-:W-:Y:S01]  /*15b40*/  FSEL R2, R104, RZ, P0 ;  /* 0x000000ff68027208 */ /* 0x000fe20000000000 */
[----:B---3--:R-:W-:Y:S01]  /*15b50*/  FMUL.FTZ R5, R101, R113 ;  /* 0x0000007165057220 */ /* 0x008fe20000410000 */
[----:B------:R-:W-:Y:S01]  /*15b60*/  ISETP.GT.AND P0, PT, R243, UR7, PT ;  /* 0x00000007f3007c0c */ /* 0x000fe2000bf04270 */
[----:B------:R-:W-:Y:S05]  /*15b70*/  FMUL.FTZ R0, R0, c[0x0][0x2d0] ;  /* 0x0000b40000007a20 */ /* 0x000fea0000410000 */
[----:B------:R-:W-:Y:S01]  /*15b80*/  MUFU.EX2 R246, R10 ;  /* 0x0000000a00f67308 */ /* 0x000fe20000000800 */
[C---:B------:R-:W-:Y:S02]  /*15b90*/  FMUL.FTZ R16, R101.reuse, R124 ;  /* 0x0000007c65107220 */ /* 0x040fe40000410000 */
[----:B------:R-:W-:Y:S01]  /*15ba0*/  FMUL.FTZ R17, R101, R125 ;  /* 0x0000007d65117220 */ /* 0x000fe20000410000 */
[----:B----4-:R-:W-:Y:S01]  /*15bb0*/  F2FP.PACK_AB R180, R223, R211 ;  /* 0x000000d3dfb4723e */ /* 0x010fe200000000ff */
[C---:B------:R-:W-:Y:S02]  /*15bc0*/  FMUL.FTZ R4, R101.reuse, R112 ;  /* 0x0000007065047220 */ /* 0x040fe40000410000 */
[C---:B------:R-:W-:Y:S01]  /*15bd0*/  FMUL.FTZ R32, R101.reuse, R140 ;  /* 0x0000008c65207220 */ /* 0x040fe20000410000 */
[----:B------:R-:W-:Y:S01]  /*15be0*/  MOV R140, R65 ;  /* 0x00000041008c7202 */ /* 0x000fe20000000f00 */
[----:B------:R-:W-:Y:S01]  /*15bf0*/  FMUL.FTZ R33, R101, R141 ;  /* 0x0000008d65217220 */ /* 0x000fe20000410000 */
[----:B------:R2:W3:Y:S01]  /*15c00*/  MUFU.EX2 R100, R0 ;  /* 0x0000000000647308 */ /* 0x0004e20000000800 */
[----:B------:R-:W-:Y:S02]  /*15c10*/  FFMA.FTZ R103, R205, c[0x0][0x2d0], -R110 ;  /* 0x0000b400cd677a23 */ /* 0x000fe4000001086e */
[----:B------:R-:W-:Y:S01]  /*15c20*/  FMUL.FTZ R65, R101, R173 ;  /* 0x000000ad65417220 */ /* 0x000fe20000410000 */
[----:B-1----:R-:W-:Y:S01]  /*15c30*/  F2FP.PACK_AB R181, R51, R220 ;  /* 0x000000dc33b5723e */ /* 0x002fe200000000ff */
[----:B------:R-:W-:Y:S02]  /*15c40*/  IMAD.MOV.U32 R141, RZ, RZ, R66 ;  /* 0x000000ffff8d7224 */ /* 0x000fe400078e0042 */
[C---:B------:R-:W-:Y:S02]  /*15c50*/  FMUL.FTZ R68, R101.reuse, R68 ;  /* 0x0000004465447220 */ /* 0x040fe40000410000 */
[C---:B------:R-:W-:Y:S01]  /*15c60*/  FMUL.FTZ R69, R101.reuse, R69 ;  /* 0x0000004565457220 */ /* 0x040fe20000410000 */
[----:B------:R-:W1:Y:S01]  /*15c70*/  MUFU.EX2 R241, R9 ;  /* 0x0000000900f17308 */ /* 0x000e620000000800 */
[C---:B------:R-:W-:Y:S02]  /*15c80*/  FMUL.FTZ R80, R101.reuse, R80 ;  /* 0x0000005065507220 */ /* 0x040fe40000410000 */
[C---:B------:R-:W-:Y:S02]  /*15c90*/  FMUL.FTZ R81, R101.reuse, R81 ;  /* 0x0000005165517220 */ /* 0x040fe40000410000 */
[C---:B------:R-:W-:Y:S02]  /*15ca0*/  FMUL.FTZ R84, R101.reuse, R84 ;  /* 0x0000005465547220 */ /* 0x040fe40000410000 */
[C---:B------:R-:W-:Y:S02]  /*15cb0*/  FMUL.FTZ R85, R101.reuse, R85 ;  /* 0x0000005565557220 */ /* 0x040fe40000410000 */
[C---:B------:R-:W-:Y:S02]  /*15cc0*/  FMUL.FTZ R96, R101.reuse, R96 ;  /* 0x0000006065607220 */ /* 0x040fe40000410000 */
[----:B------:R-:W-:Y:S02]  /*15cd0*/  FMUL.FTZ R97, R101, R97 ;  /* 0x0000006165617220 */ /* 0x000fe40000410000 */
[----:B--2---:R-:W-:Y:S01]  /*15ce0*/  FADD.FTZ R0, -R2, R107 ;  /* 0x0000006b02007221 */ /* 0x004fe20000010100 */
[----:B------:R-:W-:Y:S01]  /*15cf0*/  FSEL R2, R102, RZ, P1 ;  /* 0x000000ff66027208 */ /* 0x000fe20000800000 */
[----:B---3--:R-:W-:Y:S02]  /*15d00*/  FMUL.FTZ R6, R100, R114 ;  /* 0x0000007264067220 */ /* 0x008fe40000410000 */
[----:B------:R-:W-:Y:S02]  /*15d10*/  FMUL.FTZ R0, R0, c[0x0][0x2d0] ;  /* 0x0000b40000007a20 */ /* 0x000fe40000410000 */
[C---:B------:R-:W-:Y:S02]  /*15d20*/  FMUL.FTZ R7, R100.reuse, R115 ;  /* 0x0000007364077220 */ /* 0x040fe40000410000 */
[----:B------:R2:W3:Y:S01]  /*15d30*/  MUFU.EX2 R3, R0 ;  /* 0x0000000000037308 */ /* 0x0004e20000000800 */
[C---:B------:R-:W-:Y:S01]  /*15d40*/  FMUL.FTZ R18, R100.reuse, R126 ;  /* 0x0000007e64127220 */ /* 0x040fe20000410000 */
[----:B-1----:R-:W-:Y:S01]  /*15d50*/  F2FP.PACK_AB R183, R241, R246 ;  /* 0x000000f6f1b7723e */ /* 0x002fe200000000ff */
[C---:B------:R-:W-:Y:S01]  /*15d60*/  FMUL.FTZ R19, R100.reuse, R127 ;  /* 0x0000007f64137220 */ /* 0x040fe20000410000 */
[----:B------:R-:W1:Y:S01]  /*15d70*/  LDSM.16.MT88.4 R112, [R226+0x1100] ;  /* 0x00110000e270783b */ /* 0x000e620000004200 */
[C---:B------:R-:W-:Y:S02]  /*15d80*/  FMUL.FTZ R34, R100.reuse, R142 ;  /* 0x0000008e64227220 */ /* 0x040fe40000410000 */
[C---:B------:R-:W-:Y:S02]  /*15d90*/  FMUL.FTZ R35, R100.reuse, R143 ;  /* 0x0000008f64237220 */ /* 0x040fe40000410000 */
[----:B------:R-:W-:Y:S02]  /*15da0*/  IMAD.MOV.U32 R107, RZ, RZ, R208 ;  /* 0x000000ffff6b7224 */ /* 0x000fe400078e00d0 */
[----:B------:R-:W-:Y:S01]  /*15db0*/  IMAD.MOV.U32 R142, RZ, RZ, R207 ;  /* 0x000000ffff8e7224 */ /* 0x000fe200078e00cf */
[----:B------:R-:W-:Y:S01]  /*15dc0*/  LDSM.16.MT88.4 R124, [R226+0x500] ;  /* 0x00050000e27c783b */ /* 0x000fe20000004200 */
[----:B------:R-:W-:Y:S02]  /*15dd0*/  IMAD.MOV.U32 R143, RZ, RZ, R51 ;  /* 0x000000ffff8f7224 */ /* 0x000fe400078e0033 */
[C---:B------:R-:W-:Y:S02]  /*15de0*/  FMUL.FTZ R51, R100.reuse, R159 ;  /* 0x0000009f64337220 */ /* 0x040fe40000410000 */
[----:B------:R-:W-:Y:S02]  /*15df0*/  IMAD.MOV.U32 R159, RZ, RZ, R64 ;  /* 0x000000ffff9f7224 */ /* 0x000fe400078e0040 */
[----:B------:R-:W-:Y:S02]  /*15e00*/  FMUL.FTZ R64, R101, R172 ;  /* 0x000000ac65407220 */ /* 0x000fe40000410000 */
[C---:B------:R-:W-:Y:S02]  /*15e10*/  FMUL.FTZ R66, R100.reuse, R174 ;  /* 0x000000ae64427220 */ /* 0x040fe40000410000 */
[----:B------:R-:W-:Y:S02]  /*15e20*/  FMUL.FTZ R70, R100, R70 ;  /* 0x0000004664467220 */ /* 0x000fe40000410000 */
[----:B--2---:R-:W-:Y:S01]  /*15e30*/  FADD.FTZ R0, -R2, R108 ;  /* 0x0000006c02007221 */ /* 0x004fe20000010100 */
[----:B------:R-:W-:Y:S01]  /*15e40*/  MOV R108, R176 ;  /* 0x000000b0006c7202 */ /* 0x000fe20000000f00 */
[--C-:B------:R-:W-:Y:S01]  /*15e50*/  FFMA.FTZ R2, R40, c[0x0][0x2d0], -R110.reuse ;  /* 0x0000b40028027a23 */ /* 0x100fe2000001086e */
[----:B------:R-:W-:Y:S01]  /*15e60*/  F2FP.PACK_AB R176, R218, R247 ;  /* 0x000000f7dab0723e */ /* 0x000fe200000000ff */
[----:B------:R-:W-:Y:S01]  /*15e70*/  FMUL.FTZ R0, R0, c[0x0][0x2d0] ;  /* 0x0000b40000007a20 */ /* 0x000fe20000410000 */
[----:B------:R-:W-:Y:S01]  /*15e80*/  F2FP.PACK_AB R177, R217, R108 ;  /* 0x0000006cd9b1723e */ /* 0x000fe200000000ff */
[----:B------:R2:W-:Y:S01]  /*15e90*/  MUFU.EX2 R251, R2 ;  /* 0x0000000200fb7308 */ /* 0x0005e20000000800 */
[C---:B---3--:R-:W-:Y:S02]  /*15ea0*/  FMUL.FTZ R8, R3.reuse, R116 ;  /* 0x0000007403087220 */ /* 0x048fe40000410000 */
[C---:B------:R-:W-:Y:S02]  /*15eb0*/  FMUL.FTZ R9, R3.reuse, R117 ;  /* 0x0000007503097220 */ /* 0x040fe40000410000 */
[C---:B------:R-:W-:Y:S01]  /*15ec0*/  FMUL.FTZ R12, R3.reuse, R120 ;  /* 0x00000078030c7220 */ /* 0x040fe20000410000 */
[-C--:B------:R-:W-:Y:S01]  /*15ed0*/  HMMA.16816.F32 R4, R176, R20.reuse, R4 ;  /* 0x00000014b004723c */ /* 0x080fe20000001804 */
[C---:B------:R-:W-:Y:S02]  /*15ee0*/  FMUL.FTZ R13, R3.reuse, R121 ;  /* 0x00000079030d7220 */ /* 0x040fe40000410000 */
[C---:B------:R-:W-:Y:S01]  /*15ef0*/  FMUL.FTZ R28, R3.reuse, R136 ;  /* 0x00000088031c7220 */ /* 0x040fe20000410000 */
[----:B------:R-:W3:Y:S01]  /*15f00*/  MUFU.EX2 R0, R0 ;  /* 0x0000000000007308 */ /* 0x000ee20000000800 */
[----:B------:R-:W-:Y:S01]  /*15f10*/  MOV R136, R247 ;  /* 0x000000f700887202 */ /* 0x000fe20000000f00 */
[C---:B------:R-:W-:Y:S01]  /*15f20*/  FMUL.FTZ R24, R3.reuse, R132 ;  /* 0x0000008403187220 */ /* 0x040fe20000410000 */
[----:B------:R-:W-:Y:S01]  /*15f30*/  MOV R132, R214 ;  /* 0x000000d600847202 */ /* 0x000fe20000000f00 */
[C---:B------:R-:W-:Y:S04]  /*15f40*/  FMUL.FTZ R25, R3.reuse, R133 ;  /* 0x0000008503197220 */ /* 0x040fe80000410000 */
[C---:B------:R-:W-:Y:S02]  /*15f50*/  FMUL.FTZ R29, R3.reuse, R137 ;  /* 0x00000089031d7220 */ /* 0x040fe40000410000 */
[----:B------:R-:W-:Y:S02]  /*15f60*/  FMUL.FTZ R40, R3, R148 ;  /* 0x0000009403287220 */ /* 0x000fe40000410000 */
[----:B------:R-:W-:Y:S02]  /*15f70*/  IMAD.MOV.U32 R148, RZ, RZ, R241 ;  /* 0x000000ffff947224 */ /* 0x000fe400078e00f1 */
[----:B--2---:R-:W-:Y:S02]  /*15f80*/  FFMA.FTZ R2, R41, c[0x0][0x2d0], -R110 ;  /* 0x0000b40029027a23 */ /* 0x004fe4000001086e */
[----:B------:R-:W-:Y:S02]  /*15f90*/  IMAD.MOV.U32 R137, RZ, RZ, R211 ;  /* 0x000000ffff897224 */ /* 0x000fe400078e00d3 */
[----:B------:R2:W4:Y:S01]  /*15fa0*/  MUFU.EX2 R250, R2 ;  /* 0x0000000200fa7308 */ /* 0x0005220000000800 */
[----:B------:R-:W-:Y:S01]  /*15fb0*/  FMUL.FTZ R41, R3, R149 ;  /* 0x0000009503297220 */ /* 0x000fe20000410000 */
[----:B------:R-:W-:Y:S01]  /*15fc0*/  MOV R149, R62 ;  /* 0x0000003e00957202 */ /* 0x000fe20000000f00 */
[----:B------:R-:W-:Y:S02]  /*15fd0*/  IMAD.MOV.U32 R133, RZ, RZ, R49 ;  /* 0x000000ffff857224 */ /* 0x000fe400078e0031 */
[C---:B------:R-:W-:Y:S01]  /*15fe0*/  FMUL.FTZ R49, R101.reuse, R157 ;  /* 0x0000009d65317220 */ /* 0x040fe20000410000 */
[----:B------:R-:W-:Y:S01]  /*15ff0*/  MOV R157, R210 ;  /* 0x000000d2009d7202 */ /* 0x000fe20000000f00 */
[C---:B---3--:R-:W-:Y:S02]  /*16000*/  FMUL.FTZ R10, R0.reuse, R118 ;  /* 0x00000076000a7220 */ /* 0x048fe40000410000 */
[C---:B------:R-:W-:Y:S01]  /*16010*/  FMUL.FTZ R11, R0.reuse, R119 ;  /* 0x00000077000b7220 */ /* 0x040fe20000410000 */
[----:B------:R-:W-:Y:S01]  /*16020*/  MUFU.EX2 R210, R103 ;  /* 0x0000006700d27308 */ /* 0x000fe20000000800 */
[----:B------:R-:W3:Y:S01]  /*16030*/  LDSM.16.MT88.4 R116, [R225+0x2100] ;  /* 0x00210000e174783b */ /* 0x000ee20000004200 */
[C---:B------:R-:W-:Y:S02]  /*16040*/  FMUL.FTZ R14, R0.reuse, R122 ;  /* 0x0000007a000e7220 */ /* 0x040fe40000410000 */
[C---:B------:R-:W-:Y:S02]  /*16050*/  FMUL.FTZ R15, R0.reuse, R123 ;  /* 0x0000007b000f7220 */ /* 0x040fe40000410000 */
[C---:B------:R-:W-:Y:S01]  /*16060*/  HMMA.16816.F32 R8, R180.reuse, R20, R8 ;  /* 0x00000014b408723c */ /* 0x040fe20000001808 */
[C---:B------:R-:W-:Y:S02]  /*16070*/  FMUL.FTZ R26, R0.reuse, R134 ;  /* 0x00000086001a7220 */ /* 0x040fe40000410000 */
[----:B------:R-:W-:Y:S02]  /*16080*/  IMAD.MOV.U32 R134, RZ, RZ, R217 ;  /* 0x000000ffff867224 */ /* 0x000fe400078e00d9 */
[----:B------:R-:W-:Y:S02]  /*16090*/  FMUL.FTZ R27, R0, R135 ;  /* 0x00000087001b7220 */ /* 0x000fe40000410000 */
[----:B------:R-:W-:Y:S01]  /*160a0*/  FMUL.FTZ R20, R101, R128 ;  /* 0x0000008065147220 */ /* 0x000fe20000410000 */
[-C--:B------:R-:W-:Y:S01]  /*160b0*/  HMMA.16816.F32 R12, R180, R22.reuse, R12 ;  /* 0x00000016b40c723c */ /* 0x080fe2000000180c */
[--C-:B--2---:R-:W-:Y:S03]  /*160c0*/  FFMA.FTZ R2, R44, c[0x0][0x2d0], -R111.reuse ;  /* 0x0000b4002c027a23 */ /* 0x104fe6000001086f */
[----:B------:R-:W-:Y:S01]  /*160d0*/  FMUL.FTZ R44, R3, R152 ;  /* 0x00000098032c7220 */ /* 0x000fe20000410000 */
[----:B------:R2:W-:Y:S01]  /*160e0*/  MUFU.EX2 R249, R2 ;  /* 0x0000000200f97308 */ /* 0x0005e20000000800 */
[----:B------:R-:W-:Y:S02]  /*160f0*/  IMAD.MOV.U32 R152, RZ, RZ, R248 ;  /* 0x000000ffff987224 */ /* 0x000fe400078e00f8 */
[C---:B------:R-:W-:Y:S01]  /*16100*/  HMMA.16816.F32 R16, R176.reuse, R22, R16 ;  /* 0x00000016b010723c */ /* 0x040fe20000001810 */
[----:B------:R-:W-:Y:S03]  /*16110*/  FMUL.FTZ R21, R101, R129 ;  /* 0x0000008165157220 */ /* 0x000fe60000410000 */
[C---:B------:R-:W-:Y:S02]  /*16120*/  FMUL.FTZ R30, R0.reuse, R138 ;  /* 0x0000008a001e7220 */ /* 0x040fe40000410000 */
[----:B------:R-:W-:Y:S01]  /*16130*/  FMUL.FTZ R31, R0, R139 ;  /* 0x0000008b001f7220 */ /* 0x000fe20000410000 */
[----:B------:R-:W-:Y:S01]  /*16140*/  MOV R139, R220 ;  /* 0x000000dc008b7202 */ /* 0x000fe20000000f00 */
[C---:B------:R-:W-:Y:S04]  /*16150*/  FMUL.FTZ R22, R100.reuse, R130 ;  /* 0x0000008264167220 */ /* 0x040fe80000410000 */
[----:B------:R-:W-:Y:S02]  /*16160*/  FMUL.FTZ R23, R100, R131 ;  /* 0x0000008364177220 */ /* 0x000fe40000410000 */
[----:B------:R-:W-:Y:S01]  /*16170*/  LDSM.16.MT88.4 R128, [R225+0x1500] ;  /* 0x00150000e180783b */ /* 0x000fe20000004200 */
[----:B------:R-:W-:Y:S02]  /*16180*/  IMAD.MOV.U32 R135, RZ, RZ, R218 ;  /* 0x000000ffff877224 */ /* 0x000fe400078e00da */
[C---:B------:R-:W-:Y:S02]  /*16190*/  FMUL.FTZ R42, R0.reuse, R150 ;  /* 0x00000096002a7220 */ /* 0x040fe40000410000 */
[-C--:B------:R-:W-:Y:S01]  /*161a0*/  HMMA.16816.F32 R20, R176, R36.reuse, R20 ;  /* 0x00000024b014723c */ /* 0x080fe20000001814 */
[C---:B------:R-:W-:Y:S01]  /*161b0*/  FMUL.FTZ R46, R0.reuse, R154 ;  /* 0x0000009a002e7220 */ /* 0x040fe20000410000 */
[----:B------:R-:W-:Y:S01]  /*161c0*/  MOV R154, R212 ;  /* 0x000000d4009a7202 */ /* 0x000fe20000000f00 */
[----:B--2---:R-:W-:Y:S02]  /*161d0*/  FFMA.FTZ R2, R45, c[0x0][0x2d0], -R111 ;  /* 0x0000b4002d027a23 */ /* 0x004fe4000001086f */
[C---:B------:R-:W-:Y:S02]  /*161e0*/  FMUL.FTZ R43, R0.reuse, R151 ;  /* 0x00000097002b7220 */ /* 0x040fe40000410000 */
[----:B------:R2:W1:Y:S01]  /*161f0*/  MUFU.EX2 R248, R2 ;  /* 0x0000000200f87308 */ /* 0x0004620000000800 */
[C---:B------:R-:W-:Y:S01]  /*16200*/  HMMA.16816.F32 R24, R180.reuse, R36, R24 ;  /* 0x00000024b418723c */ /* 0x040fe20000001818 */
[----:B------:R-:W-:Y:S03]  /*16210*/  FMUL.FTZ R47, R0, R155 ;  /* 0x0000009b002f7220 */ /* 0x000fe60000410000 */
[----:B------:R-:W-:Y:S01]  /*16220*/  FMUL.FTZ R45, R3, R153 ;  /* 0x00000099032d7220 */ /* 0x000fe20000410000 */
[----:B------:R-:W-:Y:S01]  /*16230*/  MOV R153, R48 ;  /* 0x0000003000997202 */ /* 0x000fe20000000f00 */
[C---:B------:R-:W-:Y:S01]  /*16240*/  FMUL.FTZ R48, R101.reuse, R156 ;  /* 0x0000009c65307220 */ /* 0x040fe20000410000 */
[----:B------:R-:W-:Y:S01]  /*16250*/  MOV R155, R209 ;  /* 0x000000d1009b7202 */ /* 0x000fe20000000f00 */
[-C--:B------:R-:W-:Y:S01]  /*16260*/  HMMA.16816.F32 R28, R180, R38.reuse, R28 ;  /* 0x00000026b41c723c */ /* 0x080fe2000000181c */
[C---:B------:R-:W-:Y:S03]  /*16270*/  FMUL.FTZ R36, R101.reuse, R144 ;  /* 0x0000009065247220 */ /* 0x040fe60000410000 */
[----:B------:R-:W-:Y:S02]  /*16280*/  IMAD.MOV.U32 R144, RZ, RZ, R246 ;  /* 0x000000ffff907224 */ /* 0x000fe400078e00f6 */
[----:B------:R-:W-:Y:S02]  /*16290*/  FMUL.FTZ R37, R101, R145 ;  /* 0x0000009165257220 */ /* 0x000fe40000410000 */
[C---:B------:R-:W-:Y:S01]  /*162a0*/  HMMA.16816.F32 R32, R176.reuse, R38, R32 ;  /* 0x00000026b020723c */ /* 0x040fe20000001820 */
[----:B------:R-:W-:Y:S03]  /*162b0*/  IMAD.MOV.U32 R145, RZ, RZ, R245 ;  /* 0x000000ffff917224 */ /* 0x000fe600078e00f5 */
[----:B------:R-:W-:Y:S02]  /*162c0*/  IMAD.MOV.U32 R138, RZ, RZ, R223 ;  /* 0x000000ffff8a7224 */ /* 0x000fe400078e00df */
[----:B------:R-:W-:Y:S02]  /*162d0*/  IMAD.MOV.U32 R150, RZ, RZ, R222 ;  /* 0x000000ffff967224 */ /* 0x000fe400078e00de */
[----:B--2---:R-:W-:Y:S04]  /*162e0*/  FFMA.FTZ R2, R56, c[0x0][0x2d0], -R110 ;  /* 0x0000b40038027a23 */ /* 0x004fe8000001086e */
[----:B------:R2:W-:Y:S01]  /*162f0*/  MUFU.EX2 R247, R2 ;  /* 0x0000000200f77308 */ /* 0x0005e20000000800 */
[C---:B------:R-:W-:Y:S01]  /*16300*/  FMUL.FTZ R38, R100.reuse, R146 ;  /* 0x0000009264267220 */ /* 0x040fe20000410000 */
[----:B------:R-:W-:Y:S01]  /*16310*/  MOV R146, R244 ;  /* 0x000000f400927202 */ /* 0x000fe20000000f00 */
[C---:B------:R-:W-:Y:S02]  /*16320*/  FMUL.FTZ R39, R100.reuse, R147 ;  /* 0x0000009364277220 */ /* 0x040fe40000410000 */
[----:B------:R-:W-:Y:S02]  /*16330*/  IMAD.MOV.U32 R147, RZ, RZ, R242 ;  /* 0x000000ffff937224 */ /* 0x000fe400078e00f2 */
[----:B------:R-:W-:Y:S02]  /*16340*/  IMAD.MOV.U32 R151, RZ, RZ, R213 ;  /* 0x000000ffff977224 */ /* 0x000fe400078e00d5 */
[----:B------:R-:W-:Y:S01]  /*16350*/  IMAD.MOV.U32 R156, RZ, RZ, R50 ;  /* 0x000000ffff9c7224 */ /* 0x000fe200078e0032 */
[-C--:B------:R-:W-:Y:S01]  /*16360*/  HMMA.16816.F32 R36, R176, R52.reuse, R36 ;  /* 0x00000034b024723c */ /* 0x080fe20000001824 */
[C---:B------:R-:W-:Y:S01]  /*16370*/  FMUL.FTZ R50, R100.reuse, R158 ;  /* 0x0000009e64327220 */ /* 0x040fe20000410000 */
[----:B------:R-:W-:Y:S01]  /*16380*/  MOV R158, R67 ;  /* 0x00000043009e7202 */ /* 0x000fe20000000f00 */
[----:B------:R-:W-:Y:S02]  /*16390*/  FMUL.FTZ R67, R100, R175 ;  /* 0x000000af64437220 */ /* 0x000fe40000410000 */
[----:B------:R-:W-:Y:S01]  /*163a0*/  LDSM.16.MT88.4 R172, [R226+0x1d00] ;  /* 0x001d0000e2ac783b */ /* 0x000fe20000004200 */
[----:B------:R-:W-:Y:S02]  /*163b0*/  FMUL.FTZ R56, R3, R164 ;  /* 0x000000a403387220 */ /* 0x000fe40000410000 */
[C---:B------:R-:W-:Y:S01]  /*163c0*/  HMMA.16816.F32 R40, R180.reuse, R52, R40 ;  /* 0x00000034b428723c */ /* 0x040fe20000001828 */
[C---:B------:R-:W-:Y:S03]  /*163d0*/  FMUL.FTZ R58, R0.reuse, R166 ;  /* 0x000000a6003a7220 */ /* 0x040fe60000410000 */
[C---:B------:R-:W-:Y:S02]  /*163e0*/  FMUL.FTZ R59, R0.reuse, R167 ;  /* 0x000000a7003b7220 */ /* 0x040fe40000410000 */
[----:B--2---:R-:W-:Y:S02]  /*163f0*/  FFMA.FTZ R2, R57, c[0x0][0x2d0], -R110 ;  /* 0x0000b40039027a23 */ /* 0x004fe4000001086e */
[-C--:B------:R-:W-:Y:S01]  /*16400*/  HMMA.16816.F32 R44, R180, R54.reuse, R44 ;  /* 0x00000036b42c723c */ /* 0x080fe2000000182c */
[C---:B------:R-:W-:Y:S01]  /*16410*/  FMUL.FTZ R52, R101.reuse, R160 ;  /* 0x000000a065347220 */ /* 0x040fe20000410000 */
[----:B------:R2:W1:Y:S02]  /*16420*/  MUFU.EX2 R246, R2 ;  /* 0x0000000200f67308 */ /* 0x0004640000000800 */
[----:B------:R-:W-:Y:S02]  /*16430*/  FMUL.FTZ R53, R101, R161 ;  /* 0x000000a165357220 */ /* 0x000fe40000410000 */
[----:B------:R-:W-:Y:S02]  /*16440*/  FMUL.FTZ R57, R3, R165 ;  /* 0x000000a503397220 */ /* 0x000fe40000410000 */
[C---:B------:R-:W-:Y:S01]  /*16450*/  HMMA.16816.F32 R48, R176.reuse, R54, R48 ;  /* 0x00000036b030723c */ /* 0x040fe20000001830 */
[C---:B------:R-:W-:Y:S03]  /*16460*/  FMUL.FTZ R62, R0.reuse, R170 ;  /* 0x000000aa003e7220 */ /* 0x040fe60000410000 */
[----:B------:R-:W-:Y:S02]  /*16470*/  FMUL.FTZ R63, R0, R171 ;  /* 0x000000ab003f7220 */ /* 0x000fe40000410000 */
[--C-:B------:R-:W-:Y:S02]  /*16480*/  FFMA.FTZ R103, R201, c[0x0][0x2d0], -R184.reuse ;  /* 0x0000b400c9677a23 */ /* 0x100fe400000108b8 */
[C---:B------:R-:W-:Y:S04]  /*16490*/  FMUL.FTZ R54, R100.reuse, R162 ;  /* 0x000000a264367220 */ /* 0x040fe80000410000 */
[C---:B------:R-:W-:Y:S02]  /*164a0*/  FMUL.FTZ R55, R100.reuse, R163 ;  /* 0x000000a364377220 */ /* 0x040fe40000410000 */
[----:B------:R-:W-:Y:S02]  /*164b0*/  FMUL.FTZ R71, R100, R71 ;  /* 0x0000004764477220 */ /* 0x000fe40000410000 */
[C---:B------:R-:W-:Y:S02]  /*164c0*/  FMUL.FTZ R72, R3.reuse, R72 ;  /* 0x0000004803487220 */ /* 0x040fe40000410000 */
[--C-:B--2---:R-:W-:Y:S01]  /*164d0*/  FFMA.FTZ R2, R60, c[0x0][0x2d0], -R111.reuse ;  /* 0x0000b4003c027a23 */ /* 0x104fe2000001086f */
[-C--:B-1----:R-:W-:Y:S01]  /*164e0*/  HMMA.16816.F32 R52, R176, R112.reuse, R52 ;  /* 0x00000070b034723c */ /* 0x082fe20000001834 */
[C---:B------:R-:W-:Y:S02]  /*164f0*/  FMUL.FTZ R60, R3.reuse, R168 ;  /* 0x000000a8033c7220 */ /* 0x040fe40000410000 */
[----:B------:R1:W-:Y:S01]  /*16500*/  MUFU.EX2 R245, R2 ;  /* 0x0000000200f57308 */ /* 0x0003e20000000800 */
[C---:B------:R-:W-:Y:S02]  /*16510*/  FMUL.FTZ R73, R3.reuse, R73 ;  /* 0x0000004903497220 */ /* 0x040fe40000410000 */
[C---:B------:R-:W-:Y:S02]  /*16520*/  FMUL.FTZ R74, R0.reuse, R74 ;  /* 0x0000004a004a7220 */ /* 0x040fe40000410000 */
[C---:B------:R-:W-:Y:S01]  /*16530*/  HMMA.16816.F32 R56, R180.reuse, R112, R56 ;  /* 0x00000070b438723c */ /* 0x040fe20000001838 */
[C---:B------:R-:W-:Y:S03]  /*16540*/  FMUL.FTZ R75, R0.reuse, R75 ;  /* 0x0000004b004b7220 */ /* 0x040fe60000410000 */
[C---:B------:R-:W-:Y:S02]  /*16550*/  FMUL.FTZ R76, R3.reuse, R76 ;  /* 0x0000004c034c7220 */ /* 0x040fe40000410000 */
[----:B------:R-:W-:Y:S02]  /*16560*/  FMUL.FTZ R77, R3, R77 ;  /* 0x0000004d034d7220 */ /* 0x000fe40000410000 */
[C---:B------:R-:W-:Y:S04]  /*16570*/  FMUL.FTZ R78, R0.reuse, R78 ;  /* 0x0000004e004e7220 */ /* 0x040fe80000410000 */
[----:B------:R-:W-:Y:S02]  /*16580*/  FMUL.FTZ R79, R0, R79 ;  /* 0x0000004f004f7220 */ /* 0x000fe40000410000 */
[C---:B------:R-:W-:Y:S02]  /*16590*/  FMUL.FTZ R82, R100.reuse, R82 ;  /* 0x0000005264527220 */ /* 0x040fe40000410000 */
[C---:B------:R-:W-:Y:S02]  /*165a0*/  FMUL.FTZ R83, R100.reuse, R83 ;  /* 0x0000005364537220 */ /* 0x040fe40000410000 */
[----:B------:R-:W-:Y:S02]  /*165b0*/  FMUL.FTZ R86, R100, R86 ;  /* 0x0000005664567220 */ /* 0x000fe40000410000 */
[----:B-1----:R-:W-:Y:S02]  /*165c0*/  FFMA.FTZ R2, R61, c[0x0][0x2d0], -R111 ;  /* 0x0000b4003d027a23 */ /* 0x002fe4000001086f */
[C---:B------:R-:W-:Y:S02]  /*165d0*/  FMUL.FTZ R61, R3.reuse, R169 ;  /* 0x000000a9033d7220 */ /* 0x040fe40000410000 */
[----:B------:R1:W2:Y:S01]  /*165e0*/  MUFU.EX2 R244, R2 ;  /* 0x0000000200f47308 */ /* 0x0002a20000000800 */
[C---:B------:R-:W-:Y:S02]  /*165f0*/  FMUL.FTZ R88, R3.reuse, R88 ;  /* 0x0000005803587220 */ /* 0x040fe40000410000 */
[C---:B------:R-:W-:Y:S02]  /*16600*/  FMUL.FTZ R89, R3.reuse, R89 ;  /* 0x0000005903597220 */ /* 0x040fe40000410000 */
[-C--:B------:R-:W-:Y:S01]  /*16610*/  HMMA.16816.F32 R60, R180, R114.reuse, R60 ;  /* 0x00000072b43c723c */ /* 0x080fe2000000183c */
[C---:B------:R-:W-:Y:S02]  /*16620*/  FMUL.FTZ R90, R0.reuse, R90 ;  /* 0x0000005a005a7220 */ /* 0x040fe40000410000 */
[C---:B------:R-:W-:Y:S02]  /*16630*/  FMUL.FTZ R91, R0.reuse, R91 ;  /* 0x0000005b005b7220 */ /* 0x040fe40000410000 */
[C---:B------:R-:W-:Y:S02]  /*16640*/  FMUL.FTZ R92, R3.reuse, R92 ;  /* 0x0000005c035c7220 */ /* 0x040fe40000410000 */
[----:B------:R-:W-:Y:S01]  /*16650*/  FMUL.FTZ R93, R3, R93 ;  /* 0x0000005d035d7220 */ /* 0x000fe20000410000 */
[C---:B------:R-:W-:Y:S01]  /*16660*/  HMMA.16816.F32 R64, R176.reuse, R114, R64 ;  /* 0x00000072b040723c */ /* 0x040fe20000001840 */
[----:B------:R-:W2:Y:S03]  /*16670*/  LDSM.16.MT88.4 R112, [R226+0x2100] ;  /* 0x00210000e270783b */ /* 0x000ea60000004200 */
[C---:B------:R-:W-:Y:S02]  /*16680*/  FMUL.FTZ R94, R0.reuse, R94 ;  /* 0x0000005e005e7220 */ /* 0x040fe40000410000 */
[----:B------:R-:W-:Y:S02]  /*16690*/  FMUL.FTZ R95, R0, R95 ;  /* 0x0000005f005f7220 */ /* 0x000fe40000410000 */
[-C--:B---3--:R-:W-:Y:S01]  /*166a0*/  HMMA.16816.F32 R68, R176, R116.reuse, R68 ;  /* 0x00000074b044723c */ /* 0x088fe20000001844 */
[----:B------:R-:W-:Y:S03]  /*166b0*/  FMUL.FTZ R87, R100, R87 ;  /* 0x0000005764577220 */ /* 0x000fe60000410000 */
[--C-:B-1----:R-:W-:Y:S02]  /*166c0*/  FFMA.FTZ R2, R186, c[0x0][0x2d0], -R184.reuse ;  /* 0x0000b400ba027a23 */ /* 0x102fe400000108b8 */
[C---:B------:R-:W-:Y:S02]  /*166d0*/  FMUL.FTZ R98, R100.reuse, R98 ;  /* 0x0000006264627220 */ /* 0x040fe40000410000 */
[C---:B------:R-:W-:Y:S01]  /*166e0*/  HMMA.16816.F32 R72, R180.reuse, R116, R72 ;  /* 0x00000074b448723c */ /* 0x040fe20000001848 */
[----:B------:R1:W-:Y:S03]  /*166f0*/  MUFU.EX2 R242, R2 ;  /* 0x0000000200f27308 */ /* 0x0003e60000000800 */
[----:B------:R-:W-:Y:S04]  /*16700*/  FMUL.FTZ R99, R100, R99 ;  /* 0x0000006364637220 */ /* 0x000fe80000410000 */
[-C--:B------:R-:W-:Y:S08]  /*16710*/  HMMA.16816.F32 R76, R180, R118.reuse, R76 ;  /* 0x00000076b44c723c */ /* 0x080ff0000000184c */
[C---:B------:R-:W-:Y:S01]  /*16720*/  HMMA.16816.F32 R80, R176.reuse, R118, R80 ;  /* 0x00000076b050723c */ /* 0x040fe20000001850 */
[----:B------:R-:W3:Y:S07]  /*16730*/  LDSM.16.MT88.4 R116, [R225+0x500] ;  /* 0x00050000e174783b */ /* 0x000eee0000004200 */
[-C--:B--2---:R-:W-:Y:S01]  /*16740*/  HMMA.16816.F32 R84, R176, R112.reuse, R84 ;  /* 0x00000070b054723c */ /* 0x084fe20000001854 */
[--C-:B-1----:R-:W-:Y:S04]  /*16750*/  FFMA.FTZ R2, R187, c[0x0][0x2d0], -R184.reuse ;  /* 0x0000b400bb027a23 */ /* 0x102fe800000108b8 */
[----:B------:R1:W2:Y:S03]  /*16760*/  MUFU.EX2 R241, R2 ;  /* 0x0000000200f17308 */ /* 0x0002a60000000800 */
        /* <DEDUP_REMOVED lines=10> */
[----:B--2---:R-:W-:Y:S04]  /*16810*/  F2FP.PACK_AB R120, R241, R242 ;  /* 0x000000f2f178723e */ /* 0x004fe800000000ff */
[-C--:B---3--:R-:W-:Y:S01]  /*16820*/  HMMA.16816.F32 R4, R112, R116.reuse, R4 ;  /* 0x000000747004723c */ /* 0x088fe20000001804 */
        /* <DEDUP_REMOVED lines=98> */
[--C-:B---3--:R-:W-:Y:S02]  /*16e50*/  FFMA.FTZ R2, R156, c[0x0][0x2d0], -R111.reuse ;  /* 0x0000b4009c027a23 */ /* 0x108fe4000001086f */
[----:B------:R-:W-:Y:S05]  /*16e60*/  LDSM.16.MT88.4 R156, [R225+0x1d00] ;  /* 0x001d0000e19c783b */ /* 0x000fea0000004200 */
[C---:B------:R-:W-:Y:S01]  /*16e70*/  HMMA.16816.F32 R48, R112.reuse, R130, R48 ;  /* 0x000000827030723c */ /* 0x040fe20000001830 */
[----:B------:R3:W-:Y:S02]  /*16e80*/  MUFU.EX2 R193, R2 ;  /* 0x0000000200c17308 */ /* 0x0007e40000000800 */
[----:B------:R-:W4:Y:S05]  /*16e90*/  LDSM.16.MT88.4 R128, [R226+0x2900] ;  /* 0x00290000e280783b */ /* 0x000f2a0000004200 */
        /* <DEDUP_REMOVED lines=19> */
[--C-:B-1----:R-:W-:Y:S03]  /*16fd0*/  FFMA.FTZ R2, R151, c[0x0][0x2d0], -R184.reuse ;  /* 0x0000b40097027a23 */ /* 0x102fe600000108b8 */
[----:B------:R-:W-:Y:S01]  /*16fe0*/  MOV R151, R149 ;  /* 0x0000009500977202 */ /* 0x000fe20000000f00 */
[----:B------:R1:W-:Y:S01]  /*16ff0*/  MUFU.EX2 R189, R2 ;  /* 0x0000000200bd7308 */ /* 0x0003e20000000800 */
[----:B------:R-:W-:Y:S02]  /*17000*/  MOV R149, R147 ;  /* 0x0000009300957202 */ /* 0x000fe40000000f00 */
[-C--:B------:R-:W-:Y:S01]  /*17010*/  HMMA.16816.F32 R92, R120, R130.reuse, R92 ;  /* 0x00000082785c723c */ /* 0x080fe2000000185c */
[----:B------:R-:W-:Y:S03]  /*17020*/  MOV R147, R145 ;  /* 0x0000009100937202 */ /* 0x000fe60000000f00 */
[----:B------:R-:W-:Y:S02]  /*17030*/  MOV R145, R143 ;  /* 0x0000008f00917202 */ /* 0x000fe40000000f00 */
[----:B------:R-:W-:Y:S02]  /*17040*/  MOV R143, R141 ;  /* 0x0000008d008f7202 */ /* 0x000fe40000000f00 */
[----:B------:R-:W-:Y:S01]  /*17050*/  HMMA.16816.F32 R96, R112, R130, R96 ;  /* 0x000000827060723c */ /* 0x000fe20000001860 */
[----:B------:R-:W-:Y:S03]  /*17060*/  MOV R141, R139 ;  /* 0x0000008b008d7202 */ /* 0x000fe60000000f00 */
[----:B------:R-:W-:Y:S02]  /*17070*/  MOV R139, R134 ;  /* 0x00000086008b7202 */ /* 0x000fe40000000f00 */
[----:B------:R-:W-:Y:S02]  /*17080*/  MOV R216, R147 ;  /* 0x0000009300d87202 */ /* 0x000fe40000000f00 */
[----:B--2---:R-:W-:Y:S04]  /*17090*/  F2FP.PACK_AB R111, R190, R191 ;  /* 0x000000bfbe6f723e */ /* 0x004fe800000000ff */
[----:B------:R-:W-:Y:S01]  /*170a0*/  MOV R221, R149 ;  /* 0x0000009500dd7202 */ /* 0x000fe20000000f00 */
[----:B-1----:R-:W-:Y:S02]  /*170b0*/  FFMA.FTZ R2, R150, c[0x0][0x2d0], -R184 ;  /* 0x0000b40096027a23 */ /* 0x002fe400000108b8 */
[----:B------:R-:W-:Y:S02]  /*170c0*/  IMAD.MOV.U32 R150, RZ, RZ, R148 ;  /* 0x000000ffff967224 */ /* 0x000fe400078e0094 */
[----:B------:R1:W2:Y:S01]  /*170d0*/  MUFU.EX2 R188, R2 ;  /* 0x0000000200bc7308 */ /* 0x0002a20000000800 */
[----:B------:R-:W-:Y:S02]  /*170e0*/  IMAD.MOV.U32 R148, RZ, RZ, R146 ;  /* 0x000000ffff947224 */ /* 0x000fe400078e0092 */
[----:B------:R-:W-:Y:S02]  /*170f0*/  IMAD.MOV.U32 R146, RZ, RZ, R144 ;  /* 0x000000ffff927224 */ /* 0x000fe400078e0090 */
[----:B------:R-:W-:Y:S02]  /*17100*/  IMAD.MOV.U32 R144, RZ, RZ, R142 ;  /* 0x000000ffff907224 */ /* 0x000fe400078e008e */
[----:B------:R-:W-:Y:S02]  /*17110*/  IMAD.MOV.U32 R142, RZ, RZ, R140 ;  /* 0x000000ffff8e7224 */ /* 0x000fe400078e008c */
[----:B------:R-:W-:Y:S02]  /*17120*/  IMAD.MOV.U32 R140, RZ, RZ, R135 ;  /* 0x000000ffff8c7224 */ /* 0x000fe400078e0087 */
[----:B------:R-:W-:Y:S02]  /*17130*/  IMAD.MOV.U32 R147, RZ, RZ, R142 ;  /* 0x000000ffff937224 */ /* 0x000fe400078e008e */
[----:B------:R-:W-:Y:S01]  /*17140*/  IMAD.MOV.U32 R215, RZ, RZ, R148 ;  /* 0x000000ffffd77224 */ /* 0x000fe200078e0094 */
[----:B------:R-:W-:Y:S01]  /*17150*/  MOV R148, R143 ;  /* 0x0000008f00947202 */ /* 0x000fe20000000f00 */
[----:B------:R-:W-:Y:S01]  /*17160*/  IMAD.MOV.U32 R219, RZ, RZ, R150 ;  /* 0x000000ffffdb7224 */ /* 0x000fe200078e0096 */
[----:B------:R-:W-:Y:S01]  /*17170*/  MOV R150, R145 ;  /* 0x0000009100967202 */ /* 0x000fe20000000f00 */
[----:B------:R-:W-:Y:S02]  /*17180*/  IMAD.MOV.U32 R145, RZ, RZ, R140 ;  /* 0x000000ffff917224 */ /* 0x000fe400078e008c */
[----:B------:R-:W-:Y:S01]  /*17190*/  IMAD.MOV.U32 R149, RZ, RZ, R144 ;  /* 0x000000ffff957224 */ /* 0x000fe200078e0090 */
[----:B------:R-:W-:Y:S01]  /*171a0*/  MOV R144, R139 ;  /* 0x0000008b00907202 */ /* 0x000fe20000000f00 */
[----:B------:R-:W-:Y:S01]  /*171b0*/  IMAD.MOV.U32 R139, RZ, RZ, R138 ;  /* 0x000000ffff8b7224 */ /* 0x000fe200078e008a */
[----:B------:R-:W-:Y:S01]  /*171c0*/  MOV R138, R108 ;  /* 0x0000006c008a7202 */ /* 0x000fe20000000f00 */
[--C-:B-1----:R-:W-:Y:S01]  /*171d0*/  FFMA.FTZ R2, R252, c[0x0][0x2d0], -R185.reuse ;  /* 0x0000b400fc027a23 */ /* 0x102fe200000108b9 */
[----:B------:R-:W-:Y:S01]  /*171e0*/  F2FP.PACK_AB R108, R196, R197 ;  /* 0x000000c5c46c723e */ /* 0x000fe200000000ff */
[----:B------:R-:W-:Y:S01]  /*171f0*/  IMAD.MOV.U32 R252, RZ, RZ, R146 ;  /* 0x000000fffffc7224 */ /* 0x000fe200078e0092 */
[----:B------:R-:W-:Y:S01]  /*17200*/  MOV R146, R141 ;  /* 0x0000008d00927202 */ /* 0x000fe20000000f00 */
[----:B------:R1:W-:Y:S01]  /*17210*/  MUFU.EX2 R186, R2 ;  /* 0x0000000200ba7308 */ /* 0x0003e20000000800 */
[----:B------:R-:W-:Y:S01]  /*17220*/  LDSM.16.MT88.4 R140, [R226+0xd00] ;  /* 0x000d0000e28c783b */ /* 0x000fe20000004200 */
[----:B--2---:R-:W-:Y:S01]  /*17230*/  F2FP.PACK_AB R176, R188, R189 ;  /* 0x000000bdbcb0723e */ /* 0x004fe200000000ff */
[--C-:B-1----:R-:W-:Y:S07]  /*17240*/  FFMA.FTZ R2, R133, c[0x0][0x2d0], -R185.reuse ;  /* 0x0000b40085027a23 */ /* 0x102fee00000108b9 */
        /* <DEDUP_REMOVED lines=10> */
[----:B------:R1:W-:Y:S01]  /*172f0*/  MUFU.EX2 R103, R2 ;  /* 0x0000000200677308 */ /* 0x0003e20000000800 */
[----:B---3--:R-:W-:Y:S09]  /*17300*/  F2FP.PACK_AB R178, R184, R107 ;  /* 0x0000006bb8b2723e */ /* 0x008ff200000000ff */
[----:B------:R-:W3:Y:S01]  /*17310*/  MUFU.EX2 R185, R185 ;  /* 0x000000b900b97308 */ /* 0x000ee20000000800 */
[-C--:B--2---:R-:W-:Y:S01]  /*17320*/  HMMA.16816.F32 R112, R108, R132.reuse, R4 ;  /* 0x000000846c70723c */ /* 0x084fe20000001804 */
[----:B------:R-:W2:Y:S08]  /*17330*/  LDSM.16.MT88.4 R4, [R226+0x2d00] ;  /* 0x002d0000e204783b */ /* 0x000eb00000004200 */
[----:B-1----:R-:W4:Y:S03]  /*17340*/  LDL.LU R2, [R1+0x40] ;  /* 0x0000400001027983 */ /* 0x002f260000300800 */
[----:B---3--:R-:W-:Y:S07]  /*17350*/  F2FP.PACK_AB R179, R185, R103 ;  /* 0x00000067b9b3723e */ /* 0x008fee00000000ff */
[C---:B------:R-:W-:Y:S07]  /*17360*/  HMMA.16816.F32 R116, R176.reuse, R132, R8 ;  /* 0x00000084b074723c */ /* 0x040fee0000001808 */
[----:B------:R-:W-:Y:S01]  /*17370*/  MOV R11, R147 ;  /* 0x00000093000b7202 */ /* 0x000fe20000000f00 */
[-C--:B------:R-:W-:Y:S01]  /*17380*/  HMMA.16816.F32 R120, R176, R134.reuse, R12 ;  /* 0x00000086b078723c */ /* 0x080fe2000000180c */
[----:B------:R-:W-:Y:S03]  /*17390*/  IMAD.MOV.U32 R8, RZ, RZ, R150 ;  /* 0x000000ffff087224 */ /* 0x000fe600078e0096 */
[----:B------:R-:W-:Y:S01]  /*173a0*/  MOV R9, R149 ;  /* 0x0000009500097202 */ /* 0x000fe20000000f00 */
[----:B------:R-:W-:Y:S02]  /*173b0*/  IMAD.MOV.U32 R10, RZ, RZ, R148 ;  /* 0x000000ffff0a7224 */ /* 0x000fe400078e0094 */
[----:B------:R-:W-:Y:S01]  /*173c0*/  MOV R15, R139 ;  /* 0x0000008b000f7202 */ /* 0x000fe20000000f00 */
[C---:B------:R-:W-:Y:S01]  /*173d0*/  HMMA.16816.F32 R124, R108.reuse, R134, R16 ;  /* 0x000000866c7c723c */ /* 0x040fe20000001810 */
[----:B------:R-:W3:Y:S03]  /*173e0*/  LDL.LU R17, [R1+0x38] ;  /* 0x0000380001117983 */ /* 0x000ee60000300800 */
[----:B------:R-:W-:Y:S01]  /*173f0*/  IMAD.MOV.U32 R12, RZ, RZ, R146 ;  /* 0x000000ffff0c7224 */ /* 0x000fe200078e0092 */
[----:B------:R-:W3:Y:S01]  /*17400*/  LDL.LU R19, [R1+0x3c] ;  /* 0x00003c0001137983 */ /* 0x000ee20000300800 */
[----:B------:R-:W-:Y:S01]  /*17410*/  MOV R13, R145 ;  /* 0x00000091000d7202 */ /* 0x000fe20000000f00 */
[----:B------:R-:W-:Y:S01]  /*17420*/  IMAD.MOV.U32 R14, RZ, RZ, R144 ;  /* 0x000000ffff0e7224 */ /* 0x000fe200078e0090 */
[-C--:B------:R-:W-:Y:S01]  /*17430*/  HMMA.16816.F32 R128, R108, R140.reuse, R20 ;  /* 0x0000008c6c80723c */ /* 0x080fe20000001814 */
[----:B------:R-:W3:Y:S03]  /*17440*/  LDL.LU R23, [R1+0x34] ;  /* 0x0000340001177983 */ /* 0x000ee60000300800 */
[----:B------:R-:W-:Y:S01]  /*17450*/  MOV R18, R137 ;  /* 0x0000008900127202 */ /* 0x000fe20000000f00 */
[----:B------:R-:W-:Y:S02]  /*17460*/  IMAD.MOV.U32 R16, RZ, RZ, R138 ;  /* 0x000000ffff107224 */ /* 0x000fe400078e008a */
[----:B------:R-:W-:Y:S01]  /*17470*/  IMAD.MOV.U32 R22, RZ, RZ, R136 ;  /* 0x000000ffff167224 */ /* 0x000fe200078e0088 */
        /* <DEDUP_REMOVED lines=20> */
[----:B----4-:R-:W-:Y:S04]  /*175c0*/  FFMA.FTZ R2, R0, R2, R12 ;  /* 0x0000000200027223 */ /* 0x010fe8000001000c */
[----:B------:R-:W-:Y:S02]  /*175d0*/  FADD.FTZ R2, R8, R2 ;  /* 0x0000000208027221 */ /* 0x000fe40000010000 */
[----:B---3--:R-:W-:Y:S02]  /*175e0*/  FFMA.FTZ R100, R100, R17, R16 ;  /* 0x0000001164647223 */ /* 0x008fe40000010010 */
        /* <DEDUP_REMOVED lines=17> */
[----:B------:R-:W-:Y:S01]  /*17700*/  IADD3 R220, R243, -0x1, RZ ;  /* 0xfffffffff3dc7810 */ /* 0x000fe20007ffe0ff */
[----:B------:R-:W-:Y:S02]  /*17710*/  FADD.FTZ R3, R250, R11 ;  /* 0x0000000bfa037221 */ /* 0x000fe40000010000 */
        /* <DEDUP_REMOVED lines=52> */
.L_x_829:
[----:B------:R-:W-:-:S13]  /*17a60*/  ISETP.GE.AND P0, PT, R220, RZ, PT ;  /* 0x000000ffdc00720c */ /* 0x000fda0003f06270 */
[----:B------:R-:W-:Y:S05]  /*17a70*/  @!P0 BRA `(.L_x_833) ;  /* 0x0000401000008947 */ /* 0x000fea0003800000 */
[----:B-1----:R-:W2:Y:S04]  /*17a80*/  LDL.LU R3, [R1+0x30] ;  /* 0x0000300001037983 */ /* 0x002ea80000300800 */
[----:B------:R-:W2:Y:S04]  /*17a90*/  LDL.LU R2, [R1+0x20] ;  /* 0x0000200001027983 */ /* 0x000ea80000300800 */
[----:B------:R-:W3:Y:S04]  /*17aa0*/  LDL R6, [R1+0x5c] ;  /* 0x00005c0001067983 */ /* 0x000ee80000100800 */
[----:B------:R-:W3:Y:S04]  /*17ab0*/  LDL R5, [R1+0x58] ;  /* 0x0000580001057983 */ /* 0x000ee80000100800 */
[----:B------:R-:W4:Y:S04]  /*17ac0*/  LDL R4, [R1+0x64] ;  /* 0x0000640001047983 */ /* 0x000f280000100800 */
[----:B------:R-:W4:Y:S04]  /*17ad0*/  LDL R0, [R1+0x60] ;  /* 0x0000600001007983 */ /* 0x000f280000100800 */
[----:B------:R-:W5:Y:S01]  /*17ae0*/  LDL R7, [R1] ;  /* 0x0000000001077983 */ /* 0x000f620000100800 */
[----:B------:R-:W-:Y:S01]  /*17af0*/  IMAD.MOV.U32 R107, RZ, RZ, R102 ;  /* 0x000000ffff6b7224 */ /* 0x000fe200078e0066 */
[----:B------:R-:W-:Y:S01]  /*17b00*/  MOV R100, R104 ;  /* 0x0000006800647202 */ /* 0x000fe20000000f00 */
[----:B------:R-:W-:-:S02]  /*17b10*/  ULDC UR5, c[0x0][0x210] ;  /* 0x0000840000057ab9 */ /* 0x000fc40000000800 */
[----:B------:R-:W-:Y:S02]  /*17b20*/  ULDC UR4, c[0x0][0x1e8] ;  /* 0x00007a0000047ab9 */ /* 0x000fe40000000800 */
[----:B------:R-:W-:Y:S02]  /*17b30*/  UIMAD UR5, UR11, UR5, URZ ;  /* 0x000000050b0572a4 */ /* 0x000fe4000f8e023f */
[----:B------:R-:W-:Y:S01]  /*17b40*/  UIMAD UR4, UR11, UR4, URZ ;  /* 0x000000040b0472a4 */ /* 0x000fe2000f8e023f */
[C---:B--2---:R-:W-:Y:S01]  /*17b50*/  SHF.L.U64.HI R3, R2.reuse, 0x1, R3 ;  /* 0x0000000102037819 */ /* 0x044fe20000010203 */
[----:B------:R-:W-:-:S04]  /*17b60*/  IMAD.SHL.U32 R8, R2, 0x2, RZ ;  /* 0x0000000202087824 */ /* 0x000fc800078e00ff */
[----:B------:R1:W-:Y:S01]  /*17b70*/  STL [R1+0x8], R3 ;  /* 0x0000080301007387 */ /* 0x0003e20000100800 */
[C---:B---3--:R-:W-:Y:S01]  /*17b80*/  SHF.L.U64.HI R6, R5.reuse, 0x1, R6 ;  /* 0x0000000105067819 */ /* 0x048fe20000010206 */
[----:B------:R-:W-:Y:S02]  /*17b90*/  IMAD.SHL.U32 R5, R5, 0x2, RZ ;  /* 0x0000000205057824 */ /* 0x000fe400078e00ff */
[----:B------:R2:W-:Y:S01]  /*17ba0*/  STL [R1+0x4], R8 ;  /* 0x0000040801007387 */ /* 0x0005e20000100800 */
[C---:B----4-:R-:W-:Y:S02]  /*17bb0*/  SHF.L.U64.HI R4, R0.reuse, 0x1, R4 ;  /* 0x0000000100047819 */ /* 0x050fe40000010204 */
[----:B------:R-:W-:Y:S01]  /*17bc0*/  SHF.L.U32 R0, R0, 0x1, RZ ;  /* 0x0000000100007819 */ /* 0x000fe200000006ff */
[----:B------:R2:W-:Y:S04]  /*17bd0*/  STL [R1+0x50], R6 ;  /* 0x0000500601007387 */ /* 0x0005e80000100800 */
[----:B------:R2:W-:Y:S04]  /*17be0*/  STL [R1+0x4c], R5 ;  /* 0x00004c0501007387 */ /* 0x0005e80000100800 */
[----:B------:R2:W-:Y:S04]  /*17bf0*/  STL [R1+0x44], R0 ;  /* 0x0000440001007387 */ /* 0x0005e80000100800 */
[----:B------:R2:W-:Y:S01]  /*17c00*/  STL [R1+0x48], R4 ;  /* 0x0000480401007387 */ /* 0x0005e20000100800 */
[----:B-1----:R-:W-:Y:S01]  /*17c10*/  IMAD.MOV.U32 R3, RZ, RZ, R105 ;  /* 0x000000ffff037224 */ /* 0x002fe200078e0069 */
[----:B------:R-:W-:-:S02]  /*17c20*/  MOV R2, R106 ;  /* 0x0000006a00027202 */ /* 0x000fc40000000f00 */
[----:B-----5:R-:W-:Y:S01]  /*17c30*/  IADD3 R244, R7, 0x100, RZ ;  /* 0x0000010007f47810 */ /* 0x020fe20007ffe0ff */
[----:B------:R-:W-:Y:S05]  /*17c40*/  BRA `(.L_x_834) ;  /* 0x0000040000007947 */ /* 0x000fea0003800000 */
.L_x_836:
[----:B------:R-:W2:Y:S01]  /*17c50*/  LDL R105, [R1+0x54] ;  /* 0x0000540001697983 */ /* 0x000ea20000100800 */
[----:B------:R-:W-:Y:S01]  /*17c60*/  IMAD.MOV.U32 R104, RZ, RZ, c[0x0][0x2b8] ;  /* 0x0000ae00ff687624 */ /* 0x000fe200078e00ff */
[----:B------:R-:W-:Y:S01]  /*17c70*/  LEA R4, R220, UR13, 0x6 ;  /* 0x0000000ddc047c11 */ /* 0x000fe2000f8e30ff */
[----:B------:R-:W-:Y:S01]  /*17c80*/  IMAD.MOV.U32 R8, RZ, RZ, RZ ;  /* 0x000000ffff087224 */ /* 0x000fe200078e00ff */
[----:B------:R-:W3:Y:S02]  /*17c90*/  LDL R9, [R1+0x58] ;  /* 0x0000580001097983 */ /* 0x000ee40000100800 */
[----:B------:R-:W-:Y:S02]  /*17ca0*/  ISETP.NE.AND P2, PT, R104, 0x1, PT ;  /* 0x000000016800780c */ /* 0x000fe40003f45270 */
[----:B------:R-:W4:Y:S04]  /*17cb0*/  LDL R101, [R1+0x4] ;  /* 0x0000040001657983 */ /* 0x000f280000100800 */
[----:B------:R-:W5:Y:S04]  /*17cc0*/  LDL R12, [R1+0x5c] ;  /* 0x00005c00010c7983 */ /* 0x000f680000100800 */
[----:B------:R-:W3:Y:S04]  /*17cd0*/  LDL R10, [R1+0x60] ;  /* 0x00006000010a7983 */ /* 0x000ee80000100800 */
[----:B------:R-:W3:Y:S04]  /*17ce0*/  LDL R11, [R1+0x64] ;  /* 0x00006400010b7983 */ /* 0x000ee80000100800 */
[----:B------:R-:W4:Y:S01]  /*17cf0*/  LDL R23, [R1] ;  /* 0x0000000001177983 */ /* 0x000f220000100800 */
[----:B--2---:R-:W-:Y:S05]  /*17d00*/  IADD3 R4, R4, -0x40, R105 ;  /* 0xffffffc004047810 */ /* 0x004fea0007ffe069 */
[----:B------:R-:W-:Y:S04]  /*17d10*/  @P2 IMAD.HI.U32 R5, R4, c[0x0][0x2bc], RZ ;  /* 0x0000af0004052a27 */ /* 0x000fe800078e00ff */
[----:B------:R-:W-:Y:S01]  /*17d20*/  IMAD.MOV.U32 R0, RZ, RZ, R4 ;  /* 0x000000ffff007224 */ /* 0x000fe200078e0004 */
[----:B------:R-:W-:Y:S04]  /*17d30*/  @P2 SHF.R.U32.HI R0, RZ, c[0x0][0x2c0], R5 ;  /* 0x0000b000ff002a19 */ /* 0x000fe80000011605 */
[C---:B------:R-:W-:Y:S04]  /*17d40*/  @!P3 IADD3 R5, P0, R0.reuse, UR14, RZ ;  /* 0x0000000e0005bc10 */ /* 0x040fe8000ff1e0ff */
[----:B------:R-:W-:Y:S01]  /*17d50*/  @!P3 LEA.HI.X.SX32 R7, R0, UR6, 0x1, P0 ;  /* 0x000000060007bc11 */ /* 0x000fe200080f0eff */
[----:B------:R-:W-:Y:S01]  /*17d60*/  IMAD.MOV R0, RZ, RZ, -R0 ;  /* 0x000000ffff007224 */ /* 0x000fe200078e0a00 */
[C---:B------:R-:W-:Y:S02]  /*17d70*/  @!P3 LEA R6, P0, R5.reuse, c[0x0][0x2a0], 0x2 ;  /* 0x0000a8000506ba11 */ /* 0x040fe400078010ff */
[----:B---3--:R-:W-:Y:S01]  /*17d80*/  SHF.L.U64.HI R18, R10, 0x1, R11 ;  /* 0x000000010a127819 */ /* 0x008fe2000001020b */
[----:B------:R-:W-:Y:S01]  /*17d90*/  IMAD R13, R0, c[0x0][0x2b8], R4 ;  /* 0x0000ae00000d7a24 */ /* 0x000fe200078e0204 */
[----:B------:R-:W-:Y:S03]  /*17da0*/  @!P3 LEA.HI.X R7, R5, c[0x0][0x2a4], R7, 0x2, P0 ;  /* 0x0000a9000507ba11 */ /* 0x000fe600000f1407 */
[C---:B------:R-:W-:Y:S01]  /*17db0*/  IMAD.WIDE.U32 R4, R13.reuse, c[0x0][0x1e0], RZ ;  /* 0x000078000d047a25 */ /* 0x040fe200078e00ff */
[----:B------:R-:W-:Y:S01]  /*17dc0*/  STL [R1+0x10], R13 ;  /* 0x0000100d01007387 */ /* 0x000fe20000100800 */
[----:B------:R-:W-:Y:S03]  /*17dd0*/  SHF.R.S32.HI R0, RZ, 0x1f, R13 ;  /* 0x0000001fff007819 */ /* 0x000fe6000001140d */
[----:B------:R-:W2:Y:S02]  /*17de0*/  @!P3 LDG.E R8, [R6.64] ;  /* 0x000000140608b981 */ /* 0x000ea4000c1e1900 */
[----:B------:R-:W-:Y:S04]  /*17df0*/  IMAD R0, R0, c[0x0][0x1e0], RZ ;  /* 0x0000780000007a24 */ /* 0x000fe800078e02ff */
[----:B------:R-:W-:Y:S04]  /*17e00*/  IMAD R0, R13, c[0x0][0x1e4], R0 ;  /* 0x000079000d007a24 */ /* 0x000fe800078e0200 */
[----:B------:R-:W-:Y:S01]  /*17e10*/  IMAD.IADD R5, R5, 0x1, R0 ;  /* 0x0000000105057824 */ /* 0x000fe200078e0200 */
[----:B--2---:R1:W-:Y:S01]  /*17e20*/  STL [R1+0xc], R8 ;  /* 0x00000c0801007387 */ /* 0x0043e20000100800 */
[----:B------:R-:W-:Y:S02]  /*17e30*/  SHF.R.S32.HI R6, RZ, 0x1f, R8 ;  /* 0x0000001fff067819 */ /* 0x000fe40000011408 */
[----:B------:R-:W-:Y:S04]  /*17e40*/  IMAD.WIDE.U32 R4, R8, c[0x0][0x1f0], R4 ;  /* 0x00007c0008047a25 */ /* 0x000fe800078e0004 */
[----:B------:R-:W-:Y:S01]  /*17e50*/  IMAD R6, R6, c[0x0][0x1f0], RZ ;  /* 0x00007c0006067a24 */ /* 0x000fe200078e02ff */
[----:B------:R-:W-:Y:S03]  /*17e60*/  IADD3 R0, P0, R4, UR4, RZ ;  /* 0x0000000404007c10 */ /* 0x000fe6000ff1e0ff */
[----:B------:R-:W-:Y:S05]  /*17e70*/  IMAD R6, R8, c[0x0][0x1f4], R6 ;  /* 0x00007d0008067a24 */ /* 0x000fea00078e0206 */
[----:B------:R-:W-:Y:S02]  /*17e80*/  IADD3.X R4, R5, UR16, R6, P0, !PT ;  /* 0x0000001005047c10 */ /* 0x000fe400087fe406 */
[C---:B------:R-:W-:Y:S04]  /*17e90*/  LEA R7, P0, R0.reuse, c[0x0][0x1c8], 0x1 ;  /* 0x0000720000077a11 */ /* 0x040fe800078008ff */
[----:B------:R-:W-:Y:S01]  /*17ea0*/  LEA.HI.X R4, R0, c[0x0][0x1cc], R4, 0x1, P0 ;  /* 0x0000730000047a11 */ /* 0x000fe200000f0c04 */
[----:B------:R-:W4:Y:S01]  /*17eb0*/  SHFL.IDX PT, R5, R7, RZ, 0x1c1f ;  /* 0x001c1fff07057589 */ /* 0x000f2200000e0000 */
[----:B-1----:R-:W-:Y:S03]  /*17ec0*/  IMAD.SHL.U32 R8, R10, 0x2, RZ ;  /* 0x000000020a087824 */ /* 0x002fe600078e00ff */
[----:B------:R1:W-:Y:S04]  /*17ed0*/  SHFL.IDX PT, R0, R7, 0x1, 0x1c1f ;  /* 0x003c1f0007007f89 */ /* 0x0003e800000e0000 */
[----:B------:R-:W2:Y:S04]  /*17ee0*/  SHFL.IDX PT, R6, R4, RZ, 0x1c1f ;  /* 0x001c1fff04067589 */ /* 0x000ea800000e0000 */
[----:B------:R-:W3:Y:S01]  /*17ef0*/  SHFL.IDX PT, R4, R4, 0x1, 0x1c1f ;  /* 0x003c1f0004047f89 */ /* 0x000ee200000e0000 */
[----:B----4-:R-:W-:Y:S01]  /*17f00*/  IADD3 R16, P0, R5, R101, RZ ;  /* 0x0000006505107210 */ /* 0x010fe20007f1e0ff */
[C---:B-1----:R-:W-:Y:S01]  /*17f10*/  IMAD.SHL.U32 R7, R9.reuse, 0x2, RZ ;  /* 0x0000000209077824 */ /* 0x042fe200078e00ff */
[----:B-----5:R-:W-:Y:S04]  /*17f20*/  SHF.L.U64.HI R9, R9, 0x1, R12 ;  /* 0x0000000109097819 */ /* 0x020fe8000001020c */
[CC--:B------:R-:W-:Y:S01]  /*17f30*/  IADD3 R14, P1, R5.reuse, R7.reuse, RZ ;  /* 0x00000007050e7210 */ /* 0x0c0fe20007f3e0ff */
[C---:B--2---:R-:W-:Y:S01]  /*17f40*/  IMAD.X R17, R6.reuse, 0x1, R106, P0 ;  /* 0x0000000106117824 */ /* 0x044fe200000e066a */
[-C--:B------:R-:W-:Y:S03]  /*17f50*/  IADD3 R12, P0, R5, R8.reuse, RZ ;  /* 0x00000008050c7210 */ /* 0x080fe60007f1e0ff */
[--C-:B------:R-:W-:Y:S01]  /*17f60*/  IMAD.X R15, R6, 0x1, R9.reuse, P1 ;  /* 0x00000001060f7824 */ /* 0x100fe200008e0609 */
[----:B------:R1:W-:Y:S01]  /*17f70*/  LDGSTS.E.BYPASS.LTC128B.128 [R23+0x3100], [R16.64], !P5 ;  /* 0x0310000010177fae */ /* 0x0003e2000e901d54 */
[----:B------:R-:W-:Y:S01]  /*17f80*/  IADD3 R10, P1, R0, R7, RZ ;  /* 0x00000007000a7210 */ /* 0x000fe20007f3e0ff */
[--C-:B------:R-:W-:Y:S01]  /*17f90*/  IMAD.X R13, R6, 0x1, R18.reuse, P0 ;  /* 0x00000001060d7824 */ /* 0x100fe200000e0612 */
[----:B------:R-:W-:Y:S01]  /*17fa0*/  IADD3 R8, P0, R0, R8, RZ ;  /* 0x0000000800087210 */ /* 0x000fe20007f1e0ff */
[----:B------:R1:W-:Y:S02]  /*17fb0*/  LDGSTS.E.BYPASS.LTC128B.128 [R23+0x4100], [R14.64], !P6 ;  /* 0x041000000e177fae */ /* 0x0003e4000f101d54 */
[----:B---3--:R-:W-:Y:S01]  /*17fc0*/  IMAD.X R11, R4, 0x1, R9, P1 ;  /* 0x00000001040b7824 */ /* 0x008fe200008e0609 */
[----:B------:R-:W-:Y:S01]  /*17fd0*/  IADD3 R6, P1, R0, R101, RZ ;  /* 0x0000006500067210 */ /* 0x000fe20007f3e0ff */
[----:B------:R1:W-:Y:S01]  /*17fe0*/  LDGSTS.E.BYPASS.LTC128B.128 [R23+0x5100], [R12.64], !P4 ;  /* 0x051000000c177fae */ /* 0x0003e2000e101d54 */
[C---:B------:R-:W-:Y:S03]  /*17ff0*/  IMAD.X R9, R4.reuse, 0x1, R18, P0 ;  /* 0x0000000104097824 */ /* 0x040fe600000e0612 */
[----:B------:R-:W-:Y:S05]  /*18000*/  IMAD.X R7, R4, 0x1, R106, P1 ;  /* 0x0000000104077824 */ /* 0x000fea00008e066a */
[----:B------:R1:W-:Y:S04]  /*18010*/  LDGSTS.E.BYPASS.LTC128B.128 [R23+0x3900], [R6.64], !P5 ;  /* 0x0390000006177fae */ /* 0x0003e8000e901d54 */
[----:B------:R1:W-:Y:S04]  /*18020*/  LDGSTS.E.BYPASS.LTC128B.128 [R23+0x4900], [R10.64], !P6 ;  /* 0x049000000a177fae */ /* 0x0003e8000f101d54 */
[----:B------:R1:W-:Y:S01]  /*18030*/  LDGSTS.E.BYPASS.LTC128B.128 [R23+0x5900], [R8.64], !P4 ;  /* 0x0590000008177fae */ /* 0x0003e2000e101d54 */
[----:B------:R-:W-:-:S05]  /*18040*/  BRA `(.L_x_835) ;  /* 0x0000136000007947 */ /* 0x000fca0003800000 */
.L_x_834:
[----:B------:R-:W3:Y:S01]  /*18050*/  LDL R101, [R1+0x10] ;  /* 0x0000100001657983 */ /* 0x000ee20000100800 */
[----:B------:R-:W-:Y:S04]  /*18060*/  DEPBAR.LE SB0, 0x0 ;  /* 0x000080000000791a */ /* 0x000fe80000000000 */
[----:B------:R-:W4:Y:S04]  /*18070*/  LDL R104, [R1+0xc] ;  /* 0x00000c0001687983 */ /* 0x000f280000100800 */
[----:B------:R-:W5:Y:S04]  /*18080*/  LDL R198, [R1+0x4] ;  /* 0x0000040001c67983 */ /* 0x000f680000100800 */
[----:B--2---:R-:W2:Y:S04]  /*18090*/  LDL R106, [R1+0x8] ;  /* 0x00000800016a7983 */ /* 0x004ea80000100800 */
[----:B------:R-:W2:Y:S04]  /*180a0*/  LDL R197, [R1+0x4c] ;  /* 0x00004c0001c57983 */ /* 0x000ea80000100800 */
[----:B------:R-:W2:Y:S04]  /*180b0*/  LDL R195, [R1+0x50] ;  /* 0x0000500001c37983 */ /* 0x000ea80000100800 */
[----:B------:R-:W2:Y:S04]  /*180c0*/  LDL R196, [R1+0x44] ;  /* 0x0000440001c47983 */ /* 0x000ea80000100800 */
[----:B------:R-:W2:Y:S04]  /*180d0*/  LDL R194, [R1+0x48] ;  /* 0x0000480001c27983 */ /* 0x000ea80000100800 */
[----:B------:R-:W-:Y:S08]  /*180e0*/  BAR.SYNC.DEFER_BLOCKING 0x0 ;  /* 0x0000000000007b1d */ /* 0x000ff00000010000 */
        /* <DEDUP_REMOVED lines=37> */
[----:B------:R-:W-:Y:S01]  /*18340*/  SHF.R.S32.HI R0, RZ, 0x1f, R101 ;  /* 0x0000001fff007819 */ /* 0x000fe20000011465 */
[C---:B------:R-:W-:Y:S03]  /*18350*/  IMAD.WIDE.U32 R102, R101.reuse, c[0x0][0x208], RZ ;  /* 0x0000820065667a25 */ /* 0x040fe600078e00ff */
[C---:B------:R-:W-:Y:S04]  /*18360*/  HMMA.16816.F32 R40, R184.reuse, R108, R40 ;  /* 0x0000006cb828723c */ /* 0x040fe80000001828 */
[----:B------:R-:W-:Y:S04]  /*18370*/  IMAD R0, R0, c[0x0][0x208], RZ ;  /* 0x0000820000007a24 */ /* 0x000fe800078e02ff */
[----:B------:R-:W-:Y:S01]  /*18380*/  IMAD R0, R101, c[0x0][0x20c], R0 ;  /* 0x0000830065007a24 */ /* 0x000fe200078e0200 */
[----:B----4-:R-:W-:Y:S01]  /*18390*/  SHF.R.S32.HI R101, RZ, 0x1f, R104 ;  /* 0x0000001fff657819 */ /* 0x010fe20000011468 */
[-C--:B------:R-:W-:Y:S03]  /*183a0*/  HMMA.16816.F32 R44, R184, R110.reuse, R44 ;  /* 0x0000006eb82c723c */ /* 0x080fe6000000182c */
[----:B------:R-:W-:Y:S01]  /*183b0*/  IADD3 R103, R103, R0, RZ ;  /* 0x0000000067677210 */ /* 0x000fe20007ffe0ff */
[----:B------:R-:W-:Y:S04]  /*183c0*/  IMAD R101, R101, c[0x0][0x218], RZ ;  /* 0x0000860065657a24 */ /* 0x000fe800078e02ff */
[C---:B------:R-:W-:Y:S01]  /*183d0*/  IMAD.WIDE.U32 R102, R104.reuse, c[0x0][0x218], R102 ;  /* 0x0000860068667a25 */ /* 0x040fe200078e0066 */
[C---:B------:R-:W-:Y:S04]  /*183e0*/  HMMA.16816.F32 R48, R176.reuse, R110, R48 ;  /* 0x0000006eb030723c */ /* 0x040fe80000001830 */
[----:B------:R-:W-:Y:S01]  /*183f0*/  IMAD R101, R104, c[0x0][0x21c], R101 ;  /* 0x0000870068657a24 */ /* 0x000fe200078e0265 */
[----:B------:R-:W-:Y:S03]  /*18400*/  IADD3 R0, P0, R102, UR5, RZ ;  /* 0x0000000566007c10 */ /* 0x000fe6000ff1e0ff */
[-C--:B-1----:R-:W-:Y:S04]  /*18410*/  HMMA.16816.F32 R52, R176, R180.reuse, R52 ;  /* 0x000000b4b034723c */ /* 0x082fe80000001834 */
[----:B------:R-:W-:Y:S02]  /*18420*/  IADD3.X R102, R103, UR10, R101, P0, !PT ;  /* 0x0000000a67667c10 */ /* 0x000fe400087fe465 */
[C---:B------:R-:W-:Y:S02]  /*18430*/  LEA R101, P0, R0.reuse, c[0x0][0x1f8], 0x1 ;  /* 0x00007e0000657a11 */ /* 0x040fe400078008ff */
[C---:B------:R-:W-:Y:S03]  /*18440*/  HMMA.16816.F32 R56, R184.reuse, R180, R56 ;  /* 0x000000b4b838723c */ /* 0x040fe60000001838 */
[----:B------:R-:W5:Y:S01]  /*18450*/  SHFL.IDX PT, R103, R101, RZ, 0x1c1f ;  /* 0x001c1fff65677589 */ /* 0x000f6200000e0000 */
[----:B------:R-:W-:Y:S04]  /*18460*/  LEA.HI.X R0, R0, c[0x0][0x1fc], R102, 0x1, P0 ;  /* 0x00007f0000007a11 */ /* 0x000fe800000f0c66 */
[-C--:B------:R-:W-:Y:S03]  /*18470*/  HMMA.16816.F32 R60, R184, R182.reuse, R60 ;  /* 0x000000b6b83c723c */ /* 0x080fe6000000183c */
[----:B------:R-:W1:Y:S05]  /*18480*/  SHFL.IDX PT, R102, R0, RZ, 0x1c1f ;  /* 0x001c1fff00667589 */ /* 0x000e6a00000e0000 */
[----:B------:R-:W-:Y:S03]  /*18490*/  HMMA.16816.F32 R64, R176, R182, R64 ;  /* 0x000000b6b040723c */ /* 0x000fe60000001840 */
[----:B------:R-:W3:Y:S08]  /*184a0*/  SHFL.IDX PT, R101, R101, 0x1, 0x1c1f ;  /* 0x003c1f0065657f89 */ /* 0x000ef000000e0000 */
[----:B------:R-:W4:Y:S01]  /*184b0*/  SHFL.IDX PT, R0, R0, 0x1, 0x1c1f ;  /* 0x003c1f0000007f89 */ /* 0x000f2200000e0000 */
[C---:B-----5:R-:W-:Y:S02]  /*184c0*/  IADD3 R104, P1, R103.reuse, R198, RZ ;  /* 0x000000c667687210 */ /* 0x060fe40007f3e0ff */
[C---:B--2---:R-:W-:Y:S02]  /*184d0*/  IADD3 R192, P0, R103.reuse, R197, RZ ;  /* 0x000000c567c07210 */ /* 0x044fe40007f1e0ff */
[C---:B-1----:R-:W-:Y:S02]  /*184e0*/  IADD3.X R105, R102.reuse, R106, RZ, P1, !PT ;  /* 0x0000006a66697210 */ /* 0x042fe40000ffe4ff */
[C---:B------:R-:W-:Y:S02]  /*184f0*/  IADD3.X R193, R102.reuse, R195, RZ, P0, !PT ;  /* 0x000000c366c17210 */ /* 0x040fe400007fe4ff */
[----:B------:R-:W-:Y:S01]  /*18500*/  IADD3 R188, P0, R103, R196, RZ ;  /* 0x000000c467bc7210 */ /* 0x000fe20007f1e0ff */
[----:B------:R1:W-:Y:S03]  /*18510*/  LDGSTS.E.BYPASS.LTC128B.128 [R244], [R104.64], !P5 ;  /* 0x0000000068f47fae */ /* 0x0003e6000e901d54 */
[----:B------:R-:W-:Y:S02]  /*18520*/  IADD3.X R189, R102, R194, RZ, P0, !PT ;  /* 0x000000c266bd7210 */ /* 0x000fe400007fe4ff */
[C---:B---3--:R-:W-:Y:S03]  /*18530*/  IADD3 R102, P0, R101.reuse, R196, RZ ;  /* 0x000000c465667210 */ /* 0x048fe60007f1e0ff */
[----:B------:R2:W-:Y:S01]  /*18540*/  LDGSTS.E.BYPASS.LTC128B.128 [R244+0x1000], [R192.64], !P6 ;  /* 0x01000000c0f47fae */ /* 0x0005e2000f101d54 */
[----:B----4-:R-:W-:Y:S02]  /*18550*/  IADD3.X R103, R0, R194, RZ, P0, !PT ;  /* 0x000000c200677210 */ /* 0x010fe400007fe4ff */
[----:B------:R-:W-:Y:S05]  /*18560*/  ISETP.GE.AND P0, PT, R220, 0x1, PT ;  /* 0x00000001dc00780c */ /* 0x000fea0003f06270 */
[----:B------:R3:W-:Y:S01]  /*18570*/  LDGSTS.E.BYPASS.LTC128B.128 [R244+0x2000], [R188.64], !P4 ;  /* 0x02000000bcf47fae */ /* 0x0007e2000e101d54 */
[C---:B-1----:R-:W-:Y:S04]  /*18580*/  IADD3 R104, P1, R101.reuse, R197, RZ ;  /* 0x000000c565687210 */ /* 0x042fe80007f3e0ff */
[C---:B------:R-:W-:Y:S02]  /*18590*/  IADD3.X R105, R0.reuse, R195, RZ, P1, !PT ;  /* 0x000000c300697210 */ /* 0x040fe40000ffe4ff */
[----:B--2---:R-:W-:Y:S04]  /*185a0*/  IADD3 R192, P2, R101, R198, RZ ;  /* 0x000000c665c07210 */ /* 0x004fe80007f5e0ff */
[----:B------:R-:W-:Y:S05]  /*185b0*/  IADD3.X R193, R0, R106, RZ, P2, !PT ;  /* 0x0000006a00c17210 */ /* 0x000fea00017fe4ff */
[----:B------:R1:W-:Y:S08]  /*185c0*/  LDGSTS.E.BYPASS.LTC128B.128 [R244+0x800], [R192.64], !P5 ;  /* 0x00800000c0f47fae */ /* 0x0003f0000e901d54 */
[----:B------:R2:W-:Y:S08]  /*185d0*/  LDGSTS.E.BYPASS.LTC128B.128 [R244+0x1800], [R104.64], !P6 ;  /* 0x0180000068f47fae */ /* 0x0005f0000f101d54 */
[----:B------:R4:W-:Y:S08]  /*185e0*/  LDGSTS.E.BYPASS.LTC128B.128 [R244+0x2800], [R102.64], !P4 ;  /* 0x0280000066f47fae */ /* 0x0009f0000e101d54 */
[----:B---3--:R-:W-:Y:S08]  /*185f0*/  LDSM.16.M88.4 R188, [R227+0x8100] ;  /* 0x00810000e3bc783b */ /* 0x008ff00000000200 */
[----:B-1----:R-:W1:Y:S08]  /*18600*/  LDSM.16.M88.4 R192, [R224+0x4100] ;  /* 0x00410000e0c0783b */ /* 0x002e700000000200 */
[----:B------:R-:W3:Y:S08]  /*18610*/  LDSM.16.M88.4 R196, [R227+0x9100] ;  /* 0x00910000e3c4783b */ /* 0x000ef00000000200 */
[----:B------:R-:W0:Y:S08]  /*18620*/  LDGDEPBAR ;  /* 0x00000000000079af */ /* 0x000e300000000000 */
[----:B------:R-:W5:Y:S08]  /*18630*/  LDSM.16.M88.4 R108, [R224+0x4500] ;  /* 0x00450000e06c783b */ /* 0x000f700000000200 */
[----:B------:R-:W2:Y:S08]  /*18640*/  LDSM.16.M88.4 R200, [R224+0x4900] ;  /* 0x00490000e0c8783b */ /* 0x000eb00000000200 */
[----:B------:R-:W2:Y:S01]  /*18650*/  LDSM.16.M88.4 R204, [R224+0x4d00] ;  /* 0x004d0000e0cc783b */ /* 0x000ea20000000200 */
[-C--:B-1----:R-:W-:Y:S07]  /*18660*/  HMMA.16816.F32 R4, R188, R192.reuse, R4 ;  /* 0x000000c0bc04723c */ /* 0x082fee0000001804 */
[----:B------:R-:W-:Y:S01]  /*18670*/  LDSM.16.M88.4 R208, [R228+0x8100] ;  /* 0x00810000e4d0783b */ /* 0x000fe20000000200 */
[C---:B---3--:R-:W-:Y:S07]  /*18680*/  HMMA.16816.F32 R8, R196.reuse, R192, R8 ;  /* 0x000000c0c408723c */ /* 0x048fee0000001808 */
[----:B------:R-:W1:Y:S01]  /*18690*/  LDSM.16.M88.4 R212, [R237] ;  /* 0x00000000edd4783b */ /* 0x000e620000000200 */
[-C--:B------:R-:W-:Y:S07]  /*186a0*/  HMMA.16816.F32 R12, R196, R194.reuse, R12 ;  /* 0x000000c2c40c723c */ /* 0x080fee000000180c */
[----:B------:R-:W3:Y:S01]  /*186b0*/  LDSM.16.M88.4 R184, [R228+0x9100] ;  /* 0x00910000e4b8783b */ /* 0x000ee20000000200 */
[C---:B------:R-:W-:Y:S07]  /*186c0*/  HMMA.16816.F32 R16, R188.reuse, R194, R16 ;  /* 0x000000c2bc10723c */ /* 0x040fee0000001810 */
[----:B------:R-:W1:Y:S01]  /*186d0*/  LDSM.16.M88.4 R176, [R236] ;  /* 0x00000000ecb0783b */ /* 0x000e620000000200 */
[-C--:B-----5:R-:W-:Y:S07]  /*186e0*/  HMMA.16816.F32 R20, R188, R108.reuse, R20 ;  /* 0x0000006cbc14723c */ /* 0x0a0fee0000001814 */
[----:B------:R-:W-:Y:S01]  /*186f0*/  LDSM.16.M88.4 R180, [R234] ;  /* 0x00000000eab4783b */ /* 0x000fe20000000200 */
[C---:B------:R-:W-:Y:S07]  /*18700*/  HMMA.16816.F32 R24, R196.reuse, R108, R24 ;  /* 0x0000006cc418723c */ /* 0x040fee0000001818 */
[----:B------:R-:W-:Y:S01]  /*18710*/  LDSM.16.M88.4 R192, [R224+0x5100] ;  /* 0x00510000e0c0783b */ /* 0x000fe20000000200 */
[-C--:B------:R-:W-:Y:S07]  /*18720*/  HMMA.16816.F32 R28, R196, R110.reuse, R28 ;  /* 0x0000006ec41c723c */ /* 0x080fee000000181c */
[----:B------:R-:W-:Y:S01]  /*18730*/  LDSM.16.M88.4 R216, [R233] ;  /* 0x00000000e9d8783b */ /* 0x000fe20000000200 */
[C---:B------:R-:W-:Y:S07]  /*18740*/  HMMA.16816.F32 R32, R188.reuse, R110, R32 ;  /* 0x0000006ebc20723c */ /* 0x040fee0000001820 */
[----:B------:R-:W5:Y:S01]  /*18750*/  LDSM.16.M88.4 R108, [R235] ;  /* 0x00000000eb6c783b */ /* 0x000f620000000200 */
[-C--:B--2---:R-:W-:Y:S08]  /*18760*/  HMMA.16816.F32 R36, R188, R200.reuse, R36 ;  /* 0x000000c8bc24723c */ /* 0x084ff00000001824 */
        /* <DEDUP_REMOVED lines=10> */
[-C--:B-1----:R-:W-:Y:S01]  /*18810*/  HMMA.16816.F32 R4, R208, R212.reuse, R4 ;  /* 0x000000d4d004723c */ /* 0x082fe20000001804 */
[----:B------:R-:W1:Y:S07]  /*18820*/  LDSM.16.M88.4 R204, [R224+0x5900] ;  /* 0x00590000e0cc783b */ /* 0x000e6e0000000200 */
[C---:B---3--:R-:W-:Y:S08]  /*18830*/  HMMA.16816.F32 R8, R184.reuse, R212, R8 ;  /* 0x000000d4b808723c */ /* 0x048ff00000001808 */
[-C--:B------:R-:W-:Y:S08]  /*18840*/  HMMA.16816.F32 R12, R184, R214.reuse, R12 ;  /* 0x000000d6b80c723c */ /* 0x080ff0000000180c */
[C---:B------:R-:W-:Y:S01]  /*18850*/  HMMA.16816.F32 R16, R208.reuse, R214, R16 ;  /* 0x000000d6d010723c */ /* 0x040fe20000001810 */
[----:B------:R-:W3:Y:S07]  /*18860*/  LDSM.16.M88.4 R212, [R224+0x5d00] ;  /* 0x005d0000e0d4783b */ /* 0x000eee0000000200 */
[-C--:B------:R-:W-:Y:S08]  /*18870*/  HMMA.16816.F32 R20, R208, R176.reuse, R20 ;  /* 0x000000b0d014723c */ /* 0x080ff00000001814 */
[C---:B------:R-:W-:Y:S08]  /*18880*/  HMMA.16816.F32 R24, R184.reuse, R176, R24 ;  /* 0x000000b0b818723c */ /* 0x040ff00000001818 */
[-C--:B------:R-:W-:Y:S08]  /*18890*/  HMMA.16816.F32 R28, R184, R178.reuse, R28 ;  /* 0x000000b2b81c723c */ /* 0x080ff0000000181c */
[C---:B------:R-:W-:Y:S01]  /*188a0*/  HMMA.16816.F32 R32, R208.reuse, R178, R32 ;  /* 0x000000b2d020723c */ /* 0x040fe20000001820 */
[----:B------:R-:W1:Y:S07]  /*188b0*/  LDSM.16.M88.4 R176, [R228+0xa100] ;  /* 0x00a10000e4b0783b */ /* 0x000e6e0000000200 */
[-C--:B-----5:R-:W-:Y:S08]  /*188c0*/  HMMA.16816.F32 R36, R208, R108.reuse, R36 ;  /* 0x0000006cd024723c */ /* 0x0a0ff00000001824 */
        /* <DEDUP_REMOVED lines=8> */
[-C--:B--2---:R-:W-:Y:S08]  /*18950*/  HMMA.16816.F32 R4, R188, R192.reuse, R4 ;  /* 0x000000c0bc04723c */ /* 0x084ff00000001804 */
        /* <DEDUP_REMOVED lines=11> */
[-C--:B---3--:R-:W-:Y:S08]  /*18a10*/  HMMA.16816.F32 R52, R188, R212.reuse, R52 ;  /* 0x000000d4bc34723c */ /* 0x088ff00000001834 */
[C---:B------:R-:W-:Y:S08]  /*18a20*/  HMMA.16816.F32 R56, R196.reuse, R212, R56 ;  /* 0x000000d4c438723c */ /* 0x040ff00000001838 */
[-C--:B------:R-:W-:Y:S08]  /*18a30*/  HMMA.16816.F32 R60, R196, R214.reuse, R60 ;  /* 0x000000d6c43c723c */ /* 0x080ff0000000183c */
[----:B------:R-:W-:Y:S08]  /*18a40*/  HMMA.16816.F32 R64, R188, R214, R64 ;  /* 0x000000d6bc40723c */ /* 0x000ff00000001840 */
[-C--:B------:R-:W-:Y:S08]  /*18a50*/  HMMA.16816.F32 R4, R176, R216.reuse, R4 ;  /* 0x000000d8b004723c */ /* 0x080ff00000001804 */
        /* <DEDUP_REMOVED lines=25> */
[----:B-----5:R-:W5:Y:S09]  /*18bf0*/  LDSM.16.M88.4 R4, [R232] ;  /* 0x00000000e804783b */ /* 0x020f720000000200 */
[----:B------:R-:W1:Y:S10]  /*18c00*/  MUFU.TANH R186, R10 ;  /* 0x0000000a00ba7308 */ /* 0x000e740000002400 */
[----:B------:R1:W1:Y:S10]  /*18c10*/  MUFU.TANH R193, R11 ;  /* 0x0000000b00c17308 */ /* 0x0002740000002400 */
[----:B------:R2:W2:Y:S10]  /*18c20*/  MUFU.TANH R185, R12 ;  /* 0x0000000c00b97308 */ /* 0x0004b40000002400 */
[----:B------:R2:W2:Y:S01]  /*18c30*/  MUFU.TANH R184, R13 ;  /* 0x0000000d00b87308 */ /* 0x0004a20000002400 */
[----:B-1----:R-:W1:Y:S01]  /*18c40*/  LDSM.16.M88.4 R8, [R231] ;  /* 0x00000000e708783b */ /* 0x002e620000000200 */
[-C--:B-----5:R-:W-:Y:S08]  /*18c50*/  HMMA.16816.F32 R20, R176, R4.reuse, R20 ;  /* 0x00000004b014723c */ /* 0x0a0ff00000001814 */
[----:B------:R1:W1:Y:S01]  /*18c60*/  MUFU.TANH R191, R14 ;  /* 0x0000000e00bf7308 */ /* 0x0002620000002400 */
[C---:B------:R-:W-:Y:S09]  /*18c70*/  HMMA.16816.F32 R24, R108.reuse, R4, R24 ;  /* 0x000000046c18723c */ /* 0x040ff20000001818 */
[----:B------:R1:W1:Y:S01]  /*18c80*/  MUFU.TANH R190, R15 ;  /* 0x0000000f00be7308 */ /* 0x0002620000002400 */
[-C--:B------:R-:W-:Y:S08]  /*18c90*/  HMMA.16816.F32 R28, R108, R6.reuse, R28 ;  /* 0x000000066c1c723c */ /* 0x080ff0000000181c */
[C---:B------:R-:W-:Y:S01]  /*18ca0*/  HMMA.16816.F32 R32, R176.reuse, R6, R32 ;  /* 0x00000006b020723c */ /* 0x040fe20000001820 */
[----:B------:R2:W2:Y:S01]  /*18cb0*/  MUFU.TANH R181, R16 ;  /* 0x0000001000b57308 */ /* 0x0004a20000002400 */
[----:B------:R-:W5:Y:S01]  /*18cc0*/  LDSM.16.M88.4 R4, [R230] ;  /* 0x00000000e604783b */ /* 0x000f620000000200 */
[----:B------:R-:W-:Y:S04]  /*18cd0*/  DEPBAR.LE SB0, 0x0 ;  /* 0x000080000000791a */ /* 0x000fe80000000000 */
[----:B------:R-:W-:Y:S02]  /*18ce0*/  FMUL.FTZ R20, R20, c[0x0][0x320] ;  /* 0x0000c80014147a20 */ /* 0x000fe40000410000 */
[----:B------:R-:W-:Y:S02]  /*18cf0*/  FMUL.FTZ R21, R21, c[0x0][0x320] ;  /* 0x0000c80015157a20 */ /* 0x000fe40000410000 */
[----:B----4-:R4:W2:Y:S01]  /*18d00*/  MUFU.TANH R102, R17 ;  /* 0x0000001100667308 */ /* 0x0108a20000002400 */
        /* <DEDUP_REMOVED lines=106> */
.L_x_835:
        /* <DEDUP_REMOVED lines=37> */
[----:B-1----:R-:W1:Y:S01]  /*19600*/  SHFL.BFLY PT, R8, R0, 0x2, 0x1f ;  /* 0x0c401f0000087f89 */ /* 0x002e6200000e0000 */
        /* <DEDUP_REMOVED lines=79> */
[--C-:B-1----:R-:W-:Y:S01]  /*19b00*/  FFMA.FTZ R3, R183, c[0x0][0x2d0], -R111.reuse ;  /* 0x0000b400b7037a23 */ /* 0x102fe2000001086f */
[----:B------:R-:W-:Y:S01]  /*19b10*/  LDSM.16.MT88.4 R172, [R226+0x1d00] ;  /* 0x001d0000e2ac783b */ /* 0x000fe20000004200 */
[C---:B------:R-:W-:Y:S02]  /*19b20*/  FMUL.FTZ R70, R101.reuse, R70 ;  /* 0x0000004665467220 */ /* 0x040fe40000410000 */
[----:B------:R1:W4:Y:S01]  /*19b30*/  MUFU.EX2 R11, R3 ;  /* 0x00000003000b7308 */ /* 0x0003220000000800 */
[----:B------:R-:W-:Y:S02]  /*19b40*/  FMUL.FTZ R71, R101, R71 ;  /* 0x0000004765477220 */ /* 0x000fe40000410000 */
[C---:B------:R-:W-:Y:S02]  /*19b50*/  FMUL.FTZ R80, R103.reuse, R80 ;  /* 0x0000005067507220 */ /* 0x040fe40000410000 */
[----:B------:R-:W-:Y:S02]  /*19b60*/  FMUL.FTZ R81, R103, R81 ;  /* 0x0000005167517220 */ /* 0x000fe40000410000 */
[--C-:B--2---:R-:W-:Y:S01]  /*19b70*/  FFMA.FTZ R2, R187, c[0x0][0x2d0], -R110.reuse ;  /* 0x0000b400bb027a23 */ /* 0x104fe2000001086e */
[----:B------:R-:W-:Y:S01]  /*19b80*/  MOV R187, R21 ;  /* 0x0000001500bb7202 */ /* 0x000fe20000000f00 */
        /* <DEDUP_REMOVED lines=10> */
[C---:B------:R-:W-:Y:S02]  /*19c30*/  FMUL.FTZ R40, R100.reuse, R148 ;  /* 0x0000009464287220 */ /* 0x040fe40000410000 */
[----:B------:R1:W-:Y:S01]  /*19c40*/  MUFU.EX2 R224, R3 ;  /* 0x0000000300e07308 */ /* 0x0003e20000000800 */
[C---:B------:R-:W-:Y:S02]  /*19c50*/  FMUL.FTZ R44, R100.reuse, R152 ;  /* 0x00000098642c7220 */ /* 0x040fe40000410000 */
[C---:B------:R-:W-:Y:S02]  /*19c60*/  FMUL.FTZ R56, R100.reuse, R164 ;  /* 0x000000a464387220 */ /* 0x040fe40000410000 */
[C---:B------:R-:W-:Y:S02]  /*19c70*/  FMUL.FTZ R57, R100.reuse, R165 ;  /* 0x000000a564397220 */ /* 0x040fe40000410000 */
[----:B--2---:R-:W-:Y:S02]  /*19c80*/  FFMA.FTZ R2, R181, c[0x0][0x2d0], -R110 ;  /* 0x0000b400b5027a23 */ /* 0x004fe4000001086e */
[C---:B------:R-:W-:Y:S02]  /*19c90*/  FMUL.FTZ R60, R100.reuse, R168 ;  /* 0x000000a8643c7220 */ /* 0x040fe40000410000 */
[----:B------:R2:W-:Y:S01]  /*19ca0*/  MUFU.EX2 R10, R2 ;  /* 0x00000002000a7308 */ /* 0x0005e20000000800 */
[C---:B------:R-:W-:Y:S02]  /*19cb0*/  FMUL.FTZ R61, R100.reuse, R169 ;  /* 0x000000a9643d7220 */ /* 0x040fe40000410000 */
[C---:B------:R-:W-:Y:S02]  /*19cc0*/  FMUL.FTZ R72, R100.reuse, R72 ;  /* 0x0000004864487220 */ /* 0x040fe40000410000 */
[C---:B------:R-:W-:Y:S02]  /*19cd0*/  FMUL.FTZ R73, R100.reuse, R73 ;  /* 0x0000004964497220 */ /* 0x040fe40000410000 */
[C---:B------:R-:W-:Y:S02]  /*19ce0*/  FMUL.FTZ R76, R100.reuse, R76 ;  /* 0x0000004c644c7220 */ /* 0x040fe40000410000 */
[----:B------:R-:W-:Y:S02]  /*19cf0*/  FMUL.FTZ R77, R100, R77 ;  /* 0x0000004d644d7220 */ /* 0x000fe40000410000 */
[C---:B------:R-:W-:Y:S02]  /*19d00*/  FMUL.FTZ R82, R101.reuse, R82 ;  /* 0x0000005265527220 */ /* 0x040fe40000410000 */
[--C-:B-1----:R-:W-:Y:S02]  /*19d10*/  FFMA.FTZ R3, R180, c[0x0][0x2d0], -R111.reuse ;  /* 0x0000b400b4037a23 */ /* 0x102fe4000001086f */
[----:B------:R-:W-:Y:S02]  /*19d20*/  FMUL.FTZ R83, R101, R83 ;  /* 0x0000005365537220 */ /* 0x000fe40000410000 */
[----:B------:R-:W-:Y:S01]  /*19d30*/  MUFU.EX2 R28, R3 ;  /* 0x00000003001c7308 */ /* 0x000fe20000000800 */
[C---:B------:R-:W-:Y:S02]  /*19d40*/  FMUL.FTZ R84, R103.reuse, R84 ;  /* 0x0000005467547220 */ /* 0x040fe40000410000 */
[----:B------:R-:W-:Y:S02]  /*19d50*/  FMUL.FTZ R85, R103, R85 ;  /* 0x0000005567557220 */ /* 0x000fe40000410000 */
[C---:B------:R-:W-:Y:S01]  /*19d60*/  FMUL.FTZ R86, R101.reuse, R86 ;  /* 0x0000005665567220 */ /* 0x040fe20000410000 */
[----:B--2---:R-:W1:Y:S01]  /*19d70*/  SHFL.BFLY PT, R2, R0, 0x1, 0x1f ;  /* 0x0c201f0000027f89 */ /* 0x004e6200000e0000 */
[----:B------:R-:W-:Y:S02]  /*19d80*/  FMUL.FTZ R87, R101, R87 ;  /* 0x0000005765577220 */ /* 0x000fe40000410000 */
[C---:B------:R-:W-:Y:S02]  /*19d90*/  FMUL.FTZ R88, R100.reuse, R88 ;  /* 0x0000005864587220 */ /* 0x040fe40000410000 */
[C---:B------:R-:W-:Y:S02]  /*19da0*/  FMUL.FTZ R89, R100.reuse, R89 ;  /* 0x0000005964597220 */ /* 0x040fe40000410000 */
[C---:B------:R-:W-:Y:S02]  /*19db0*/  FMUL.FTZ R92, R100.reuse, R92 ;  /* 0x0000005c645c7220 */ /* 0x040fe40000410000 */
[----:B------:R-:W-:Y:S02]  /*19dc0*/  FMUL.FTZ R93, R100, R93 ;  /* 0x0000005d645d7220 */ /* 0x000fe40000410000 */
[C---:B------:R-:W-:Y:S02]  /*19dd0*/  FMUL.FTZ R96, R103.reuse, R96 ;  /* 0x0000006067607220 */ /* 0x040fe40000410000 */
[----:B------:R-:W-:Y:S02]  /*19de0*/  FMUL.FTZ R97, R103, R97 ;  /* 0x0000006167617220 */ /* 0x000fe40000410000 */
[C---:B------:R-:W-:Y:S02]  /*19df0*/  FMUL.FTZ R98, R101.reuse, R98 ;  /* 0x0000006265627220 */ /* 0x040fe40000410000 */
[----:B------:R-:W-:Y:S01]  /*19e00*/  FMUL.FTZ R99, R101, R99 ;  /* 0x0000006365637220 */ /* 0x000fe20000410000 */
[----:B-1----:R-:W-:Y:S01]  /*19e10*/  FMNMX.FTZ R102, R2, R0, !PT ;  /* 0x0000000002667209 */ /* 0x002fe20007810000 */
[--C-:B------:R-:W-:Y:S01]  /*19e20*/  FFMA.FTZ R2, R188, c[0x0][0x2d0], -R176.reuse ;  /* 0x0000b400bc027a23 */ /* 0x100fe200000108b0 */
[----:B------:R-:W-:Y:S01]  /*19e30*/  MOV R188, R12 ;  /* 0x0000000c00bc7202 */ /* 0x000fe20000000f00 */
[----:B------:R-:W-:Y:S02]  /*19e40*/  FFMA.FTZ R0, R19, c[0x0][0x2d0], -R111 ;  /* 0x0000b40013007a23 */ /* 0x000fe4000001086f */
[----:B------:R1:W-:Y:S01]  /*19e50*/  MUFU.EX2 R6, R2 ;  /* 0x0000000200067308 */ /* 0x0003e20000000800 */
[----:B------:R-:W-:Y:S02]  /*19e60*/  FMUL.FTZ R12, R100, R120 ;  /* 0x00000078640c7220 */ /* 0x000fe40000410000 */
[----:B------:R-:W-:Y:S02]  /*19e70*/  FMUL.FTZ R19, R101, R127 ;  /* 0x0000007f65137220 */ /* 0x000fe40000410000 */
[----:B------:R-:W-:Y:S05]  /*19e80*/  LDSM.16.MT88.4 R124, [R225+0x2100] ;  /* 0x00210000e17c783b */ /* 0x000fea0000004200 */
[----:B------:R2:W3:Y:S01]  /*19e90*/  MUFU.EX2 R182, R0 ;  /* 0x0000000000b67308 */ /* 0x0004e20000000800 */
[----:B-1----:R-:W-:Y:S01]  /*19ea0*/  FFMA.FTZ R2, R192, c[0x0][0x2d0], -R176 ;  /* 0x0000b400c0027a23 */ /* 0x002fe200000108b0 */
[----:B----4-:R-:W-:Y:S08]  /*19eb0*/  MOV R192, R11 ;  /* 0x0000000b00c07202 */ /* 0x010ff00000000f00 */
[----:B------:R1:W-:Y:S01]  /*19ec0*/  MUFU.EX2 R5, R2 ;  /* 0x0000000200057308 */ /* 0x0003e20000000800 */
[----:B--2---:R-:W-:Y:S01]  /*19ed0*/  FADD.FTZ R0, -R102, R107 ;  /* 0x0000006b66007221 */ /* 0x004fe20000010100 */
[----:B------:R-:W-:Y:S02]  /*19ee0*/  MOV R107, R20 ;  /* 0x00000014006b7202 */ /* 0x000fe40000000f00 */
[----:B------:R-:W2:Y:S01]  /*19ef0*/  LDSM.16.MT88.4 R20, [R225+0x100] ;  /* 0x00010000e114783b */ /* 0x000ea20000004200 */
[----:B------:R-:W-:Y:S01]  /*19f00*/  FMUL.FTZ R0, R0, c[0x0][0x2d0] ;  /* 0x0000b40000007a20 */ /* 0x000fe20000410000 */
[----:B---3--:R-:W-:Y:S02]  /*19f10*/  F2FP.PACK_AB R115, R182, R28 ;  /* 0x0000001cb673723e */ /* 0x008fe400000000ff */
[----:B------:R-:W-:Y:S01]  /*19f20*/  MOV R156, R107 ;  /* 0x0000006b009c7202 */ /* 0x000fe20000000f00 */
[----:B------:R-:W-:Y:S02]  /*19f30*/  FFMA.FTZ R107, R211, c[0x0][0x2d0], -R110 ;  /* 0x0000b400d36b7a23 */ /* 0x000fe4000001086e */
[----:B------:R-:W3:Y:S01]  /*19f40*/  MUFU.EX2 R0, R0 ;  /* 0x0000000000007308 */ /* 0x000ee20000000800 */
[--C-:B-1----:R-:W-:Y:S01]  /*19f50*/  FFMA.FTZ R2, R185, c[0x0][0x2d0], -R176.reuse ;  /* 0x0000b400b9027a23 */ /* 0x102fe200000108b0 */
[----:B------:R-:W-:Y:S08]  /*19f60*/  MOV R185, R10 ;  /* 0x0000000a00b97202 */ /* 0x000ff00000000f00 */
[----:B------:R1:W-:Y:S01]  /*19f70*/  MUFU.EX2 R4, R2 ;  /* 0x0000000200047308 */ /* 0x0003e20000000800 */
[C---:B---3--:R-:W-:Y:S02]  /*19f80*/  FMUL.FTZ R10, R0.reuse, R118 ;  /* 0x00000076000a7220 */ /* 0x048fe40000410000 */
[C---:B------:R-:W-:Y:S02]  /*19f90*/  FMUL.FTZ R11, R0.reuse, R119 ;  /* 0x00000077000b7220 */ /* 0x040fe40000410000 */
[C---:B------:R-:W-:Y:S02]  /*19fa0*/  FMUL.FTZ R14, R0.reuse, R122 ;  /* 0x0000007a000e7220 */ /* 0x040fe40000410000 */
[C---:B------:R-:W-:Y:S02]  /*19fb0*/  FMUL.FTZ R15, R0.reuse, R123 ;  /* 0x0000007b000f7220 */ /* 0x040fe40000410000 */
[C---:B------:R-:W-:Y:S01]  /*19fc0*/  FMUL.FTZ R30, R0.reuse, R138 ;  /* 0x0000008a001e7220 */ /* 0x040fe20000410000 */
[----:B------:R-:W3:Y:S01]  /*19fd0*/  LDSM.16.MT88.4 R120, [R226+0x1100] ;  /* 0x00110000e278783b */ /* 0x000ee20000004200 */
[----:B------:R-:W-:Y:S02]  /*19fe0*/  FMUL.FTZ R31, R0, R139 ;  /* 0x0000008b001f7220 */ /* 0x000fe40000410000 */
[----:B-1----:R-:W-:Y:S02]  /*19ff0*/  FFMA.FTZ R2, R184, c[0x0][0x2d0], -R176 ;  /* 0x0000b400b8027a23 */ /* 0x002fe400000108b0 */
[C---:B------:R-:W-:Y:S02]  /*1a000*/  FMUL.FTZ R42, R0.reuse, R150 ;  /* 0x00000096002a7220 */ /* 0x040fe40000410000 */
        /* <DEDUP_REMOVED lines=22> */
[----:B------:R-:W-:Y:S01]  /*1a170*/  FMUL.FTZ R6, R101, R114 ;  /* 0x0000007265067220 */ /* 0x000fe20000410000 */
[----:B------:R-:W-:Y:S02]  /*1a180*/  F2FP.PACK_AB R114, R27, R185 ;  /* 0x000000b91b72723e */ /* 0x000fe400000000ff */
[----:B------:R1:W4:Y:S02]  /*1a190*/  MUFU.EX2 R186, R3 ;  /* 0x0000000300ba7308 */ /* 0x0003240000000800 */
[--C-:B-1----:R-:W-:Y:S01]  /*1a1a0*/  FFMA.FTZ R3, R191, c[0x0][0x2d0], -R2.reuse ;  /* 0x0000b400bf037a23 */ /* 0x102fe20000010802 */
[----:B------:R-:W-:Y:S01]  /*1a1b0*/  MOV R191, R5 ;  /* 0x0000000500bf7202 */ /* 0x000fe20000000f00 */
[----:B------:R-:W-:Y:S01]  /*1a1c0*/  FMUL.FTZ R5, R103, R113 ;  /* 0x0000007167057220 */ /* 0x000fe20000410000 */
[----:B------:R-:W-:Y:S05]  /*1a1d0*/  F2FP.PACK_AB R113, R224, R192 ;  /* 0x000000c0e071723e */ /* 0x000fea00000000ff */
[----:B------:R1:W1:Y:S01]  /*1a1e0*/  MUFU.EX2 R26, R3 ;  /* 0x00000003001a7308 */ /* 0x0002620000000800 */
[----:B----4-:R-:W-:Y:S02]  /*1a1f0*/  F2FP.PACK_AB R117, R186, R180 ;  /* 0x000000b4ba75723e */ /* 0x010fe400000000ff */
[----:B------:R-:W-:Y:S02]  /*1a200*/  F2FP.PACK_AB R116, R191, R193 ;  /* 0x000000c1bf74723e */ /* 0x000fe400000000ff */
[----:B------:R-:W-:Y:S01]  /*1a210*/  MOV R139, R191 ;  /* 0x000000bf008b7202 */ /* 0x000fe20000000f00 */
[----:B-1----:R-:W-:Y:S01]  /*1a220*/  FFMA.FTZ R3, R190, c[0x0][0x2d0], -R2 ;  /* 0x0000b400be037a23 */ /* 0x002fe20000010802 */
[----:B------:R-:W-:Y:S01]  /*1a230*/  MOV R190, R4 ;  /* 0x0000000400be7202 */ /* 0x000fe20000000f00 */
[----:B------:R-:W-:Y:S01]  /*1a240*/  FMUL.FTZ R4, R103, R112 ;  /* 0x0000007067047220 */ /* 0x000fe20000410000 */
[----:B------:R-:W-:Y:S01]  /*1a250*/  F2FP.PACK_AB R112, R29, R188 ;  /* 0x000000bc1d70723e */ /* 0x000fe200000000ff */
[----:B------:R-:W1:Y:S01]  /*1a260*/  MUFU.EX2 R183, R3 ;  /* 0x0000000300b77308 */ /* 0x000e620000000800 */
[----:B------:R-:W-:Y:S02]  /*1a270*/  F2FP.PACK_AB R118, R181, R190 ;  /* 0x000000beb576723e */ /* 0x000fe400000000ff */
[-C--:B------:R-:W-:Y:S03]  /*1a280*/  MOV R133, R26.reuse ;  /* 0x0000001a00857202 */ /* 0x080fe60000000f00 */
[-C--:B--2---:R-:W-:Y:S05]  /*1a290*/  HMMA.16816.F32 R4, R112, R20.reuse, R4 ;  /* 0x000000147004723c */ /* 0x084fea0000001804 */
[----:B-1----:R-:W-:Y:S01]  /*1a2a0*/  F2FP.PACK_AB R119, R183, R26 ;  /* 0x0000001ab777723e */ /* 0x002fe200000000ff */
[--C-:B------:R-:W-:Y:S02]  /*1a2b0*/  FFMA.FTZ R3, R194, c[0x0][0x2d0], -R110.reuse ;  /* 0x0000b400c2037a23 */ /* 0x100fe4000001086e */
[C---:B------:R-:W-:Y:S01]  /*1a2c0*/  FMUL.FTZ R26, R0.reuse, R134 ;  /* 0x00000086001a7220 */ /* 0x040fe20000410000 */
[----:B------:R-:W-:Y:S01]  /*1a2d0*/  MOV R134, R27 ;  /* 0x0000001b00867202 */ /* 0x000fe20000000f00 */
[----:B------:R1:W-:Y:S02]  /*1a2e0*/  MUFU.EX2 R132, R3 ;  /* 0x0000000300847308 */ /* 0x0003e40000000800 */
[----:B------:R-:W-:Y:S01]  /*1a2f0*/  FMUL.FTZ R27, R0, R135 ;  /* 0x00000087001b7220 */ /* 0x000fe20000410000 */
[C---:B------:R-:W-:Y:S04]  /*1a300*/  HMMA.16816.F32 R8, R116.reuse, R20, R8 ;  /* 0x000000147408723c */ /* 0x040fe80000001808 */
[----:B------:R-:W-:Y:S01]  /*1a310*/  MOV R135, R28 ;  /* 0x0000001c00877202 */ /* 0x000fe20000000f00 */
[C---:B------:R-:W-:Y:S01]  /*1a320*/  FMUL.FTZ R28, R100.reuse, R136 ;  /* 0x00000088641c7220 */ /* 0x040fe20000410000 */
[----:B------:R-:W-:Y:S01]  /*1a330*/  MOV R136, R29 ;  /* 0x0000001d00887202 */ /* 0x000fe20000000f00 */
[C---:B------:R-:W-:Y:S01]  /*1a340*/  FMUL.FTZ R20, R103.reuse, R128 ;  /* 0x0000008067147220 */ /* 0x040fe20000410000 */
[-C--:B------:R-:W-:Y:S04]  /*1a350*/  HMMA.16816.F32 R12, R116, R22.reuse, R12 ;  /* 0x00000016740c723c */ /* 0x080fe8000000180c */
[----:B------:R-:W-:Y:S01]  /*1a360*/  FMUL.FTZ R21, R103, R129 ;  /* 0x0000008167157220 */ /* 0x000fe20000410000 */
[----:B------:R-:W-:Y:S01]  /*1a370*/  MOV R152, R136 ;  /* 0x0000008800987202 */ /* 0x000fe20000000f00 */
[----:B------:R-:W-:Y:S01]  /*1a380*/  FMUL.FTZ R29, R100, R137 ;  /* 0x00000089641d7220 */ /* 0x000fe20000410000 */
[----:B------:R-:W-:Y:S01]  /*1a390*/  MOV R136, R134 ;  /* 0x0000008600887202 */ /* 0x000fe20000000f00 */
[C---:B------:R-:W-:Y:S04]  /*1a3a0*/  HMMA.16816.F32 R16, R112.reuse, R22, R16 ;  /* 0x000000167010723c */ /* 0x040fe80000001810 */
[----:B------:R-:W-:Y:S01]  /*1a3b0*/  MOV R134, R193 ;  /* 0x000000c100867202 */ /* 0x000fe20000000f00 */
[--C-:B-1----:R-:W-:Y:S02]  /*1a3c0*/  FFMA.FTZ R3, R195, c[0x0][0x2d0], -R110.reuse ;  /* 0x0000b400c3037a23 */ /* 0x102fe4000001086e */
[C---:B------:R-:W-:Y:S02]  /*1a3d0*/  FMUL.FTZ R22, R101.reuse, R130 ;  /* 0x0000008265167220 */ /* 0x040fe40000410000 */
[----:B------:R1:W-:Y:S03]  /*1a3e0*/  MUFU.EX2 R184, R3 ;  /* 0x0000000300b87308 */ /* 0x0003e60000000800 */
[----:B------:R-:W-:Y:S02]  /*1a3f0*/  FMUL.FTZ R23, R101, R131 ;  /* 0x0000008365177220 */ /* 0x000fe40000410000 */
[----:B------:R-:W-:Y:S05]  /*1a400*/  LDSM.16.MT88.4 R128, [R226+0x500] ;  /* 0x00050000e280783b */ /* 0x000fea0000004200 */
[-C--:B------:R-:W-:Y:S08]  /*1a410*/  HMMA.16816.F32 R20, R112, R36.reuse, R20 ;  /* 0x000000247014723c */ /* 0x080ff00000001814 */
[C---:B------:R-:W-:Y:S07]  /*1a420*/  HMMA.16816.F32 R24, R116.reuse, R36, R24 ;  /* 0x000000247418723c */ /* 0x040fee0000001818 */
[C---:B------:R-:W-:Y:S01]  /*1a430*/  FMUL.FTZ R37, R103.reuse, R145 ;  /* 0x0000009167257220 */ /* 0x040fe20000410000 */
[-C--:B------:R-:W-:Y:S04]  /*1a440*/  HMMA.16816.F32 R28, R116, R38.reuse, R28 ;  /* 0x00000026741c723c */ /* 0x080fe8000000181c */
[----:B------:R-:W-:Y:S01]  /*1a450*/  FMUL.FTZ R36, R103, R144 ;  /* 0x0000009067247220 */ /* 0x000fe20000410000 */
[----:B------:R-:W-:Y:S01]  /*1a460*/  MOV R144, R192 ;  /* 0x000000c000907202 */ /* 0x000fe20000000f00 */
[--C-:B-1----:R-:W-:Y:S02]  /*1a470*/  FFMA.FTZ R3, R198, c[0x0][0x2d0], -R111.reuse ;  /* 0x0000b400c6037a23 */ /* 0x102fe4000001086f */
[C---:B------:R-:W-:Y:S07]  /*1a480*/  HMMA.16816.F32 R32, R112.reuse, R38, R32 ;  /* 0x000000267020723c */ /* 0x040fee0000001820 */
[C---:B------:R-:W-:Y:S02]  /*1a490*/  FMUL.FTZ R38, R101.reuse, R146 ;  /* 0x0000009265267220 */ /* 0x040fe40000410000 */
[----:B------:R1:W-:Y:S03]  /*1a4a0*/  MUFU.EX2 R146, R3 ;  /* 0x0000000300927308 */ /* 0x0003e60000000800 */
[----:B------:R-:W-:Y:S07]  /*1a4b0*/  FMUL.FTZ R39, R101, R147 ;  /* 0x0000009365277220 */ /* 0x000fee0000410000 */
[-C--:B------:R-:W-:Y:S08]  /*1a4c0*/  HMMA.16816.F32 R36, R112, R52.reuse, R36 ;  /* 0x000000347024723c */ /* 0x080ff00000001824 */
[C---:B------:R-:W-:Y:S04]  /*1a4d0*/  HMMA.16816.F32 R40, R116.reuse, R52, R40 ;  /* 0x000000347428723c */ /* 0x040fe80000001828 */
[--C-:B-1----:R-:W-:Y:S04]  /*1a4e0*/  FFMA.FTZ R3, R200, c[0x0][0x2d0], -R111.reuse ;  /* 0x0000b400c8037a23 */ /* 0x102fe8000001086f */
[-C--:B------:R-:W-:Y:S01]  /*1a4f0*/  HMMA.16816.F32 R44, R116, R54.reuse, R44 ;  /* 0x00000036742c723c */ /* 0x080fe2000000182c */
[----:B------:R1:W2:Y:S03]  /*1a500*/  MUFU.EX2 R140, R3 ;  /* 0x00000003008c7308 */ /* 0x0002a60000000800 */
[C---:B------:R-:W-:Y:S02]  /*1a510*/  FMUL.FTZ R52, R103.reuse, R160 ;  /* 0x000000a067347220 */ /* 0x040fe40000410000 */
[----:B------:R-:W-:Y:S02]  /*1a520*/  FMUL.FTZ R53, R103, R161 ;  /* 0x000000a167357220 */ /* 0x000fe40000410000 */
[C---:B------:R-:W-:Y:S07]  /*1a530*/  HMMA.16816.F32 R48, R112.reuse, R54, R48 ;  /* 0x000000367030723c */ /* 0x040fee0000001830 */
[C---:B------:R-:W-:Y:S02]  /*1a540*/  FMUL.FTZ R54, R101.reuse, R162 ;  /* 0x000000a265367220 */ /* 0x040fe40000410000 */
[----:B------:R-:W-:Y:S07]  /*1a550*/  FMUL.FTZ R55, R101, R163 ;  /* 0x000000a365377220 */ /* 0x000fee0000410000 */
[-C--:B---3--:R-:W-:Y:S03]  /*1a560*/  HMMA.16816.F32 R52, R112, R120.reuse, R52 ;  /* 0x000000787034723c */ /* 0x088fe60000001834 */
[--C-:B-1----:R-:W-:Y:S04]  /*1a570*/  FFMA.FTZ R3, R197, c[0x0][0x2d0], -R110.reuse ;  /* 0x0000b400c5037a23 */ /* 0x102fe8000001086e */
[----:B------:R1:W-:Y:S01]  /*1a580*/  MUFU.EX2 R143, R3 ;  /* 0x00000003008f7308 */ /* 0x0003e20000000800 */
[C---:B------:R-:W-:Y:S08]  /*1a590*/  HMMA.16816.F32 R56, R116.reuse, R120, R56 ;  /* 0x000000787438723c */ /* 0x040ff00000001838 */
[-C--:B------:R-:W-:Y:S08]  /*1a5a0*/  HMMA.16816.F32 R60, R116, R122.reuse, R60 ;  /* 0x0000007a743c723c */ /* 0x080ff0000000183c */
[C---:B------:R-:W-:Y:S01]  /*1a5b0*/  HMMA.16816.F32 R64, R112.reuse, R122, R64 ;  /* 0x0000007a7040723c */ /* 0x040fe20000001840 */
[----:B------:R-:W3:Y:S03]  /*1a5c0*/  LDSM.16.MT88.4 R120, [R226+0x2100] ;  /* 0x00210000e278783b */ /* 0x000ee60000004200 */
        /* <DEDUP_REMOVED lines=9> */
[-C--:B---3--:R-:W-:Y:S08]  /*1a660*/  HMMA.16816.F32 R84, R112, R120.reuse, R84 ;  /* 0x000000787054723c */ /* 0x088ff00000001854 */
[C---:B------:R-:W-:Y:S08]  /*1a670*/  HMMA.16816.F32 R88, R116.reuse, R120, R88 ;  /* 0x000000787458723c */ /* 0x040ff00000001858 */
[-C--:B------:R-:W-:Y:S04]  /*1a680*/  HMMA.16816.F32 R92, R116, R122.reuse, R92 ;  /* 0x0000007a745c723c */ /* 0x080fe8000000185c */
[--C-:B-1----:R-:W-:Y:S04]  /*1a690*/  FFMA.FTZ R3, R201, c[0x0][0x2d0], -R111.reuse ;  /* 0x0000b400c9037a23 */ /* 0x102fe8000001086f */
[----:B------:R-:W-:Y:S01]  /*1a6a0*/  HMMA.16816.F32 R96, R112, R122, R96 ;  /* 0x0000007a7060723c */ /* 0x000fe20000001860 */
[----:B------:R-:W1:Y:S01]  /*1a6b0*/  LDSM.16.MT88.4 R120, [R225+0x1500] ;  /* 0x00150000e178783b */ /* 0x000e620000004200 */
[----:B------:R3:W3:Y:S05]  /*1a6c0*/  MUFU.EX2 R153, R3 ;  /* 0x0000000300997308 */ /* 0x0006ea0000000800 */
[----:B--2---:R-:W-:Y:S02]  /*1a6d0*/  F2FP.PACK_AB R113, R140, R146 ;  /* 0x000000928c71723e */ /* 0x004fe400000000ff */
[----:B----4-:R-:W-:Y:S03]  /*1a6e0*/  F2FP.PACK_AB R114, R149, R143 ;  /* 0x0000008f9572723e */ /* 0x010fe600000000ff */
[----:B------:R-:W-:Y:S01]  /*1a6f0*/  F2FP.PACK_AB R112, R184, R132 ;  /* 0x00000084b870723e */ /* 0x000fe200000000ff */
[--C-:B---3--:R-:W-:Y:S01]  /*1a700*/  FFMA.FTZ R3, R203, c[0x0][0x2d0], -R176.reuse ;  /* 0x0000b400cb037a23 */ /* 0x108fe200000108b0 */
        /* <DEDUP_REMOVED lines=21> */
[----:B---3--:R-:W-:Y:S02]  /*1a860*/  F2FP.PACK_AB R119, R155, R145 ;  /* 0x000000919b77723e */ /* 0x008fe400000000ff */
[----:B------:R-:W-:Y:S05]  /*1a870*/  MOV R211, R155 ;  /* 0x0000009b00d37202 */ /* 0x000fea0000000f00 */
        /* <DEDUP_REMOVED lines=12> */
[--C-:B--2---:R-:W-:Y:S01]  /*1a940*/  FFMA.FTZ R3, R216, c[0x0][0x2d0], -R111.reuse ;  /* 0x0000b400d8037a23 */ /* 0x104fe2000001086f */
[----:B----4-:R-:W-:Y:S02]  /*1a950*/  MOV R216, R138 ;  /* 0x0000008a00d87202 */ /* 0x010fe40000000f00 */
[----:B------:R-:W-:Y:S01]  /*1a960*/  MOV R138, R190 ;  /* 0x000000be008a7202 */ /* 0x000fe20000000f00 */
[-C--:B-1----:R-:W-:Y:S01]  /*1a970*/  HMMA.16816.F32 R36, R112, R120.reuse, R36 ;  /* 0x000000787024723c */ /* 0x082fe20000001824 */
[----:B------:R1:W-:Y:S07]  /*1a980*/  MUFU.EX2 R214, R3 ;  /* 0x0000000300d67308 */ /* 0x0003ee0000000800 */
[C---:B------:R-:W-:Y:S08]  /*1a990*/  HMMA.16816.F32 R40, R116.reuse, R120, R40 ;  /* 0x000000787428723c */ /* 0x040ff00000001828 */
[-C--:B------:R-:W-:Y:S08]  /*1a9a0*/  HMMA.16816.F32 R44, R116, R122.reuse, R44 ;  /* 0x0000007a742c723c */ /* 0x080ff0000000182c */
[C---:B------:R-:W-:Y:S01]  /*1a9b0*/  HMMA.16816.F32 R48, R112.reuse, R122, R48 ;  /* 0x0000007a7030723c */ /* 0x040fe20000001830 */
[----:B------:R-:W2:Y:S03]  /*1a9c0*/  LDSM.16.MT88.4 R120, [R226+0x2500] ;  /* 0x00250000e278783b */ /* 0x000ea60000004200 */
[--C-:B-1----:R-:W-:Y:S01]  /*1a9d0*/  FFMA.FTZ R3, R217, c[0x0][0x2d0], -R111.reuse ;  /* 0x0000b400d9037a23 */ /* 0x102fe2000001086f */
[----:B------:R-:W-:Y:S02]  /*1a9e0*/  MOV R217, R137 ;  /* 0x0000008900d97202 */ /* 0x000fe40000000f00 */
[----:B------:R-:W-:Y:S01]  /*1a9f0*/  MOV R137, R133 ;  /* 0x0000008500897202 */ /* 0x000fe20000000f00 */
[-C--:B---3--:R-:W-:Y:S01]  /*1aa00*/  HMMA.16816.F32 R52, R112, R124.reuse, R52 ;  /* 0x0000007c7034723c */ /* 0x088fe20000001834 */
[----:B------:R1:W3:Y:S03]  /*1aa10*/  MUFU.EX2 R215, R3 ;  /* 0x0000000300d77308 */ /* 0x0002e60000000800 */
[----:B------:R-:W-:Y:S02]  /*1aa20*/  MOV R133, R188 ;  /* 0x000000bc00857202 */ /* 0x000fe40000000f00 */
[----:B------:R-:W-:Y:S02]  /*1aa30*/  MOV R188, R189 ;  /* 0x000000bd00bc7202 */ /* 0x000fe40000000f00 */
        /* <DEDUP_REMOVED lines=8> */
[----:B------:R3:W3:Y:S07]  /*1aac0*/  MUFU.EX2 R209, R3 ;  /* 0x0000000300d17308 */ /* 0x0006ee0000000800 */
[-C--:B------:R-:W-:Y:S04]  /*1aad0*/  HMMA.16816.F32 R76, R116, R130.reuse, R76 ;  /* 0x00000082744c723c */ /* 0x080fe8000000184c */
[----:B-1----:R-:W-:Y:S01]  /*1aae0*/  FFMA.FTZ R107, R219, c[0x0][0x2d0], -R176 ;  /* 0x0000b400db6b7a23 */ /* 0x002fe200000108b0 */
[----:B------:R-:W-:Y:S03]  /*1aaf0*/  MOV R219, R145 ;  /* 0x0000009100db7202 */ /* 0x000fe60000000f00 */
[C---:B------:R-:W-:Y:S01]  /*1ab00*/  HMMA.16816.F32 R80, R112.reuse, R130, R80 ;  /* 0x000000827050723c */ /* 0x040fe20000001850 */
[----:B------:R-:W1:Y:S01]  /*1ab10*/  LDSM.16.MT88.4 R128, [R226+0x900] ;  /* 0x00090000e280783b */ /* 0x000e620000004200 */
[----:B------:R4:W-:Y:S02]  /*1ab20*/  MUFU.EX2 R205, R107 ;  /* 0x0000006b00cd7308 */ /* 0x0009e40000000800 */
[----:B------:R-:W-:Y:S02]  /*1ab30*/  MOV R145, R139 ;  /* 0x0000008b00917202 */ /* 0x000fe40000000f00 */
[----:B------:R-:W-:Y:S02]  /*1ab40*/  MOV R139, R137 ;  /* 0x00000089008b7202 */ /* 0x000fe40000000f00 */
[-C--:B--2---:R-:W-:Y:S04]  /*1ab50*/  HMMA.16816.F32 R84, R112, R120.reuse, R84 ;  /* 0x000000787054723c */ /* 0x084fe80000001854 */
[--C-:B---3--:R-:W-:Y:S01]  /*1ab60*/  FFMA.FTZ R3, R212, c[0x0][0x2d0], -R111.reuse ;  /* 0x0000b400d4037a23 */ /* 0x108fe2000001086f */
[----:B------:R-:W-:Y:S02]  /*1ab70*/  MOV R137, R186 ;  /* 0x000000ba00897202 */ /* 0x000fe40000000f00 */
[----:B------:R-:W-:Y:S01]  /*1ab80*/  MOV R212, R154 ;  /* 0x0000009a00d47202 */ /* 0x000fe20000000f00 */
        /* <DEDUP_REMOVED lines=8> */
[--C-:B--2---:R-:W-:Y:S01]  /*1ac10*/  FFMA.FTZ R3, R213, c[0x0][0x2d0], -R111.reuse ;  /* 0x0000b400d5037a23 */ /* 0x104fe2000001086f */
[----:B------:R-:W-:Y:S03]  /*1ac20*/  F2FP.PACK_AB R113, R215, R214 ;  /* 0x000000d6d771723e */ /* 0x000fe600000000ff */
[----:B------:R2:W1:Y:S01]  /*1ac30*/  MUFU.EX2 R207, R3 ;  /* 0x0000000300cf7308 */ /* 0x0004620000000800 */
[----:B------:R-:W-:Y:S02]  /*1ac40*/  F2FP.PACK_AB R114, R210, R209 ;  /* 0x000000d1d272723e */ /* 0x000fe400000000ff */
[----:B------:R-:W-:Y:S01]  /*1ac50*/  MOV R213, R153 ;  /* 0x0000009900d57202 */ /* 0x000fe20000000f00 */
[--C-:B----4-:R-:W-:Y:S01]  /*1ac60*/  FFMA.FTZ R107, R251, c[0x0][0x2d0], -R176.reuse ;  /* 0x0000b400fb6b7a23 */ /* 0x110fe200000108b0 */
[----:B------:R-:W-:Y:S05]  /*1ac70*/  MOV R251, R181 ;  /* 0x000000b500fb7202 */ /* 0x000fea0000000f00 */
[----:B------:R-:W-:Y:S01]  /*1ac80*/  MUFU.EX2 R189, R107 ;  /* 0x0000006b00bd7308 */ /* 0x000fe20000000800 */
[----:B--2---:R-:W-:Y:S01]  /*1ac90*/  FFMA.FTZ R3, R218, c[0x0][0x2d0], -R176 ;  /* 0x0000b400da037a23 */ /* 0x004fe200000108b0 */
[----:B-1----:R-:W-:Y:S02]  /*1aca0*/  F2FP.PACK_AB R115, R207, R208 ;  /* 0x000000d0cf73723e */ /* 0x002fe400000000ff */
[----:B------:R-:W-:Y:S06]  /*1acb0*/  MOV R218, R149 ;  /* 0x0000009500da7202 */ /* 0x000fec0000000f00 */
[----:B------:R1:W2:Y:S01]  /*1acc0*/  MUFU.EX2 R206, R3 ;  /* 0x0000000300ce7308 */ /* 0x0002a20000000800 */
[----:B------:R-:W-:Y:S02]  /*1acd0*/  MOV R149, R144 ;  /* 0x0000009000957202 */ /* 0x000fe40000000f00 */
[----:B------:R-:W-:Y:S01]  /*1ace0*/  MOV R144, R138 ;  /* 0x0000008a00907202 */ /* 0x000fe20000000f00 */
[-C--:B------:R-:W-:Y:S03]  /*1acf0*/  HMMA.16816.F32 R4, R112, R124.reuse, R4 ;  /* 0x0000007c7004723c */ /* 0x080fe60000001804 */
[----:B------:R-:W-:Y:S02]  /*1ad00*/  MOV R138, R136 ;  /* 0x00000088008a7202 */ /* 0x000fe40000000f00 */
[----:B------:R-:W-:Y:S01]  /*1ad10*/  MOV R136, R185 ;  /* 0x000000b900887202 */ /* 0x000fe20000000f00 */
[--C-:B-1----:R-:W-:Y:S01]  /*1ad20*/  FFMA.FTZ R3, R221, c[0x0][0x2d0], -R2.reuse ;  /* 0x0000b400dd037a23 */ /* 0x102fe20000010802 */
[----:B--2---:R-:W-:Y:S02]  /*1ad30*/  F2FP.PACK_AB R116, R205, R206 ;  /* 0x000000cecd74723e */ /* 0x004fe400000000ff */
[----:B------:R-:W-:Y:S01]  /*1ad40*/  MOV R221, R151 ;  /* 0x0000009700dd7202 */ /* 0x000fe20000000f00 */
        /* <DEDUP_REMOVED lines=16> */
[----:B------:R-:W-:Y:S02]  /*1ae50*/  MOV R243, R140 ;  /* 0x0000008c00f37202 */ /* 0x000fe40000000f00 */
[----:B------:R-:W-:Y:S05]  /*1ae60*/  LDSM.16.MT88.4 R140, [R226+0xd00] ;  /* 0x000d0000e28c783b */ /* 0x000fea0000004200 */
[----:B------:R1:W2:Y:S02]  /*1ae70*/  MUFU.EX2 R199, R3 ;  /* 0x0000000300c77308 */ /* 0x0002a40000000800 */
[--C-:B-1----:R-:W-:Y:S01]  /*1ae80*/  FFMA.FTZ R3, R247, c[0x0][0x2d0], -R110.reuse ;  /* 0x0000b400f7037a23 */ /* 0x102fe2000001086e */
[----:B--2---:R-:W-:Y:S02]  /*1ae90*/  F2FP.PACK_AB R119, R199, R200 ;  /* 0x000000c8c777723e */ /* 0x004fe400000000ff */
[----:B------:R-:W-:Y:S05]  /*1aea0*/  MOV R247, R184 ;  /* 0x000000b800f77202 */ /* 0x000fea0000000f00 */
[----:B------:R1:W-:Y:S01]  /*1aeb0*/  MUFU.EX2 R198, R3 ;  /* 0x0000000300c67308 */ /* 0x0003e20000000800 */
[C---:B------:R-:W-:Y:S09]  /*1aec0*/  HMMA.16816.F32 R8, R116.reuse, R124, R8 ;  /* 0x0000007c7408723c */ /* 0x040ff20000001808 */
[----:B------:R-:W-:Y:S01]  /*1aed0*/  MUFU.EX2 R184, R108 ;  /* 0x0000006c00b87308 */ /* 0x000fe20000000800 */
        /* <DEDUP_REMOVED lines=42> */
[----:B------:R-:W-:Y:S02]  /*1b180*/  MOV R245, R132 ;  /* 0x0000008400f57202 */ /* 0x000fe40000000f00 */
[----:B------:R-:W-:Y:S01]  /*1b190*/  MOV R132, R180 ;  /* 0x000000b400847202 */ /* 0x000fe20000000f00 */
[----:B------:R1:W3:Y:S04]  /*1b1a0*/  MUFU.EX2 R191, R3 ;  /* 0x0000000300bf7308 */ /* 0x0002e80000000800 */
[----:B-1----:R-:W-:Y:S01]  /*1b1b0*/  FFMA.FTZ R3, R250, c[0x0][0x2d0], -R176 ;  /* 0x0000b400fa037a23 */ /* 0x002fe200000108b0 */
[----:B---3--:R-:W-:Y:S02]  /*1b1c0*/  F2FP.PACK_AB R111, R191, R192 ;  /* 0x000000c0bf6f723e */ /* 0x008fe400000000ff */
[----:B------:R-:W-:Y:S03]  /*1b1d0*/  MOV R250, R183 ;  /* 0x000000b700fa7202 */ /* 0x000fe60000000f00 */
[----:B------:R1:W-:Y:S02]  /*1b1e0*/  MUFU.EX2 R190, R3 ;  /* 0x0000000300be7308 */ /* 0x0003e40000000800 */
[--C-:B-1----:R-:W-:Y:S08]  /*1b1f0*/  FFMA.FTZ R3, R188, c[0x0][0x2d0], -R2.reuse ;  /* 0x0000b400bc037a23 */ /* 0x102ff00000010802 */
        /* <DEDUP_REMOVED lines=58> */
[----:B--2---:R-:W-:Y:S01]  /*1b5a0*/  FFMA.FTZ R103, R103, R18, R17 ;  /* 0x0000001267677223 */ /* 0x004fe20000010011 */
[----:B------:R-:W-:Y:S01]  /*1b5b0*/  MOV R18, R12 ;  /* 0x0000000c00127202 */ /* 0x000fe20000000f00 */
[----:B------:R-:W2:Y:S02]  /*1b5c0*/  LDL.LU R17, [R1+0x38] ;  /* 0x0000380001117983 */ /* 0x000ea40000300800 */
[----:B------:R-:W-:Y:S02]  /*1b5d0*/  FADD.FTZ R3, R3, R103 ;  /* 0x0000006703037221 */ /* 0x000fe40000010000 */
[----:B------:R-:W3:Y:S02]  /*1b5e0*/  LDL.LU R16, [R1+0x3c] ;  /* 0x00003c0001107983 */ /* 0x000ee40000300800 */
[----:B------:R-:W-:Y:S02]  /*1b5f0*/  FADD.FTZ R3, R14, R3 ;  /* 0x000000030e037221 */ /* 0x000fe40000010000 */
[----:B------:R-:W4:Y:S02]  /*1b600*/  LDL.LU R12, [R1+0x40] ;  /* 0x00004000010c7983 */ /* 0x000f240000300800 */
[----:B------:R-:W-:Y:S04]  /*1b610*/  FADD.FTZ R3, R11, R3 ;  /* 0x000000030b037221 */ /* 0x000fe80000010000 */
[----:B------:R-:W-:Y:S04]  /*1b620*/  FADD.FTZ R3, R245, R3 ;  /* 0x00000003f5037221 */ /* 0x000fe80000010000 */
[----:B------:R-:W-:Y:S02]  /*1b630*/  FADD.FTZ R3, R247, R3 ;  /* 0x00000003f7037221 */ /* 0x000fe40000010000 */
[----:B--2---:R-:W-:Y:S02]  /*1b640*/  FFMA.FTZ R101, R101, R17, R23 ;  /* 0x0000001165657223 */ /* 0x004fe40000010017 */
[----:B---3--:R-:W-:Y:S02]  /*1b650*/  FFMA.FTZ R100, R100, R16, R18 ;  /* 0x0000001064647223 */ /* 0x008fe40000010012 */
[----:B------:R-:W-:Y:S02]  /*1b660*/  FADD.FTZ R2, R2, R101 ;  /* 0x0000006502027221 */ /* 0x000fe40000010000 */
[----:B----4-:R-:W-:Y:S02]  /*1b670*/  FFMA.FTZ R0, R0, R12, R19 ;  /* 0x0000000c00007223 */ /* 0x010fe40000010013 */
        /* <DEDUP_REMOVED lines=65> */
.L_x_833:
        /* <DEDUP_REMOVED lines=153> */
.L_x_777:
        /* <DEDUP_REMOVED lines=164> */
.L_x_838:
        /* <DEDUP_REMOVED lines=159> */
.L_x_840:
[----:B---3--:R-:W-:Y:S05]  /*1d850*/  BSYNC B0 ;  /* 0x0000000000007941 */ /* 0x008fea0003800000 */
.L_x_839:
        /* <DEDUP_REMOVED lines=23> */
.L_x_842:
[----:B------:R-:W-:Y:S05]  /*1d9d0*/  BSYNC B0 ;  /* 0x0000000000007941 */ /* 0x000fea0003800000 */
.L_x_841:
        /* <DEDUP_REMOVED lines=23> */
.L_x_844:
[----:B------:R-:W-:Y:S05]  /*1db50*/  BSYNC B0 ;  /* 0x0000000000007941 */ /* 0x000fea0003800000 */
.L_x_843:
        /* <DEDUP_REMOVED lines=24> */
.L_x_837:
        /* <DEDUP_REMOVED lines=31> */
.L_x_845:
        /* <DEDUP_REMOVED lines=43> */
.L_x_847:
[----:B------:R-:W-:Y:S05]  /*1e180*/  BSYNC B0 ;  /* 0x0000000000007941 */ /* 0x000fea0003800000 */
.L_x_846:
        /* <DEDUP_REMOVED lines=70> */
.L_x_849:
[----:B------:R-:W-:Y:S05]  /*1e5f0*/  BSYNC B0 ;  /* 0x0000000000007941 */ /* 0x000fea0003800000 */
.L_x_848:
        /* <DEDUP_REMOVED lines=21> */
.L_x_851:
[----:B------:R-:W-:Y:S05]  /*1e750*/  BSYNC B0 ;  /* 0x0000000000007941 */ /* 0x000fea0003800000 */
.L_x_850:
        /* <DEDUP_REMOVED lines=21> */
.L_x_853:
[----:B------:R-:W-:Y:S05]  /*1e8b0*/  BSYNC B0 ;  /* 0x0000000000007941 */ /* 0x000fea0003800000 */
.L_x_852:
        /* <DEDUP_REMOVED lines=22> */
.L_x_854:
        /* <DEDUP_REMOVED lines=14> */
.L_x_1723:


//--------------------- .text._ZN7cutlass13device_kernelIN5flash19enable_sm80_to_sm89INS1_16FlashAttnFwdSm80INS1_25CollectiveMainloopFwdSm80ILi4ELi1ELb0EN4cute5tupleIJNS5_1CILi128EEENS7_ILi64EEENS7_ILi96EEEEEELi96ENS_6half_tEfNS_4arch4Sm80ELb0ELb0ELb0ELb0ELb1ELb0ELb1ELb0EEENS1_21CollectiveEpilogueFwdINS6_IJS8_SA_S9_EEENS6_IJNS7_ILi1EEESI_SI_EEESC_SE_Li128ELb0ELb1ELb0ELb0EEENS1_19SingleTileSchedulerILb0ELb0ELb1ELi128EEEEEEEEEvNT_6ParamsE --------------------------
	.section	.text._ZN7cutlass13device_kernelIN5flash19enable_sm80_to_sm89INS1_16FlashAttnFwdSm80INS1_25CollectiveMainloopFwdSm80ILi4ELi1ELb0EN4cute5tupleIJNS5_1CILi128EEENS7_ILi64EEENS7_ILi96EEEEEELi96ENS_6half_tEfNS_4arch4Sm80ELb0ELb0ELb0ELb0ELb1ELb0ELb1ELb0EEENS1_21CollectiveEpilogueFwdINS6_IJS8_SA_S9_EEENS6_IJNS7_ILi1EEESI_SI_EEESC_SE_Li128ELb0ELb1ELb0ELb0EEENS1_19SingleTileSchedulerILb0ELb0ELb1ELi128EEEEEEEEEvNT_6ParamsE,"ax",@progbits
	.sectioninfo	@"SHI_REGISTERS=255"
	.align	128
.text._ZN7cutlass13device_kernelIN5flash19enable_sm80_to_sm89INS1_16FlashAttnFwdSm80INS1_25CollectiveMainloopFwdSm80ILi4ELi1ELb0EN4cute5tupleIJNS5_1CILi128EEENS7_ILi64EEENS7_ILi96EEEEEELi96ENS_6half_tEfNS_4arch4Sm80ELb0ELb0ELb0ELb0ELb1ELb0ELb1ELb0EEENS1_21CollectiveEpilogueFwdINS6_IJS8_SA_S9_EEENS6_IJNS7_ILi1EEESI_SI_EEESC_SE_Li128ELb0ELb1ELb0ELb0EEENS1_19SingleTileSchedulerILb0ELb0ELb1ELi128EEEEEEEEEvNT_6ParamsE:
        .type           _ZN7cutlass13device_kernelIN5flash19enable_sm80_to_sm89INS1_16FlashAttnFwdSm80INS1_25CollectiveMainloopFwdSm80ILi4ELi1ELb0EN4cute5tupleIJNS5_1CILi128EEENS7_ILi64EEENS7_ILi96EEEEEELi96ENS_6half_tEfNS_4arch4Sm80ELb0ELb0ELb0ELb0ELb1ELb0ELb1ELb0EEENS1_21CollectiveEpilogueFwdINS6_IJS8_SA_S9_EEENS6_IJNS7_ILi1EEESI_SI_EEESC_SE_Li128ELb0ELb1ELb0ELb0EEENS1_19SingleTileSchedulerILb0ELb0ELb1ELi128EEEEEEEEEvNT_6ParamsE,@function
        .size           _ZN7cutlass13device_kernelIN5flash19enable_sm80_to_sm89INS1_16FlashAttnFwdSm80INS1_25CollectiveMainloopFwdSm80ILi4ELi1ELb0EN4cute5tupleIJNS5_1CILi128EEENS7_ILi64EEENS7_ILi96EEEEEELi96ENS_6half_tEfNS_4arch4Sm80ELb0ELb0ELb0ELb0ELb1ELb0ELb1ELb0EEENS1_21CollectiveEpilogueFwdINS6_IJS8_SA_S9_EEENS6_IJNS7_ILi1EEESI_SI_EEESC_SE_Li128ELb0ELb1ELb0ELb0EEENS1_19SingleTileSchedulerILb0ELb0ELb1ELi128EEEEEEEEEvNT_6ParamsE,(.L_x_1724 - _ZN7cutlass13device_kernelIN5flash19enable_sm80_to_sm89INS1_16FlashAttnFwdSm80INS1_25CollectiveMainloopFwdSm80ILi4ELi1ELb0EN4cute5tupleIJNS5_1CILi128EEENS7_ILi64EEENS7_ILi96EEEEEELi96ENS_6half_tEfNS_4arch4Sm80ELb0ELb0ELb0ELb0ELb1ELb0ELb1ELb0EEENS1_21CollectiveEpilogueFwdINS6_IJS8_SA_S9_EEENS6_IJNS7_ILi1EEESI_SI_EEESC_SE_Li128ELb0ELb1ELb0ELb0EEENS1_19SingleTileSchedulerILb0ELb0ELb1ELi128EEEEEEEEEvNT_6ParamsE)
        .other          _ZN7cutlass13device_kernelIN5flash19enable_sm80_to_sm89INS1_16FlashAttnFwdSm80INS1_25CollectiveMainloopFwdSm80ILi4ELi1ELb0EN4cute5tupleIJNS5_1CILi128EEENS7_ILi64EEENS7_ILi96EEEEEELi96ENS_6half_tEfNS_4arch4Sm80ELb0ELb0ELb0ELb0ELb1ELb0ELb1ELb0EEENS1_21CollectiveEpilogueFwdINS6_IJS8_SA_S9_EEENS6_IJNS7_ILi1EEESI_SI_EEESC_SE_Li128ELb0ELb1ELb0ELb0EEENS1_19SingleTileSchedulerILb0ELb0ELb1ELi128EEEEEEEEEvNT_6ParamsE,@"STO_CUDA_ENTRY STV_DEFAULT"
_ZN7cutlass13device_kernelIN5flash19enable_sm80_to_sm89INS1_16FlashAttnFwdSm80INS1_25CollectiveMainloopFwdSm80ILi4ELi1ELb0EN4cute5tupleIJNS5_1CILi128EEENS7_ILi64EEENS7_ILi96EEEEEELi96ENS_6half_tEfNS_4arch4Sm80ELb0ELb0ELb0ELb0ELb1ELb0ELb1ELb0EEENS1_21CollectiveEpilogueFwdINS6_IJS8_SA_S9_EEENS6_IJNS7_ILi1EEESI_SI_EEESC_SE_Li128ELb0ELb1ELb0ELb0EEENS1_19SingleTileSchedulerILb0ELb0ELb1ELi128EEEEEEEEEvNT_6ParamsE:
        /* <DEDUP_REMOVED lines=11> */
[----:B------:R-:W-:-:S05]  /*00b0*/  PLOP3.LUT P1, PT, PT, PT, UP0, 0x80, 0x0 ;  /* 0x000000000000781c */ /* 0x000fca0003f2f008 */
[----:B------:R-:W-:Y:S02]  /*00c0*/  @UP0 UMOV UR6, 0x4 ;  /* 0x0000000400060882 */ /* 0x000fe40000000000 */
[----:B------:R-:W-:Y:S02]  /*00d0*/  @UP0 UIMAD.WIDE UR6, UR11, UR6, UR8 ;  /* 0x000000060b0602a5 */ /* 0x000fe4000f8e0208 */
[----:B------:R-:W-:-:S04]  /*00e0*/  UISETP.NE.U32.AND UP0, UPT, URZ, UR4, UPT ;  /* 0x000000043f00728c */ /* 0x000fc8000bf05070 */
[----:B------:R-:W-:Y:S01]  /*00f0*/  UISETP.NE.AND.EX UP0, UPT, URZ, UR5, UPT, UP0 ;  /* 0x000000053f00728c */ /* 0x000fe2000bf05300 */
[----:B------:R-:W-:Y:S02]  /*0100*/  IMAD.U32 R2, RZ, RZ, UR6 ;  /* 0x00000006ff027e24 */ /* 0x000fe4000f8e00ff */
[----:B------:R-:W-:Y:S01]  /*0110*/  IMAD.U32 R3, RZ, RZ, UR7 ;  /* 0x00000007ff037e24 */ /* 0x000fe2000f8e00ff */
[----:B------:R-:W-:Y:S02]  /*0120*/  ULDC.64 UR6, c[0x0][0x340] ;  /* 0x0000d00000067ab9 */ /* 0x000fe40000000a00 */
[----:B------:R-:W-:Y:S02]  /*0130*/  PLOP3.LUT P6, PT, PT, PT, UP0, 0x80, 0x0 ;  /* 0x000000000000781c */ /* 0x000fe40003fcf008 */
[----:B------:R1:W2:Y:S03]  /*0140*/  @P1 LDG.E R5, [R2.64] ;  /* 0x0000000c02051981 */ /* 0x0002a6000c1e1900 */
[----:B------:R-:W-:-:S02]  /*0150*/  @UP0 UMOV UR4, 0x4 ;  /* 0x0000000400040882 */ /* 0x000fc40000000000 */
[----:B------:R-:W-:-:S06]  /*0160*/  @UP0 UIMAD.WIDE UR4, UR11, UR4, UR6 ;  /* 0x000000040b0402a5 */ /* 0x000fcc000f8e0206 */
[----:B------:R-:W-:Y:S02]  /*0170*/  IMAD.U32 R14, RZ, RZ, UR4 ;  /* 0x00000004ff0e7e24 */ /* 0x000fe4000f8e00ff */
[----:B------:R-:W-:Y:S01]  /*0180*/  IMAD.U32 R15, RZ, RZ, UR5 ;  /* 0x00000005ff0f7e24 */ /* 0x000fe2000f8e00ff */
[----:B------:R-:W3:Y:S01]  /*0190*/  S2UR UR8, SR_CTAID.Y ;  /* 0x00000000000879c3 */ /* 0x000ee20000002600 */
[----:B------:R-:W4:Y:S01]  /*01a0*/  S2R R232, SR_CTAID.X ;  /* 0x0000000000e87919 */ /* 0x000f220000002500 */
[----:B------:R-:W-:Y:S01]  /*01b0*/  IMAD.MOV.U32 R6, RZ, RZ, c[0x0][0x2c4] ;  /* 0x0000b100ff067624 */ /* 0x000fe200078e00ff */
[----:B------:R-:W-:Y:S02]  /*01c0*/  ULDC.64 UR4, c[0x0][0x1b8] ;  /* 0x00006e0000047ab9 */ /* 0x000fe40000000a00 */
[----:B------:R5:W2:Y:S01]  /*01d0*/  @P6 LDG.E R14, [R14.64] ;  /* 0x0000000c0e0e6981 */ /* 0x000aa2000c1e1900 */
[----:B------:R-:W-:Y:S01]  /*01e0*/  USHF.R.S32.HI UR9, URZ, 0x1f, UR11 ;  /* 0x0000001f3f097899 */ /* 0x000fe2000801140b */
[C---:B------:R-:W-:Y:S01]  /*01f0*/  ISETP.NE.AND P0, PT, R6.reuse, 0x1, PT ;  /* 0x000000010600780c */ /* 0x040fe20003f05270 */
[----:B------:R-:W-:Y:S01]  /*0200*/  IMAD R6, R6, c[0x0][0x168], RZ ;  /* 0x00005a0006067a24 */ /* 0x000fe200078e02ff */
[----:B------:R-:W-:Y:S01]  /*0210*/  UMOV UR10, URZ ;  /* 0x0000003f000a7c82 */ /* 0x000fe20008000000 */
[----:B------:R-:W-:Y:S01]  /*0220*/  IMAD.MOV.U32 R229, RZ, RZ, c[0x0][0x2b8] ;  /* 0x0000ae00ffe57624 */ /* 0x000fe200078e00ff */
[----:B-1----:R-:W1:Y:S01]  /*0230*/  S2R R3, SR_TID.X ;  /* 0x0000000000037919 */ /* 0x002e620000002100 */
[----:B------:R-:W-:Y:S01]  /*0240*/  LOP3.LUT R36, R36, 0xfffffffb, RZ, 0xc0, !PT ;  /* 0xfffffffb24247812 */ /* 0x000fe200078ec0ff */
[----:B------:R-:W-:-:S02]  /*0250*/  IMAD.MOV.U32 R230, RZ, RZ, RZ ;  /* 0x000000ffffe67224 */ /* 0x000fc400078e00ff */
[----:B------:R-:W-:Y:S01]  /*0260*/  ISETP.NE.AND P3, PT, R229, 0x1, PT ;  /* 0x00000001e500780c */ /* 0x000fe20003f65270 */
[----:B---3--:R-:W-:Y:S02]  /*0270*/  USHF.R.S32.HI UR6, URZ, 0x1f, UR8 ;  /* 0x0000001f3f067899 */ /* 0x008fe40008011408 */
[----:B------:R-:W-:Y:S02]  /*0280*/  UIMAD.WIDE.U32 UR14, UR8, UR4, URZ ;  /* 0x00000004080e72a5 */ /* 0x000fe4000f8e003f */
[----:B------:R-:W-:-:S08]  /*0290*/  UIMAD UR7, UR6, UR4, URZ ;  /* 0x00000004060772a4 */ /* 0x000fd0000f8e023f */
[----:B------:R-:W-:Y:S01]  /*02a0*/  @P3 LOP3.LUT R36, R36, 0x4, RZ, 0xfc, !PT ;  /* 0x0000000424243812 */ /* 0x000fe200078efcff */
[----:B------:R-:W-:Y:S01]  /*02b0*/  UIMAD UR7, UR8, UR5, UR7 ;  /* 0x00000005080772a4 */ /* 0x000fe2000f8e0207 */
[----:B-1----:R-:W-:Y:S02]  /*02c0*/  SHF.R.S32.HI R8, RZ, 0x1f, R3 ;  /* 0x0000001fff087819 */ /* 0x002fe40000011403 */
[----:B------:R-:W-:Y:S02]  /*02d0*/  ULDC.64 UR4, c[0x0][0x1c0] ;  /* 0x0000700000047ab9 */ /* 0x000fe40000000a00 */
[----:B------:R-:W-:Y:S01]  /*02e0*/  UIADD3 UR15, UR15, UR7, URZ ;  /* 0x000000070f0f7290 */ /* 0x000fe2000fffe03f */
[CC--:B------:R-:W-:Y:S01]  /*02f0*/  LEA.HI R4, R8.reuse, R3.reuse, RZ, 0x2 ;  /* 0x0000000308047211 */ /* 0x0c0fe200078f10ff */
[----:B------:R-:W-:Y:S01]  /*0300*/  UIMAD UR9, UR9, UR4, URZ ;  /* 0x00000004090972a4 */ /* 0x000fe2000f8e023f */
[----:B------:R-:W-:Y:S01]  /*0310*/  LEA.HI R7, R8, R3, RZ, 0x5 ;  /* 0x0000000308077211 */ /* 0x000fe200078f28ff */
[----:B------:R-:W-:Y:S01]  /*0320*/  UIMAD.WIDE.U32 UR14, UR11, UR4, UR14 ;  /* 0x000000040b0e72a5 */ /* 0x000fe2000f8e000e */
[----:B------:R-:W-:Y:S01]  /*0330*/  LOP3.LUT R37, R4, 0xfffffffc, RZ, 0xc0, !PT ;  /* 0xfffffffc04257812 */ /* 0x000fe200078ec0ff */
[----:B------:R-:W-:Y:S01]  /*0340*/  UIMAD UR5, UR11, UR5, UR9 ;  /* 0x000000050b0572a4 */ /* 0x000fe2000f8e0209 */
[----:B------:R-:W-:Y:S01]  /*0350*/  SHF.R.S32.HI R4, RZ, 0x2, R4 ;  /* 0x00000002ff047819 */ /* 0x000fe20000011404 */
[----:B------:R-:W-:-:S02]  /*0360*/  ULDC UR4, c[0x0][0x2ac] ;  /* 0x0000ab0000047ab9 */ /* 0x000fc40000000800 */
[----:B------:R-:W-:Y:S01]  /*0370*/  IMAD.IADD R37, R3, 0x1, -R37 ;  /* 0x0000000103257824 */ /* 0x000fe200078e0a25 */
[----:B------:R-:W-:Y:S01]  /*0380*/  UIADD3 UR5, UR15, UR5, URZ ;  /* 0x000000050f057290 */ /* 0x000fe2000fffe03f */
[----:B------:R-:W-:Y:S01]  /*0390*/  IMAD.U32 R13, RZ, RZ, UR15 ;  /* 0x0000000fff0d7e24 */ /* 0x000fe2000f8e00ff */
[----:B------:R-:W-:Y:S01]  /*03a0*/  LEA.HI R233, R4, R4, RZ, 0x1 ;  /* 0x0000000404e97211 */ /* 0x000fe200078f08ff */
[----:B------:R-:W-:Y:S01]  /*03b0*/  IMAD R235, R37, 0x20, R4 ;  /* 0x0000002025eb7824 */ /* 0x000fe200078e0204 */
[----:B------:R-:W-:Y:S01]  /*03c0*/  ULDC UR7, c[0x0][0x1d0] ;  /* 0x0000740000077ab9 */ /* 0x000fe20000000800 */
[----:B------:R-:W-:Y:S01]  /*03d0*/  IMAD.U32 R12, RZ, RZ, UR14 ;  /* 0x0000000eff0c7e24 */ /* 0x000fe2000f8e00ff */
[----:B------:R-:W-:Y:S01]  /*03e0*/  LOP3.LUT R233, R233, 0x7fffffe, RZ, 0xc0, !PT ;  /* 0x07fffffee9e97812 */ /* 0x000fe200078ec0ff */
[----:B----4-:R-:W-:Y:S01]  /*03f0*/  IMAD R234, R232, 0x80, R235 ;  /* 0x00000080e8ea7824 */ /* 0x010fe200078e02eb */
[----:B------:R-:W-:Y:S01]  /*0400*/  UIMAD UR7, UR4, UR7, 0x3f ;  /* 0x0000003f040774a4 */ /* 0x000fe2000f8e0207 */
[----:B------:R-:W-:Y:S01]  /*0410*/  IMAD.U32 R13, RZ, RZ, UR5 ;  /* 0x00000005ff0d7e24 */ /* 0x000fe2000f8e00ff */
[----:B------:R-:W-:Y:S01]  /*0420*/  ULDC UR9, c[0x0][0x1d0] ;  /* 0x0000740000097ab9 */ /* 0x000fe20000000800 */
[----:B------:R-:W-:Y:S01]  /*0430*/  @P0 IMAD.HI.U32 R0, R234, c[0x0][0x2c8], RZ ;  /* 0x0000b200ea000a27 */ /* 0x000fe200078e00ff */
[----:B------:R-:W-:-:S02]  /*0440*/  USHF.R.S32.HI UR5, URZ, 0x1f, UR7 ;  /* 0x0000001f3f057899 */ /* 0x000fc40008011407 */
[----:B------:R-:W-:Y:S01]  /*0450*/  UIMAD UR9, UR4, UR9, URZ ;  /* 0x00000009040972a4 */ /* 0x000fe2000f8e023f */
[----:B------:R-:W-:Y:S01]  /*0460*/  IMAD.MOV.U32 R2, RZ, RZ, R234 ;  /* 0x000000ffff027224 */ /* 0x000fe200078e00ea */
[----:B------:R-:W-:Y:S01]  /*0470*/  @P0 SHF.R.U32.HI R2, RZ, c[0x0][0x2cc], R0 ;  /* 0x0000b300ff020a19 */ /* 0x000fe20000011600 */
[----:B------:R-:W-:Y:S01]  /*0480*/  IMAD.SHL.U32 R37, R37, 0x8, RZ ;  /* 0x0000000825257824 */ /* 0x000fe200078e00ff */
[----:B------:R-:W-:Y:S01]  /*0490*/  ULEA.HI UR7, UR5, UR7, URZ, 0x6 ;  /* 0x0000000705077291 */ /* 0x000fe2000f8f303f */
[----:B------:R-:W-:Y:S01]  /*04a0*/  IMAD R232, R232, 0x80, R4 ;  /* 0x00000080e8e87824 */ /* 0x000fe200078e0204 */
[--C-:B------:R-:W-:Y:S01]  /*04b0*/  SHF.R.S32.HI R0, RZ, 0x1f, R2.reuse ;  /* 0x0000001fff007819 */ /* 0x100fe20000011402 */
[----:B------:R-:W-:Y:S01]  /*04c0*/  IMAD.MOV R16, RZ, RZ, -R2 ;  /* 0x000000ffff107224 */ /* 0x000fe200078e0a02 */
[C---:B------:R-:W-:Y:S01]  /*04d0*/  IADD3 R237, R37.reuse, 0x20, RZ ;  /* 0x0000002025ed7810 */ /* 0x040fe20007ffe0ff */
[----:B------:R-:W-:Y:S01]  /*04e0*/  IMAD.WIDE.U32 R12, R2, c[0x0][0x1b0], R12 ;  /* 0x00006c00020c7a25 */ /* 0x000fe200078e000c */
[----:B------:R-:W-:Y:S01]  /*04f0*/  IADD3 R9, R232, 0x20, RZ ;  /* 0x00000020e8097810 */ /* 0x000fe20007ffe0ff */
[----:B------:R-:W-:Y:S01]  /*0500*/  USHF.R.S32.HI UR7, URZ, 0x6, UR7 ;  /* 0x000000063f077899 */ /* 0x000fe20008011407 */
[----:B------:R-:W-:Y:S01]  /*0510*/  IADD3 R236, R37, 0x40, RZ ;  /* 0x0000004025ec7810 */ /* 0x000fe20007ffe0ff */
[----:B------:R-:W-:Y:S01]  /*0520*/  IMAD R16, R16, c[0x0][0x2c4], R234 ;  /* 0x0000b10010107a24 */ /* 0x000fe200078e02ea */
[----:B------:R-:W-:Y:S01]  /*0530*/  ISETP.GE.AND P2, PT, R9, R6, PT ;  /* 0x000000060900720c */ /* 0x000fe20003f46270 */
[----:B------:R-:W-:Y:S01]  /*0540*/  IMAD R0, R0, c[0x0][0x1b0], RZ ;  /* 0x00006c0000007a24 */ /* 0x000fe200078e02ff */
[----:B------:R-:W-:Y:S01]  /*0550*/  ISETP.GE.AND P5, PT, R37, c[0x0][0x198], PT ;  /* 0x0000660025007a0c */ /* 0x000fe20003fa6270 */
[----:B------:R-:W-:Y:S01]  /*0560*/  IMAD.IADD R233, R4, 0x1, -R233 ;  /* 0x0000000104e97824 */ /* 0x000fe200078e0ae9 */
[----:B------:R-:W-:Y:S01]  /*0570*/  SHF.R.S32.HI R11, RZ, 0x1f, R16 ;  /* 0x0000001fff0b7819 */ /* 0x000fe20000011410 */
[----:B------:R-:W-:Y:S01]  /*0580*/  IMAD R0, R2, c[0x0][0x1b4], R0 ;  /* 0x00006d0002007a24 */ /* 0x000fe200078e0200 */
[----:B------:R-:W-:Y:S01]  /*0590*/  LEA.HI R2, R8, R3, RZ, 0x3 ;  /* 0x0000000308027211 */ /* 0x000fe200078f18ff */
[----:B------:R-:W-:Y:S01]  /*05a0*/  ULDC.64 UR4, c[0x0][0x2b0] ;  /* 0x0000ac0000047ab9 */ /* 0x000fe20000000a00 */
[----:B------:R-:W-:Y:S01]  /*05b0*/  ISETP.GE.AND P4, PT, R237, c[0x0][0x198], PT ;  /* 0x00006600ed007a0c */ /* 0x000fe20003f86270 */
[----:B------:R-:W-:Y:S01]  /*05c0*/  IMAD R11, R11, c[0x0][0x1a8], RZ ;  /* 0x00006a000b0b7a24 */ /* 0x000fe200078e02ff */
[----:B------:R-:W-:Y:S01]  /*05d0*/  SHF.R.S32.HI R18, RZ, 0x3, R2 ;  /* 0x00000003ff127819 */ /* 0x000fe20000011402 */
[----:B------:R-:W-:Y:S01]  /*05e0*/  IMAD.IADD R13, R13, 0x1, R0 ;  /* 0x000000010d0d7824 */ /* 0x000fe200078e0200 */
[----:B------:R-:W-:Y:S01]  /*05f0*/  ISETP.GE.AND P3, PT, R236, c[0x0][0x198], PT ;  /* 0x00006600ec007a0c */ /* 0x000fe20003f66270 */
[----:B------:R-:W-:-:S02]  /*0600*/  IMAD R11, R16, c[0x0][0x1ac], R11 ;  /* 0x00006b00100b7a24 */ /* 0x000fc400078e020b */
[----:B------:R-:W-:Y:S02]  /*0610*/  IMAD.SHL.U32 R10, R18, 0x40, RZ ;  /* 0x00000040120a7824 */ /* 0x000fe400078e00ff */
[----:B------:R-:W-:-:S03]  /*0620*/  IMAD.WIDE.U32 R16, R16, c[0x0][0x1a8], R12 ;  /* 0x00006a0010107a25 */ /* 0x000fc600078e000c */
[----:B------:R-:W-:Y:S01]  /*0630*/  LOP3.LUT R10, R10, 0xc0, RZ, 0xc0, !PT ;  /* 0x000000c00a0a7812 */ /* 0x000fe200078ec0ff */
[----:B------:R-:W-:Y:S01]  /*0640*/  IMAD.IADD R11, R17, 0x1, R11 ;  /* 0x00000001110b7824 */ /* 0x000fe200078e020b */
[C---:B------:R-:W-:Y:S02]  /*0650*/  LEA R12, P0, R16.reuse, c[0x0][0x160], 0x1 ;  /* 0x00005800100c7a11 */ /* 0x040fe400078008ff */
[----:B------:R-:W-:Y:S02]  /*0660*/  SHF.R.U32.HI R0, RZ, 0x3, R10 ;  /* 0x00000003ff007819 */ /* 0x000fe4000001160a */
[----:B------:R-:W-:Y:S01]  /*0670*/  LEA.HI.X R11, R16, c[0x0][0x164], R11, 0x1, P0 ;  /* 0x00005900100b7a11 */ /* 0x000fe200000f0c0b */
[----:B------:R-:W-:Y:S01]  /*0680*/  SHFL.IDX PT, R24, R12, 0x1, 0x1c1f ;  /* 0x003c1f000c187f89 */ /* 0x000fe200000e0000 */
[----:B------:R-:W-:Y:S02]  /*0690*/  LOP3.LUT R10, R10, 0x18, R37, 0xf8, !PT ;  /* 0x000000180a0a7812 */ /* 0x000fe400078ef825 */
[----:B------:R-:W-:Y:S01]  /*06a0*/  ISETP.GE.AND P0, PT, R232, R6, PT ;  /* 0x00000006e800720c */ /* 0x000fe20003f06270 */
[----:B------:R-:W-:Y:S01]  /*06b0*/  SHFL.IDX PT, R16, R12, RZ, 0x1c1f ;  /* 0x001c1fff0c107589 */ /* 0x000fe200000e0000 */
[----:B------:R-:W-:-:S02]  /*06c0*/  LOP3.LUT R10, R10, R0, RZ, 0x3c, !PT ;  /* 0x000000000a0a7212 */ /* 0x000fc400078e3cff */
[----:B------:R-:W-:Y:S01]  /*06d0*/  SHF.R.S32.HI R0, RZ, 0x5, R7 ;  /* 0x00000005ff007819 */ /* 0x000fe20000011407 */
[----:B------:R-:W1:Y:S04]  /*06e0*/  SHFL.IDX PT, R17, R11, RZ, 0x1c1f ;  /* 0x001c1fff0b117589 */ /* 0x000e6800000e0000 */
[----:B------:R-:W-:Y:S01]  /*06f0*/  IMAD R233, R0, 0x8, R233 ;  /* 0x0000000800e97824 */ /* 0x000fe200078e02e9 */
[----:B------:R-:W3:Y:S03]  /*0700*/  SHFL.IDX PT, R25, R11, 0x1, 0x1c1f ;  /* 0x003c1f000b197f89 */ /* 0x000ee600000e0000 */
[----:B------:R-:W-:Y:S01]  /*0710*/  IMAD.U32 R233, R233, 0x20, R10 ;  /* 0x00000020e9e97824 */ /* 0x000fe200078e000a */
[----:B------:R-:W-:Y:S01]  /*0720*/  @!P0 SHF.R.S32.HI R10, RZ, 0x1f, R237 ;  /* 0x0000001fff0a8819 */ /* 0x000fe200000114ed */
[----:B-----5:R-:W-:Y:S01]  /*0730*/  SHFL.IDX PT, R15, R11, 0x2, 0x1c1f ;  /* 0x005c1f000b0f7f89 */ /* 0x020fe200000e0000 */
[----:B------:R-:W-:Y:S01]  /*0740*/  @!P0 SHF.R.S32.HI R9, RZ, 0x1f, R236 ;  /* 0x0000001fff098819 */ /* 0x000fe200000114ec */
[----:B------:R-:W-:Y:S01]  /*0750*/  @!P0 IMAD.SHL.U32 R13, R233, 0x2, RZ ;  /* 0x00000002e90d8824 */ /* 0x000fe200078e00ff */
[----:B------:R-:W-:Y:S01]  /*0760*/  @!P0 LEA.HI R10, R10, R237, RZ, 0x3 ;  /* 0x000000ed0a0a8211 */ /* 0x000fe200078f18ff */
[----:B------:R-:W-:Y:S01]  /*0770*/  SHFL.IDX PT, R11, R11, 0x3, 0x1c1f ;  /* 0x007c1f000b0b7f89 */ /* 0x000fe200000e0000 */
[----:B------:R-:W-:-:S02]  /*0780*/  @!P0 LEA.HI R9, R9, R236, RZ, 0x3 ;  /* 0x000000ec09098211 */ /* 0x000fc400078f18ff */
[----:B------:R-:W-:Y:S02]  /*0790*/  @!P0 LOP3.LUT R10, R10, 0xfffffff8, RZ, 0xc0, !PT ;  /* 0xfffffff80a0a8812 */ /* 0x000fe400078ec0ff */
[----:B------:R-:W-:-:S03]  /*07a0*/  @!P0 LOP3.LUT R9, R9, 0xfffffff8, RZ, 0xc0, !PT ;  /* 0xfffffff809098812 */ /* 0x000fc600078ec0ff */
[----:B-1----:R-:W-:-:S04]  /*07b0*/  @!P0 IMAD.WIDE R20, R10, 0x2, R16 ;  /* 0x000000020a148825 */ /* 0x002fc800078e0210 */
[----:B------:R-:W-:-:S04]  /*07c0*/  @!P0 IMAD.WIDE R22, R9, 0x2, R16 ;  /* 0x0000000209168825 */ /* 0x000fc800078e0210 */
[----:B------:R-:W-:-:S04]  /*07d0*/  @!P0 IMAD.WIDE R16, R37, 0x2, R16 ;  /* 0x0000000225108825 */ /* 0x000fc800078e0210 */
[----:B------:R-:W-:Y:S01]  /*07e0*/  @!P2 IMAD.SHL.U32 R10, R233, 0x2, RZ ;  /* 0x00000002e90aa824 */ /* 0x000fe200078e00ff */
[----:B------:R1:W-:Y:S04]  /*07f0*/  @!P0 LDGSTS.E.BYPASS.LTC128B.128 [R13+0x6100], [R16.64], !P5 ;  /* 0x06100000100d8fae */ /* 0x0003e8000e901d4c */
[----:B------:R4:W-:Y:S04]  /*0800*/  @!P0 LDGSTS.E.BYPASS.LTC128B.128 [R13+0x8100], [R20.64], !P4 ;  /* 0x08100000140d8fae */ /* 0x0009e8000e101d4c */
[----:B------:R5:W-:Y:S01]  /*0810*/  @!P0 LDGSTS.E.BYPASS.LTC128B.128 [R13+0xa100], [R22.64], !P3 ;  /* 0x0a100000160d8fae */ /* 0x000be2000d901d4c */
[----:B-1----:R-:W-:-:S02]  /*0820*/  @!P2 SHF.R.S32.HI R16, RZ, 0x1f, R236 ;  /* 0x0000001fff10a819 */ /* 0x002fc400000114ec */
[----:B----4-:R-:W-:Y:S02]  /*0830*/  @!P2 SHF.R.S32.HI R20, RZ, 0x1f, R237 ;  /* 0x0000001fff14a819 */ /* 0x010fe400000114ed */
[----:B------:R-:W-:Y:S02]  /*0840*/  @!P2 LEA.HI R16, R16, R236, RZ, 0x3 ;  /* 0x000000ec1010a211 */ /* 0x000fe400078f18ff */
[----:B------:R-:W-:Y:S01]  /*0850*/  @!P2 LEA.HI R20, R20, R237, RZ, 0x3 ;  /* 0x000000ed1414a211 */ /* 0x000fe200078f18ff */
[----:B-----5:R-:W-:Y:S01]  /*0860*/  IMAD.U32 R13, RZ, RZ, UR7 ;  /* 0x00000007ff0d7e24 */ /* 0x020fe2000f8e00ff */
[----:B------:R-:W-:Y:S01]  /*0870*/  @!P2 LOP3.LUT R16, R16, 0xfffffff8, RZ, 0xc0, !PT ;  /* 0xfffffff81010a812 */ /* 0x000fe200078ec0ff */
[----:B---3--:R-:W-:Y:S01]  /*0880*/  @!P2 IMAD.WIDE R22, R37, 0x2, R24 ;  /* 0x000000022516a825 */ /* 0x008fe200078e0218 */
[----:B------:R-:W-:-:S03]  /*0890*/  @!P2 LOP3.LUT R20, R20, 0xfffffff8, RZ, 0xc0, !PT ;  /* 0xfffffff81414a812 */ /* 0x000fc600078ec0ff */
[----:B------:R-:W-:Y:S01]  /*08a0*/  IMAD R13, R13, 0x40, R235 ;  /* 0x000000400d0d7824 */ /* 0x000fe200078e02eb */
[----:B------:R1:W-:Y:S01]  /*08b0*/  @!P2 LDGSTS.E.BYPASS.LTC128B.128 [R10+0x6900], [R22.64], !P5 ;  /* 0x06900000160aafae */ /* 0x0003e2000e901d4c */
[----:B------:R-:W-:-:S03]  /*08c0*/  @!P2 IMAD.WIDE R20, R20, 0x2, R24 ;  /* 0x000000021414a825 */ /* 0x000fc600078e0218 */
[----:B------:R-:W-:Y:S01]  /*08d0*/  IADD3 R13, R13, -0x40, RZ ;  /* 0xffffffc00d0d7810 */ /* 0x000fe20007ffe0ff */
[----:B------:R-:W-:Y:S01]  /*08e0*/  @!P2 IMAD.WIDE R16, R16, 0x2, R24 ;  /* 0x000000021010a825 */ /* 0x000fe200078e0218 */
[----:B------:R1:W-:Y:S04]  /*08f0*/  @!P2 LDGSTS.E.BYPASS.LTC128B.128 [R10+0x8900], [R20.64], !P4 ;  /* 0x08900000140aafae */ /* 0x0003e8000e101d4c */
[----:B------:R1:W-:Y:S01]  /*0900*/  @!P2 LDGSTS.E.BYPASS.LTC128B.128 [R10+0xa900], [R16.64], !P3 ;  /* 0x0a900000100aafae */ /* 0x0003e2000d901d4c */
[----:B------:R-:W-:-:S04]  /*0910*/  ISETP.GE.AND P2, PT, R13, UR9, PT ;  /* 0x000000090d007c0c */ /* 0x000fc8000bf46270 */
[----:B------:R-:W-:Y:S01]  /*0920*/  ISETP.GT.OR P2, PT, R235, 0x3f, P2 ;  /* 0x0000003feb00780c */ /* 0x000fe20001744670 */
[----:B-1----:R-:W1:Y:S01]  /*0930*/  SHFL.IDX PT, R10, R12, 0x3, 0x1c1f ;  /* 0x007c1f000c0a7f89 */ /* 0x002e6200000e0000 */
[----:B--2---:R2:W3:Y:S08]  /*0940*/  @P1 R2UR UR10, R5 ;  /* 0x00000000050a13c2 */ /* 0x0044f000000e0000 */
[----:B------:R4:W5:Y:S01]  /*0950*/  @P6 R2UR UR16, R14 ;  /* 0x000000000e1063c2 */ /* 0x00096200000e0000 */
[----:B------:R-:W-:Y:S01]  /*0960*/  ISETP.NE.AND P6, PT, R229, 0x1, PT ;  /* 0x00000001e500780c */ /* 0x000fe20003fc5270 */
[----:B-----5:R-:W-:Y:S01]  /*0970*/  @!UP0 UMOV UR16, UR11 ;  /* 0x0000000b00108c82 */ /* 0x020fe20008000000 */
[C---:B--2---:R-:W-:Y:S01]  /*0980*/  IADD3 R5, R232.reuse, 0x40, RZ ;  /* 0x00000040e8057810 */ /* 0x044fe20007ffe0ff */
[----:B------:R-:W-:Y:S01]  /*0990*/  USHF.R.S32.HI UR11, URZ, 0x1f, UR16 ;  /* 0x0000001f3f0b7899 */ /* 0x000fe20008011410 */
[----:B---3--:R-:W-:Y:S01]  /*09a0*/  IADD3 R13, R13, UR10, RZ ;  /* 0x0000000a0d0d7c10 */ /* 0x008fe2000fffe0ff */
[----:B------:R-:W-:Y:S01]  /*09b0*/  UIMAD.WIDE.U32 UR14, UR16, UR4, URZ ;  /* 0x00000004100e72a5 */ /* 0x000fe2000f8e003f */
[----:B------:R-:W-:Y:S01]  /*09c0*/  ISETP.GE.AND P1, PT, R5, R6, PT ;  /* 0x000000060500720c */ /* 0x000fe20003f26270 */
[----:B------:R-:W-:Y:S01]  /*09d0*/  UIMAD UR11, UR11, UR4, URZ ;  /* 0x000000040b0b72a4 */ /* 0x000fe2000f8e023f */
[----:B------:R-:W-:-:S03]  /*09e0*/  IADD3 R5, R232, 0x60, RZ ;  /* 0x00000060e8057810 */ /* 0x000fc60007ffe0ff */
[----:B------:R-:W-:Y:S01]  /*09f0*/  UIMAD UR11, UR16, UR5, UR11 ;  /* 0x00000005100b72a4 */ /* 0x000fe2000f8e020b */
[----:B------:R-:W-:Y:S02]  /*0a00*/  ISETP.GE.AND P0, PT, R5, R6, PT ;  /* 0x000000060500720c */ /* 0x000fe40003f06270 */
[----:B------:R-:W-:Y:S02]  /*0a10*/  ULDC.64 UR4, c[0x0][0x1e8] ;  /* 0x00007a0000047ab9 */ /* 0x000fe40000000a00 */
[----:B------:R-:W-:-:S03]  /*0a20*/  UIADD3 UR11, UR15, UR11, URZ ;  /* 0x0000000b0f0b7290 */ /* 0x000fc6000fffe03f */
[----:B------:R-:W-:Y:S01]  /*0a30*/  @!P1 SHF.R.S32.HI R6, RZ, 0x1f, R237 ;  /* 0x0000001fff069819 */ /* 0x000fe200000114ed */
[----:B------:R-:W-:Y:S01]  /*0a40*/  @!P1 IMAD.SHL.U32 R9, R233, 0x2, RZ ;  /* 0x00000002e9099824 */ /* 0x000fe200078e00ff */
[----:B----4-:R2:W3:Y:S01]  /*0a50*/  SHFL.IDX PT, R14, R12, 0x2, 0x1c1f ;  /* 0x005c1f000c0e7f89 */ /* 0x0104e200000e0000 */
[----:B------:R-:W-:Y:S02]  /*0a60*/  @!P1 SHF.R.S32.HI R5, RZ, 0x1f, R236 ;  /* 0x0000001fff059819 */ /* 0x000fe400000114ec */
[----:B------:R-:W-:Y:S01]  /*0a70*/  @!P1 LEA.HI R6, R6, R237, RZ, 0x3 ;  /* 0x000000ed06069211 */ /* 0x000fe200078f18ff */
[----:B-1----:R-:W-:Y:S01]  /*0a80*/  @!P0 IMAD.WIDE R20, R37, 0x2, R10 ;  /* 0x0000000225148825 */ /* 0x002fe200078e020a */
[----:B------:R-:W-:Y:S02]  /*0a90*/  @!P1 LEA.HI R5, R5, R236, RZ, 0x3 ;  /* 0x000000ec05059211 */ /* 0x000fe400078f18ff */
[----:B------:R-:W-:Y:S02]  /*0aa0*/  @!P1 LOP3.LUT R6, R6, 0xfffffff8, RZ, 0xc0, !PT ;  /* 0xfffffff806069812 */ /* 0x000fe400078ec0ff */
[----:B------:R-:W-:-:S02]  /*0ab0*/  @!P1 LOP3.LUT R5, R5, 0xfffffff8, RZ, 0xc0, !PT ;  /* 0xfffffff805059812 */ /* 0x000fc400078ec0ff */
[----:B--2---:R-:W-:Y:S01]  /*0ac0*/  @!P0 SHF.R.S32.HI R12, RZ, 0x1f, R237 ;  /* 0x0000001fff0c8819 */ /* 0x004fe200000114ed */
[----:B---3--:R-:W-:Y:S01]  /*0ad0*/  @!P1 IMAD.WIDE R22, R6, 0x2, R14 ;  /* 0x0000000206169825 */ /* 0x008fe200078e020e */
[----:B------:R-:W-:Y:S02]  /*0ae0*/  @!P0 SHF.R.S32.HI R6, RZ, 0x1f, R236 ;  /* 0x0000001fff068819 */ /* 0x000fe400000114ec */
[----:B------:R-:W-:Y:S01]  /*0af0*/  @!P0 LEA.HI R12, R12, R237, RZ, 0x3 ;  /* 0x000000ed0c0c8211 */ /* 0x000fe200078f18ff */
[--C-:B------:R-:W-:Y:S01]  /*0b00*/  @!P1 IMAD.WIDE R24, R5, 0x2, R14.reuse ;  /* 0x0000000205189825 */ /* 0x100fe200078e020e */
[----:B------:R-:W-:Y:S02]  /*0b10*/  @!P0 LEA.HI R6, R6, R236, RZ, 0x3 ;  /* 0x000000ec06068211 */ /* 0x000fe400078f18ff */
[----:B------:R-:W-:Y:S01]  /*0b20*/  @!P0 LOP3.LUT R12, R12, 0xfffffff8, RZ, 0xc0, !PT ;  /* 0xfffffff80c0c8812 */ /* 0x000fe200078ec0ff */
[----:B------:R-:W-:-:S04]  /*0b30*/  @!P1 IMAD.WIDE R14, R37, 0x2, R14 ;  /* 0x00000002250e9825 */ /* 0x000fc800078e020e */
[----:B------:R-:W-:Y:S01]  /*0b40*/  IMAD.MOV.U32 R5, RZ, RZ, R13 ;  /* 0x000000ffff057224 */ /* 0x000fe200078e000d */
[----:B------:R1:W-:Y:S04]  /*0b50*/  @!P1 LDGSTS.E.BYPASS.LTC128B.128 [R9+0x7100], [R14.64], !P5 ;  /* 0x071000000e099fae */ /* 0x0003e8000e901d4c */
[----:B------:R2:W-:Y:S04]  /*0b60*/  @!P1 LDGSTS.E.BYPASS.LTC128B.128 [R9+0x9100], [R22.64], !P4 ;  /* 0x0910000016099fae */ /* 0x0005e8000e101d4c */
[----:B------:R3:W-:Y:S01]  /*0b70*/  @!P1 LDGSTS.E.BYPASS.LTC128B.128 [R9+0xb100], [R24.64], !P3 ;  /* 0x0b10000018099fae */ /* 0x0007e2000d901d4c */
[----:B-1----:R-:W-:-:S04]  /*0b80*/  @P6 IMAD.HI.U32 R14, R13, c[0x0][0x2bc], RZ ;  /* 0x0000af000d0e6a27 */ /* 0x002fc800078e00ff */
[----:B--2---:R-:W-:Y:S01]  /*0b90*/  @!P0 IMAD.WIDE R22, R12, 0x2, R10 ;  /* 0x000000020c168825 */ /* 0x004fe200078e020a */
[----:B------:R-:W-:Y:S02]  /*0ba0*/  @P6 SHF.R.U32.HI R5, RZ, c[0x0][0x2c0], R14 ;  /* 0x0000b000ff056a19 */ /* 0x000fe4000001160e */
[----:B------:R-:W-:Y:S01]  /*0bb0*/  @!P0 LOP3.LUT R14, R6, 0xfffffff8, RZ, 0xc0, !PT ;  /* 0xfffffff8060e8812 */ /* 0x000fe200078ec0ff */
[----:B------:R-:W-:Y:S01]  /*0bc0*/  @!P0 IMAD.SHL.U32 R6, R233, 0x2, RZ ;  /* 0x00000002e9068824 */ /* 0x000fe200078e00ff */
[----:B---3--:R-:W-:-:S04]  /*0bd0*/  @!P2 IADD3 R9, P1, R5, UR14, RZ ;  /* 0x0000000e0509ac10 */ /* 0x008fc8000ff3e0ff */
[----:B------:R-:W-:Y:S01]  /*0be0*/  @!P2 LEA.HI.X.SX32 R15, R5, UR11, 0x1, P1 ;  /* 0x0000000b050fac11 */ /* 0x000fe200088f0eff */
[----:B------:R1:W-:Y:S01]  /*0bf0*/  @!P0 LDGSTS.E.BYPASS.LTC128B.128 [R6+0x7900], [R20.64], !P5 ;  /* 0x0790000014068fae */ /* 0x0003e2000e901d4c */
[----:B------:R-:W-:-:S03]  /*0c00*/  @!P2 LEA R16, P1, R9, c[0x0][0x2a0], 0x2 ;  /* 0x0000a8000910aa11 */ /* 0x000fc600078210ff */
[----:B------:R1:W-:Y:S01]  /*0c10*/  @!P0 LDGSTS.E.BYPASS.LTC128B.128 [R6+0x9900], [R22.64], !P4 ;  /* 0x0990000016068fae */ /* 0x0003e2000e101d4c */
[----:B------:R-:W-:Y:S01]  /*0c20*/  @!P2 LEA.HI.X R17, R9, c[0x0][0x2a4], R15, 0x2, P1 ;  /* 0x0000a9000911aa11 */ /* 0x000fe200008f140f */
[----:B------:R-:W-:-:S05]  /*0c30*/  @!P0 IMAD.WIDE R14, R14, 0x2, R10 ;  /* 0x000000020e0e8825 */ /* 0x000fca00078e020a */
[----:B------:R1:W-:Y:S04]  /*0c40*/  @!P0 LDGSTS.E.BYPASS.LTC128B.128 [R6+0xb900], [R14.64], !P3 ;  /* 0x0b9000000e068fae */ /* 0x0003e8000d901d4c */
[----:B------:R-:W0:Y:S04]  /*0c50*/  LDGDEPBAR ;  /* 0x00000000000079af */ /* 0x000e280000000000 */
[----:B------:R-:W-:Y:S06]  /*0c60*/  BAR.SYNC.DEFER_BLOCKING 0x0 ;  /* 0x0000000000007b1d */ /* 0x000fec0000010000 */
[----:B------:R2:W3:Y:S01]  /*0c70*/  @!P2 LDG.E R230, [R16.64] ;  /* 0x0000000c10e6a981 */ /* 0x0004e2000c1e1900 */
        /* <DEDUP_REMOVED lines=8> */
[----:B------:R-:W-:Y:S01]  /*0d00*/  IMAD.WIDE.U32 R10, R231, c[0x0][0x1e0], RZ ;  /* 0x00007800e70a7a25 */ /* 0x000fe200078e00ff */
[----:B-1----:R-:W-:Y:S01]  /*0d10*/  SHF.R.S32.HI R6, RZ, 0x1f, R231 ;  /* 0x0000001fff067819 */ /* 0x002fe200000114e7 */
[----:B------:R-:W-:Y:S01]  /*0d20*/  UIADD3 UR16, UR19, UR16, URZ ;  /* 0x0000001013107290 */ /* 0x000fe2000fffe03f */
[----:B------:R-:W-:Y:S01]  /*0d30*/  ISETP.GE.AND P5, PT, R236, c[0x0][0x1d4], PT ;  /* 0x00007500ec007a0c */ /* 0x000fe20003fa6270 */
[----:B------:R-:W-:Y:S01]  /*0d40*/  UIADD3 UR17, UR9, -UR17, URZ ;  /* 0x8000001109117290 */ /* 0x000fe2000fffe03f */
[----:B------:R-:W-:Y:S01]  /*0d50*/  IMAD.SHL.U32 R18, R18, 0x8, RZ ;  /* 0x0000000812127824 */ /* 0x000fe200078e00ff */
[----:B------:R-:W-:Y:S01]  /*0d60*/  UISETP.GE.AND UP0, UPT, UR9, 0x1, UPT ;  /* 0x000000010900788c */ /* 0x000fe2000bf06270 */
[----:B------:R-:W-:Y:S01]  /*0d70*/  IMAD R12, R6, c[0x0][0x1e0], RZ ;  /* 0x00007800060c7a24 */ /* 0x000fe200078e02ff */
[----:B------:R-:W-:Y:S01]  /*0d80*/  ULDC.64 UR4, c[0x0][0x210] ;  /* 0x0000840000047ab9 */ /* 0x000fe20000000a00 */
[----:B------:R-:W-:Y:S01]  /*0d90*/  LOP3.LUT R7, R7, 0xffffffe0, RZ, 0xc0, !PT ;  /* 0xffffffe007077812 */ /* 0x000fe200078ec0ff */
[----:B------:R-:W-:Y:S01]  /*0da0*/  UIMAD UR6, UR6, UR4, URZ ;  /* 0x00000004060672a4 */ /* 0x000fe2000f8e023f */
[----:B------:R-:W-:Y:S01]  /*0db0*/  IMAD R12, R231, c[0x0][0x1e4], R12 ;  /* 0x00007900e70c7a24 */ /* 0x000fe200078e020c */
[----:B------:R-:W-:Y:S01]  /*0dc0*/  IADD3 R4, -R4, UR17, RZ ;  /* 0x0000001104047c10 */ /* 0x000fe2000fffe1ff */
[----:B------:R-:W-:Y:S01]  /*0dd0*/  UIMAD.WIDE.U32 UR20, UR8, UR4, URZ ;  /* 0x00000004081472a5 */ /* 0x000fe2000f8e003f */
[----:B------:R-:W-:Y:S01]  /*0de0*/  ISETP.GT.AND P2, PT, R235, 0x3f, PT ;  /* 0x0000003feb00780c */ /* 0x000fe20003f44270 */
[----:B------:R-:W-:Y:S01]  /*0df0*/  IMAD.IADD R13, R11, 0x1, R12 ;  /* 0x000000010b0d7824 */ /* 0x000fe200078e020c */
[----:B--2---:R-:W-:Y:S01]  /*0e00*/  LEA.HI R17, R8, R3, RZ, 0x4 ;  /* 0x0000000308117211 */ /* 0x004fe200078f20ff */
[----:B------:R-:W-:Y:S01]  /*0e10*/  IMAD.MOV.U32 R12, RZ, RZ, R10 ;  /* 0x000000ffff0c7224 */ /* 0x000fe200078e000a */
[----:B------:R-:W-:Y:S01]  /*0e20*/  LOP3.LUT R8, R2, 0xfffffff8, RZ, 0xc0, !PT ;  /* 0xfffffff802087812 */ /* 0x000fe200078ec0ff */
[----:B------:R-:W-:Y:S01]  /*0e30*/  UIMAD UR5, UR8, UR5, UR6 ;  /* 0x00000005080572a4 */ /* 0x000fe2000f8e0206 */
[----:B------:R-:W-:-:S02]  /*0e40*/  LOP3.LUT R10, R17, 0xfffffff0, RZ, 0xc0, !PT ;  /* 0xfffffff0110a7812 */ /* 0x000fc400078ec0ff */
[----:B------:R-:W-:Y:S01]  /*0e50*/  SHF.R.S32.HI R11, RZ, 0x4, R17 ;  /* 0x00000004ff0b7819 */ /* 0x000fe20000011411 */
[C---:B------:R-:W-:Y:S01]  /*0e60*/  IMAD.IADD R8, R3.reuse, 0x1, -R8 ;  /* 0x0000000103087824 */ /* 0x040fe200078e0a08 */
[----:B------:R-:W-:Y:S01]  /*0e70*/  ISETP.GE.AND P1, PT, R4, 0x1, PT ;  /* 0x000000010400780c */ /* 0x000fe20003f26270 */
[----:B------:R-:W-:Y:S01]  /*0e80*/  IMAD.IADD R10, R3, 0x1, -R10 ;  /* 0x00000001030a7824 */ /* 0x000fe200078e0a0a */
[----:B------:R-:W-:Y:S01]  /*0e90*/  LEA.HI R17, R17, R11, RZ, 0x1 ;  /* 0x0000000b11117211 */ /* 0x000fe200078f08ff */
[----:B------:R-:W-:Y:S01]  /*0ea0*/  UIADD3 UR5, UR21, UR5, URZ ;  /* 0x0000000515057290 */ /* 0x000fe2000fffe03f */
[----:B------:R-:W-:Y:S01]  /*0eb0*/  LEA.HI R15, R8, R8, RZ, 0x1 ;  /* 0x00000008080f7211 */ /* 0x000fe200078f08ff */
[----:B------:R-:W-:Y:S01]  /*0ec0*/  IMAD.IADD R3, R3, 0x1, -R7 ;  /* 0x0000000103037824 */ /* 0x000fe200078e0a07 */
[----:B------:R-:W-:Y:S02]  /*0ed0*/  LEA.HI R120, R10, R10, RZ, 0x1 ;  /* 0x0000000a0a787211 */ /* 0x000fe400078f08ff */
[----:B------:R-:W-:-:S02]  /*0ee0*/  LOP3.LUT R14, R15, 0x3fffffe, RZ, 0xc0, !PT ;  /* 0x03fffffe0f0e7812 */ /* 0x000fc400078ec0ff */
[----:B------:R-:W-:Y:S02]  /*0ef0*/  LOP3.LUT R17, R17, 0xfffffffe, RZ, 0xc0, !PT ;  /* 0xfffffffe11117812 */ /* 0x000fe400078ec0ff */
[----:B------:R-:W-:Y:S01]  /*0f00*/  SHF.R.S32.HI R16, RZ, 0x1f, R10 ;  /* 0x0000001fff107819 */ /* 0x000fe2000001140a */
[----:B------:R-:W-:Y:S01]  /*0f10*/  IMAD.IADD R14, R8, 0x1, -R14 ;  /* 0x00000001080e7824 */ /* 0x000fe200078e0a0e */
[----:B------:R-:W-:Y:S01]  /*0f20*/  SHF.R.S32.HI R8, RZ, 0x1, R120 ;  /* 0x00000001ff087819 */ /* 0x000fe20000011478 */
[----:B------:R-:W-:Y:S01]  /*0f30*/  IMAD.IADD R17, R11, 0x1, -R17 ;  /* 0x000000010b117824 */ /* 0x000fe200078e0a11 */
[----:B------:R-:W-:Y:S02]  /*0f40*/  @P1 SHF.R.S32.HI R11, RZ, 0x1f, R236 ;  /* 0x0000001fff0b1819 */ /* 0x000fe400000114ec */
[----:B------:R-:W-:Y:S01]  /*0f50*/  LEA.HI R16, R16, R10, RZ, 0x3 ;  /* 0x0000000a10107211 */ /* 0x000fe200078f18ff */
[----:B------:R-:W-:Y:S01]  /*0f60*/  IMAD R14, R17, 0x8, R14 ;  /* 0x00000008110e7824 */ /* 0x000fe200078e020e */
[----:B------:R-:W-:Y:S01]  /*0f70*/  @P1 LEA.HI R11, R11, R236, RZ, 0x3 ;  /* 0x000000ec0b0b1211 */ /* 0x000fe200078f18ff */
[----:B------:R-:W-:Y:S01]  /*0f80*/  IMAD.SHL.U32 R17, R17, 0x8, RZ ;  /* 0x0000000811117824 */ /* 0x000fe200078e00ff */
[----:B------:R-:W-:Y:S01]  /*0f90*/  SHF.R.S32.HI R15, RZ, 0x1, R15 ;  /* 0x00000001ff0f7819 */ /* 0x000fe2000001140f */
[----:B------:R-:W-:Y:S01]  /*0fa0*/  IMAD.SHL.U32 R16, R16, 0x20, RZ ;  /* 0x0000002010107824 */ /* 0x000fe200078e00ff */
[----:B------:R-:W-:-:S02]  /*0fb0*/  @P1 LOP3.LUT R11, R11, 0xfffffff8, RZ, 0xc0, !PT ;  /* 0xfffffff80b0b1812 */ /* 0x000fc400078ec0ff */
[----:B------:R-:W-:Y:S02]  /*0fc0*/  SEL R38, RZ, 0x10, P5 ;  /* 0x00000010ff267807 */ /* 0x000fe40002800000 */
[----:B------:R-:W-:-:S05]  /*0fd0*/  LOP3.LUT R39, R16, 0xffffff00, RZ, 0xc0, !PT ;  /* 0xffffff0010277812 */ /* 0x000fca00078ec0ff */
[----:B------:R-:W-:Y:S01]  /*0fe0*/  IMAD R0, R0, 0x200, R39 ;  /* 0x0000020000007824 */ /* 0x000fe200078e0227 */
[----:B---3--:R-:W-:Y:S01]  /*0ff0*/  SHF.R.S32.HI R5, RZ, 0x1f, R230 ;  /* 0x0000001fff057819 */ /* 0x008fe200000114e6 */
[----:B------:R-:W-:-:S04]  /*1000*/  IMAD.WIDE.U32 R12, R230, c[0x0][0x1f0], R12 ;  /* 0x00007c00e60c7a25 */ /* 0x000fc800078e000c */
[----:B------:R-:W-:Y:S01]  /*1010*/  IMAD R9, R5, c[0x0][0x1f0], RZ ;  /* 0x00007c0005097a24 */ /* 0x000fe200078e02ff */
[----:B------:R-:W-:Y:S02]  /*1020*/  IADD3 R2, P0, R12, UR18, RZ ;  /* 0x000000120c027c10 */ /* 0x000fe4000ff1e0ff */
[----:B------:R-:W-:Y:S01]  /*1030*/  @P1 SHF.R.S32.HI R12, RZ, 0x1f, R237 ;  /* 0x0000001fff0c1819 */ /* 0x000fe200000114ed */
[----:B------:R-:W-:-:S03]  /*1040*/  IMAD R9, R230, c[0x0][0x1f4], R9 ;  /* 0x00007d00e6097a24 */ /* 0x000fc600078e0209 */
[----:B------:R-:W-:Y:S02]  /*1050*/  @P1 LEA.HI R12, R12, R237, RZ, 0x3 ;  /* 0x000000ed0c0c1211 */ /* 0x000fe400078f18ff */
[----:B------:R-:W-:Y:S01]  /*1060*/  IADD3.X R9, R13, UR16, R9, P0, !PT ;  /* 0x000000100d097c10 */ /* 0x000fe200087fe409 */
[----:B------:R-:W-:Y:S01]  /*1070*/  @P1 IMAD.SHL.U32 R13, R233, 0x2, RZ ;  /* 0x00000002e90d1824 */ /* 0x000fe200078e00ff */
[----:B------:R-:W-:Y:S02]  /*1080*/  LEA R20, P0, R2, c[0x0][0x1c8], 0x1 ;  /* 0x0000720002147a11 */ /* 0x000fe400078008ff */
[----:B------:R-:W-:Y:S02]  /*1090*/  @P1 LOP3.LUT R12, R12, 0xfffffff8, RZ, 0xc0, !PT ;  /* 0xfffffff80c0c1812 */ /* 0x000fe400078ec0ff */
[----:B------:R-:W-:Y:S01]  /*10a0*/  LEA.HI.X R9, R2, c[0x0][0x1cc], R9, 0x1, P0 ;  /* 0x0000730002097a11 */ /* 0x000fe200000f0c09 */
[----:B------:R-:W-:Y:S01]  /*10b0*/  SHFL.IDX PT, R22, R20, RZ, 0x1c1f ;  /* 0x001c1fff14167589 */ /* 0x000fe200000e0000 */
[----:B------:R-:W-:-:S02]  /*10c0*/  SHF.R.S32.HI R2, RZ, 0x1f, R120 ;  /* 0x0000001fff027819 */ /* 0x000fc40000011478 */
[----:B------:R-:W-:Y:S01]  /*10d0*/  ISETP.GE.AND P0, PT, R4, 0x21, PT ;  /* 0x000000210400780c */ /* 0x000fe20003f06270 */
[----:B------:R-:W1:Y:S01]  /*10e0*/  SHFL.IDX PT, R23, R9, RZ, 0x1c1f ;  /* 0x001c1fff09177589 */ /* 0x000e6200000e0000 */
[----:B------:R-:W-:Y:S02]  /*10f0*/  LEA.HI R2, R2, R8, RZ, 0x2 ;  /* 0x0000000802027211 */ /* 0x000fe400078f10ff */
[----:B------:R-:W-:Y:S01]  /*1100*/  LOP3.LUT R120, R120, 0x7fffffe, RZ, 0xc0, !PT ;  /* 0x07fffffe78787812 */ /* 0x000fe200078ec0ff */
[----:B------:R-:W-:Y:S01]  /*1110*/  SHFL.IDX PT, R20, R20, 0x1, 0x1c1f ;  /* 0x003c1f0014147f89 */ /* 0x000fe200000e0000 */
[----:B------:R-:W-:-:S03]  /*1120*/  LOP3.LUT R2, R2, 0xfffffffc, RZ, 0xc0, !PT ;  /* 0xfffffffc02027812 */ /* 0x000fc600078ec0ff */
[----:B------:R2:W3:Y:S01]  /*1130*/  SHFL.IDX PT, R21, R9, 0x1, 0x1c1f ;  /* 0x003c1f0009157f89 */ /* 0x0004e200000e0000 */
[----:B------:R-:W-:Y:S02]  /*1140*/  IMAD.IADD R120, R10, 0x1, -R120 ;  /* 0x000000010a787824 */ /* 0x000fe400078e0a78 */
[----:B------:R-:W-:Y:S01]  /*1150*/  IMAD.IADD R2, R8, 0x1, -R2 ;  /* 0x0000000108027824 */ /* 0x000fe200078e0a02 */
[----:B------:R-:W-:Y:S01]  /*1160*/  @P0 SHF.R.S32.HI R8, RZ, 0x1f, R236 ;  /* 0x0000001fff080819 */ /* 0x000fe200000114ec */
[----:B------:R-:W-:Y:S02]  /*1170*/  @P0 IMAD.SHL.U32 R10, R233, 0x2, RZ ;  /* 0x00000002e90a0824 */ /* 0x000fe400078e00ff */
[----:B------:R-:W-:Y:S01]  /*1180*/  IMAD R228, R120, 0x20, R0 ;  /* 0x0000002078e47824 */ /* 0x000fe200078e0200 */
[----:B------:R-:W-:Y:S01]  /*1190*/  @P0 LEA.HI R8, R8, R236, RZ, 0x3 ;  /* 0x000000ec08080211 */ /* 0x000fe200078f18ff */
[----:B------:R-:W-:-:S03]  /*11a0*/  IMAD.MOV.U32 R0, RZ, RZ, 0x10 ;  /* 0x00000010ff007424 */ /* 0x000fc600078e00ff */
[----:B------:R-:W-:Y:S01]  /*11b0*/  @P0 LOP3.LUT R8, R8, 0xfffffff8, RZ, 0xc0, !PT ;  /* 0xfffffff808080812 */ /* 0x000fe200078ec0ff */
[----:B-1----:R-:W-:-:S04]  /*11c0*/  @P1 IMAD.WIDE R24, R12, 0x2, R22 ;  /* 0x000000020c181825 */ /* 0x002fc800078e0216 */
[----:B------:R-:W-:Y:S01]  /*11d0*/  @P1 IMAD.WIDE R26, R11, 0x2, R22 ;  /* 0x000000020b1a1825 */ /* 0x000fe200078e0216 */
[----:B--2---:R-:W-:-:S03]  /*11e0*/  @P0 SHF.R.S32.HI R9, RZ, 0x1f, R237 ;  /* 0x0000001fff090819 */ /* 0x004fc600000114ed */
[----:B------:R-:W-:Y:S01]  /*11f0*/  @P1 IMAD.WIDE R22, R37, 0x2, R22 ;  /* 0x0000000225161825 */ /* 0x000fe200078e0216 */
[----:B------:R-:W-:-:S04]  /*1200*/  @P0 LEA.HI R9, R9, R237, RZ, 0x3 ;  /* 0x000000ed09090211 */ /* 0x000fc800078f18ff */
[----:B------:R1:W-:Y:S01]  /*1210*/  @P1 LDGSTS.E.BYPASS.LTC128B.128 [R13+0x3100], [R22.64], !P3 ;  /* 0x03100000160d1fae */ /* 0x0003e2000d901d4c */
[----:B------:R-:W-:-:S03]  /*1220*/  @P0 LOP3.LUT R9, R9, 0xfffffff8, RZ, 0xc0, !PT ;  /* 0xfffffff809090812 */ /* 0x000fc600078ec0ff */
[----:B------:R1:W-:Y:S02]  /*1230*/  @P1 LDGSTS.E.BYPASS.LTC128B.128 [R13+0x4100], [R24.64], !P4 ;  /* 0x04100000180d1fae */ /* 0x0003e4000e101d4c */
[--C-:B---3--:R-:W-:Y:S02]  /*1240*/  @P0 IMAD.WIDE R28, R9, 0x2, R20.reuse ;  /* 0x00000002091c0825 */ /* 0x108fe400078e0214 */
[----:B------:R1:W-:Y:S01]  /*1250*/  @P1 LDGSTS.E.BYPASS.LTC128B.128 [R13+0x5100], [R26.64], !P5 ;  /* 0x051000001a0d1fae */ /* 0x0003e2000e901d4c */
[----:B------:R-:W-:Y:S01]  /*1260*/  LOP3.LUT P1, RZ, R15, 0x2, RZ, 0xc0, !PT ;  /* 0x000000020fff7812 */ /* 0x000fe2000782c0ff */
[----:B------:R-:W-:-:S04]  /*1270*/  @P0 IMAD.WIDE R8, R8, 0x2, R20 ;  /* 0x0000000208080825 */ /* 0x000fc800078e0214 */
[----:B------:R-:W-:-:S04]  /*1280*/  @P0 IMAD.WIDE R20, R37, 0x2, R20 ;  /* 0x0000000225140825 */ /* 0x000fc800078e0214 */
[----:B------:R-:W-:Y:S01]  /*1290*/  IMAD.SHL.U32 R15, R15, 0x40, RZ ;  /* 0x000000400f0f7824 */ /* 0x000fe200078e00ff */
[----:B------:R1:W-:Y:S04]  /*12a0*/  @P0 LDGSTS.E.BYPASS.LTC128B.128 [R10+0x3900], [R20.64], !P3 ;  /* 0x03900000140a0fae */ /* 0x0003e8000d901d4c */
[----:B------:R1:W-:Y:S01]  /*12b0*/  @P0 LDGSTS.E.BYPASS.LTC128B.128 [R10+0x4900], [R28.64], !P4 ;  /* 0x049000001c0a0fae */ /* 0x0003e2000e101d4c */
[----:B------:R-:W-:-:S03]  /*12c0*/  LOP3.LUT R15, R15, 0xc0, RZ, 0xc0, !PT ;  /* 0x000000c00f0f7812 */ /* 0x000fc600078ec0ff */
[----:B------:R2:W-:Y:S01]  /*12d0*/  @P0 LDGSTS.E.BYPASS.LTC128B.128 [R10+0x5900], [R8.64], !P5 ;  /* 0x05900000080a0fae */ /* 0x0005e2000e901d4c */
[----:B------:R-:W-:Y:S02]  /*12e0*/  LOP3.LUT R18, R15, 0x8, R18, 0xf8, !PT ;  /* 0x000000080f127812 */ /* 0x000fe400078ef812 */
[----:B------:R-:W-:Y:S01]  /*12f0*/  SHF.R.U32.HI R15, RZ, 0x3, R15 ;  /* 0x00000003ff0f7819 */ /* 0x000fe2000001160f */
[----:B------:R-:W0:Y:S01]  /*1300*/  LDGDEPBAR ;  /* 0x00000000000079af */ /* 0x000e220000000000 */
[----:B------:R-:W-:Y:S02]  /*1310*/  LOP3.LUT P0, RZ, R2, 0x2, RZ, 0xc0, !PT ;  /* 0x0000000202ff7812 */ /* 0x000fe4000780c0ff */
[----:B------:R-:W-:Y:S02]  /*1320*/  LOP3.LUT R15, R18, R15, RZ, 0x3c, !PT ;  /* 0x0000000f120f7212 */ /* 0x000fe400078e3cff */
[----:B------:R-:W-:Y:S02]  /*1330*/  SEL R0, R0, 0xfffffff0, !P0 ;  /* 0xfffffff000007807 */ /* 0x000fe40004000000 */
[----:B------:R-:W-:Y:S01]  /*1340*/  PLOP3.LUT P0, PT, PT, PT, UP0, 0x80, 0x0 ;  /* 0x000000000000781c */ /* 0x000fe20003f0f008 */
[----:B------:R-:W-:-:S04]  /*1350*/  IMAD.U32 R227, R14, 0x20, R15 ;  /* 0x000000200ee37824 */ /* 0x000fc800078e000f */
[----:B------:R-:W-:-:S05]  /*1360*/  IMAD.SHL.U32 R227, R227, 0x2, RZ ;  /* 0x00000002e3e37824 */ /* 0x000fca00078e00ff */
[----:B------:R-:W-:Y:S01]  /*1370*/  IADD3 R226, R227, 0x3120, RZ ;  /* 0x00003120e3e27810 */ /* 0x000fe20007ffe0ff */
[----:B--2---:R-:W-:Y:S01]  /*1380*/  IMAD.SHL.U32 R8, R2, 0x40, RZ ;  /* 0x0000004002087824 */ /* 0x004fe200078e00ff */
[----:B------:R-:W-:-:S04]  /*1390*/  DEPBAR.LE SB0, 0x1 ;  /* 0x000080400000791a */ /* 0x000fc80000000000 */
[----:B------:R-:W-:Y:S01]  /*13a0*/  LOP3.LUT R8, R8, 0xc0, RZ, 0xc0, !PT ;  /* 0x000000c008087812 */ /* 0x000fe200078ec0ff */
[----:B------:R-:W-:-:S04]  /*13b0*/  DEPBAR.LE SB0, 0x0 ;  /* 0x000080000000791a */ /* 0x000fc80000000000 */
[----:B------:R-:W-:Y:S01]  /*13c0*/  BAR.SYNC.DEFER_BLOCKING 0x0 ;  /* 0x0000000000007b1d */ /* 0x000fe20000010000 */
[----:B------:R-:W-:Y:S02]  /*13d0*/  LOP3.LUT R17, R8, 0x8, R17, 0xf8, !PT ;  /* 0x0000000808117812 */ /* 0x000fe400078ef811 */
[----:B------:R-:W-:-:S04]  /*13e0*/  SHF.R.U32.HI R8, RZ, 0x3, R8 ;  /* 0x00000003ff087819 */ /* 0x000fc80000011608 */
[----:B------:R-:W-:Y:S02]  /*13f0*/  LOP3.LUT R2, R17, R8, RZ, 0x3c, !PT ;  /* 0x0000000811027212 */ /* 0x000fe400078e3cff */
[----:B------:R-:W-:-:S03]  /*1400*/  IADD3 R8, R227, 0x3100, RZ ;  /* 0x00003100e3087810 */ /* 0x000fc60007ffe0ff */
[----:B------:R-:W-:Y:S01]  /*1410*/  IMAD.IADD R228, R2, 0x1, R228 ;  /* 0x0000000102e47824 */ /* 0x000fe200078e02e4 */
[----:B------:R-:W-:-:S03]  /*1420*/  @P1 IADD3 R226, R8, -0x20, RZ ;  /* 0xffffffe008e21810 */ /* 0x000fc60007ffe0ff */
[----:B------:R-:W-:Y:S01]  /*1430*/  IMAD.SHL.U32 R228, R228, 0x2, RZ ;  /* 0x00000002e4e47824 */ /* 0x000fe200078e00ff */
[C---:B------:R-:W-:Y:S02]  /*1440*/  IADD3 R222, R226.reuse, 0x400, RZ ;  /* 0x00000400e2de7810 */ /* 0x040fe40007ffe0ff */
[----:B------:R-:W-:Y:S01]  /*1450*/  IADD3 R221, R226, 0x800, RZ ;  /* 0x00000800e2dd7810 */ /* 0x000fe20007ffe0ff */
[----:B------:R-:W-:Y:S01]  /*1460*/  IMAD R224, R0, 0x2, R228 ;  /* 0x0000000200e07824 */ /* 0x000fe200078e02e4 */
[----:B------:R-:W-:Y:S01]  /*1470*/  IADD3 R220, R226, 0xc00, RZ ;  /* 0x00000c00e2dc7810 */ /* 0x000fe20007ffe0ff */
[----:B------:R1:W2:Y:S04]  /*1480*/  LDSM.16.M88.4 R60, [R228+0x6100] ;  /* 0x00610000e43c783b */ /* 0x0002a80000000200 */
        /* <DEDUP_REMOVED lines=12> */
[----:B--23--:R-:W-:Y:S01]  /*1550*/  IMAD R6, R6, c[0x0][0x208], RZ ;  /* 0x0000820006067a24 */ /* 0x00cfe200078e02ff */
[----:B------:R-:W-:Y:S01]  /*1560*/  ISETP.GE.AND P1, PT, R37, c[0x0][0x1d4], PT ;  /* 0x0000750025007a0c */ /* 0x000fe20003f26270 */
[----:B------:R-:W-:-:S04]  /*1570*/  IMAD.WIDE.U32 R8, R231, c[0x0][0x208], RZ ;  /* 0x00008200e7087a25 */ /* 0x000fc800078e00ff */
[----:B------:R-:W-:Y:S02]  /*1580*/  IMAD R6, R231, c[0x0][0x20c], R6 ;  /* 0x00008300e7067a24 */ /* 0x000fe400078e0206 */
[----:B------:R-:W-:Y:S02]  /*1590*/  IMAD R5, R5, c[0x0][0x218], RZ ;  /* 0x0000860005057a24 */ /* 0x000fe400078e02ff */
[----:B------:R-:W-:Y:S02]  /*15a0*/  IMAD.IADD R7, R9, 0x1, R6 ;  /* 0x0000000109077824 */ /* 0x000fe400078e0206 */
[----:B------:R-:W-:Y:S02]  /*15b0*/  IMAD.MOV.U32 R6, RZ, RZ, R8 ;  /* 0x000000ffff067224 */ /* 0x000fe400078e0008 */
[C---:B------:R-:W-:Y:S02]  /*15c0*/  IMAD R5, R230.reuse, c[0x0][0x21c], R5 ;  /* 0x00008700e6057a24 */ /* 0x040fe400078e0205 */
[----:B------:R-:W-:-:S04]  /*15d0*/  IMAD.WIDE.U32 R6, R230, c[0x0][0x218], R6 ;  /* 0x00008600e6067a25 */ /* 0x000fc800078e0006 */
[----:B------:R-:W-:Y:S01]  /*15e0*/  IMAD.WIDE R14, R37, 0x2, RZ ;  /* 0x00000002250e7825 */ /* 0x000fe200078e02ff */
[----:B------:R-:W-:Y:S02]  /*15f0*/  IADD3 R9, P0, R6, UR20, RZ ;  /* 0x0000001406097c10 */ /* 0x000fe4000ff1e0ff */
[----:B------:R-:W-:Y:S02]  /*1600*/  SHF.R.S32.HI R6, RZ, 0x1f, R237 ;  /* 0x0000001fff067819 */ /* 0x000fe400000114ed */
[----:B------:R-:W-:Y:S01]  /*1610*/  IADD3.X R5, R7, UR5, R5, P0, !PT ;  /* 0x0000000507057c10 */ /* 0x000fe200087fe405 */
[----:B------:R-:W-:Y:S01]  /*1620*/  IMAD.SHL.U32 R7, R233, 0x2, RZ ;  /* 0x00000002e9077824 */ /* 0x000fe200078e00ff */
[C---:B------:R-:W-:Y:S02]  /*1630*/  LEA R8, P0, R9.reuse, c[0x0][0x1f8], 0x1 ;  /* 0x00007e0009087a11 */ /* 0x040fe400078008ff */
[----:B------:R-:W-:Y:S02]  /*1640*/  LEA.HI R6, R6, R237, RZ, 0x3 ;  /* 0x000000ed06067211 */ /* 0x000fe400078f18ff */
[----:B------:R-:W-:Y:S01]  /*1650*/  LEA.HI.X R9, R9, c[0x0][0x1fc], R5, 0x1, P0 ;  /* 0x00007f0009097a11 */ /* 0x000fe200000f0c05 */
[----:B-1----:R-:W1:Y:S01]  /*1660*/  SHFL.IDX PT, R10, R8, RZ, 0x1c1f ;  /* 0x001c1fff080a7589 */ /* 0x002e6200000e0000 */
[----:B------:R-:W-:-:S02]  /*1670*/  LOP3.LUT R6, R6, 0xfffffff8, RZ, 0xc0, !PT ;  /* 0xfffffff806067812 */ /* 0x000fc400078ec0ff */
[----:B------:R-:W-:Y:S01]  /*1680*/  SHF.R.S32.HI R5, RZ, 0x1f, R236 ;  /* 0x0000001fff057819 */ /* 0x000fe200000114ec */
[----:B------:R-:W2:Y:S02]  /*1690*/  SHFL.IDX PT, R11, R9, RZ, 0x1c1f ;  /* 0x001c1fff090b7589 */ /* 0x000ea400000e0000 */
[----:B------:R-:W-:Y:S01]  /*16a0*/  IMAD.WIDE R16, R6, 0x2, RZ ;  /* 0x0000000206107825 */ /* 0x000fe200078e02ff */
[----:B------:R-:W-:Y:S01]  /*16b0*/  LEA.HI R5, R5, R236, RZ, 0x3 ;  /* 0x000000ec05057211 */ /* 0x000fe200078f18ff */
[----:B------:R-:W3:Y:S03]  /*16c0*/  SHFL.IDX PT, R8, R8, 0x1, 0x1c1f ;  /* 0x003c1f0008087f89 */ /* 0x000ee600000e0000 */
[----:B------:R-:W-:Y:S01]  /*16d0*/  LOP3.LUT R5, R5, 0xfffffff8, RZ, 0xc0, !PT ;  /* 0xfffffff805057812 */ /* 0x000fe200078ec0ff */
[----:B------:R-:W5:Y:S04]  /*16e0*/  SHFL.IDX PT, R9, R9, 0x1, 0x1c1f ;  /* 0x003c1f0009097f89 */ /* 0x000f6800000e0000 */
[----:B------:R-:W-:Y:S01]  /*16f0*/  IMAD.WIDE R18, R5, 0x2, RZ ;  /* 0x0000000205127825 */ /* 0x000fe200078e02ff */
[----:B-1----:R-:W-:-:S05]  /*1700*/  IADD3 R12, P0, R10, R14, RZ ;  /* 0x0000000e0a0c7210 */ /* 0x002fca0007f1e0ff */
[----:B--2---:R-:W-:Y:S01]  /*1710*/  IMAD.X R13, R11, 0x1, R15, P0 ;  /* 0x000000010b0d7824 */ /* 0x004fe200000e060f */
[----:B------:R-:W-:Y:S02]  /*1720*/  ISETP.LT.OR P0, PT, R4, 0x1, P1 ;  /* 0x000000010400780c */ /* 0x000fe40000f01670 */
[----:B------:R-:W-:-:S11]  /*1730*/  ISETP.GE.AND P1, PT, R237, c[0x0][0x1d4], PT ;  /* 0x00007500ed007a0c */ /* 0x000fd60003f26270 */
[----:B------:R1:W-:Y:S02]  /*1740*/  LDGSTS.E.BYPASS.LTC128B.128 [R7+0x100], [R12.64], !P0 ;  /* 0x001000000c077fae */ /* 0x0003e4000c101d4c */
[----:B-1----:R-:W-:-:S05]  /*1750*/  IADD3 R12, P0, R10, R16, RZ ;  /* 0x000000100a0c7210 */ /* 0x002fca0007f1e0ff */
[----:B------:R-:W-:Y:S01]  /*1760*/  IMAD.X R13, R11, 0x1, R17, P0 ;  /* 0x000000010b0d7824 */ /* 0x000fe200000e0611 */
[----:B---3--:R-:W-:-:S05]  /*1770*/  IADD3 R14, P0, R14, R8, RZ ;  /* 0x000000080e0e7210 */ /* 0x008fca0007f1e0ff */
[----:B-----5:R-:W-:Y:S01]  /*1780*/  IMAD.X R15, R15, 0x1, R9, P0 ;  /* 0x000000010f0f7824 */ /* 0x020fe200000e0609 */
[----:B------:R-:W-:-:S05]  /*1790*/  IADD3 R10, P0, R10, R18, RZ ;  /* 0x000000120a0a7210 */ /* 0x000fca0007f1e0ff */
[----:B------:R-:W-:Y:S01]  /*17a0*/  IMAD.X R11, R11, 0x1, R19, P0 ;  /* 0x000000010b0b7824 */ /* 0x000fe200000e0613 */
[----:B------:R-:W-:-:S05]  /*17b0*/  IADD3 R16, P0, R16, R8, RZ ;  /* 0x0000000810107210 */ /* 0x000fca0007f1e0ff */
[----:B------:R-:W-:Y:S01]  /*17c0*/  IMAD.X R17, R17, 0x1, R9, P0 ;  /* 0x0000000111117824 */ /* 0x000fe200000e0609 */
[----:B------:R-:W-:-:S05]  /*17d0*/  IADD3 R8, P0, R18, R8, RZ ;  /* 0x0000000812087210 */ /* 0x000fca0007f1e0ff */
[----:B------:R-:W-:Y:S01]  /*17e0*/  IMAD.X R9, R19, 0x1, R9, P0 ;  /* 0x0000000113097824 */ /* 0x000fe200000e0609 */
[C---:B------:R-:W-:Y:S02]  /*17f0*/  ISETP.LT.OR P0, PT, R4.reuse, 0x1, P1 ;  /* 0x000000010400780c */ /* 0x040fe40000f01670 */
[----:B------:R-:W-:-:S11]  /*1800*/  ISETP.LT.OR P1, PT, R4, 0x21, P1 ;  /* 0x000000210400780c */ /* 0x000fd60000f21670 */
[----:B------:R1:W-:Y:S01]  /*1810*/  LDGSTS.E.BYPASS.LTC128B.128 [R7+0x1100], [R12.64], !P0 ;  /* 0x011000000c077fae */ /* 0x0003e2000c101d4c */
[----:B------:R-:W-:-:S04]  /*1820*/  ISETP.GE.AND P0, PT, R236, c[0x0][0x1d4], PT ;  /* 0x00007500ec007a0c */ /* 0x000fc80003f06270 */
[C---:B------:R-:W-:Y:S02]  /*1830*/  ISETP.LT.OR P6, PT, R4.reuse, 0x1, P0 ;  /* 0x000000010400780c */ /* 0x040fe400007c1670 */
[----:B------:R-:W-:-:S11]  /*1840*/  ISETP.LT.OR P0, PT, R4, 0x21, P0 ;  /* 0x000000210400780c */ /* 0x000fd60000701670 */
[----:B------:R1:W-:Y:S01]  /*1850*/  LDGSTS.E.BYPASS.LTC128B.128 [R7+0x2100], [R10.64], !P6 ;  /* 0x021000000a077fae */ /* 0x0003e2000f101d4c */
[----:B------:R-:W-:-:S04]  /*1860*/  ISETP.GE.AND P6, PT, R37, c[0x0][0x1d4], PT ;  /* 0x0000750025007a0c */ /* 0x000fc80003fc6270 */
[----:B------:R-:W-:-:S13]  /*1870*/  ISETP.LT.OR P6, PT, R4, 0x21, P6 ;  /* 0x000000210400780c */ /* 0x000fda00037c1670 */
[----:B------:R1:W-:Y:S04]  /*1880*/  LDGSTS.E.BYPASS.LTC128B.128 [R7+0x900], [R14.64], !P6 ;  /* 0x009000000e077fae */ /* 0x0003e8000f101d4c */
[----:B------:R1:W-:Y:S04]  /*1890*/  LDGSTS.E.BYPASS.LTC128B.128 [R7+0x1900], [R16.64], !P1 ;  /* 0x0190000010077fae */ /* 0x0003e8000c901d4c */
[----:B------:R1:W-:Y:S02]  /*18a0*/  LDGSTS.E.BYPASS.LTC128B.128 [R7+0x2900], [R8.64], !P0 ;  /* 0x0290000008077fae */ /* 0x0003e4000c101d4c */
.L_x_855:
[C---:B-1234-:R-:W-:Y:S01]  /*18b0*/  HMMA.16816.F32 R28, R64.reuse, R88, RZ ;  /* 0x00000058401c723c */ /* 0x05efe200000018ff */
[----:B------:R-:W-:Y:S01]  /*18c0*/  LDSM.16.M88.4 R116, [R228+0x9100] ;  /* 0x00910000e474783b */ /* 0x000fe20000000200 */
[----:B------:R-:W-:Y:S01]  /*18d0*/  UISETP.GE.AND UP0, UPT, UR9, 0x41, UPT ;  /* 0x000000410900788c */ /* 0x000fe2000bf06270 */
[----:B------:R-:W-:Y:S01]  /*18e0*/  IMAD R39, R120, 0x20, R39 ;  /* 0x0000002078277824 */ /* 0x000fe200078e0227 */
[C---:B------:R-:W-:Y:S01]  /*18f0*/  IADD3 R219, R226.reuse, 0x1000, RZ ;  /* 0x00001000e2db7810 */ /* 0x040fe20007ffe0ff */
[----:B------:R-:W1:Y:S01]  /*1900*/  LDSM.16.M88.4 R112, [R227+0x4100] ;  /* 0x00410000e370783b */ /* 0x000e620000000200 */
[----:B------:R-:W-:Y:S01]  /*1910*/  IADD3 R218, R226, 0x1400, RZ ;  /* 0x00001400e2da7810 */ /* 0x000fe20007ffe0ff */
[----:B------:R-:W-:Y:S01]  /*1920*/  IMAD.IADD R2, R2, 0x1, R39 ;  /* 0x0000000102027824 */ /* 0x000fe200078e0227 */
[----:B------:R-:W-:Y:S01]  /*1930*/  HMMA.16816.F32 R20, R64, R80, RZ ;  /* 0x000000504014723c */ /* 0x000fe200000018ff */
[----:B------:R-:W2:Y:S01]  /*1940*/  LDSM.16.M88.4 R108, [R227+0x4500] ;  /* 0x00450000e36c783b */ /* 0x000ea20000000200 */
[----:B------:R-:W-:-:S02]  /*1950*/  PLOP3.LUT P0, PT, PT, PT, UP0, 0x40, 0x0 ;  /* 0x000000000000781c */ /* 0x000fc40003f0e808 */
[C---:B------:R-:W-:Y:S01]  /*1960*/  IADD3 R217, R226.reuse, 0x1800, RZ ;  /* 0x00001800e2d97810 */ /* 0x040fe20007ffe0ff */
[----:B------:R-:W3:Y:S01]  /*1970*/  LDSM.16.M88.4 R104, [R227+0x4900] ;  /* 0x00490000e368783b */ /* 0x000ee20000000200 */
[C---:B------:R-:W-:Y:S02]  /*1980*/  IADD3 R216, R226.reuse, 0x1c00, RZ ;  /* 0x00001c00e2d87810 */ /* 0x040fe40007ffe0ff */
[----:B------:R-:W-:Y:S01]  /*1990*/  HMMA.16816.F32 R12, R64, R72, RZ ;  /* 0x00000048400c723c */ /* 0x000fe200000018ff */
[----:B------:R-:W4:Y:S01]  /*19a0*/  LDSM.16.M88.4 R100, [R227+0x4d00] ;  /* 0x004d0000e364783b */ /* 0x000f220000000200 */
[C---:B------:R-:W-:Y:S02]  /*19b0*/  IADD3 R215, R226.reuse, 0x2000, RZ ;  /* 0x00002000e2d77810 */ /* 0x040fe40007ffe0ff */
[C---:B------:R-:W-:Y:S01]  /*19c0*/  IADD3 R214, R226.reuse, 0x2400, RZ ;  /* 0x00002400e2d67810 */ /* 0x040fe20007ffe0ff */
[----:B------:R-:W0:Y:S01]  /*19d0*/  LDGDEPBAR ;  /* 0x00000000000079af */ /* 0x000e220000000000 */
[----:B------:R-:W-:-:S02]  /*19e0*/  IADD3 R213, R226, 0x2800, RZ ;  /* 0x00002800e2d57810 */ /* 0x000fc40007ffe0ff */
[----:B------:R-:W-:Y:S01]  /*19f0*/  HMMA.16816.F32 R24, R64, R90, RZ ;  /* 0x0000005a4018723c */ /* 0x000fe200000018ff */
[----:B------:R-:W-:-:S07]  /*1a00*/  IADD3 R212, R226, 0x2c00, RZ ;  /* 0x00002c00e2d47810 */ /* 0x000fce0007ffe0ff */
[C---:B------:R-:W-:Y:S08]  /*1a10*/  HMMA.16816.F32 R16, R64.reuse, R82, RZ ;  /* 0x000000524010723c */ /* 0x040ff000000018ff */
[----:B------:R-:W-:Y:S08]  /*1a20*/  HMMA.16816.F32 R8, R64, R74, RZ ;  /* 0x0000004a4008723c */ /* 0x000ff000000018ff */
[C---:B------:R-:W-:Y:S08]  /*1a30*/  HMMA.16816.F32 R92, R60.reuse, R88, RZ ;  /* 0x000000583c5c723c */ /* 0x040ff000000018ff */
[C---:B------:R-:W-:Y:S08]  /*1a40*/  HMMA.16816.F32 R84, R60.reuse, R80, RZ ;  /* 0x000000503c54723c */ /* 0x040ff000000018ff */
[----:B------:R-:W-:Y:S08]  /*1a50*/  HMMA.16816.F32 R76, R60, R72, RZ ;  /* 0x000000483c4c723c */ /* 0x000ff000000018ff */
[-C--:B------:R-:W-:Y:S08]  /*1a60*/  HMMA.16816.F32 R4, R64, R96.reuse, RZ ;  /* 0x000000604004723c */ /* 0x080ff000000018ff */
[C---:B------:R-:W-:Y:S08]  /*1a70*/  HMMA.16816.F32 R68, R60.reuse, R96, RZ ;  /* 0x000000603c44723c */ /* 0x040ff000000018ff */
[C---:B------:R-:W-:Y:S08]  /*1a80*/  HMMA.16816.F32 R88, R60.reuse, R90, RZ ;  /* 0x0000005a3c58723c */ /* 0x040ff000000018ff */
[C---:B------:R-:W-:Y:S08]  /*1a90*/  HMMA.16816.F32 R80, R60.reuse, R82, RZ ;  /* 0x000000523c50723c */ /* 0x040ff000000018ff */
[----:B------:R-:W-:Y:S08]  /*1aa0*/  HMMA.16816.F32 R72, R60, R74, RZ ;  /* 0x0000004a3c48723c */ /* 0x000ff000000018ff */
[-C--:B------:R-:W-:Y:S08]  /*1ab0*/  HMMA.16816.F32 R64, R64, R98.reuse, RZ ;  /* 0x000000624040723c */ /* 0x080ff000000018ff */
[----:B------:R-:W-:Y:S01]  /*1ac0*/  HMMA.16816.F32 R60, R60, R98, RZ ;  /* 0x000000623c3c723c */ /* 0x000fe200000018ff */
[----:B------:R-:W5:Y:S07]  /*1ad0*/  LDSM.16.M88.4 R96, [R228+0x8100] ;  /* 0x00810000e460783b */ /* 0x000f6e0000000200 */
        /* <DEDUP_REMOVED lines=8> */
[----:B------:R-:W-:Y:S07]  /*1b60*/  LDSM.16.M88.4 R56, [R224+0x9100] ;  /* 0x00910000e038783b */ /* 0x000fee0000000200 */
[C---:B------:R-:W-:Y:S08]  /*1b70*/  HMMA.16816.F32 R92, R32.reuse, R52, R92 ;  /* 0x00000034205c723c */ /* 0x040ff0000000185c */
[C---:B------:R-:W-:Y:S08]  /*1b80*/  HMMA.16816.F32 R84, R32.reuse, R48, R84 ;  /* 0x000000302054723c */ /* 0x040ff00000001854 */
[C---:B------:R-:W-:Y:S08]  /*1b90*/  HMMA.16816.F32 R76, R32.reuse, R44, R76 ;  /* 0x0000002c204c723c */ /* 0x040ff0000000184c */
[C---:B------:R-:W-:Y:S08]  /*1ba0*/  HMMA.16816.F32 R68, R32.reuse, R40, R68 ;  /* 0x000000282044723c */ /* 0x040ff00000001844 */
[C---:B------:R-:W-:Y:S01]  /*1bb0*/  HMMA.16816.F32 R88, R32.reuse, R54, R88 ;  /* 0x000000362058723c */ /* 0x040fe20000001858 */
[----:B------:R-:W3:Y:S07]  /*1bc0*/  LDSM.16.M88.4 R52, [R226+0x1000] ;  /* 0x00100000e234783b */ /* 0x000eee0000000200 */
[C---:B------:R-:W-:Y:S01]  /*1bd0*/  HMMA.16816.F32 R80, R32.reuse, R50, R80 ;  /* 0x000000322050723c */ /* 0x040fe20000001850 */
[----:B------:R-:W3:Y:S07]  /*1be0*/  LDSM.16.M88.4 R48, [R226+0x1400] ;  /* 0x00140000e230783b */ /* 0x000eee0000000200 */
[C---:B------:R-:W-:Y:S01]  /*1bf0*/  HMMA.16816.F32 R72, R32.reuse, R46, R72 ;  /* 0x0000002e2048723c */ /* 0x040fe20000001848 */
[----:B------:R-:W3:Y:S07]  /*1c00*/  LDSM.16.M88.4 R44, [R226+0x1800] ;  /* 0x00180000e22c783b */ /* 0x000eee0000000200 */
[----:B------:R-:W-:Y:S01]  /*1c10*/  HMMA.16816.F32 R60, R32, R42, R60 ;  /* 0x0000002a203c723c */ /* 0x000fe2000000183c */
[----:B------:R-:W4:Y:S04]  /*1c20*/  LDSM.16.M88.4 R40, [R226+0x1c00] ;  /* 0x001c0000e228783b */ /* 0x000f280000000200 */
[----:B------:R-:W4:Y:S03]  /*1c30*/  LDSM.16.M88.4 R32, [R224+0x8100] ;  /* 0x00810000e020783b */ /* 0x000f260000000200 */
[C---:B-1----:R-:W-:Y:S08]  /*1c40*/  HMMA.16816.F32 R28, R116.reuse, R112, R28 ;  /* 0x00000070741c723c */ /* 0x042ff0000000181c */
[C---:B--2---:R-:W-:Y:S08]  /*1c50*/  HMMA.16816.F32 R20, R116.reuse, R108, R20 ;  /* 0x0000006c7414723c */ /* 0x044ff00000001814 */
[C---:B------:R-:W-:Y:S08]  /*1c60*/  HMMA.16816.F32 R24, R116.reuse, R114, R24 ;  /* 0x000000727418723c */ /* 0x040ff00000001818 */
[C---:B------:R-:W-:Y:S08]  /*1c70*/  HMMA.16816.F32 R16, R116.reuse, R110, R16 ;  /* 0x0000006e7410723c */ /* 0x040ff00000001810 */
[C---:B---3--:R-:W-:Y:S08]  /*1c80*/  HMMA.16816.F32 R12, R116.reuse, R104, R12 ;  /* 0x00000068740c723c */ /* 0x048ff0000000180c */
[C---:B----4-:R-:W-:Y:S08]  /*1c90*/  HMMA.16816.F32 R4, R116.reuse, R100, R4 ;  /* 0x000000647404723c */ /* 0x050ff00000001804 */
[C---:B------:R-:W-:Y:S08]  /*1ca0*/  HMMA.16816.F32 R8, R116.reuse, R106, R8 ;  /* 0x0000006a7408723c */ /* 0x040ff00000001808 */
[----:B------:R-:W-:Y:S01]  /*1cb0*/  HMMA.16816.F32 R64, R116, R102, R64 ;  /* 0x000000667440723c */ /* 0x000fe20000001840 */
[----:B------:R-:W-:Y:S07]  /*1cc0*/  LDSM.16.M88.4 R116, [R228+0xa100] ;  /* 0x00a10000e474783b */ /* 0x000fee0000000200 */
[C---:B-----5:R-:W-:Y:S08]  /*1cd0*/  HMMA.16816.F32 R92, R96.reuse, R112, R92 ;  /* 0x00000070605c723c */ /* 0x060ff0000000185c */
[C---:B------:R-:W-:Y:S01]  /*1ce0*/  HMMA.16816.F32 R88, R96.reuse, R114, R88 ;  /* 0x000000726058723c */ /* 0x040fe20000001858 */
[----:B------:R-:W-:Y:S07]  /*1cf0*/  LDSM.16.M88.4 R112, [R228+0xb100] ;  /* 0x00b10000e470783b */ /* 0x000fee0000000200 */
[C---:B------:R-:W-:Y:S08]  /*1d00*/  HMMA.16816.F32 R84, R96.reuse, R108, R84 ;  /* 0x0000006c6054723c */ /* 0x040ff00000001854 */
[C---:B------:R-:W-:Y:S01]  /*1d10*/  HMMA.16816.F32 R80, R96.reuse, R110, R80 ;  /* 0x0000006e6050723c */ /* 0x040fe20000001850 */
[----:B------:R-:W1:Y:S07]  /*1d20*/  LDSM.16.M88.4 R108, [R227+0x5100] ;  /* 0x00510000e36c783b */ /* 0x000e6e0000000200 */
[C---:B------:R-:W-:Y:S08]  /*1d30*/  HMMA.16816.F32 R76, R96.reuse, R104, R76 ;  /* 0x00000068604c723c */ /* 0x040ff0000000184c */
[C---:B------:R-:W-:Y:S01]  /*1d40*/  HMMA.16816.F32 R72, R96.reuse, R106, R72 ;  /* 0x0000006a6048723c */ /* 0x040fe20000001848 */
[----:B------:R-:W2:Y:S07]  /*1d50*/  LDSM.16.M88.4 R104, [R227+0x5500] ;  /* 0x00550000e368783b */ /* 0x000eae0000000200 */
[C---:B------:R-:W-:Y:S08]  /*1d60*/  HMMA.16816.F32 R68, R96.reuse, R100, R68 ;  /* 0x000000646044723c */ /* 0x040ff00000001844 */
[----:B------:R-:W-:Y:S01]  /*1d70*/  HMMA.16816.F32 R60, R96, R102, R60 ;  /* 0x00000066603c723c */ /* 0x000fe2000000183c */
[----:B------:R-:W3:Y:S04]  /*1d80*/  LDSM.16.M88.4 R100, [R227+0x5900] ;  /* 0x00590000e364783b */ /* 0x000ee80000000200 */
[----:B------:R-:W4:Y:S03]  /*1d90*/  LDSM.16.M88.4 R96, [R227+0x5d00] ;  /* 0x005d0000e360783b */ /* 0x000f260000000200 */
        /* <DEDUP_REMOVED lines=10> */
[C---:B------:R-:W-:Y:S01]  /*1e40*/  HMMA.16816.F32 R88, R32.reuse, R54, R88 ;  /* 0x000000362058723c */ /* 0x040fe20000001858 */
[----:B------:R-:W-:Y:S07]  /*1e50*/  LDSM.16.M88.4 R52, [R224+0xb100] ;  /* 0x00b10000e034783b */ /* 0x000fee0000000200 */
[C---:B------:R-:W-:Y:S08]  /*1e60*/  HMMA.16816.F32 R84, R32.reuse, R48, R84 ;  /* 0x000000302054723c */ /* 0x040ff00000001854 */
[C---:B------:R-:W-:Y:S01]  /*1e70*/  HMMA.16816.F32 R80, R32.reuse, R50, R80 ;  /* 0x000000322050723c */ /* 0x040fe20000001850 */
[----:B------:R-:W5:Y:S07]  /*1e80*/  LDSM.16.M88.4 R48, [R226+0x2000] ;  /* 0x00200000e230783b */ /* 0x000f6e0000000200 */
[C---:B------:R-:W-:Y:S08]  /*1e90*/  HMMA.16816.F32 R76, R32.reuse, R44, R76 ;  /* 0x0000002c204c723c */ /* 0x040ff0000000184c */
[C---:B------:R-:W-:Y:S01]  /*1ea0*/  HMMA.16816.F32 R72, R32.reuse, R46, R72 ;  /* 0x0000002e2048723c */ /* 0x040fe20000001848 */
[----:B------:R-:W2:Y:S07]  /*1eb0*/  LDSM.16.M88.4 R44, [R226+0x2400] ;  /* 0x00240000e22c783b */ /* 0x000eae0000000200 */
[C---:B------:R-:W-:Y:S08]  /*1ec0*/  HMMA.16816.F32 R68, R32.reuse, R40, R68 ;  /* 0x000000282044723c */ /* 0x040ff00000001844 */
[----:B------:R-:W-:Y:S01]  /*1ed0*/  HMMA.16816.F32 R60, R32, R42, R60 ;  /* 0x0000002a203c723c */ /* 0x000fe2000000183c */
[----:B------:R-:W3:Y:S04]  /*1ee0*/  LDSM.16.M88.4 R40, [R226+0x2800] ;  /* 0x00280000e228783b */ /* 0x000ee80000000200 */
[----:B------:R-:W4:Y:S01]  /*1ef0*/  LDSM.16.M88.4 R32, [R226+0x2c00] ;  /* 0x002c0000e220783b */ /* 0x000f220000000200 */
[----:B------:R-:W-:-:S04]  /*1f00*/  DEPBAR.LE SB0, 0x0 ;  /* 0x000080000000791a */ /* 0x000fc80000000000 */
[C---:B-1----:R-:W-:Y:S08]  /*1f10*/  HMMA.16816.F32 R28, R112.reuse, R108, R28 ;  /* 0x0000006c701c723c */ /* 0x042ff0000000181c */
[C---:B------:R-:W-:Y:S08]  /*1f20*/  HMMA.16816.F32 R24, R112.reuse, R110, R24 ;  /* 0x0000006e7018723c */ /* 0x040ff00000001818 */
[C---:B--2---:R-:W-:Y:S08]  /*1f30*/  HMMA.16816.F32 R20, R112.reuse, R104, R20 ;  /* 0x000000687014723c */ /* 0x044ff00000001814 */
[C---:B------:R-:W-:Y:S08]  /*1f40*/  HMMA.16816.F32 R16, R112.reuse, R106, R16 ;  /* 0x0000006a7010723c */ /* 0x040ff00000001810 */
[C---:B---3--:R-:W-:Y:S08]  /*1f50*/  HMMA.16816.F32 R12, R112.reuse, R100, R12 ;  /* 0x00000064700c723c */ /* 0x048ff0000000180c */
[C---:B------:R-:W-:Y:S08]  /*1f60*/  HMMA.16816.F32 R8, R112.reuse, R102, R8 ;  /* 0x000000667008723c */ /* 0x040ff00000001808 */
[C---:B----4-:R-:W-:Y:S08]  /*1f70*/  HMMA.16816.F32 R4, R112.reuse, R96, R4 ;  /* 0x000000607004723c */ /* 0x050ff00000001804 */
        /* <DEDUP_REMOVED lines=9> */
[C---:B-----5:R-:W-:Y:S08]  /*2010*/  HMMA.16816.F32 R28, R52.reuse, R48, R28 ;  /* 0x00000030341c723c */ /* 0x060ff0000000181c */
[C---:B------:R-:W-:Y:S08]  /*2020*/  HMMA.16816.F32 R24, R52.reuse, R50, R24 ;  /* 0x000000323418723c */ /* 0x040ff00000001818 */
[C---:B------:R-:W-:Y:S08]  /*2030*/  HMMA.16816.F32 R20, R52.reuse, R44, R20 ;  /* 0x0000002c3414723c */ /* 0x040ff00000001814 */
        /* <DEDUP_REMOVED lines=13> */
[----:B------:R-:W-:Y:S06]  /*2110*/  BAR.SYNC.DEFER_BLOCKING 0x0 ;  /* 0x0000000000007b1d */ /* 0x000fec0000010000 */
[----:B------:R-:W-:Y:S05]  /*2120*/  @P0 BRA `(.L_x_856) ;  /* 0x0000047000000947 */ /* 0x000fea0003800000 */
        /* <DEDUP_REMOVED lines=14> */
[----:B------:R-:W-:Y:S01]  /*2210*/  SHF.R.S32.HI R44, RZ, 0x1f, R237 ;  /* 0x0000001fff2c7819 */ /* 0x000fe200000114ed */
[----:B------:R-:W-:Y:S01]  /*2220*/  IMAD.WIDE R46, R37, 0x2, RZ ;  /* 0x00000002252e7825 */ /* 0x000fe200078e02ff */
[----:B------:R-:W-:Y:S02]  /*2230*/  SEL R41, RZ, 0x10, P3 ;  /* 0x00000010ff297807 */ /* 0x000fe40001800000 */
[----:B------:R-:W-:Y:S01]  /*2240*/  LEA.HI R44, R44, R237, RZ, 0x3 ;  /* 0x000000ed2c2c7211 */ /* 0x000fe200078f18ff */
[----:B------:R-:W-:Y:S01]  /*2250*/  IMAD R231, R32, c[0x0][0x2b8], R231 ;  /* 0x0000ae0020e77a24 */ /* 0x000fe200078e02e7 */
[----:B------:R-:W-:Y:S02]  /*2260*/  IADD3 R48, -R41, 0x10, RZ ;  /* 0x0000001029307810 */ /* 0x000fe40007ffe1ff */
[----:B------:R-:W-:-:S02]  /*2270*/  SEL R40, RZ, 0x10, P4 ;  /* 0x00000010ff287807 */ /* 0x000fc40002000000 */
[----:B------:R-:W-:Y:S02]  /*2280*/  SHF.R.S32.HI R32, RZ, 0x1f, R231 ;  /* 0x0000001fff207819 */ /* 0x000fe400000114e7 */
[----:B------:R-:W-:Y:S02]  /*2290*/  LOP3.LUT R44, R44, 0xfffffff8, RZ, 0xc0, !PT ;  /* 0xfffffff82c2c7812 */ /* 0x000fe400078ec0ff */
[----:B------:R-:W-:Y:S01]  /*22a0*/  LOP3.LUT R48, R48, 0xf, RZ, 0xc0, !PT ;  /* 0x0000000f30307812 */ /* 0x000fe200078ec0ff */
[----:B------:R-:W-:Y:S01]  /*22b0*/  IMAD R32, R32, c[0x0][0x1e0], RZ ;  /* 0x0000780020207a24 */ /* 0x000fe200078e02ff */
[----:B------:R-:W-:Y:S01]  /*22c0*/  IADD3 R33, -R38, 0x10, RZ ;  /* 0x0000001026217810 */ /* 0x000fe20007ffe1ff */
[----:B------:R-:W-:Y:S01]  /*22d0*/  IMAD.WIDE R44, R44, 0x2, RZ ;  /* 0x000000022c2c7825 */ /* 0x000fe200078e02ff */
[----:B------:R-:W-:Y:S02]  /*22e0*/  ISETP.NE.U32.AND P6, PT, R41, RZ, PT ;  /* 0x000000ff2900720c */ /* 0x000fe40003fc5070 */
[----:B------:R-:W-:Y:S01]  /*22f0*/  LOP3.LUT R33, R33, 0xf, RZ, 0xc0, !PT ;  /* 0x0000000f21217812 */ /* 0x000fe200078ec0ff */
[----:B------:R-:W-:-:S02]  /*2300*/  IMAD R32, R231, c[0x0][0x1e4], R32 ;  /* 0x00007900e7207a24 */ /* 0x000fc400078e0220 */
[----:B-1----:R-:W-:-:S04]  /*2310*/  IMAD.WIDE.U32 R34, R231, c[0x0][0x1e0], RZ ;  /* 0x00007800e7227a25 */ /* 0x002fc800078e00ff */
[----:B------:R-:W-:Y:S01]  /*2320*/  IMAD.IADD R35, R35, 0x1, R32 ;  /* 0x0000000123237824 */ /* 0x000fe200078e0220 */
[----:B--2---:R-:W-:-:S03]  /*2330*/  SHF.R.S32.HI R32, RZ, 0x1f, R230 ;  /* 0x0000001fff207819 */ /* 0x004fc600000114e6 */
[----:B------:R-:W-:-:S04]  /*2340*/  IMAD.WIDE.U32 R34, R230, c[0x0][0x1f0], R34 ;  /* 0x00007c00e6227a25 */ /* 0x000fc800078e0022 */
[----:B------:R-:W-:Y:S01]  /*2350*/  IMAD R32, R32, c[0x0][0x1f0], RZ ;  /* 0x00007c0020207a24 */ /* 0x000fe200078e02ff */
[----:B------:R-:W-:Y:S02]  /*2360*/  IADD3 R43, P0, R34, UR18, RZ ;  /* 0x00000012222b7c10 */ /* 0x000fe4000ff1e0ff */
[----:B------:R-:W-:Y:S01]  /*2370*/  IADD3 R34, -R40, 0x10, RZ ;  /* 0x0000001028227810 */ /* 0x000fe20007ffe1ff */
[----:B------:R-:W-:-:S03]  /*2380*/  IMAD R32, R230, c[0x0][0x1f4], R32 ;  /* 0x00007d00e6207a24 */ /* 0x000fc600078e0220 */
[----:B------:R-:W-:Y:S02]  /*2390*/  LOP3.LUT R34, R34, 0xf, RZ, 0xc0, !PT ;  /* 0x0000000f22227812 */ /* 0x000fe400078ec0ff */
[----:B------:R-:W-:Y:S02]  /*23a0*/  IADD3.X R32, R35, UR16, R32, P0, !PT ;  /* 0x0000001023207c10 */ /* 0x000fe400087fe420 */
[----:B------:R-:W-:-:S04]  /*23b0*/  LEA R42, P0, R43, c[0x0][0x1c8], 0x1 ;  /* 0x000072002b2a7a11 */ /* 0x000fc800078008ff */
[----:B------:R-:W-:Y:S01]  /*23c0*/  LEA.HI.X R43, R43, c[0x0][0x1cc], R32, 0x1, P0 ;  /* 0x000073002b2b7a11 */ /* 0x000fe200000f0c20 */
[----:B------:R-:W1:Y:S01]  /*23d0*/  SHFL.IDX PT, R35, R42, 0x1, 0x1c1f ;  /* 0x003c1f002a237f89 */ /* 0x000e6200000e0000 */
[----:B------:R-:W-:-:S03]  /*23e0*/  SHF.R.S32.HI R32, RZ, 0x1f, R236 ;  /* 0x0000001fff207819 */ /* 0x000fc600000114ec */
[----:B------:R-:W2:Y:S01]  /*23f0*/  SHFL.IDX PT, R39, R43, 0x1, 0x1c1f ;  /* 0x003c1f002b277f89 */ /* 0x000ea200000e0000 */
[----:B------:R-:W-:-:S03]  /*2400*/  LEA.HI R32, R32, R236, RZ, 0x3 ;  /* 0x000000ec20207211 */ /* 0x000fc600078f18ff */
[----:B------:R-:W3:Y:S01]  /*2410*/  SHFL.IDX PT, R42, R42, RZ, 0x1c1f ;  /* 0x001c1fff2a2a7589 */ /* 0x000ee200000e0000 */
[----:B------:R-:W-:-:S03]  /*2420*/  LOP3.LUT R32, R32, 0xfffffff8, RZ, 0xc0, !PT ;  /* 0xfffffff820207812 */ /* 0x000fc600078ec0ff */
[----:B------:R-:W4:Y:S02]  /*2430*/  SHFL.IDX PT, R43, R43, RZ, 0x1c1f ;  /* 0x001c1fff2b2b7589 */ /* 0x000f2400000e0000 */
[----:B------:R-:W-:Y:S01]  /*2440*/  IMAD.WIDE R50, R32, 0x2, RZ ;  /* 0x0000000220327825 */ /* 0x000fe200078e02ff */
[----:B-1----:R-:W-:-:S04]  /*2450*/  IADD3 R48, P1, P0, R48, R35, R46 ;  /* 0x0000002330307210 */ /* 0x002fc8000783e02e */
[----:B--2---:R-:W-:Y:S02]  /*2460*/  IADD3.X R49, RZ, R39, R47, P1, P0 ;  /* 0x00000027ff317210 */ /* 0x004fe40000fe042f */
[----:B------:R-:W-:Y:S01]  /*2470*/  IADD3 R52, P1, P0, R34, R35, R44 ;  /* 0x0000002322347210 */ /* 0x000fe2000783e02c */
[----:B------:R-:W-:-:S03]  /*2480*/  IMAD.SHL.U32 R34, R233, 0x2, RZ ;  /* 0x00000002e9227824 */ /* 0x000fc600078e00ff */
[----:B------:R-:W-:Y:S02]  /*2490*/  IADD3.X R53, RZ, R39, R45, P1, P0 ;  /* 0x00000027ff357210 */ /* 0x000fe40000fe042d */
[----:B------:R-:W-:-:S04]  /*24a0*/  IADD3 R32, P1, P0, R33, R35, R50 ;  /* 0x0000002321207210 */ /* 0x000fc8000783e032 */
[----:B------:R-:W-:Y:S02]  /*24b0*/  IADD3.X R33, RZ, R39, R51, P1, P0 ;  /* 0x00000027ff217210 */ /* 0x000fe40000fe0433 */
[-C--:B---3--:R-:W-:Y:S02]  /*24c0*/  IADD3 R44, P0, R44, R42.reuse, RZ ;  /* 0x0000002a2c2c7210 */ /* 0x088fe40007f1e0ff */
[----:B------:R-:W-:-:S03]  /*24d0*/  IADD3 R46, P1, R46, R42, RZ ;  /* 0x0000002a2e2e7210 */ /* 0x000fc60007f3e0ff */
[--C-:B----4-:R-:W-:Y:S01]  /*24e0*/  IMAD.X R45, R45, 0x1, R43.reuse, P0 ;  /* 0x000000012d2d7824 */ /* 0x110fe200000e062b */
        /* <DEDUP_REMOVED lines=11> */
.L_x_856:
[----:B------:R-:W-:Y:S01]  /*25a0*/  SHF.R.S32.HI R238, RZ, 0x1f, R3 ;  /* 0x0000001fffee7819 */ /* 0x000fe20000011403 */
[----:B-1----:R-:W-:Y:S01]  /*25b0*/  IMAD.U32 R45, RZ, RZ, UR17 ;  /* 0x00000011ff2d7e24 */ /* 0x002fe2000f8e00ff */
[----:B------:R-:W0:Y:S01]  /*25c0*/  LDGDEPBAR ;  /* 0x00000000000079af */ /* 0x000e220000000000 */
[----:B------:R-:W-:Y:S01]  /*25d0*/  IMAD.SHL.U32 R225, R2, 0x2, RZ ;  /* 0x0000000202e17824 */ /* 0x000fe200078e00ff */
[----:B------:R-:W-:-:S03]  /*25e0*/  LEA.HI R238, R238, R3, RZ, 0x2 ;  /* 0x00000003eeee7211 */ /* 0x000fc600078f10ff */
[----:B------:R-:W-:Y:S01]  /*25f0*/  IMAD R223, R0, 0x2, R225 ;  /* 0x0000000200df7824 */ /* 0x000fe200078e02e1 */
[----:B------:R-:W-:Y:S01]  /*2600*/  LOP3.LUT R32, R238, 0x7ffffffc, RZ, 0xc0, !PT ;  /* 0x7ffffffcee207812 */ /* 0x000fe200078ec0ff */
[----:B------:R-:W-:Y:S04]  /*2610*/  LDSM.16.MT88.4 R148, [R225+0x100] ;  /* 0x00010000e194783b */ /* 0x000fe80000004200 */
[----:B------:R-:W-:Y:S01]  /*2620*/  IMAD.IADD R32, R3, 0x1, -R32 ;  /* 0x0000000103207824 */ /* 0x000fe200078e0a20 */
[----:B------:R-:W-:Y:S03]  /*2630*/  LDSM.16.MT88.4 R104, [R223+0x1100] ;  /* 0x00110000df68783b */ /* 0x000fe60000004200 */
[----:B------:R-:W-:Y:S01]  /*2640*/  IMAD R45, R32, -0x2, R45 ;  /* 0xfffffffe202d7824 */ /* 0x000fe200078e022d */
[----:B------:R-:W-:Y:S04]  /*2650*/  LDSM.16.MT88.4 R116, [R225+0x2100] ;  /* 0x00210000e174783b */ /* 0x000fe80000004200 */
[----:B------:R-:W-:-:S02]  /*2660*/  ISETP.GT.AND P0, PT, R45, RZ, PT ;  /* 0x000000ff2d00720c */ /* 0x000fc40003f04270 */
[C---:B------:R-:W-:Y:S02]  /*2670*/  ISETP.GT.AND P1, PT, R45.reuse, 0x1, PT ;  /* 0x000000012d00780c */ /* 0x040fe40003f24270 */
[----:B------:R-:W-:Y:S02]  /*2680*/  FSEL R42, R30, -INF , P0 ;  /* 0xff8000001e2a7808 */ /* 0x000fe40000000000 */
[----:B------:R-:W-:Y:S02]  /*2690*/  FSEL R40, R28, -INF , P0 ;  /* 0xff8000001c287808 */ /* 0x000fe40000000000 */
[----:B------:R-:W-:Y:S02]  /*26a0*/  FSEL R35, R94, -INF , P0 ;  /* 0xff8000005e237808 */ /* 0x000fe40000000000 */
[----:B------:R-:W-:Y:S02]  /*26b0*/  FSEL R39, R92, -INF , P0 ;  /* 0xff8000005c277808 */ /* 0x000fe40000000000 */
[----:B------:R-:W-:-:S02]  /*26c0*/  ISETP.GT.AND P0, PT, R45, 0x8, PT ;  /* 0x000000082d00780c */ /* 0x000fc40003f04270 */
[----:B------:R-:W-:Y:S02]  /*26d0*/  FSEL R41, R31, -INF , P1 ;  /* 0xff8000001f297808 */ /* 0x000fe40000800000 */
        /* <DEDUP_REMOVED lines=13> */
[----:B------:R-:W-:Y:S01]  /*27b0*/  ISETP.GT.AND P1, PT, R45, 0x9, PT ;  /* 0x000000092d00780c */ /* 0x000fe20003f24270 */
[----:B------:R-:W-:Y:S01]  /*27c0*/  LDSM.16.MT88.4 R92, [R225+0x1100] ;  /* 0x00110000e15c783b */ /* 0x000fe20000004200 */
[----:B------:R-:W-:Y:S02]  /*27d0*/  FSEL R18, R18, -INF , P0 ;  /* 0xff80000012127808 */ /* 0x000fe40000000000 */
[----:B------:R-:W-:Y:S02]  /*27e0*/  FSEL R16, R16, -INF , P0 ;  /* 0xff80000010107808 */ /* 0x000fe40000000000 */
[----:B------:R-:W-:-:S02]  /*27f0*/  FSEL R201, R82, -INF , P0 ;  /* 0xff80000052c97808 */ /* 0x000fc40000000000 */
[----:B------:R-:W-:Y:S02]  /*2800*/  FSEL R204, R80, -INF , P0 ;  /* 0xff80000050cc7808 */ /* 0x000fe40000000000 */
[----:B------:R-:W-:Y:S02]  /*2810*/  ISETP.GT.AND P0, PT, R45, 0x20, PT ;  /* 0x000000202d00780c */ /* 0x000fe40003f04270 */
[----:B------:R-:W-:Y:S02]  /*2820*/  FSEL R27, R27, -INF , P1 ;  /* 0xff8000001b1b7808 */ /* 0x000fe40000800000 */
[----:B------:R-:W-:Y:S02]  /*2830*/  FSEL R25, R25, -INF , P1 ;  /* 0xff80000019197808 */ /* 0x000fe40000800000 */
[----:B------:R-:W-:Y:S02]  /*2840*/  FSEL R3, R91, -INF , P1 ;  /* 0xff8000005b037808 */ /* 0x000fe40000800000 */
[----:B------:R-:W-:-:S02]  /*2850*/  FSEL R89, R89, -INF , P1 ;  /* 0xff80000059597808 */ /* 0x000fc40000800000 */
[----:B------:R-:W-:Y:S02]  /*2860*/  ISETP.GT.AND P1, PT, R45, 0x11, PT ;  /* 0x000000112d00780c */ /* 0x000fe40003f24270 */
[----:B------:R-:W-:Y:S02]  /*2870*/  FSEL R175, R12, -INF , P0 ;  /* 0xff8000000caf7808 */ /* 0x000fe40000000000 */
[----:B------:R-:W-:Y:S02]  /*2880*/  FMNMX.FTZ R12, R40, R43, !PT ;  /* 0x0000002b280c7209 */ /* 0x000fe40007810000 */
[----:B------:R-:W-:Y:S02]  /*2890*/  FSEL R23, R23, -INF , P1 ;  /* 0xff80000017177808 */ /* 0x000fe40000800000 */
[----:B------:R-:W-:Y:S02]  /*28a0*/  FSEL R21, R21, -INF , P1 ;  /* 0xff80000015157808 */ /* 0x000fe40000800000 */
[----:B------:R-:W-:-:S02]  /*28b0*/  FSEL R185, R87, -INF , P1 ;  /* 0xff80000057b97808 */ /* 0x000fc40000800000 */
[----:B------:R-:W-:Y:S02]  /*28c0*/  FSEL R205, R85, -INF , P1 ;  /* 0xff80000055cd7808 */ /* 0x000fe40000800000 */
[----:B------:R-:W-:Y:S02]  /*28d0*/  ISETP.GT.AND P1, PT, R45, 0x19, PT ;  /* 0x000000192d00780c */ /* 0x000fe40003f24270 */
[----:B------:R-:W-:Y:S02]  /*28e0*/  FMNMX.FTZ R12, R44, R12, !PT ;  /* 0x0000000c2c0c7209 */ /* 0x000fe40007810000 */
[----:B------:R-:W-:Y:S02]  /*28f0*/  FSEL R33, R19, -INF , P1 ;  /* 0xff80000013217808 */ /* 0x000fe40000800000 */
[----:B------:R-:W-:Y:S02]  /*2900*/  FSEL R17, R17, -INF , P1 ;  /* 0xff80000011117808 */ /* 0x000fe40000800000 */
[----:B------:R-:W-:-:S02]  /*2910*/  FSEL R176, R83, -INF , P1 ;  /* 0xff80000053b07808 */ /* 0x000fc40000800000 */
[----:B------:R-:W-:Y:S02]  /*2920*/  FSEL R203, R81, -INF , P1 ;  /* 0xff80000051cb7808 */ /* 0x000fe40000800000 */
[----:B------:R-:W-:Y:S01]  /*2930*/  ISETP.GT.AND P1, PT, R45, 0x28, PT ;  /* 0x000000282d00780c */ /* 0x000fe20003f24270 */
[----:B------:R-:W-:Y:S01]  /*2940*/  LDSM.16.MT88.4 R80, [R223+0x100] ;  /* 0x00010000df50783b */ /* 0x000fe20000004200 */
[----:B------:R-:W-:Y:S02]  /*2950*/  FMNMX.FTZ R12, R25, R12, !PT ;  /* 0x0000000c190c7209 */ /* 0x000fe40007810000 */
[----:B------:R-:W-:Y:S02]  /*2960*/  FSEL R187, R10, -INF , P1 ;  /* 0xff8000000abb7808 */ /* 0x000fe40000800000 */
[----:B------:R-:W-:Y:S02]  /*2970*/  FMNMX.FTZ R10, R20, R12, !PT ;  /* 0x0000000c140a7209 */ /* 0x000fe40007810000 */
[----:B------:R-:W-:-:S02]  /*2980*/  FSEL R182, R8, -INF , P1 ;  /* 0xff80000008b67808 */ /* 0x000fc40000800000 */
[----:B------:R-:W-:Y:S02]  /*2990*/  FMNMX.FTZ R8, R21, R10, !PT ;  /* 0x0000000a15087209 */ /* 0x000fe40007810000 */
[----:B------:R-:W-:Y:S02]  /*29a0*/  FSEL R29, R14, -INF , P0 ;  /* 0xff8000000e1d7808 */ /* 0x000fe40000000000 */
[----:B------:R-:W-:Y:S02]  /*29b0*/  FSEL R195, R78, -INF , P0 ;  /* 0xff8000004ec37808 */ /* 0x000fe40000000000 */
[----:B------:R-:W-:Y:S02]  /*29c0*/  FSEL R191, R76, -INF , P0 ;  /* 0xff8000004cbf7808 */ /* 0x000fe40000000000 */
[----:B------:R-:W-:Y:S02]  /*29d0*/  ISETP.GT.AND P0, PT, R45, 0x29, PT ;  /* 0x000000292d00780c */ /* 0x000fe40003f04270 */
[----:B------:R-:W-:-:S02]  /*29e0*/  FMNMX.FTZ R8, R16, R8, !PT ;  /* 0x0000000810087209 */ /* 0x000fc40007810000 */
[----:B------:R-:W-:Y:S02]  /*29f0*/  FSEL R197, R74, -INF , P1 ;  /* 0xff8000004ac57808 */ /* 0x000fe40000800000 */
[----:B------:R-:W-:Y:S02]  /*2a00*/  FSEL R199, R72, -INF , P1 ;  /* 0xff80000048c77808 */ /* 0x000fe40000800000 */
[----:B------:R-:W-:Y:S02]  /*2a10*/  ISETP.GT.AND P6, PT, R45, 0x21, PT ;  /* 0x000000212d00780c */ /* 0x000fe40003fc4270 */
[----:B------:R-:W-:Y:S02]  /*2a20*/  FSEL R30, R9, -INF , P0 ;  /* 0xff800000091e7808 */ /* 0x000fe40000000000 */
[----:B------:R-:W-:Y:S02]  /*2a30*/  ISETP.GT.AND P1, PT, R45, 0x30, PT ;  /* 0x000000302d00780c */ /* 0x000fe40003f24270 */
[----:B------:R-:W-:-:S02]  /*2a40*/  FMNMX.FTZ R8, R17, R8, !PT ;  /* 0x0000000811087209 */ /* 0x000fc40007810000 */
[----:B------:R-:W-:Y:S02]  /*2a50*/  FMNMX.FTZ R9, R42, R41, !PT ;  /* 0x000000292a097209 */ /* 0x000fe40007810000 */
[----:B------:R-:W-:Y:S02]  /*2a60*/  FSEL R31, R13, -INF , P6 ;  /* 0xff8000000d1f7808 */ /* 0x000fe40003000000 */
[----:B------:R-:W-:Y:S02]  /*2a70*/  FSEL R184, R6, -INF , P1 ;  /* 0xff80000006b87808 */ /* 0x000fe40000800000 */
[----:B------:R-:W-:Y:S02]  /*2a80*/  FMNMX.FTZ R8, R175, R8, !PT ;  /* 0x00000008af087209 */ /* 0x000fe40007810000 */
        /* <DEDUP_REMOVED lines=26> */
[----:B------:R-:W-:Y:S02]  /*2c30*/  FMNMX.FTZ R4, R190, R4, !PT ;  /* 0x00000004be047209 */ /* 0x000fe40007810000 */
[----:B------:R-:W-:Y:S02]  /*2c40*/  FSEL R28, R15, -INF , P6 ;  /* 0xff8000000f1c7808 */ /* 0x000fe40003000000 */
[----:B------:R-:W-:Y:S01]  /*2c50*/  FMNMX.FTZ R7, R29, R5, !PT ;  /* 0x000000051d077209 */ /* 0x000fe20007810000 */
[----:B------:R-:W-:Y:S01]  /*2c60*/  LDSM.16.MT88.4 R12, [R223+0x1500] ;  /* 0x00150000df0c783b */ /* 0x000fe20000004200 */
[----:B------:R-:W-:Y:S02]  /*2c70*/  FMNMX.FTZ R6, R39, R38, !PT ;  /* 0x0000002627067209 */ /* 0x000fe40007810000 */
[----:B------:R-:W-:Y:S02]  /*2c80*/  FMNMX.FTZ R4, R188, R4, !PT ;  /* 0x00000004bc047209 */ /* 0x000fe40007810000 */
[----:B------:R-:W-:-:S02]  /*2c90*/  FMNMX.FTZ R7, R28, R7, !PT ;  /* 0x000000071c077209 */ /* 0x000fc40007810000 */
[----:B------:R-:W-:Y:S02]  /*2ca0*/  FMNMX.FTZ R5, R88, R6, !PT ;  /* 0x0000000658057209 */ /* 0x000fe40007810000 */
[----:B------:R-:W-:Y:S01]  /*2cb0*/  FMNMX.FTZ R7, R187, R7, !PT ;  /* 0x00000007bb077209 */ /* 0x000fe20007810000 */
[----:B------:R-:W1:Y:S01]  /*2cc0*/  SHFL.BFLY PT, R6, R4, 0x2, 0x1f ;  /* 0x0c401f0004067f89 */ /* 0x000e6200000e0000 */
[----:B------:R-:W-:Y:S02]  /*2cd0*/  FMNMX.FTZ R5, R89, R5, !PT ;  /* 0x0000000559057209 */ /* 0x000fe40007810000 */
[----:B------:R-:W-:Y:S02]  /*2ce0*/  FMNMX.FTZ R7, R186, R7, !PT ;  /* 0x00000007ba077209 */ /* 0x000fe40007810000 */
[----:B------:R-:W-:Y:S02]  /*2cf0*/  FMNMX.FTZ R5, R32, R5, !PT ;  /* 0x0000000520057209 */ /* 0x000fe40007810000 */
        /* <DEDUP_REMOVED lines=8> */
[----:B------:R-:W-:Y:S02]  /*2d80*/  FMNMX.FTZ R8, R35, R34, !PT ;  /* 0x0000002223087209 */ /* 0x000fe40007810000 */
[----:B------:R-:W-:Y:S02]  /*2d90*/  FMNMX.FTZ R7, R180, R7, !PT ;  /* 0x00000007b4077209 */ /* 0x000fe40007810000 */
[----:B------:R-:W-:Y:S02]  /*2da0*/  FSEL R200, R77, -INF , P6 ;  /* 0xff8000004dc87808 */ /* 0x000fe40003000000 */
[----:B------:R-:W-:Y:S02]  /*2db0*/  FMNMX.FTZ R5, R191, R5, !PT ;  /* 0x00000005bf057209 */ /* 0x000fe40007810000 */
[----:B------:R-:W-:-:S02]  /*2dc0*/  FMNMX.FTZ R8, R24, R8, !PT ;  /* 0x0000000818087209 */ /* 0x000fc40007810000 */
[----:B-1----:R-:W-:Y:S02]  /*2dd0*/  FMNMX.FTZ R6, R4, R6, !PT ;  /* 0x0000000604067209 */ /* 0x002fe40007810000 */
[----:B------:R-:W-:Y:S01]  /*2de0*/  FMNMX.FTZ R5, R200, R5, !PT ;  /* 0x00000005c8057209 */ /* 0x000fe20007810000 */
[----:B------:R-:W1:Y:S01]  /*2df0*/  SHFL.BFLY PT, R4, R7, 0x2, 0x1f ;  /* 0x0c401f0007047f89 */ /* 0x000e6200000e0000 */
[----:B------:R-:W-:Y:S02]  /*2e00*/  FMNMX.FTZ R8, R3, R8, !PT ;  /* 0x0000000803087209 */ /* 0x000fe40007810000 */
[----:B------:R-:W-:Y:S01]  /*2e10*/  FMNMX.FTZ R5, R199, R5, !PT ;  /* 0x00000005c7057209 */ /* 0x000fe20007810000 */
[----:B------:R-:W2:Y:S01]  /*2e20*/  SHFL.BFLY PT, R166, R6, 0x1, 0x1f ;  /* 0x0c201f0006a67f89 */ /* 0x000ea200000e0000 */
        /* <DEDUP_REMOVED lines=8> */
[----:B------:R-:W-:Y:S02]  /*2eb0*/  FSEL R172, R61, -INF , P0 ;  /* 0xff8000003dac7808 */ /* 0x000fe40000000000 */
[----:B------:R-:W-:Y:S02]  /*2ec0*/  FMNMX.FTZ R5, R174, R5, !PT ;  /* 0x00000005ae057209 */ /* 0x000fe40007810000 */
[----:B------:R-:W-:Y:S02]  /*2ed0*/  FSEL R196, R79, -INF , P6 ;  /* 0xff8000004fc47808 */ /* 0x000fe40003000000 */
[----:B------:R-:W-:Y:S02]  /*2ee0*/  FMNMX.FTZ R8, R195, R8, !PT ;  /* 0x00000008c3087209 */ /* 0x000fe40007810000 */
[----:B------:R-:W-:Y:S02]  /*2ef0*/  FMNMX.FTZ R5, R172, R5, !PT ;  /* 0x00000005ac057209 */ /* 0x000fe40007810000 */
[----:B-1----:R-:W-:-:S02]  /*2f00*/  FMNMX.FTZ R4, R7, R4, !PT ;  /* 0x0000000407047209 */ /* 0x002fc40007810000 */
[----:B------:R-:W-:Y:S01]  /*2f10*/  FMNMX.FTZ R7, R196, R8, !PT ;  /* 0x00000008c4077209 */ /* 0x000fe20007810000 */
[----:B------:R-:W1:Y:S01]  /*2f20*/  SHFL.BFLY PT, R168, R5, 0x2, 0x1f ;  /* 0x0c401f0005a87f89 */ /* 0x000e6200000e0000 */
[----:B--2---:R-:W-:Y:S02]  /*2f30*/  FMNMX.FTZ R166, R6, R166, !PT ;  /* 0x000000a606a67209 */ /* 0x004fe40007810000 */
[----:B------:R-:W-:Y:S01]  /*2f40*/  FMNMX.FTZ R6, R197, R7, !PT ;  /* 0x00000007c5067209 */ /* 0x000fe20007810000 */
[----:B------:R-:W2:Y:S01]  /*2f50*/  SHFL.BFLY PT, R165, R4, 0x1, 0x1f ;  /* 0x0c201f0004a57f89 */ /* 0x000ea200000e0000 */
[----:B------:R-:W-:Y:S01]  /*2f60*/  FSEL R169, R62, -INF , P1 ;  /* 0xff8000003ea97808 */ /* 0x000fe20000800000 */
[----:B------:R-:W-:Y:S01]  /*2f70*/  FMUL.FTZ R189, R166, c[0x0][0x2d0] ;  /* 0x0000b400a6bd7a20 */ /* 0x000fe20000410000 */
[----:B------:R-:W-:Y:S01]  /*2f80*/  FMNMX.FTZ R6, R198, R6, !PT ;  /* 0x00000006c6067209 */ /* 0x000fe20007810000 */
[----:B------:R-:W-:Y:S01]  /*2f90*/  LDSM.16.MT88.4 R8, [R225+0x2500] ;  /* 0x00250000e108783b */ /* 0x000fe20000004200 */
[----:B------:R-:W-:-:S02]  /*2fa0*/  FSEL R67, R63, -INF , P0 ;  /* 0xff8000003f437808 */ /* 0x000fc40000000000 */
[----:B------:R-:W-:Y:S02]  /*2fb0*/  FMNMX.FTZ R6, R171, R6, !PT ;  /* 0x00000006ab067209 */ /* 0x000fe40007810000 */
[----:B------:R-:W-:Y:S02]  /*2fc0*/  FSETP.NEU.FTZ.AND P1, PT, R166, -INF , PT ;  /* 0xff800000a600780b */ /* 0x000fe40003f3d000 */
[----:B------:R-:W-:Y:S02]  /*2fd0*/  FMNMX.FTZ R6, R170, R6, !PT ;  /* 0x00000006aa067209 */ /* 0x000fe40007810000 */
[----:B------:R-:W-:Y:S02]  /*2fe0*/  FSEL R189, R189, RZ, P1 ;  /* 0x000000ffbdbd7208 */ /* 0x000fe40000800000 */
[----:B------:R-:W-:-:S03]  /*2ff0*/  FMNMX.FTZ R6, R169, R6, !PT ;  /* 0x00000006a9067209 */ /* 0x000fc60007810000 */
[--C-:B------:R-:W-:Y:S01]  /*3000*/  FFMA.FTZ R48, R40, c[0x0][0x2d0], -R189.reuse ;  /* 0x0000b40028307a23 */ /* 0x100fe200000108bd */
[----:B------:R-:W-:Y:S01]  /*3010*/  FMNMX.FTZ R167, R67, R6, !PT ;  /* 0x0000000643a77209 */ /* 0x000fe20007810000 */
[--C-:B------:R-:W-:Y:S01]  /*3020*/  FFMA.FTZ R47, R43, c[0x0][0x2d0], -R189.reuse ;  /* 0x0000b4002b2f7a23 */ /* 0x100fe200000108bd */
[----:B-1----:R-:W-:Y:S01]  /*3030*/  FMNMX.FTZ R168, R5, R168, !PT ;  /* 0x000000a805a87209 */ /* 0x002fe20007810000 */
[--C-:B------:R-:W-:Y:S02]  /*3040*/  FFMA.FTZ R46, R44, c[0x0][0x2d0], -R189.reuse ;  /* 0x0000b4002c2e7a23 */ /* 0x100fe400000108bd */
[----:B------:R-:W1:Y:S01]  /*3050*/  SHFL.BFLY PT, R5, R167, 0x2, 0x1f ;  /* 0x0c401f00a7057f89 */ /* 0x000e6200000e0000 */
[----:B--2---:R-:W-:Y:S01]  /*3060*/  FMNMX.FTZ R165, R4, R165, !PT ;  /* 0x000000a504a57209 */ /* 0x004fe20007810000 */
[----:B------:R-:W-:Y:S01]  /*3070*/  FFMA.FTZ R40, R25, c[0x0][0x2d0], -R189 ;  /* 0x0000b40019287a23 */ /* 0x000fe200000108bd */
[----:B------:R-:W-:Y:S01]  /*3080*/  MUFU.EX2 R48, R48 ;  /* 0x0000003000307308 */ /* 0x000fe20000000800 */
[----:B------:R-:W2:Y:S01]  /*3090*/  SHFL.BFLY PT, R4, R168, 0x1, 0x1f ;  /* 0x0c201f00a8047f89 */ /* 0x000ea200000e0000 */
[C---:B------:R-:W-:Y:S01]  /*30a0*/  FSETP.NEU.FTZ.AND P0, PT, R165.reuse, -INF , PT ;  /* 0xff800000a500780b */ /* 0x040fe20003f1d000 */
[----:B------:R-:W-:-:S02]  /*30b0*/  FMUL.FTZ R179, R165, c[0x0][0x2d0] ;  /* 0x0000b400a5b37a20 */ /* 0x000fc40000410000 */
[--C-:B------:R-:W-:Y:S02]  /*30c0*/  FFMA.FTZ R43, R20, c[0x0][0x2d0], -R189.reuse ;  /* 0x0000b400142b7a23 */ /* 0x100fe400000108bd */
[--C-:B------:R-:W-:Y:S01]  /*30d0*/  FFMA.FTZ R2, R17, c[0x0][0x2d0], -R189.reuse ;  /* 0x0000b40011027a23 */ /* 0x100fe200000108bd */
[----:B------:R-:W-:Y:S01]  /*30e0*/  FSEL R179, R179, RZ, P0 ;  /* 0x000000ffb3b37208 */ /* 0x000fe20000000000 */
[----:B------:R-:W3:Y:S01]  /*30f0*/  MUFU.EX2 R47, R47 ;  /* 0x0000002f002f7308 */ /* 0x000ee20000000800 */
[--C-:B------:R-:W-:Y:S02]  /*3100*/  FFMA.FTZ R175, R175, c[0x0][0x2d0], -R189.reuse ;  /* 0x0000b400afaf7a23 */ /* 0x100fe400000108bd */
[----:B------:R-:W-:Y:S02]  /*3110*/  FFMA.FTZ R193, R193, c[0x0][0x2d0], -R189 ;  /* 0x0000b400c1c17a23 */ /* 0x000fe400000108bd */
[--C-:B------:R-:W-:Y:S02]  /*3120*/  FFMA.FTZ R45, R42, c[0x0][0x2d0], -R179.reuse ;  /* 0x0000b4002a2d7a23 */ /* 0x100fe400000108b3 */
[--C-:B------:R-:W-:Y:S01]  /*3130*/  FFMA.FTZ R51, R41, c[0x0][0x2d0], -R179.reuse ;  /* 0x0000b40029337a23 */ /* 0x100fe200000108b3 */
[----:B------:R-:W-:Y:S01]  /*3140*/  MUFU.EX2 R46, R46 ;  /* 0x0000002e002e7308 */ /* 0x000fe20000000800 */
[----:B------:R-:W-:-:S02]  /*3150*/  FFMA.FTZ R50, R26, c[0x0][0x2d0], -R179 ;  /* 0x0000b4001a327a23 */ /* 0x000fc400000108b3 */
[--C-:B------:R-:W-:Y:S01]  /*3160*/  FFMA.FTZ R42, R27, c[0x0][0x2d0], -R179.reuse ;  /* 0x0000b4001b2a7a23 */ /* 0x100fe200000108b3 */
[----:B-1----:R-:W-:Y:S01]  /*3170*/  FMNMX.FTZ R167, R167, R5, !PT ;  /* 0x00000005a7a77209 */ /* 0x002fe20007810000 */
[--C-:B------:R-:W-:Y:S02]  /*3180*/  FFMA.FTZ R41, R22, c[0x0][0x2d0], -R179.reuse ;  /* 0x0000b40016297a23 */ /* 0x100fe400000108b3 */
[--C-:B------:R-:W-:Y:S01]  /*3190*/  FFMA.FTZ R49, R33, c[0x0][0x2d0], -R179.reuse ;  /* 0x0000b40021317a23 */ /* 0x100fe200000108b3 */
[----:B--2---:R-:W-:Y:S01]  /*31a0*/  FMNMX.FTZ R168, R168, R4, !PT ;  /* 0x00000004a8a87209 */ /* 0x004fe20007810000 */
[----:B------:R-:W1:Y:S01]  /*31b0*/  SHFL.BFLY PT, R0, R167, 0x1, 0x1f ;  /* 0x0c201f00a7007f89 */ /* 0x000e6200000e0000 */
[----:B------:R-:W2:Y:S01]  /*31c0*/  MUFU.EX2 R40, R40 ;  /* 0x0000002800287308 */ /* 0x000ea20000000800 */
[----:B---3--:R-:W-:Y:S01]  /*31d0*/  F2FP.PACK_AB R128, R47, R48 ;  /* 0x000000302f80723e */ /* 0x008fe200000000ff */
[--C-:B------:R-:W-:Y:S01]  /*31e0*/  FFMA.FTZ R187, R187, c[0x0][0x2d0], -R179.reuse ;  /* 0x0000b400bbbb7a23 */ /* 0x100fe200000108b3 */
[----:B------:R-:W3:Y:S01]  /*31f0*/  LDSM.16.MT88.4 R4, [R223+0x2100] ;  /* 0x00210000df04783b */ /* 0x000ee20000004200 */
[C---:B------:R-:W-:Y:S01]  /*3200*/  FMUL.FTZ R173, R168.reuse, c[0x0][0x2d0] ;  /* 0x0000b400a8ad7a20 */ /* 0x040fe20000410000 */
[----:B------:R-:W-:Y:S01]  /*3210*/  FSETP.NEU.FTZ.AND P0, PT, R168, -INF , PT ;  /* 0xff800000a800780b */ /* 0x000fe20003f1d000 */
[----:B------:R-:W-:-:S02]  /*3220*/  FFMA.FTZ R186, R186, c[0x0][0x2d0], -R179 ;  /* 0x0000b400baba7a23 */ /* 0x000fc400000108b3 */
[----:B------:R-:W-:Y:S01]  /*3230*/  MUFU.EX2 R45, R45 ;  /* 0x0000002d002d7308 */ /* 0x000fe20000000800 */
[----:B------:R-:W-:Y:S01]  /*3240*/  FSEL R173, R173, RZ, P0 ;  /* 0x000000ffadad7208 */ /* 0x000fe20000000000 */
[----:B------:R-:W-:Y:S02]  /*3250*/  FADD.FTZ R47, R48, R47 ;  /* 0x0000002f302f7221 */ /* 0x000fe40000010000 */
[----:B------:R-:W-:Y:S02]  /*3260*/  FFMA.FTZ R192, R192, c[0x0][0x2d0], -R189 ;  /* 0x0000b400c0c07a23 */ /* 0x000fe400000108bd */
[--C-:B------:R-:W-:Y:S02]  /*3270*/  FFMA.FTZ R58, R39, c[0x0][0x2d0], -R173.reuse ;  /* 0x0000b400273a7a23 */ /* 0x100fe400000108ad */
[----:B------:R-:W4:Y:S01]  /*3280*/  MUFU.EX2 R51, R51 ;  /* 0x0000003300337308 */ /* 0x000f220000000800 */
[--C-:B------:R-:W-:Y:S01]  /*3290*/  FFMA.FTZ R57, R38, c[0x0][0x2d0], -R173.reuse ;  /* 0x0000b40026397a23 */ /* 0x100fe200000108ad */
[----:B--2---:R-:W-:Y:S01]  /*32a0*/  F2FP.PACK_AB R130, R40, R46 ;  /* 0x0000002e2882723e */ /* 0x004fe200000000ff */
[----:B------:R-:W-:-:S02]  /*32b0*/  FFMA.FTZ R54, R88, c[0x0][0x2d0], -R173 ;  /* 0x0000b40058367a23 */ /* 0x000fc400000108ad */
[----:B------:R-:W-:Y:S01]  /*32c0*/  FFMA.FTZ R53, R89, c[0x0][0x2d0], -R173 ;  /* 0x0000b40059357a23 */ /* 0x000fe200000108ad */
[----:B-1----:R-:W-:Y:S02]  /*32d0*/  FMNMX.FTZ R167, R167, R0, !PT ;  /* 0x00000000a7a77209 */ /* 0x002fe40007810000 */
[----:B------:R-:W-:Y:S01]  /*32e0*/  MUFU.EX2 R50, R50 ;  /* 0x0000003200327308 */ /* 0x000fe20000000800 */
[----:B------:R-:W-:Y:S01]  /*32f0*/  FFMA.FTZ R38, R21, c[0x0][0x2d0], -R189 ;  /* 0x0000b40015267a23 */ /* 0x000fe200000108bd */
[C---:B------:R-:W-:Y:S01]  /*3300*/  FSETP.NEU.FTZ.AND P0, PT, R167.reuse, -INF , PT ;  /* 0xff800000a700780b */ /* 0x040fe20003f1d000 */
[----:B------:R-:W-:Y:S02]  /*3310*/  FMUL.FTZ R164, R167, c[0x0][0x2d0] ;  /* 0x0000b400a7a47a20 */ /* 0x000fe40000410000 */
[----:B------:R-:W-:-:S03]  /*3320*/  FFMA.FTZ R0, R23, c[0x0][0x2d0], -R179 ;  /* 0x0000b40017007a23 */ /* 0x000fc600000108b3 */
[----:B------:R-:W1:Y:S01]  /*3330*/  MUFU.EX2 R42, R42 ;  /* 0x0000002a002a7308 */ /* 0x000e620000000800 */
[----:B------:R-:W-:Y:S01]  /*3340*/  FSEL R164, R164, RZ, P0 ;  /* 0x000000ffa4a47208 */ /* 0x000fe20000000000 */
[----:B------:R-:W-:Y:S01]  /*3350*/  FFMA.FTZ R39, R18, c[0x0][0x2d0], -R179 ;  /* 0x0000b40012277a23 */ /* 0x000fe200000108b3 */
[----:B------:R-:W-:Y:S01]  /*3360*/  LDSM.16.MT88.4 R20, [R223+0x500] ;  /* 0x00050000df14783b */ /* 0x000fe20000004200 */
[----:B------:R-:W-:Y:S01]  /*3370*/  FFMA.FTZ R59, R32, c[0x0][0x2d0], -R173 ;  /* 0x0000b400203b7a23 */ /* 0x000fe200000108ad */
[----:B----4-:R-:W-:Y:S01]  /*3380*/  F2FP.PACK_AB R129, R51, R45 ;  /* 0x0000002d3381723e */ /* 0x010fe200000000ff */
[--C-:B------:R-:W-:Y:S01]  /*3390*/  FFMA.FTZ R56, R35, c[0x0][0x2d0], -R164.reuse ;  /* 0x0000b40023387a23 */ /* 0x100fe200000108a4 */
[----:B------:R-:W-:Y:S01]  /*33a0*/  PLOP3.LUT P0, PT, PT, PT, UP0, 0x40, 0x0 ;  /* 0x000000000000781c */ /* 0x000fe20003f0e808 */
[--C-:B------:R-:W-:Y:S01]  /*33b0*/  FFMA.FTZ R55, R34, c[0x0][0x2d0], -R164.reuse ;  /* 0x0000b40022377a23 */ /* 0x100fe200000108a4 */
[----:B------:R-:W-:Y:S01]  /*33c0*/  MUFU.EX2 R58, R58 ;  /* 0x0000003a003a7308 */ /* 0x000fe20000000800 */
[--C-:B------:R-:W-:Y:S01]  /*33d0*/  FFMA.FTZ R52, R24, c[0x0][0x2d0], -R164.reuse ;  /* 0x0000b40018347a23 */ /* 0x100fe200000108a4 */
[----:B------:R-:W-:Y:S01]  /*33e0*/  LDSM.16.MT88.4 R32, [R223+0x2500] ;  /* 0x00250000df20783b */ /* 0x000fe20000004200 */
[----:B------:R-:W-:-:S02]  /*33f0*/  FFMA.FTZ R44, R3, c[0x0][0x2d0], -R164 ;  /* 0x0000b400032c7a23 */ /* 0x000fc400000108a4 */
[----:B------:R-:W-:Y:S01]  /*3400*/  FFMA.FTZ R3, R16, c[0x0][0x2d0], -R189 ;  /* 0x0000b40010037a23 */ /* 0x000fe200000108bd */
[----:B------:R-:W2:Y:S01]  /*3410*/  LDSM.16.MT88.4 R24, [R225+0x500] ;  /* 0x00050000e118783b */ /* 0x000ea20000004200 */
[----:B-1----:R-:W-:Y:S01]  /*3420*/  F2FP.PACK_AB R131, R42, R50 ;  /* 0x000000322a83723e */ /* 0x002fe200000000ff */
[----:B------:R-:W1:Y:S01]  /*3430*/  MUFU.EX2 R57, R57 ;  /* 0x0000003900397308 */ /* 0x000e620000000800 */
[--C-:B------:R-:W-:Y:S01]  /*3440*/  FFMA.FTZ R60, R205, c[0x0][0x2d0], -R173.reuse ;  /* 0x0000b400cd3c7a23 */ /* 0x100fe200000108ad */
[----:B------:R-:W4:Y:S01]  /*3450*/  LDSM.16.MT88.4 R16, [R225+0x1500] ;  /* 0x00150000e110783b */ /* 0x000f220000004200 */
[--C-:B------:R-:W-:Y:S02]  /*3460*/  FFMA.FTZ R61, R204, c[0x0][0x2d0], -R173.reuse ;  /* 0x0000b400cc3d7a23 */ /* 0x100fe400000108ad */
[----:B------:R-:W-:Y:S01]  /*3470*/  FFMA.FTZ R62, R203, c[0x0][0x2d0], -R173 ;  /* 0x0000b400cb3e7a23 */ /* 0x000fe200000108ad */
[----:B------:R-:W-:Y:S01]  /*3480*/  HMMA.16816.F32 R156, R128, R148, RZ ;  /* 0x00000094809c723c */ /* 0x000fe200000018ff */
[--C-:B------:R-:W-:Y:S01]  /*3490*/  FFMA.FTZ R64, R202, c[0x0][0x2d0], -R164.reuse ;  /* 0x0000b400ca407a23 */ /* 0x100fe200000108a4 */
[----:B------:R-:W-:Y:S01]  /*34a0*/  MUFU.EX2 R54, R54 ;  /* 0x0000003600367308 */ /* 0x000fe20000000800 */
[----:B------:R-:W-:-:S02]  /*34b0*/  FFMA.FTZ R63, R185, c[0x0][0x2d0], -R164 ;  /* 0x0000b400b93f7a23 */ /* 0x000fc400000108a4 */
[--C-:B------:R-:W-:Y:S02]  /*34c0*/  FFMA.FTZ R65, R201, c[0x0][0x2d0], -R164.reuse ;  /* 0x0000b400c9417a23 */ /* 0x100fe400000108a4 */
[----:B------:R-:W-:Y:S01]  /*34d0*/  FFMA.FTZ R66, R176, c[0x0][0x2d0], -R164 ;  /* 0x0000b400b0427a23 */ /* 0x000fe200000108a4 */
[C---:B------:R-:W-:Y:S01]  /*34e0*/  HMMA.16816.F32 R72, R128.reuse, R80, RZ ;  /* 0x000000508048723c */ /* 0x040fe200000018ff */
[----:B------:R-:W-:Y:S01]  /*34f0*/  FFMA.FTZ R176, R31, c[0x0][0x2d0], -R189 ;  /* 0x0000b4001fb07a23 */ /* 0x000fe200000108bd */
[----:B------:R-:W5:Y:S01]  /*3500*/  MUFU.EX2 R53, R53 ;  /* 0x0000003500357308 */ /* 0x000f620000000800 */
[----:B-1----:R-:W-:Y:S01]  /*3510*/  F2FP.PACK_AB R132, R57, R58 ;  /* 0x0000003a3984723e */ /* 0x002fe200000000ff */
[----:B------:R-:W-:Y:S02]  /*3520*/  FFMA.FTZ R185, R28, c[0x0][0x2d0], -R179 ;  /* 0x0000b4001cb97a23 */ /* 0x000fe400000108b3 */
[----:B------:R-:W-:Y:S02]  /*3530*/  FADD.FTZ R57, R58, R57 ;  /* 0x000000393a397221 */ /* 0x000fe40000010000 */
[----:B------:R-:W-:Y:S01]  /*3540*/  HMMA.16816.F32 R88, R128, R92, RZ ;  /* 0x0000005c8058723c */ /* 0x000fe200000018ff */
[--C-:B------:R-:W-:Y:S01]  /*3550*/  FFMA.FTZ R191, R191, c[0x0][0x2d0], -R173.reuse ;  /* 0x0000b400bfbf7a23 */ /* 0x100fe200000108ad */
[----:B------:R-:W-:Y:S01]  /*3560*/  MUFU.EX2 R56, R56 ;  /* 0x0000003800387308 */ /* 0x000fe20000000800 */
[----:B------:R-:W-:-:S02]  /*3570*/  FFMA.FTZ R194, R194, c[0x0][0x2d0], -R173 ;  /* 0x0000b400c2c27a23 */ /* 0x000fc400000108ad */
[--C-:B------:R-:W-:Y:S02]  /*3580*/  FFMA.FTZ R195, R195, c[0x0][0x2d0], -R164.reuse ;  /* 0x0000b400c3c37a23 */ /* 0x100fe400000108a4 */
[--C-:B------:R-:W-:Y:S01]  /*3590*/  FFMA.FTZ R196, R196, c[0x0][0x2d0], -R164.reuse ;  /* 0x0000b400c4c47a23 */ /* 0x100fe200000108a4 */
[C---:B------:R-:W-:Y:S01]  /*35a0*/  HMMA.16816.F32 R100, R128.reuse, R104, RZ ;  /* 0x000000688064723c */ /* 0x040fe200000018ff */
[--C-:B------:R-:W-:Y:S01]  /*35b0*/  FFMA.FTZ R197, R197, c[0x0][0x2d0], -R164.reuse ;  /* 0x0000b400c5c57a23 */ /* 0x100fe200000108a4 */
[----:B------:R-:W1:Y:S01]  /*35c0*/  MUFU.EX2 R55, R55 ;  /* 0x0000003700377308 */ /* 0x000e620000000800 */
[----:B-----5:R-:W-:Y:S01]  /*35d0*/  F2FP.PACK_AB R134, R53, R54 ;  /* 0x000000363586723e */ /* 0x020fe200000000ff */
[----:B------:R-:W-:Y:S02]  /*35e0*/  FFMA.FTZ R198, R198, c[0x0][0x2d0], -R164 ;  /* 0x0000b400c6c67a23 */ /* 0x000fe400000108a4 */
[----:B------:R-:W-:Y:S02]  /*35f0*/  FFMA.FTZ R200, R200, c[0x0][0x2d0], -R173 ;  /* 0x0000b400c8c87a23 */ /* 0x000fe400000108ad */
[----:B------:R-:W-:Y:S01]  /*3600*/  HMMA.16816.F32 R112, R128, R116, RZ ;  /* 0x000000748070723c */ /* 0x000fe200000018ff */
[----:B------:R-:W-:Y:S01]  /*3610*/  FADD.FTZ R57, R54, R57 ;  /* 0x0000003936397221 */ /* 0x000fe20000010000 */
[----:B------:R-:W5:Y:S01]  /*3620*/  MUFU.EX2 R52, R52 ;  /* 0x0000003400347308 */ /* 0x000f620000000800 */
[----:B------:R-:W-:-:S02]  /*3630*/  FFMA.FTZ R178, R178, c[0x0][0x2d0], -R173 ;  /* 0x0000b400b2b27a23 */ /* 0x000fc400000108ad */
[----:B------:R-:W-:Y:S02]  /*3640*/  FADD.FTZ R57, R53, R57 ;  /* 0x0000003935397221 */ /* 0x000fe40000010000 */
[--C-:B------:R-:W-:Y:S01]  /*3650*/  FFMA.FTZ R171, R171, c[0x0][0x2d0], -R164.reuse ;  /* 0x0000b400abab7a23 */ /* 0x100fe200000108a4 */
[C---:B---3--:R-:W-:Y:S01]  /*3660*/  HMMA.16816.F32 R124, R128.reuse, R4, RZ ;  /* 0x00000004807c723c */ /* 0x048fe200000018ff */
[----:B------:R-:W-:Y:S01]  /*3670*/  FFMA.FTZ R177, R177, c[0x0][0x2d0], -R173 ;  /* 0x0000b400b1b17a23 */ /* 0x000fe200000108ad */
[----:B------:R-:W3:Y:S01]  /*3680*/  MUFU.EX2 R44, R44 ;  /* 0x0000002c002c7308 */ /* 0x000ee20000000800 */
[----:B-1----:R-:W-:Y:S01]  /*3690*/  F2FP.PACK_AB R133, R55, R56 ;  /* 0x000000383785723e */ /* 0x002fe200000000ff */
[----:B------:R-:W-:Y:S02]  /*36a0*/  FADD.FTZ R55, R56, R55 ;  /* 0x0000003738377221 */ /* 0x000fe40000010000 */
[----:B------:R-:W-:Y:S02]  /*36b0*/  FADD.FTZ R45, R45, R51 ;  /* 0x000000332d2d7221 */ /* 0x000fe40000010000 */
[----:B------:R-:W-:Y:S01]  /*36c0*/  HMMA.16816.F32 R152, R128, R150, RZ ;  /* 0x000000968098723c */ /* 0x000fe200000018ff */
[----:B------:R-:W-:Y:S01]  /*36d0*/  FFMA.FTZ R170, R170, c[0x0][0x2d0], -R164 ;  /* 0x0000b400aaaa7a23 */ /* 0x000fe200000108a4 */
[----:B------:R-:W1:Y:S01]  /*36e0*/  MUFU.EX2 R43, R43 ;  /* 0x0000002b002b7308 */ /* 0x000e620000000800 */
[----:B-----5:R-:W-:-:S02]  /*36f0*/  FADD.FTZ R55, R52, R55 ;  /* 0x0000003734377221 */ /* 0x020fc40000010000 */
[----:B------:R-:W-:Y:S02]  /*3700*/  FFMA.FTZ R174, R174, c[0x0][0x2d0], -R173 ;  /* 0x0000b400aeae7a23 */ /* 0x000fe400000108ad */
[----:B------:R-:W-:Y:S01]  /*3710*/  FADD.FTZ R47, R46, R47 ;  /* 0x0000002f2e2f7221 */ /* 0x000fe20000010000 */
[C---:B------:R-:W-:Y:S01]  /*3720*/  HMMA.16816.F32 R76, R128.reuse, R82, RZ ;  /* 0x00000052804c723c */ /* 0x040fe200000018ff */
[----:B------:R-:W-:Y:S01]  /*3730*/  FADD.FTZ R45, R50, R45 ;  /* 0x0000002d322d7221 */ /* 0x000fe20000010000 */
[C---:B---3--:R-:W-:Y:S01]  /*3740*/  F2FP.PACK_AB R135, R44.reuse, R52 ;  /* 0x000000342c87723e */ /* 0x048fe200000000ff */
[----:B------:R-:W3:Y:S01]  /*3750*/  MUFU.EX2 R38, R38 ;  /* 0x0000002600267308 */ /* 0x000ee20000000800 */
[----:B------:R-:W-:Y:S02]  /*3760*/  FADD.FTZ R55, R44, R55 ;  /* 0x000000372c377221 */ /* 0x000fe40000010000 */
[----:B------:R-:W-:Y:S02]  /*3770*/  FFMA.FTZ R169, R169, c[0x0][0x2d0], -R164 ;  /* 0x0000b400a9a97a23 */ /* 0x000fe400000108a4 */
[----:B------:R-:W-:Y:S01]  /*3780*/  HMMA.16816.F32 R144, R128, R94, RZ ;  /* 0x0000005e8090723c */ /* 0x000fe200000018ff */
[----:B------:R-:W-:-:S02]  /*3790*/  FFMA.FTZ R172, R172, c[0x0][0x2d0], -R173 ;  /* 0x0000b400acac7a23 */ /* 0x000fc400000108ad */
[----:B------:R-:W5:Y:S01]  /*37a0*/  MUFU.EX2 R3, R3 ;  /* 0x0000000300037308 */ /* 0x000f620000000800 */
[----:B------:R-:W-:Y:S02]  /*37b0*/  FADD.FTZ R47, R40, R47 ;  /* 0x0000002f282f7221 */ /* 0x000fe40000010000 */
[----:B------:R-:W-:Y:S02]  /*37c0*/  FADD.FTZ R45, R42, R45 ;  /* 0x0000002d2a2d7221 */ /* 0x000fe40000010000 */
[----:B------:R-:W-:Y:S01]  /*37d0*/  HMMA.16816.F32 R140, R128, R106, RZ ;  /* 0x0000006a808c723c */ /* 0x000fe200000018ff */
[----:B------:R-:W-:Y:S02]  /*37e0*/  FFMA.FTZ R67, R67, c[0x0][0x2d0], -R164 ;  /* 0x0000b40043437a23 */ /* 0x000fe400000108a4 */
[----:B------:R-:W-:Y:S01]  /*37f0*/  MUFU.EX2 R2, R2 ;  /* 0x0000000200027308 */ /* 0x000fe20000000800 */
[----:B-1----:R-:W-:Y:S02]  /*3800*/  FADD.FTZ R47, R43, R47 ;  /* 0x0000002f2b2f7221 */ /* 0x002fe40000010000 */
[----:B------:R-:W-:-:S02]  /*3810*/  FFMA.FTZ R190, R190, c[0x0][0x2d0], -R189 ;  /* 0x0000b400bebe7a23 */ /* 0x000fc400000108bd */
[C---:B------:R-:W-:Y:S01]  /*3820*/  HMMA.16816.F32 R136, R128.reuse, R118, RZ ;  /* 0x000000768088723c */ /* 0x040fe200000018ff */
[----:B------:R-:W-:Y:S02]  /*3830*/  FFMA.FTZ R252, R188, c[0x0][0x2d0], -R189 ;  /* 0x0000b400bcfc7a23 */ /* 0x000fe400000108bd */
[----:B------:R-:W1:Y:S01]  /*3840*/  MUFU.EX2 R41, R41 ;  /* 0x0000002900297308 */ /* 0x000e620000000800 */
[--C-:B------:R-:W-:Y:S02]  /*3850*/  FFMA.FTZ R184, R184, c[0x0][0x2d0], -R179.reuse ;  /* 0x0000b400b8b87a23 */ /* 0x100fe400000108b3 */
[--C-:B------:R-:W-:Y:S02]  /*3860*/  FFMA.FTZ R181, R181, c[0x0][0x2d0], -R179.reuse ;  /* 0x0000b400b5b57a23 */ /* 0x100fe400000108b3 */
[----:B------:R-:W-:Y:S01]  /*3870*/  HMMA.16816.F32 R128, R128, R6, RZ ;  /* 0x000000068080723c */ /* 0x000fe200000018ff */
[--C-:B------:R-:W-:Y:S02]  /*3880*/  FFMA.FTZ R183, R183, c[0x0][0x2d0], -R179.reuse ;  /* 0x0000b400b7b77a23 */ /* 0x100fe400000108b3 */
[----:B------:R-:W2:Y:S01]  /*3890*/  MUFU.EX2 R0, R0 ;  /* 0x0000000000007308 */ /* 0x000ea20000000800 */
[----:B------:R-:W-:-:S02]  /*38a0*/  FFMA.FTZ R249, R180, c[0x0][0x2d0], -R179 ;  /* 0x0000b400b4f97a23 */ /* 0x000fc400000108b3 */
[----:B---3--:R-:W-:Y:S02]  /*38b0*/  FADD.FTZ R47, R38, R47 ;  /* 0x0000002f262f7221 */ /* 0x008fe40000010000 */
[C---:B------:R-:W-:Y:S02]  /*38c0*/  HMMA.16816.F32 R120, R132.reuse, R4, RZ ;  /* 0x000000048478723c */ /* 0x040fe400000018ff */
[----:B-----5:R-:W-:Y:S01]  /*38d0*/  FADD.FTZ R47, R3, R47 ;  /* 0x0000002f032f7221 */ /* 0x020fe20000010000 */
[----:B------:R-:W3:Y:S01]  /*38e0*/  MUFU.EX2 R39, R39 ;  /* 0x0000002700277308 */ /* 0x000ee20000000800 */
[----:B-1----:R-:W-:Y:S02]  /*38f0*/  FADD.FTZ R45, R41, R45 ;  /* 0x0000002d292d7221 */ /* 0x002fe40000010000 */
[----:B------:R-:W-:Y:S01]  /*3900*/  FADD.FTZ R47, R2, R47 ;  /* 0x0000002f022f7221 */ /* 0x000fe20000010000 */
[----:B------:R-:W-:Y:S01]  /*3910*/  F2FP.PACK_AB R4, R38, R43 ;  /* 0x0000002b2604723e */ /* 0x000fe200000000ff */
[----:B------:R-:W-:Y:S03]  /*3920*/  HMMA.16816.F32 R160, R132, R148, RZ ;  /* 0x0000009484a0723c */ /* 0x000fe600000018ff */
[----:B------:R-:W1:Y:S01]  /*3930*/  MUFU.EX2 R49, R49 ;  /* 0x0000003100317308 */ /* 0x000e620000000800 */
[C---:B--2---:R-:W-:Y:S01]  /*3940*/  F2FP.PACK_AB R5, R0.reuse, R41 ;  /* 0x000000290005723e */ /* 0x044fe200000000ff */
[----:B------:R-:W-:-:S03]  /*3950*/  FADD.FTZ R45, R0, R45 ;  /* 0x0000002d002d7221 */ /* 0x000fc60000010000 */
[----:B------:R-:W-:Y:S03]  /*3960*/  HMMA.16816.F32 R68, R132, R80, RZ ;  /* 0x000000508444723c */ /* 0x000fe600000018ff */
[----:B------:R-:W2:Y:S01]  /*3970*/  MUFU.EX2 R59, R59 ;  /* 0x0000003b003b7308 */ /* 0x000ea20000000800 */
[----:B---3--:R-:W-:-:S04]  /*3980*/  FADD.FTZ R45, R39, R45 ;  /* 0x0000002d272d7221 */ /* 0x008fc80000010000 */
[----:B------:R-:W-:Y:S03]  /*3990*/  HMMA.16816.F32 R84, R132, R92, RZ ;  /* 0x0000005c8454723c */ /* 0x000fe600000018ff */
[----:B------:R-:W3:Y:S01]  /*39a0*/  MUFU.EX2 R60, R60 ;  /* 0x0000003c003c7308 */ /* 0x000ee20000000800 */
[----:B-1----:R-:W-:-:S04]  /*39b0*/  FADD.FTZ R45, R49, R45 ;  /* 0x0000002d312d7221 */ /* 0x002fc80000010000 */
[----:B------:R-:W-:Y:S03]  /*39c0*/  HMMA.16816.F32 R96, R132, R104, RZ ;  /* 0x000000688460723c */ /* 0x000fe600000018ff */
[----:B------:R-:W1:Y:S01]  /*39d0*/  MUFU.EX2 R61, R61 ;  /* 0x0000003d003d7308 */ /* 0x000e620000000800 */
[----:B--2---:R-:W-:-:S04]  /*39e0*/  FADD.FTZ R57, R59, R57 ;  /* 0x000000393b397221 */ /* 0x004fc80000010000 */
        /* <DEDUP_REMOVED lines=20> */
[----:B---3--:R-:W-:-:S03]  /*3b30*/  FADD.FTZ R55, R66, R55 ;  /* 0x0000003742377221 */ /* 0x008fc60000010000 */
[----:B------:R-:W-:Y:S02]  /*3b40*/  F2FP.PACK_AB R6, R2, R3 ;  /* 0x000000030206723e */ /* 0x000fe400000000ff */
[----:B------:R-:W-:Y:S02]  /*3b50*/  F2FP.PACK_AB R7, R49, R39 ;  /* 0x000000273107723e */ /* 0x000fe400000000ff */
[----:B------:R-:W-:Y:S01]  /*3b60*/  MUFU.EX2 R185, R185 ;  /* 0x000000b900b97308 */ /* 0x000fe20000000800 */
[----:B-1----:R-:W-:-:S04]  /*3b70*/  FADD.FTZ R47, R175, R47 ;  /* 0x0000002faf2f7221 */ /* 0x002fc80000010000 */
[----:B------:R-:W-:Y:S03]  /*3b80*/  HMMA.16816.F32 R156, R4, R24, R156 ;  /* 0x00000018049c723c */ /* 0x000fe6000000189c */
[----:B------:R-:W-:Y:S01]  /*3b90*/  MUFU.EX2 R187, R187 ;  /* 0x000000bb00bb7308 */ /* 0x000fe20000000800 */
[----:B--2---:R-:W-:-:S04]  /*3ba0*/  FADD.FTZ R47, R176, R47 ;  /* 0x0000002fb02f7221 */ /* 0x004fc80000010000 */
[C---:B------:R-:W-:Y:S03]  /*3bb0*/  HMMA.16816.F32 R72, R4.reuse, R20, R72 ;  /* 0x000000140448723c */ /* 0x040fe60000001848 */
[----:B------:R-:W-:Y:S05]  /*3bc0*/  MUFU.EX2 R186, R186 ;  /* 0x000000ba00ba7308 */ /* 0x000fea0000000800 */
[C---:B----4-:R-:W-:Y:S03]  /*3bd0*/  HMMA.16816.F32 R88, R4.reuse, R16, R88 ;  /* 0x000000100458723c */ /* 0x050fe60000001858 */
[----:B------:R-:W1:Y:S05]  /*3be0*/  MUFU.EX2 R191, R191 ;  /* 0x000000bf00bf7308 */ /* 0x000e6a0000000800 */
[C---:B------:R-:W-:Y:S03]  /*3bf0*/  HMMA.16816.F32 R100, R4.reuse, R12, R100 ;  /* 0x0000000c0464723c */ /* 0x040fe60000001864 */
[----:B------:R-:W-:Y:S05]  /*3c00*/  MUFU.EX2 R194, R194 ;  /* 0x000000c200c27308 */ /* 0x000fea0000000800 */
[----:B------:R-:W-:Y:S03]  /*3c10*/  HMMA.16816.F32 R112, R4, R8, R112 ;  /* 0x000000080470723c */ /* 0x000fe60000001870 */
[----:B------:R-:W2:Y:S01]  /*3c20*/  MUFU.EX2 R195, R195 ;  /* 0x000000c300c37308 */ /* 0x000ea20000000800 */
[----:B-1----:R-:W-:-:S04]  /*3c30*/  FADD.FTZ R57, R191, R57 ;  /* 0x00000039bf397221 */ /* 0x002fc80000010000 */
[C---:B------:R-:W-:Y:S03]  /*3c40*/  HMMA.16816.F32 R124, R4.reuse, R32, R124 ;  /* 0x00000020047c723c */ /* 0x040fe6000000187c */
[----:B------:R-:W1:Y:S05]  /*3c50*/  MUFU.EX2 R196, R196 ;  /* 0x000000c400c47308 */ /* 0x000e6a0000000800 */
[----:B------:R-:W-:Y:S03]  /*3c60*/  HMMA.16816.F32 R152, R4, R26, R152 ;  /* 0x0000001a0498723c */ /* 0x000fe60000001898 */
[----:B------:R-:W3:Y:S01]  /*3c70*/  MUFU.EX2 R197, R197 ;  /* 0x000000c500c57308 */ /* 0x000ee20000000800 */
[----:B--2---:R-:W-:-:S04]  /*3c80*/  FADD.FTZ R55, R195, R55 ;  /* 0x00000037c3377221 */ /* 0x004fc80000010000 */
[----:B------:R-:W-:Y:S03]  /*3c90*/  HMMA.16816.F32 R76, R4, R22, R76 ;  /* 0x00000016044c723c */ /* 0x000fe6000000184c */
[----:B------:R-:W2:Y:S01]  /*3ca0*/  MUFU.EX2 R198, R198 ;  /* 0x000000c600c67308 */ /* 0x000ea20000000800 */
[----:B-1----:R-:W-:-:S04]  /*3cb0*/  FADD.FTZ R55, R196, R55 ;  /* 0x00000037c4377221 */ /* 0x002fc80000010000 */
[----:B------:R-:W-:Y:S03]  /*3cc0*/  HMMA.16816.F32 R144, R4, R18, R144 ;  /* 0x000000120490723c */ /* 0x000fe60000001890 */
[----:B------:R-:W-:Y:S01]  /*3cd0*/  MUFU.EX2 R178, R178 ;  /* 0x000000b200b27308 */ /* 0x000fe20000000800 */
[----:B---3--:R-:W-:-:S04]  /*3ce0*/  FADD.FTZ R55, R197, R55 ;  /* 0x00000037c5377221 */ /* 0x008fc80000010000 */
[----:B------:R-:W-:Y:S03]  /*3cf0*/  HMMA.16816.F32 R140, R4, R14, R140 ;  /* 0x0000000e048c723c */ /* 0x000fe6000000188c */
[----:B------:R-:W1:Y:S01]  /*3d00*/  MUFU.EX2 R171, R171 ;  /* 0x000000ab00ab7308 */ /* 0x000e620000000800 */
[----:B--2---:R-:W-:-:S04]  /*3d10*/  FADD.FTZ R55, R198, R55 ;  /* 0x00000037c6377221 */ /* 0x004fc80000010000 */
[C---:B------:R-:W-:Y:S03]  /*3d20*/  HMMA.16816.F32 R136, R4.reuse, R10, R136 ;  /* 0x0000000a0488723c */ /* 0x040fe60000001888 */
[----:B------:R-:W-:Y:S05]  /*3d30*/  MUFU.EX2 R177, R177 ;  /* 0x000000b100b17308 */ /* 0x000fea0000000800 */
[----:B------:R-:W-:Y:S03]  /*3d40*/  HMMA.16816.F32 R128, R4, R34, R128 ;  /* 0x000000220480723c */ /* 0x000fe60000001880 */
[----:B------:R-:W2:Y:S01]  /*3d50*/  MUFU.EX2 R170, R170 ;  /* 0x000000aa00aa7308 */ /* 0x000ea20000000800 */
[----:B-1----:R-:W-:-:S03]  /*3d60*/  FADD.FTZ R55, R171, R55 ;  /* 0x00000037ab377221 */ /* 0x002fc60000010000 */
[----:B------:R-:W-:Y:S02]  /*3d70*/  F2FP.PACK_AB R4, R60, R59 ;  /* 0x0000003b3c04723e */ /* 0x000fe400000000ff */
[----:B------:R-:W-:Y:S02]  /*3d80*/  F2FP.PACK_AB R5, R63, R64 ;  /* 0x000000403f05723e */ /* 0x000fe400000000ff */
[----:B------:R-:W-:Y:S01]  /*3d90*/  F2FP.PACK_AB R6, R62, R61 ;  /* 0x0000003d3e06723e */ /* 0x000fe200000000ff */
[----:B------:R-:W-:Y:S01]  /*3da0*/  MUFU.EX2 R174, R174 ;  /* 0x000000ae00ae7308 */ /* 0x000fe20000000800 */
[----:B------:R-:W-:Y:S01]  /*3db0*/  F2FP.PACK_AB R7, R66, R65 ;  /* 0x000000414207723e */ /* 0x000fe200000000ff */
[----:B--2---:R-:W-:-:S06]  /*3dc0*/  FADD.FTZ R55, R170, R55 ;  /* 0x00000037aa377221 */ /* 0x004fcc0000010000 */
[C---:B------:R-:W-:Y:S01]  /*3dd0*/  HMMA.16816.F32 R120, R4.reuse, R32, R120 ;  /* 0x000000200478723c */ /* 0x040fe20000001878 */
[----:B------:R-:W1:Y:S06]  /*3de0*/  MUFU.EX2 R169, R169 ;  /* 0x000000a900a97308 */ /* 0x000e6c0000000800 */
[--C-:B------:R-:W-:Y:S01]  /*3df0*/  FFMA.FTZ R32, R182, c[0x0][0x2d0], -R189.reuse ;  /* 0x0000b400b6207a23 */ /* 0x100fe200000108bd */
[----:B------:R-:W-:Y:S01]  /*3e00*/  HMMA.16816.F32 R160, R4, R24, R160 ;  /* 0x0000001804a0723c */ /* 0x000fe200000018a0 */
[----:B------:R-:W-:Y:S01]  /*3e10*/  FFMA.FTZ R33, R30, c[0x0][0x2d0], -R189 ;  /* 0x0000b4001e217a23 */ /* 0x000fe200000108bd */
[----:B------:R-:W-:Y:S01]  /*3e20*/  MUFU.EX2 R172, R172 ;  /* 0x000000ac00ac7308 */ /* 0x000fe20000000800 */
[----:B------:R-:W-:-:S02]  /*3e30*/  FFMA.FTZ R182, R29, c[0x0][0x2d0], -R179 ;  /* 0x0000b4001db67a23 */ /* 0x000fc400000108b3 */
[----:B------:R-:W2:Y:S03]  /*3e40*/  LDSM.16.MT88.4 R28, [R225+0x900] ;  /* 0x00090000e11c783b */ /* 0x000ea60000004200 */
[C---:B------:R-:W-:Y:S01]  /*3e50*/  HMMA.16816.F32 R68, R4.reuse, R20, R68 ;  /* 0x000000140444723c */ /* 0x040fe20000001844 */
[----:B-1----:R-:W-:Y:S01]  /*3e60*/  FADD.FTZ R55, R169, R55 ;  /* 0x00000037a9377221 */ /* 0x002fe20000010000 */
[----:B------:R-:W1:Y:S06]  /*3e70*/  MUFU.EX2 R32, R32 ;  /* 0x0000002000207308 */ /* 0x000e6c0000000800 */
[C---:B------:R-:W-:Y:S02]  /*3e80*/  HMMA.16816.F32 R84, R4.reuse, R16, R84 ;  /* 0x000000100454723c */ /* 0x040fe40000001854 */
[----:B------:R-:W3:Y:S06]  /*3e90*/  MUFU.EX2 R33, R33 ;  /* 0x0000002100217308 */ /* 0x000eec0000000800 */
[----:B------:R-:W-:Y:S02]  /*3ea0*/  HMMA.16816.F32 R96, R4, R12, R96 ;  /* 0x0000000c0460723c */ /* 0x000fe40000001860 */
[----:B------:R-:W4:Y:S01]  /*3eb0*/  MUFU.EX2 R182, R182 ;  /* 0x000000b600b67308 */ /* 0x000f220000000800 */
[----:B-1----:R-:W-:-:S05]  /*3ec0*/  FADD.FTZ R47, R32, R47 ;  /* 0x0000002f202f7221 */ /* 0x002fca0000010000 */
[----:B------:R-:W-:Y:S02]  /*3ed0*/  HMMA.16816.F32 R108, R4, R8, R108 ;  /* 0x00000008046c723c */ /* 0x000fe4000000186c */
[----:B------:R-:W1:Y:S01]  /*3ee0*/  MUFU.EX2 R67, R67 ;  /* 0x0000004300437308 */ /* 0x000e620000000800 */
[----:B---3--:R-:W-:-:S05]  /*3ef0*/  FADD.FTZ R47, R33, R47 ;  /* 0x0000002f212f7221 */ /* 0x008fca0000010000 */
[----:B------:R-:W-:Y:S01]  /*3f00*/  HMMA.16816.F32 R148, R4, R26, R148 ;  /* 0x0000001a0494723c */ /* 0x000fe20000001894 */
[----:B------:R-:W3:Y:S01]  /*3f10*/  LDSM.16.MT88.4 R24, [R223+0x900] ;  /* 0x00090000df18783b */ /* 0x000ee20000004200 */
[----:B------:R-:W5:Y:S01]  /*3f20*/  MUFU.EX2 R193, R193 ;  /* 0x000000c100c17308 */ /* 0x000f620000000800 */
[----:B----4-:R-:W-:-:S04]  /*3f30*/  FADD.FTZ R45, R182, R45 ;  /* 0x0000002db62d7221 */ /* 0x010fc80000010000 */
[----:B------:R-:W-:Y:S01]  /*3f40*/  FADD.FTZ R45, R185, R45 ;  /* 0x0000002db92d7221 */ /* 0x000fe20000010000 */
[----:B------:R-:W-:Y:S01]  /*3f50*/  HMMA.16816.F32 R80, R4, R22, R80 ;  /* 0x000000160450723c */ /* 0x000fe20000001850 */
[----:B------:R-:W4:Y:S01]  /*3f60*/  LDSM.16.MT88.4 R20, [R225+0x1900] ;  /* 0x00190000e114783b */ /* 0x000f220000004200 */
[----:B------:R-:W2:Y:S01]  /*3f70*/  MUFU.EX2 R192, R192 ;  /* 0x000000c000c07308 */ /* 0x000ea20000000800 */
[----:B-1----:R-:W-:Y:S02]  /*3f80*/  FADD.FTZ R0, R67, R55 ;  /* 0x0000003743007221 */ /* 0x002fe40000010000 */
[----:B------:R-:W-:-:S03]  /*3f90*/  FADD.FTZ R45, R187, R45 ;  /* 0x0000002dbb2d7221 */ /* 0x000fc60000010000 */
[----:B------:R-:W-:Y:S01]  /*3fa0*/  HMMA.16816.F32 R92, R4, R18, R92 ;  /* 0x00000012045c723c */ /* 0x000fe2000000185c */
[----:B------:R-:W1:Y:S01]  /*3fb0*/  LDSM.16.MT88.4 R16, [R223+0x1900] ;  /* 0x00190000df10783b */ /* 0x000e620000004200 */
[----:B------:R-:W3:Y:S01]  /*3fc0*/  MUFU.EX2 R190, R190 ;  /* 0x000000be00be7308 */ /* 0x000ee20000000800 */
[----:B------:R-:W-:Y:S02]  /*3fd0*/  FADD.FTZ R45, R186, R45 ;  /* 0x0000002dba2d7221 */ /* 0x000fe40000010000 */
[----:B-----5:R-:W-:-:S03]  /*3fe0*/  FADD.FTZ R47, R193, R47 ;  /* 0x0000002fc12f7221 */ /* 0x020fc60000010000 */
[----:B------:R-:W-:Y:S01]  /*3ff0*/  HMMA.16816.F32 R104, R4, R14, R104 ;  /* 0x0000000e0468723c */ /* 0x000fe20000001868 */
[----:B------:R-:W5:Y:S01]  /*4000*/  LDSM.16.MT88.4 R12, [R225+0x2900] ;  /* 0x00290000e10c783b */ /* 0x000f620000004200 */
[----:B------:R-:W-:Y:S01]  /*4010*/  MUFU.EX2 R252, R252 ;  /* 0x000000fc00fc7308 */ /* 0x000fe20000000800 */
[----:B--2---:R-:W-:-:S05]  /*4020*/  FADD.FTZ R47, R192, R47 ;  /* 0x0000002fc02f7221 */ /* 0x004fca0000010000 */
[----:B------:R-:W-:Y:S01]  /*4030*/  HMMA.16816.F32 R116, R4, R10, R116 ;  /* 0x0000000a0474723c */ /* 0x000fe20000001874 */
[----:B------:R-:W2:Y:S01]  /*4040*/  LDSM.16.MT88.4 R8, [R223+0x2900] ;  /* 0x00290000df08783b */ /* 0x000ea20000004200 */
[----:B------:R-:W4:Y:S01]  /*4050*/  MUFU.EX2 R184, R184 ;  /* 0x000000b800b87308 */ /* 0x000f220000000800 */
[----:B---3--:R-:W-:-:S05]  /*4060*/  FADD.FTZ R47, R190, R47 ;  /* 0x0000002fbe2f7221 */ /* 0x008fca0000010000 */
[----:B------:R-:W-:Y:S02]  /*4070*/  HMMA.16816.F32 R132, R4, R34, R132 ;  /* 0x000000220484723c */ /* 0x000fe40000001884 */
[----:B------:R-:W3:Y:S05]  /*4080*/  MUFU.EX2 R34, R200 ;  /* 0x000000c800227308 */ /* 0x000eea0000000800 */
[----:B------:R-:W-:Y:S01]  /*4090*/  FFMA.FTZ R35, R199, c[0x0][0x2d0], -R173 ;  /* 0x0000b400c7237a23 */ /* 0x000fe200000108ad */
[----:B------:R-:W-:Y:S02]  /*40a0*/  F2FP.PACK_AB R4, R176, R175 ;  /* 0x000000afb004723e */ /* 0x000fe400000000ff */
[----:B------:R-:W-:Y:S01]  /*40b0*/  F2FP.PACK_AB R5, R185, R182 ;  /* 0x000000b6b905723e */ /* 0x000fe200000000ff */
[----:B------:R-:W1:Y:S01]  /*40c0*/  MUFU.EX2 R181, R181 ;  /* 0x000000b500b57308 */ /* 0x000e620000000800 */
[----:B------:R-:W-:Y:S01]  /*40d0*/  F2FP.PACK_AB R6, R33, R32 ;  /* 0x000000202106723e */ /* 0x000fe200000000ff */
[----:B----4-:R-:W-:Y:S01]  /*40e0*/  FADD.FTZ R45, R184, R45 ;  /* 0x0000002db82d7221 */ /* 0x010fe20000010000 */
[----:B------:R-:W-:Y:S01]  /*40f0*/  F2FP.PACK_AB R7, R186, R187 ;  /* 0x000000bbba07723e */ /* 0x000fe200000000ff */
[----:B---3--:R-:W-:-:S04]  /*4100*/  FADD.FTZ R57, R34, R57 ;  /* 0x0000003922397221 */ /* 0x008fc80000010000 */
[----:B------:R-:W3:Y:S02]  /*4110*/  MUFU.EX2 R35, R35 ;  /* 0x0000002300237308 */ /* 0x000ee40000000800 */
[C---:B------:R-:W-:Y:S06]  /*4120*/  HMMA.16816.F32 R156, R4.reuse, R28, R156 ;  /* 0x0000001c049c723c */ /* 0x040fec000000189c */
[----:B------:R-:W4:Y:S01]  /*4130*/  MUFU.EX2 R183, R183 ;  /* 0x000000b700b77308 */ /* 0x000f220000000800 */
[----:B-1----:R-:W-:Y:S01]  /*4140*/  FADD.FTZ R45, R181, R45 ;  /* 0x0000002db52d7221 */ /* 0x002fe20000010000 */
[----:B------:R-:W-:Y:S01]  /*4150*/  HMMA.16816.F32 R72, R4, R24, R72 ;  /* 0x000000180448723c */ /* 0x000fe20000001848 */
[----:B---3--:R-:W-:-:S05]  /*4160*/  FADD.FTZ R57, R35, R57 ;  /* 0x0000003923397221 */ /* 0x008fca0000010000 */
[----:B------:R-:W1:Y:S02]  /*4170*/  MUFU.EX2 R249, R249 ;  /* 0x000000f900f97308 */ /* 0x000e640000000800 */
[----:B------:R-:W-:Y:S01]  /*4180*/  HMMA.16816.F32 R88, R4, R20, R88 ;  /* 0x000000140458723c */ /* 0x000fe20000001858 */
[----:B------:R-:W-:-:S04]  /*4190*/  FADD.FTZ R57, R194, R57 ;  /* 0x00000039c2397221 */ /* 0x000fc80000010000 */
[----:B------:R-:W-:-:S03]  /*41a0*/  FADD.FTZ R57, R178, R57 ;  /* 0x00000039b2397221 */ /* 0x000fc60000010000 */
[----:B------:R-:W-:Y:S01]  /*41b0*/  HMMA.16816.F32 R100, R4, R16, R100 ;  /* 0x000000100464723c */ /* 0x000fe20000001864 */
[----:B----4-:R-:W-:Y:S02]  /*41c0*/  FADD.FTZ R45, R183, R45 ;  /* 0x0000002db72d7221 */ /* 0x010fe40000010000 */
[----:B------:R-:W-:-:S04]  /*41d0*/  FADD.FTZ R57, R177, R57 ;  /* 0x00000039b1397221 */ /* 0x000fc80000010000 */
[----:B------:R-:W-:Y:S01]  /*41e0*/  FADD.FTZ R57, R174, R57 ;  /* 0x00000039ae397221 */ /* 0x000fe20000010000 */
[----:B-----5:R-:W-:Y:S03]  /*41f0*/  HMMA.16816.F32 R112, R4, R12, R112 ;  /* 0x0000000c0470723c */ /* 0x020fe60000001870 */
[----:B------:R-:W-:-:S05]  /*4200*/  FADD.FTZ R2, R172, R57 ;  /* 0x00000039ac027221 */ /* 0x000fca0000010000 */
[C---:B--2---:R-:W-:Y:S01]  /*4210*/  HMMA.16816.F32 R124, R4.reuse, R8, R124 ;  /* 0x00000008047c723c */ /* 0x044fe2000000187c */
[----:B------:R-:W-:Y:S04]  /*4220*/  STL [R1+0x4], R2 ;  /* 0x0000040201007387 */ /* 0x000fe80000100800 */
[----:B------:R-:W-:Y:S03]  /*4230*/  STL [R1], R0 ;  /* 0x0000000001007387 */ /* 0x000fe60000100800 */
        /* <DEDUP_REMOVED lines=10> */
[C---:B------:R-:W-:Y:S08]  /*42e0*/  HMMA.16816.F32 R160, R4.reuse, R28, R160 ;  /* 0x0000001c04a0723c */ /* 0x040ff000000018a0 */
[C---:B------:R-:W-:Y:S01]  /*42f0*/  HMMA.16816.F32 R148, R4.reuse, R30, R148 ;  /* 0x0000001e0494723c */ /* 0x040fe20000001894 */
[----:B------:R-:W2:Y:S07]  /*4300*/  LDSM.16.MT88.4 R28, [R225+0xd00] ;  /* 0x000d0000e11c783b */ /* 0x000eae0000004200 */
[C---:B------:R-:W-:Y:S08]  /*4310*/  HMMA.16816.F32 R68, R4.reuse, R24, R68 ;  /* 0x000000180444723c */ /* 0x040ff00000001844 */
[C---:B------:R-:W-:Y:S01]  /*4320*/  HMMA.16816.F32 R80, R4.reuse, R26, R80 ;  /* 0x0000001a0450723c */ /* 0x040fe20000001850 */
[----:B------:R-:W3:Y:S07]  /*4330*/  LDSM.16.MT88.4 R24, [R223+0xd00] ;  /* 0x000d0000df18783b */ /* 0x000eee0000004200 */
[C---:B------:R-:W-:Y:S08]  /*4340*/  HMMA.16816.F32 R84, R4.reuse, R20, R84 ;  /* 0x000000140454723c */ /* 0x040ff00000001854 */
[C---:B------:R-:W-:Y:S01]  /*4350*/  HMMA.16816.F32 R92, R4.reuse, R22, R92 ;  /* 0x00000016045c723c */ /* 0x040fe2000000185c */
[----:B------:R-:W4:Y:S07]  /*4360*/  LDSM.16.MT88.4 R20, [R225+0x1d00] ;  /* 0x001d0000e114783b */ /* 0x000f2e0000004200 */
[C---:B------:R-:W-:Y:S08]  /*4370*/  HMMA.16816.F32 R96, R4.reuse, R16, R96 ;  /* 0x000000100460723c */ /* 0x040ff00000001860 */
[C---:B------:R-:W-:Y:S01]  /*4380*/  HMMA.16816.F32 R104, R4.reuse, R18, R104 ;  /* 0x000000120468723c */ /* 0x040fe20000001868 */
[----:B------:R-:W5:Y:S07]  /*4390*/  LDSM.16.MT88.4 R16, [R223+0x1d00] ;  /* 0x001d0000df10783b */ /* 0x000f6e0000004200 */
[C---:B------:R-:W-:Y:S08]  /*43a0*/  HMMA.16816.F32 R108, R4.reuse, R12, R108 ;  /* 0x0000000c046c723c */ /* 0x040ff0000000186c */
[C---:B------:R-:W-:Y:S01]  /*43b0*/  HMMA.16816.F32 R116, R4.reuse, R14, R116 ;  /* 0x0000000e0474723c */ /* 0x040fe20000001874 */
[----:B------:R-:W3:Y:S07]  /*43c0*/  LDSM.16.MT88.4 R12, [R225+0x2d00] ;  /* 0x002d0000e10c783b */ /* 0x000eee0000004200 */
[C---:B------:R-:W-:Y:S08]  /*43d0*/  HMMA.16816.F32 R120, R4.reuse, R8, R120 ;  /* 0x000000080478723c */ /* 0x040ff00000001878 */
[----:B------:R-:W-:Y:S01]  /*43e0*/  HMMA.16816.F32 R132, R4, R10, R132 ;  /* 0x0000000a0484723c */ /* 0x000fe20000001884 */
[----:B------:R-:W4:Y:S06]  /*43f0*/  LDSM.16.MT88.4 R8, [R223+0x2d00] ;  /* 0x002d0000df08783b */ /* 0x000f2c0000004200 */
[----:B------:R-:W-:-:S02]  /*4400*/  F2FP.PACK_AB R4, R192, R193 ;  /* 0x000000c1c004723e */ /* 0x000fc400000000ff */
[----:B------:R-:W-:Y:S02]  /*4410*/  F2FP.PACK_AB R5, R181, R184 ;  /* 0x000000b8b505723e */ /* 0x000fe400000000ff */
[C---:B------:R-:W-:Y:S01]  /*4420*/  F2FP.PACK_AB R6, R252.reuse, R190 ;  /* 0x000000befc06723e */ /* 0x040fe200000000ff */
[----:B------:R-:W-:Y:S01]  /*4430*/  FADD.FTZ R252, R252, R47 ;  /* 0x0000002ffcfc7221 */ /* 0x000fe20000010000 */
[C---:B-1----:R-:W-:Y:S01]  /*4440*/  F2FP.PACK_AB R7, R249.reuse, R183 ;  /* 0x000000b7f907723e */ /* 0x042fe200000000ff */
[----:B------:R-:W-:-:S06]  /*4450*/  FADD.FTZ R249, R249, R45 ;  /* 0x0000002df9f97221 */ /* 0x000fcc0000010000 */
[C---:B--2---:R-:W-:Y:S08]  /*4460*/  HMMA.16816.F32 R156, R4.reuse, R28, R156 ;  /* 0x0000001c049c723c */ /* 0x044ff0000000189c */
[C---:B------:R-:W-:Y:S08]  /*4470*/  HMMA.16816.F32 R152, R4.reuse, R30, R152 ;  /* 0x0000001e0498723c */ /* 0x040ff00000001898 */
[C---:B---3--:R-:W-:Y:S08]  /*4480*/  HMMA.16816.F32 R72, R4.reuse, R24, R72 ;  /* 0x000000180448723c */ /* 0x048ff00000001848 */
[C---:B------:R-:W-:Y:S08]  /*4490*/  HMMA.16816.F32 R76, R4.reuse, R26, R76 ;  /* 0x0000001a044c723c */ /* 0x040ff0000000184c */
[C---:B----4-:R-:W-:Y:S08]  /*44a0*/  HMMA.16816.F32 R88, R4.reuse, R20, R88 ;  /* 0x000000140458723c */ /* 0x050ff00000001858 */
[C---:B------:R-:W-:Y:S08]  /*44b0*/  HMMA.16816.F32 R144, R4.reuse, R22, R144 ;  /* 0x000000160490723c */ /* 0x040ff00000001890 */
[C---:B-----5:R-:W-:Y:S08]  /*44c0*/  HMMA.16816.F32 R100, R4.reuse, R16, R100 ;  /* 0x000000100464723c */ /* 0x060ff00000001864 */
        /* <DEDUP_REMOVED lines=21> */
[----:B------:R-:W-:Y:S07]  /*4620*/  @P0 BRA `(.L_x_857) ;  /* 0x0000343000000947 */ /* 0x000fee0003800000 */
[----:B------:R-:W-:Y:S01]  /*4630*/  SHF.R.S32.HI R246, RZ, 0x1f, R237 ;  /* 0x0000001ffff67819 */ /* 0x000fe200000114ed */
[----:B------:R-:W-:Y:S01]  /*4640*/  IMAD.MOV.U32 R3, RZ, RZ, R167 ;  /* 0x000000ffff037224 */ /* 0x000fe200078e00a7 */
[----:B------:R-:W-:Y:S01]  /*4650*/  SHF.R.S32.HI R248, RZ, 0x1f, R236 ;  /* 0x0000001ffff87819 */ /* 0x000fe200000114ec */
[----:B------:R-:W-:Y:S01]  /*4660*/  IMAD.MOV.U32 R164, RZ, RZ, R168 ;  /* 0x000000ffffa47224 */ /* 0x000fe200078e00a8 */
[----:B------:R-:W-:Y:S01]  /*4670*/  LEA.HI R246, R246, R237, RZ, 0x3 ;  /* 0x000000edf6f67211 */ /* 0x000fe200078f18ff */
[----:B------:R-:W-:Y:S01]  /*4680*/  IMAD.MOV.U32 R0, RZ, RZ, R165 ;  /* 0x000000ffff007224 */ /* 0x000fe200078e00a5 */
[----:B------:R-:W-:Y:S01]  /*4690*/  LEA.HI R248, R248, R236, RZ, 0x3 ;  /* 0x000000ecf8f87211 */ /* 0x000fe200078f18ff */
[----:B------:R-:W-:Y:S01]  /*46a0*/  IMAD.MOV.U32 R2, RZ, RZ, R166 ;  /* 0x000000ffff027224 */ /* 0x000fe200078e00a6 */
[----:B------:R-:W-:Y:S01]  /*46b0*/  LOP3.LUT R246, R246, 0xfffffff8, RZ, 0xc0, !PT ;  /* 0xfffffff8f6f67812 */ /* 0x000fe200078ec0ff */
[----:B------:R-:W-:Y:S01]  /*46c0*/  IMAD.WIDE R250, R37, 0x2, RZ ;  /* 0x0000000225fa7825 */ /* 0x000fe200078e02ff */
[----:B------:R-:W-:Y:S01]  /*46d0*/  LOP3.LUT R248, R248, 0xfffffff8, RZ, 0xc0, !PT ;  /* 0xfffffff8f8f87812 */ /* 0x000fe200078ec0ff */
[----:B------:R-:W-:Y:S01]  /*46e0*/  UIADD3 UR7, UR7, -0x2, URZ ;  /* 0xfffffffe07077890 */ /* 0x000fe2000fffe03f */
[----:B------:R-:W-:-:S02]  /*46f0*/  SHF.R.S32.HI R245, RZ, 0x1f, R246 ;  /* 0x0000001ffff57819 */ /* 0x000fc400000114f6 */
[----:B------:R-:W-:Y:S02]  /*4700*/  SHF.R.S32.HI R247, RZ, 0x1f, R248 ;  /* 0x0000001ffff77819 */ /* 0x000fe400000114f8 */
[----:B------:R-:W-:Y:S01]  /*4710*/  SEL R243, RZ, 0x10, P3 ;  /* 0x00000010fff37807 */ /* 0x000fe20001800000 */
[----:B------:R-:W-:Y:S01]  /*4720*/  IMAD.SHL.U32 R244, R233, 0x2, RZ ;  /* 0x00000002e9f47824 */ /* 0x000fe200078e00ff */
[----:B------:R-:W-:Y:S02]  /*4730*/  SEL R242, RZ, 0x10, P4 ;  /* 0x00000010fff27807 */ /* 0x000fe40002000000 */
[----:B------:R-:W-:Y:S02]  /*4740*/  SEL R4, RZ, 0x10, P5 ;  /* 0x00000010ff047807 */ /* 0x000fe40002800000 */
[----:B------:R-:W-:Y:S02]  /*4750*/  IADD3 R241, -R243, 0x10, RZ ;  /* 0x00000010f3f17810 */ /* 0x000fe40007ffe1ff */
[----:B------:R-:W-:Y:S02]  /*4760*/  IADD3 R240, -R242, 0x10, RZ ;  /* 0x00000010f2f07810 */ /* 0x000fe40007ffe1ff */
[----:B------:R-:W-:-:S02]  /*4770*/  IADD3 R239, -R4, 0x10, RZ ;  /* 0x0000001004ef7810 */ /* 0x000fc40007ffe1ff */
[C---:B------:R-:W-:Y:S01]  /*4780*/  SHF.L.U64.HI R245, R246.reuse, 0x1, R245 ;  /* 0x00000001f6f57819 */ /* 0x040fe200000102f5 */
[----:B------:R-:W-:Y:S01]  /*4790*/  IMAD.SHL.U32 R246, R246, 0x2, RZ ;  /* 0x00000002f6f67824 */ /* 0x000fe200078e00ff */
[C---:B------:R-:W-:Y:S01]  /*47a0*/  SHF.L.U64.HI R247, R248.reuse, 0x1, R247 ;  /* 0x00000001f8f77819 */ /* 0x040fe200000102f7 */
[----:B------:R-:W-:Y:S01]  /*47b0*/  IMAD.SHL.U32 R248, R248, 0x2, RZ ;  /* 0x00000002f8f87824 */ /* 0x000fe200078e00ff */
[----:B------:R-:W-:Y:S02]  /*47c0*/  ISETP.NE.U32.AND P1, PT, R243, RZ, PT ;  /* 0x000000fff300720c */ /* 0x000fe40003f25070 */
[----:B------:R-:W-:Y:S02]  /*47d0*/  ISETP.NE.U32.AND P0, PT, R242, RZ, PT ;  /* 0x000000fff200720c */ /* 0x000fe40003f05070 */
[----:B------:R-:W-:Y:S02]  /*47e0*/  LOP3.LUT R241, R241, 0xf, RZ, 0xc0, !PT ;  /* 0x0000000ff1f17812 */ /* 0x000fe400078ec0ff */
[----:B------:R-:W-:-:S02]  /*47f0*/  LOP3.LUT R240, R240, 0xf, RZ, 0xc0, !PT ;  /* 0x0000000ff0f07812 */ /* 0x000fc400078ec0ff */
[----:B------:R-:W-:Y:S02]  /*4800*/  LOP3.LUT R239, R239, 0xf, RZ, 0xc0, !PT ;  /* 0x0000000fefef7812 */ /* 0x000fe400078ec0ff */
[----:B------:R-:W-:Y:S01]  /*4810*/  ISETP.NE.U32.AND P6, PT, R4, RZ, PT ;  /* 0x000000ff0400720c */ /* 0x000fe20003fc5070 */
[----:B------:R-:W-:Y:S05]  /*4820*/  BRA `(.L_x_858) ;  /* 0x0000033000007947 */ /* 0x000fea0003800000 */
.L_x_860:
[----:B------:R-:W-:Y:S01]  /*4830*/  ULEA UR4, UR7, UR10, 0x6 ;  /* 0x0000000a07047291 */ /* 0x000fe2000f8e303f */
[----:B------:R-:W-:Y:S01]  /*4840*/  ISETP.NE.AND P1, PT, R229, 0x1, PT ;  /* 0x00000001e500780c */ /* 0x000fe20003f25270 */
[----:B------:R-:W-:Y:S04]  /*4850*/  IMAD.MOV.U32 R230, RZ, RZ, RZ ;  /* 0x000000ffffe67224 */ /* 0x000fe800078e00ff */
[----:B------:R-:W-:Y:S05]  /*4860*/  IMAD.U32 R231, RZ, RZ, UR4 ;  /* 0x00000004ffe77e24 */ /* 0x000fea000f8e00ff */
[----:B------:R-:W-:Y:S05]  /*4870*/  IADD3 R231, R231, -0x40, R235 ;  /* 0xffffffc0e7e77810 */ /* 0x000fea0007ffe0eb */
[----:B------:R-:W-:Y:S04]  /*4880*/  @P1 IMAD.HI.U32 R166, R231, c[0x0][0x2bc], RZ ;  /* 0x0000af00e7a61a27 */ /* 0x000fe800078e00ff */
[----:B------:R-:W-:Y:S01]  /*4890*/  IMAD.MOV.U32 R165, RZ, RZ, R231 ;  /* 0x000000ffffa57224 */ /* 0x000fe200078e00e7 */
[----:B------:R-:W-:Y:S04]  /*48a0*/  @P1 SHF.R.U32.HI R165, RZ, c[0x0][0x2c0], R166 ;  /* 0x0000b000ffa51a19 */ /* 0x000fe800000116a6 */
[C---:B------:R-:W-:Y:S04]  /*48b0*/  @!P2 IADD3 R167, P0, R165.reuse, UR14, RZ ;  /* 0x0000000ea5a7ac10 */ /* 0x040fe8000ff1e0ff */
[----:B------:R-:W-:Y:S01]  /*48c0*/  @!P2 LEA.HI.X.SX32 R166, R165, UR11, 0x1, P0 ;  /* 0x0000000ba5a6ac11 */ /* 0x000fe200080f0eff */
[----:B------:R-:W-:Y:S01]  /*48d0*/  IMAD.MOV R165, RZ, RZ, -R165 ;  /* 0x000000ffffa57224 */ /* 0x000fe200078e0aa5 */
[----:B------:R-:W-:Y:S03]  /*48e0*/  @!P2 LEA R168, P0, R167, c[0x0][0x2a0], 0x2 ;  /* 0x0000a800a7a8aa11 */ /* 0x000fe600078010ff */
        /* <DEDUP_REMOVED lines=17> */
[----:B------:R-:W2:Y:S04]  /*4a00*/  SHFL.IDX PT, R168, R165, RZ, 0x1c1f ;  /* 0x001c1fffa5a87589 */ /* 0x000ea800000e0000 */
[----:B------:R-:W3:Y:S04]  /*4a10*/  SHFL.IDX PT, R166, R166, 0x1, 0x1c1f ;  /* 0x003c1f00a6a67f89 */ /* 0x000ee800000e0000 */
[----:B------:R-:W4:Y:S01]  /*4a20*/  SHFL.IDX PT, R165, R165, 0x1, 0x1c1f ;  /* 0x003c1f00a5a57f89 */ /* 0x000f2200000e0000 */
[----:B-1----:R-:W-:Y:S05]  /*4a30*/  IADD3 R172, P0, R250, R167, RZ ;  /* 0x000000a7faac7210 */ /* 0x002fea0007f1e0ff */
[----:B--2---:R-:W-:Y:S01]  /*4a40*/  IMAD.X R173, R251, 0x1, R168, P0 ;  /* 0x00000001fbad7824 */ /* 0x004fe200000e06a8 */
[C---:B------:R-:W-:Y:S04]  /*4a50*/  IADD3 R170, P0, R167.reuse, R246, RZ ;  /* 0x000000f6a7aa7210 */ /* 0x040fe80007f1e0ff */
[----:B------:R1:W-:Y:S01]  /*4a60*/  LDGSTS.E.BYPASS.LTC128B.128 [R244+0x3100], [R172.64], !P3 ;  /* 0x03100000acf47fae */ /* 0x0003e2000d901d4c */
[C---:B------:R-:W-:Y:S01]  /*4a70*/  IMAD.X R171, R168.reuse, 0x1, R245, P0 ;  /* 0x00000001a8ab7824 */ /* 0x040fe200000e06f5 */
[----:B------:R-:W-:Y:S04]  /*4a80*/  IADD3 R174, P0, R167, R248, RZ ;  /* 0x000000f8a7ae7210 */ /* 0x000fe80007f1e0ff */
[----:B------:R1:W-:Y:S01]  /*4a90*/  LDGSTS.E.BYPASS.LTC128B.128 [R244+0x4100], [R170.64], !P4 ;  /* 0x04100000aaf47fae */ /* 0x0003e2000e101d4c */
[----:B------:R-:W-:Y:S01]  /*4aa0*/  IMAD.X R175, R168, 0x1, R247, P0 ;  /* 0x00000001a8af7824 */ /* 0x000fe200000e06f7 */
[----:B---3--:R-:W-:Y:S04]  /*4ab0*/  IADD3 R176, P0, R250, R166, RZ ;  /* 0x000000a6fab07210 */ /* 0x008fe80007f1e0ff */
[----:B------:R1:W-:Y:S01]  /*4ac0*/  LDGSTS.E.BYPASS.LTC128B.128 [R244+0x5100], [R174.64], !P5 ;  /* 0x05100000aef47fae */ /* 0x0003e2000e901d4c */
[----:B----4-:R-:W-:Y:S01]  /*4ad0*/  IMAD.X R177, R251, 0x1, R165, P0 ;  /* 0x00000001fbb17824 */ /* 0x010fe200000e06a5 */
[C---:B------:R-:W-:Y:S04]  /*4ae0*/  IADD3 R168, P0, R166.reuse, R246, RZ ;  /* 0x000000f6a6a87210 */ /* 0x040fe80007f1e0ff */
[----:B------:R1:W-:Y:S01]  /*4af0*/  LDGSTS.E.BYPASS.LTC128B.128 [R244+0x3900], [R176.64], !P3 ;  /* 0x03900000b0f47fae */ /* 0x0003e2000d901d4c */
[C---:B------:R-:W-:Y:S01]  /*4b00*/  IMAD.X R169, R165.reuse, 0x1, R245, P0 ;  /* 0x00000001a5a97824 */ /* 0x040fe200000e06f5 */
[----:B------:R-:W-:Y:S04]  /*4b10*/  IADD3 R166, P0, R166, R248, RZ ;  /* 0x000000f8a6a67210 */ /* 0x000fe80007f1e0ff */
[----:B------:R1:W-:Y:S01]  /*4b20*/  LDGSTS.E.BYPASS.LTC128B.128 [R244+0x4900], [R168.64], !P4 ;  /* 0x04900000a8f47fae */ /* 0x0003e2000e101d4c */
[----:B------:R-:W-:Y:S05]  /*4b30*/  IMAD.X R167, R165, 0x1, R247, P0 ;  /* 0x00000001a5a77824 */ /* 0x000fea00000e06f7 */
[----:B------:R1:W-:Y:S01]  /*4b40*/  LDGSTS.E.BYPASS.LTC128B.128 [R244+0x5900], [R166.64], !P5 ;  /* 0x05900000a6f47fae */ /* 0x0003e2000e901d4c */
[----:B------:R-:W-:-:S05]  /*4b50*/  BRA `(.L_x_859) ;  /* 0x00000b4000007947 */ /* 0x000fca0003800000 */
.L_x_858:
[----:B------:R-:W-:Y:S01]  /*4b60*/  SHF.R.S32.HI R4, RZ, 0x1f, R231 ;  /* 0x0000001fff047819 */ /* 0x000fe200000114e7 */
[----:B------:R-:W-:Y:S01]  /*4b70*/  IMAD.WIDE.U32 R6, R231, c[0x0][0x208], RZ ;  /* 0x00008200e7067a25 */ /* 0x000fe200078e00ff */
[----:B------:R-:W-:Y:S01]  /*4b80*/  SHF.R.S32.HI R5, RZ, 0x1f, R230 ;  /* 0x0000001fff057819 */ /* 0x000fe200000114e6 */
[----:B------:R-:W-:Y:S04]  /*4b90*/  DEPBAR.LE SB0, 0x0 ;  /* 0x000080000000791a */ /* 0x000fe80000000000 */
[----:B------:R-:W-:Y:S01]  /*4ba0*/  IMAD R4, R4, c[0x0][0x208], RZ ;  /* 0x0000820004047a24 */ /* 0x000fe200078e02ff */
[----:B------:R-:W-:Y:S01]  /*4bb0*/  BAR.SYNC.DEFER_BLOCKING 0x0 ;  /* 0x0000000000007b1d */ /* 0x000fe20000010000 */
[----:B------:R-:W-:Y:S01]  /*4bc0*/  IMAD R5, R5, c[0x0][0x218], RZ ;  /* 0x0000860005057a24 */ /* 0x000fe200078e02ff */
[----:B------:R-:W-:Y:S01]  /*4bd0*/  UISETP.GE.AND UP0, UPT, UR7, 0x1, UPT ;  /* 0x000000010700788c */ /* 0x000fe2000bf06270 */
[----:B------:R-:W-:Y:S02]  /*4be0*/  IMAD R4, R231, c[0x0][0x20c], R4 ;  /* 0x00008300e7047a24 */ /* 0x000fe400078e0204 */
[C---:B------:R-:W-:Y:S02]  /*4bf0*/  IMAD R5, R230.reuse, c[0x0][0x21c], R5 ;  /* 0x00008700e6057a24 */ /* 0x040fe400078e0205 */
[----:B------:R-:W-:Y:S04]  /*4c00*/  IMAD.IADD R7, R7, 0x1, R4 ;  /* 0x0000000107077824 */ /* 0x000fe800078e0204 */
[----:B------:R-:W-:Y:S05]  /*4c10*/  IMAD.WIDE.U32 R6, R230, c[0x0][0x218], R6 ;  /* 0x00008600e6067a25 */ /* 0x000fea00078e0006 */
[----:B------:R-:W-:Y:S04]  /*4c20*/  IADD3 R4, P0, R6, UR20, RZ ;  /* 0x0000001406047c10 */ /* 0x000fe8000ff1e0ff */
[----:B------:R-:W-:Y:S02]  /*4c30*/  IADD3.X R5, R7, UR5, R5, P0, !PT ;  /* 0x0000000507057c10 */ /* 0x000fe400087fe405 */
[C---:B------:R-:W-:Y:S01]  /*4c40*/  LEA R196, P0, R4.reuse, c[0x0][0x1f8], 0x1 ;  /* 0x00007e0004c47a11 */ /* 0x040fe200078008ff */
[----:B------:R-:W-:Y:S03]  /*4c50*/  LDSM.16.M88.4 R64, [R228+0x6100] ;  /* 0x00610000e440783b */ /* 0x000fe60000000200 */
[----:B------:R-:W-:Y:S04]  /*4c60*/  LEA.HI.X R4, R4, c[0x0][0x1fc], R5, 0x1, P0 ;  /* 0x00007f0004047a11 */ /* 0x000fe800000f0c05 */
[----:B------:R-:W1:Y:S07]  /*4c70*/  SHFL.IDX PT, R166, R196, 0x1, 0x1c1f ;  /* 0x003c1f00c4a67f89 */ /* 0x000e6e00000e0000 */
[----:B------:R-:W2:Y:S07]  /*4c80*/  SHFL.IDX PT, R5, R4, 0x1, 0x1c1f ;  /* 0x003c1f0004057f89 */ /* 0x000eae00000e0000 */
[----:B------:R-:W3:Y:S07]  /*4c90*/  SHFL.IDX PT, R196, R196, RZ, 0x1c1f ;  /* 0x001c1fffc4c47589 */ /* 0x000eee00000e0000 */
[----:B------:R-:W-:Y:S07]  /*4ca0*/  LDSM.16.M88.4 R16, [R227+0x3100] ;  /* 0x00310000e310783b */ /* 0x000fee0000000200 */
[----:B------:R-:W4:Y:S07]  /*4cb0*/  SHFL.IDX PT, R4, R4, RZ, 0x1c1f ;  /* 0x001c1fff04047589 */ /* 0x000f2e00000e0000 */
[----:B------:R-:W5:Y:S07]  /*4cc0*/  LDSM.16.M88.4 R60, [R228+0x7100] ;  /* 0x00710000e43c783b */ /* 0x000f6e0000000200 */
[----:B------:R-:W1:Y:S07]  /*4cd0*/  LDSM.16.M88.4 R32, [R227+0x3500] ;  /* 0x00350000e320783b */ /* 0x000e6e0000000200 */
[----:B------:R-:W1:Y:S07]  /*4ce0*/  LDSM.16.M88.4 R48, [R227+0x3900] ;  /* 0x00390000e330783b */ /* 0x000e6e0000000200 */
[----:B------:R-:W2:Y:S07]  /*4cf0*/  LDSM.16.M88.4 R168, [R227+0x3d00] ;  /* 0x003d0000e3a8783b */ /* 0x000eae0000000200 */
[----:B------:R-:W-:Y:S07]  /*4d00*/  LDSM.16.M88.4 R172, [R224+0x6100] ;  /* 0x00610000e0ac783b */ /* 0x000fee0000000200 */
[----:B------:R-:W3:Y:S07]  /*4d10*/  LDSM.16.M88.4 R176, [R226] ;  /* 0x00000000e2b0783b */ /* 0x000eee0000000200 */
[----:B------:R-:W5:Y:S07]  /*4d20*/  LDSM.16.M88.4 R180, [R224+0x7100] ;  /* 0x00710000e0b4783b */ /* 0x000f6e0000000200 */
[----:B------:R-:W-:Y:S07]  /*4d30*/  LDSM.16.M88.4 R184, [R221] ;  /* 0x00000000ddb8783b */ /* 0x000fee0000000200 */
[----:B------:R-:W-:Y:S01]  /*4d40*/  LDSM.16.M88.4 R188, [R220] ;  /* 0x00000000dcbc783b */ /* 0x000fe20000000200 */
[-C--:B-1----:R-:W-:Y:S04]  /*4d50*/  IADD3 R194, P1, P0, R241, R166.reuse, R250 ;  /* 0x000000a6f1c27210 */ /* 0x082fe8000783e0fa */
[-C--:B--2---:R-:W-:Y:S02]  /*4d60*/  IADD3.X R195, RZ, R5.reuse, R251, P1, P0 ;  /* 0x00000005ffc37210 */ /* 0x084fe40000fe04fb */
[-C--:B------:R-:W-:Y:S04]  /*4d70*/  IADD3 R192, P1, P0, R240, R166.reuse, R246 ;  /* 0x000000a6f0c07210 */ /* 0x080fe8000783e0f6 */
[-C--:B------:R-:W-:Y:S02]  /*4d80*/  IADD3.X R193, RZ, R5.reuse, R245, P1, P0 ;  /* 0x00000005ffc17210 */ /* 0x080fe40000fe04f5 */
[----:B------:R-:W-:Y:S04]  /*4d90*/  IADD3 R166, P1, P0, R239, R166, R248 ;  /* 0x000000a6efa67210 */ /* 0x000fe8000783e0f8 */
[----:B------:R-:W-:Y:S02]  /*4da0*/  IADD3.X R167, RZ, R5, R247, P1, P0 ;  /* 0x00000005ffa77210 */ /* 0x000fe40000fe04f7 */
[----:B---3--:R-:W-:Y:S02]  /*4db0*/  IADD3 R200, P0, R250, R196, RZ ;  /* 0x000000c4fac87210 */ /* 0x008fe40007f1e0ff */
[----:B------:R-:W-:Y:S03]  /*4dc0*/  ISETP.NE.U32.AND P1, PT, R242, RZ, PT ;  /* 0x000000fff200720c */ /* 0x000fe60003f25070 */
[----:B----4-:R-:W-:Y:S01]  /*4dd0*/  IMAD.X R201, R251, 0x1, R4, P0 ;  /* 0x00000001fbc97824 */ /* 0x010fe200000e0604 */
[----:B------:R-:W-:Y:S05]  /*4de0*/  IADD3 R198, P0, R196, R246, RZ ;  /* 0x000000f6c4c67210 */ /* 0x000fea0007f1e0ff */
[----:B------:R-:W-:Y:S01]  /*4df0*/  IMAD.X R199, R4, 0x1, R245, P0 ;  /* 0x0000000104c77824 */ /* 0x000fe200000e06f5 */
[----:B------:R-:W-:Y:S05]  /*4e00*/  IADD3 R196, P0, R196, R248, RZ ;  /* 0x000000f8c4c47210 */ /* 0x000fea0007f1e0ff */
[----:B------:R-:W-:Y:S01]  /*4e10*/  IMAD.X R197, R4, 0x1, R247, P0 ;  /* 0x0000000104c57824 */ /* 0x000fe200000e06f7 */
[----:B------:R-:W-:Y:S01]  /*4e20*/  ISETP.NE.U32.AND P0, PT, R243, RZ, PT ;  /* 0x000000fff300720c */ /* 0x000fe20003f05070 */
[-C--:B------:R-:W-:Y:S08]  /*4e30*/  HMMA.16816.F32 R4, R64, R16.reuse, RZ ;  /* 0x000000104004723c */ /* 0x080ff000000018ff */
[C---:B-----5:R-:W-:Y:S08]  /*4e40*/  HMMA.16816.F32 R8, R60.reuse, R16, RZ ;  /* 0x000000103c08723c */ /* 0x060ff000000018ff */
        /* <DEDUP_REMOVED lines=27> */
[----:B------:R4:W-:Y:S01]  /*5000*/  LDGSTS.E.BYPASS.LTC128B.128.ZFILL [R244+0x1900], [R192.64], P1 ;  /* 0x01900000c0f47fae */ /* 0x0009e20008941d4c */
[-C--:B-1----:R-:W-:Y:S06]  /*5010*/  HMMA.16816.F32 R20, R172, R168.reuse, R20 ;  /* 0x000000a8ac14723c */ /* 0x082fec0000001814 */
[----:B------:R1:W-:Y:S02]  /*5020*/  LDGSTS.E.BYPASS.LTC128B.128.ZFILL [R244+0x2900], [R166.64], P6 ;  /* 0x02900000a6f47fae */ /* 0x0003e4000b141d4c */
[C---:B------:R-:W-:Y:S05]  /*5030*/  HMMA.16816.F32 R24, R180.reuse, R168, R24 ;  /* 0x000000a8b418723c */ /* 0x040fea0000001818 */
[----:B---3--:R-:W-:Y:S03]  /*5040*/  LDSM.16.M88.4 R196, [R227+0x4100] ;  /* 0x00410000e3c4783b */ /* 0x008fe60000000200 */
[-C--:B------:R-:W-:Y:S04]  /*5050*/  HMMA.16816.F32 R28, R180, R170.reuse, R28 ;  /* 0x000000aab41c723c */ /* 0x080fe8000000181c */
[----:B------:R-:W0:Y:S04]  /*5060*/  LDGDEPBAR ;  /* 0x00000000000079af */ /* 0x000e280000000000 */
[C---:B------:R-:W-:Y:S03]  /*5070*/  HMMA.16816.F32 R32, R172.reuse, R170, R32 ;  /* 0x000000aaac20723c */ /* 0x040fe60000001820 */
[----:B----4-:R-:W3:Y:S05]  /*5080*/  LDSM.16.M88.4 R192, [R228+0x8100] ;  /* 0x00810000e4c0783b */ /* 0x010eea0000000200 */
[-C--:B------:R-:W-:Y:S02]  /*5090*/  HMMA.16816.F32 R36, R172, R184.reuse, R36 ;  /* 0x000000b8ac24723c */ /* 0x080fe40000001824 */
[----:B--2---:R-:W2:Y:S06]  /*50a0*/  LDSM.16.M88.4 R200, [R228+0x9100] ;  /* 0x00910000e4c8783b */ /* 0x004eac0000000200 */
[C---:B------:R-:W-:Y:S01]  /*50b0*/  HMMA.16816.F32 R40, R180.reuse, R184, R40 ;  /* 0x000000b8b428723c */ /* 0x040fe20000001828 */
[----:B------:R-:W4:Y:S07]  /*50c0*/  LDSM.16.M88.4 R176, [R227+0x4500] ;  /* 0x00450000e3b0783b */ /* 0x000f2e0000000200 */
[-C--:B------:R-:W-:Y:S01]  /*50d0*/  HMMA.16816.F32 R44, R180, R186.reuse, R44 ;  /* 0x000000bab42c723c */ /* 0x080fe2000000182c */
[----:B------:R-:W5:Y:S07]  /*50e0*/  LDSM.16.M88.4 R168, [R227+0x4900] ;  /* 0x00490000e3a8783b */ /* 0x000f6e0000000200 */
[C---:B------:R-:W-:Y:S01]  /*50f0*/  HMMA.16816.F32 R48, R172.reuse, R186, R48 ;  /* 0x000000baac30723c */ /* 0x040fe20000001830 */
[----:B------:R-:W-:Y:S07]  /*5100*/  LDSM.16.M88.4 R184, [R219] ;  /* 0x00000000dbb8783b */ /* 0x000fee0000000200 */
[-C--:B------:R-:W-:Y:S01]  /*5110*/  HMMA.16816.F32 R52, R172, R188.reuse, R52 ;  /* 0x000000bcac34723c */ /* 0x080fe20000001834 */
[----:B------:R-:W-:Y:S07]  /*5120*/  LDSM.16.M88.4 R204, [R217] ;  /* 0x00000000d9cc783b */ /* 0x000fee0000000200 */
[C---:B------:R-:W-:Y:S01]  /*5130*/  HMMA.16816.F32 R56, R180.reuse, R188, R56 ;  /* 0x000000bcb438723c */ /* 0x040fe20000001838 */
[----:B------:R-:W-:Y:S07]  /*5140*/  LDSM.16.M88.4 R208, [R216] ;  /* 0x00000000d8d0783b */ /* 0x000fee0000000200 */
[-C--:B------:R-:W-:Y:S01]  /*5150*/  HMMA.16816.F32 R60, R180, R190.reuse, R60 ;  /* 0x000000beb43c723c */ /* 0x080fe2000000183c */
[----:B------:R-:W1:Y:S07]  /*5160*/  LDSM.16.M88.4 R180, [R227+0x4d00] ;  /* 0x004d0000e3b4783b */ /* 0x000e6e0000000200 */
[----:B------:R-:W-:Y:S01]  /*5170*/  HMMA.16816.F32 R64, R172, R190, R64 ;  /* 0x000000beac40723c */ /* 0x000fe20000001840 */
[----:B------:R-:W1:Y:S07]  /*5180*/  LDSM.16.M88.4 R172, [R224+0x8100] ;  /* 0x00810000e0ac783b */ /* 0x000e6e0000000200 */
[-C--:B---3--:R-:W-:Y:S01]  /*5190*/  HMMA.16816.F32 R4, R192, R196.reuse, R4 ;  /* 0x000000c4c004723c */ /* 0x088fe20000001804 */
[----:B------:R-:W3:Y:S07]  /*51a0*/  LDSM.16.M88.4 R188, [R224+0x9100] ;  /* 0x00910000e0bc783b */ /* 0x000eee0000000200 */
[C---:B--2---:R-:W-:Y:S08]  /*51b0*/  HMMA.16816.F32 R8, R200.reuse, R196, R8 ;  /* 0x000000c4c808723c */ /* 0x044ff00000001808 */
[-C--:B------:R-:W-:Y:S08]  /*51c0*/  HMMA.16816.F32 R12, R200, R198.reuse, R12 ;  /* 0x000000c6c80c723c */ /* 0x080ff0000000180c */
[C---:B------:R-:W-:Y:S01]  /*51d0*/  HMMA.16816.F32 R16, R192.reuse, R198, R16 ;  /* 0x000000c6c010723c */ /* 0x040fe20000001810 */
[----:B------:R-:W2:Y:S07]  /*51e0*/  LDSM.16.M88.4 R196, [R218] ;  /* 0x00000000dac4783b */ /* 0x000eae0000000200 */
[-C--:B----4-:R-:W-:Y:S08]  /*51f0*/  HMMA.16816.F32 R20, R192, R176.reuse, R20 ;  /* 0x000000b0c014723c */ /* 0x090ff00000001814 */
[C---:B------:R-:W-:Y:S08]  /*5200*/  HMMA.16816.F32 R24, R200.reuse, R176, R24 ;  /* 0x000000b0c818723c */ /* 0x040ff00000001818 */
[-C--:B------:R-:W-:Y:S08]  /*5210*/  HMMA.16816.F32 R28, R200, R178.reuse, R28 ;  /* 0x000000b2c81c723c */ /* 0x080ff0000000181c */
[C---:B------:R-:W-:Y:S01]  /*5220*/  HMMA.16816.F32 R32, R192.reuse, R178, R32 ;  /* 0x000000b2c020723c */ /* 0x040fe20000001820 */
[----:B------:R-:W-:Y:S07]  /*5230*/  LDSM.16.M88.4 R176, [R227+0x5100] ;  /* 0x00510000e3b0783b */ /* 0x000fee0000000200 */
[-C--:B-----5:R-:W-:Y:S08]  /*5240*/  HMMA.16816.F32 R36, R192, R168.reuse, R36 ;  /* 0x000000a8c024723c */ /* 0x0a0ff00000001824 */
[C---:B------:R-:W-:Y:S08]  /*5250*/  HMMA.16816.F32 R40, R200.reuse, R168, R40 ;  /* 0x000000a8c828723c */ /* 0x040ff00000001828 */
[-C--:B------:R-:W-:Y:S08]  /*5260*/  HMMA.16816.F32 R44, R200, R170.reuse, R44 ;  /* 0x000000aac82c723c */ /* 0x080ff0000000182c */
[C---:B------:R-:W-:Y:S01]  /*5270*/  HMMA.16816.F32 R48, R192.reuse, R170, R48 ;  /* 0x000000aac030723c */ /* 0x040fe20000001830 */
[----:B------:R-:W4:Y:S07]  /*5280*/  LDSM.16.M88.4 R168, [R228+0xa100] ;  /* 0x00a10000e4a8783b */ /* 0x000f2e0000000200 */
[-C--:B-1----:R-:W-:Y:S08]  /*5290*/  HMMA.16816.F32 R52, R192, R180.reuse, R52 ;  /* 0x000000b4c034723c */ /* 0x082ff00000001834 */
[C---:B------:R-:W-:Y:S08]  /*52a0*/  HMMA.16816.F32 R56, R200.reuse, R180, R56 ;  /* 0x000000b4c838723c */ /* 0x040ff00000001838 */
[-C--:B------:R-:W-:Y:S01]  /*52b0*/  HMMA.16816.F32 R60, R200, R182.reuse, R60 ;  /* 0x000000b6c83c723c */ /* 0x080fe2000000183c */
[----:B------:R-:W-:Y:S07]  /*52c0*/  LDSM.16.M88.4 R200, [R224+0xb100] ;  /* 0x00b10000e0c8783b */ /* 0x000fee0000000200 */
[----:B------:R-:W-:Y:S01]  /*52d0*/  HMMA.16816.F32 R64, R192, R182, R64 ;  /* 0x000000b6c040723c */ /* 0x000fe20000001840 */
[----:B------:R-:W1:Y:S07]  /*52e0*/  LDSM.16.M88.4 R180, [R228+0xb100] ;  /* 0x00b10000e4b4783b */ /* 0x000e6e0000000200 */
[-C--:B------:R-:W-:Y:S01]  /*52f0*/  HMMA.16816.F32 R4, R172, R184.reuse, R4 ;  /* 0x000000b8ac04723c */ /* 0x080fe20000001804 */
[----:B------:R-:W-:Y:S07]  /*5300*/  LDSM.16.M88.4 R192, [R227+0x5d00] ;  /* 0x005d0000e3c0783b */ /* 0x000fee0000000200 */
[C---:B---3--:R-:W-:Y:S08]  /*5310*/  HMMA.16816.F32 R8, R188.reuse, R184, R8 ;  /* 0x000000b8bc08723c */ /* 0x048ff00000001808 */
[-C--:B------:R-:W-:Y:S08]  /*5320*/  HMMA.16816.F32 R12, R188, R186.reuse, R12 ;  /* 0x000000babc0c723c */ /* 0x080ff0000000180c */
[C---:B------:R-:W-:Y:S01]  /*5330*/  HMMA.16816.F32 R16, R172.reuse, R186, R16 ;  /* 0x000000baac10723c */ /* 0x040fe20000001810 */
[----:B------:R-:W3:Y:S07]  /*5340*/  LDSM.16.M88.4 R184, [R227+0x5500] ;  /* 0x00550000e3b8783b */ /* 0x000eee0000000200 */
[-C--:B--2---:R-:W-:Y:S08]  /*5350*/  HMMA.16816.F32 R20, R172, R196.reuse, R20 ;  /* 0x000000c4ac14723c */ /* 0x084ff00000001814 */
[C---:B------:R-:W-:Y:S08]  /*5360*/  HMMA.16816.F32 R24, R188.reuse, R196, R24 ;  /* 0x000000c4bc18723c */ /* 0x040ff00000001818 */
[-C--:B------:R-:W-:Y:S08]  /*5370*/  HMMA.16816.F32 R28, R188, R198.reuse, R28 ;  /* 0x000000c6bc1c723c */ /* 0x080ff0000000181c */
[C---:B------:R-:W-:Y:S01]  /*5380*/  HMMA.16816.F32 R32, R172.reuse, R198, R32 ;  /* 0x000000c6ac20723c */ /* 0x040fe20000001820 */
[----:B------:R-:W-:Y:S07]  /*5390*/  LDSM.16.M88.4 R196, [R215] ;  /* 0x00000000d7c4783b */ /* 0x000fee0000000200 */
        /* <DEDUP_REMOVED lines=8> */
[----:B------:R-:W2:Y:S07]  /*5420*/  LDSM.16.M88.4 R188, [R227+0x5900] ;  /* 0x00590000e3bc783b */ /* 0x000eae0000000200 */
[----:B------:R-:W-:Y:S01]  /*5430*/  HMMA.16816.F32 R64, R172, R210, R64 ;  /* 0x000000d2ac40723c */ /* 0x000fe20000001840 */
[----:B------:R-:W5:Y:S07]  /*5440*/  LDSM.16.M88.4 R172, [R224+0xa100] ;  /* 0x00a10000e0ac783b */ /* 0x000f6e0000000200 */
[-C--:B----4-:R-:W-:Y:S01]  /*5450*/  HMMA.16816.F32 R4, R168, R176.reuse, R4 ;  /* 0x000000b0a804723c */ /* 0x090fe20000001804 */
[----:B------:R-:W4:Y:S07]  /*5460*/  LDSM.16.M88.4 R208, [R213] ;  /* 0x00000000d5d0783b */ /* 0x000f2e0000000200 */
[C---:B-1----:R-:W-:Y:S08]  /*5470*/  HMMA.16816.F32 R8, R180.reuse, R176, R8 ;  /* 0x000000b0b408723c */ /* 0x042ff00000001808 */
[-C--:B------:R-:W-:Y:S08]  /*5480*/  HMMA.16816.F32 R12, R180, R178.reuse, R12 ;  /* 0x000000b2b40c723c */ /* 0x080ff0000000180c */
[C---:B------:R-:W-:Y:S01]  /*5490*/  HMMA.16816.F32 R16, R168.reuse, R178, R16 ;  /* 0x000000b2a810723c */ /* 0x040fe20000001810 */
[----:B------:R-:W1:Y:S01]  /*54a0*/  LDSM.16.M88.4 R176, [R212] ;  /* 0x00000000d4b0783b */ /* 0x000e620000000200 */
[----:B------:R-:W-:Y:S06]  /*54b0*/  DEPBAR.LE SB0, 0x0 ;  /* 0x000080000000791a */ /* 0x000fec0000000000 */
[-C--:B---3--:R-:W-:Y:S01]  /*54c0*/  HMMA.16816.F32 R20, R168, R184.reuse, R20 ;  /* 0x000000b8a814723c */ /* 0x088fe20000001814 */
[----:B------:R-:W-:Y:S07]  /*54d0*/  BAR.SYNC.DEFER_BLOCKING 0x0 ;  /* 0x0000000000007b1d */ /* 0x000fee0000010000 */
[C---:B------:R-:W-:Y:S08]  /*54e0*/  HMMA.16816.F32 R24, R180.reuse, R184, R24 ;  /* 0x000000b8b418723c */ /* 0x040ff00000001818 */
        /* <DEDUP_REMOVED lines=25> */
[----:B------:R-:W-:Y:S01]  /*5680*/  HMMA.16816.F32 R64, R172, R178, R64 ;  /* 0x000000b2ac40723c */ /* 0x000fe20000001840 */
[----:B------:R-:W-:-:S07]  /*5690*/  @P0 BRA `(.L_x_860) ;  /* 0xfffff19000000947 */ /* 0x000fce000383ffff */
.L_x_859:
[----:B-1----:R-:W-:Y:S01]  /*56a0*/  FMNMX.FTZ R169, R8, R2, !PT ;  /* 0x0000000208a97209 */ /* 0x002fe20007810000 */
        /* <DEDUP_REMOVED lines=70> */
[----:B-1----:R-:W-:Y:S02]  /*5b10*/  FMNMX.FTZ R166, R165, R166, !PT ;  /* 0x000000a6a5a67209 */ /* 0x002fe40007810000 */
[----:B------:R-:W-:Y:S02]  /*5b20*/  FMNMX.FTZ R169, R63, R169, !PT ;  /* 0x000000a93fa97209 */ /* 0x000fe40007810000 */
[----:B------:R-:W-:Y:S01]  /*5b30*/  ISETP.LT.AND P0, PT, RZ, UR7, PT ;  /* 0x00000007ff007c0c */ /* 0x000fe2000bf01270 */
[----:B------:R-:W1:Y:S01]  /*5b40*/  SHFL.BFLY PT, R171, R168, 0x2, 0x1f ;  /* 0x0c401f00a8ab7f89 */ /* 0x000e6200000e0000 */
[C---:B------:R-:W-:Y:S01]  /*5b50*/  FMUL.FTZ R194, R166.reuse, c[0x0][0x2d0] ;  /* 0x0000b400a6c27a20 */ /* 0x040fe20000410000 */
[----:B------:R-:W-:Y:S01]  /*5b60*/  UMOV UR7, UR4 ;  /* 0x0000000400077c82 */ /* 0x000fe20008000000 */
[----:B------:R-:W-:Y:S02]  /*5b70*/  FADD.FTZ R2, -R166, R2 ;  /* 0x00000002a6027221 */ /* 0x000fe40000010100 */
[--C-:B------:R-:W-:Y:S02]  /*5b80*/  FFMA.FTZ R186, R12, c[0x0][0x2d0], -R194.reuse ;  /* 0x0000b4000cba7a23 */ /* 0x100fe400000108c2 */
[--C-:B------:R-:W-:Y:S01]  /*5b90*/  FFMA.FTZ R187, R13, c[0x0][0x2d0], -R194.reuse ;  /* 0x0000b4000dbb7a23 */ /* 0x100fe200000108c2 */
[----:B------:R-:W3:Y:S01]  /*5ba0*/  SHFL.BFLY PT, R165, R169, 0x2, 0x1f ;  /* 0x0c401f00a9a57f89 */ /* 0x000ee200000e0000 */
[----:B------:R-:W-:Y:S02]  /*5bb0*/  FMUL.FTZ R2, R2, c[0x0][0x2d0] ;  /* 0x0000b40002027a20 */ /* 0x000fe40000410000 */
[--C-:B------:R-:W-:Y:S01]  /*5bc0*/  FFMA.FTZ R188, R8, c[0x0][0x2d0], -R194.reuse ;  /* 0x0000b40008bc7a23 */ /* 0x100fe200000108c2 */
[----:B------:R-:W-:Y:S01]  /*5bd0*/  MUFU.EX2 R186, R186 ;  /* 0x000000ba00ba7308 */ /* 0x000fe20000000800 */
[--C-:B------:R-:W-:Y:S02]  /*5be0*/  FFMA.FTZ R185, R9, c[0x0][0x2d0], -R194.reuse ;  /* 0x0000b40009b97a23 */ /* 0x100fe400000108c2 */
[--C-:B------:R-:W-:Y:S01]  /*5bf0*/  FFMA.FTZ R195, R24, c[0x0][0x2d0], -R194.reuse ;  /* 0x0000b40018c37a23 */ /* 0x100fe200000108c2 */
[----:B--2---:R-:W-:Y:S01]  /*5c00*/  FMNMX.FTZ R170, R167, R170, !PT ;  /* 0x000000aaa7aa7209 */ /* 0x004fe20007810000 */
[--C-:B------:R-:W-:Y:S02]  /*5c10*/  FFMA.FTZ R198, R25, c[0x0][0x2d0], -R194.reuse ;  /* 0x0000b40019c67a23 */ /* 0x100fe400000108c2 */
[--C-:B------:R-:W-:Y:S02]  /*5c20*/  FFMA.FTZ R201, R28, c[0x0][0x2d0], -R194.reuse ;  /* 0x0000b4001cc97a23 */ /* 0x100fe400000108c2 */
[----:B------:R-:W2:Y:S01]  /*5c30*/  SHFL.BFLY PT, R167, R170, 0x1, 0x1f ;  /* 0x0c201f00aaa77f89 */ /* 0x000ea200000e0000 */
[----:B------:R-:W4:Y:S01]  /*5c40*/  MUFU.EX2 R2, R2 ;  /* 0x0000000200027308 */ /* 0x000f220000000800 */
[--C-:B------:R-:W-:Y:S01]  /*5c50*/  FFMA.FTZ R202, R29, c[0x0][0x2d0], -R194.reuse ;  /* 0x0000b4001dca7a23 */ /* 0x100fe200000108c2 */
[----:B-1----:R-:W-:Y:S01]  /*5c60*/  FMNMX.FTZ R171, R168, R171, !PT ;  /* 0x000000aba8ab7209 */ /* 0x002fe20007810000 */
[--C-:B------:R-:W-:Y:S02]  /*5c70*/  FFMA.FTZ R40, R40, c[0x0][0x2d0], -R194.reuse ;  /* 0x0000b40028287a23 */ /* 0x100fe400000108c2 */
[--C-:B------:R-:W-:Y:S02]  /*5c80*/  FFMA.FTZ R41, R41, c[0x0][0x2d0], -R194.reuse ;  /* 0x0000b40029297a23 */ /* 0x100fe400000108c2 */
[----:B------:R-:W1:Y:S01]  /*5c90*/  SHFL.BFLY PT, R168, R171, 0x1, 0x1f ;  /* 0x0c201f00aba87f89 */ /* 0x000e6200000e0000 */
[--C-:B------:R-:W-:Y:S01]  /*5ca0*/  FFMA.FTZ R44, R44, c[0x0][0x2d0], -R194.reuse ;  /* 0x0000b4002c2c7a23 */ /* 0x100fe200000108c2 */
[----:B---3--:R-:W-:Y:S01]  /*5cb0*/  FMNMX.FTZ R169, R169, R165, !PT ;  /* 0x000000a5a9a97209 */ /* 0x008fe20007810000 */
[----:B------:R-:W-:Y:S01]  /*5cc0*/  MUFU.EX2 R188, R188 ;  /* 0x000000bc00bc7308 */ /* 0x000fe20000000800 */
[--C-:B------:R-:W-:Y:S02]  /*5cd0*/  FFMA.FTZ R45, R45, c[0x0][0x2d0], -R194.reuse ;  /* 0x0000b4002d2d7a23 */ /* 0x100fe400000108c2 */
[----:B------:R-:W-:Y:S02]  /*5ce0*/  FFMA.FTZ R60, R60, c[0x0][0x2d0], -R194 ;  /* 0x0000b4003c3c7a23 */ /* 0x000fe400000108c2 */
[----:B------:R-:W3:Y:S05]  /*5cf0*/  SHFL.BFLY PT, R165, R169, 0x1, 0x1f ;  /* 0x0c201f00a9a57f89 */ /* 0x000eea00000e0000 */
[----:B------:R-:W5:Y:S01]  /*5d00*/  MUFU.EX2 R185, R185 ;  /* 0x000000b900b97308 */ /* 0x000f620000000800 */
[----:B--2---:R-:W-:Y:S01]  /*5d10*/  FMNMX.FTZ R167, R170, R167, !PT ;  /* 0x000000a7aaa77209 */ /* 0x004fe20007810000 */
[C---:B----4-:R-:W-:Y:S02]  /*5d20*/  FMUL.FTZ R8, R2.reuse, R156 ;  /* 0x0000009c02087220 */ /* 0x050fe40000410000 */
[----:B------:R-:W-:Y:S02]  /*5d30*/  FMUL.FTZ R9, R2, R157 ;  /* 0x0000009d02097220 */ /* 0x000fe40000410000 */
[C---:B------:R-:W-:Y:S02]  /*5d40*/  FMUL.FTZ R196, R167.reuse, c[0x0][0x2d0] ;  /* 0x0000b400a7c47a20 */ /* 0x040fe40000410000 */
[----:B------:R-:W-:Y:S01]  /*5d50*/  FADD.FTZ R3, -R167, R3 ;  /* 0x00000003a7037221 */ /* 0x000fe20000010100 */
[----:B-1----:R-:W-:Y:S01]  /*5d60*/  FMNMX.FTZ R168, R171, R168, !PT ;  /* 0x000000a8aba87209 */ /* 0x002fe20007810000 */
[----:B------:R-:W-:Y:S01]  /*5d70*/  FFMA.FTZ R183, R18, c[0x0][0x2d0], -R196 ;  /* 0x0000b40012b77a23 */ /* 0x000fe200000108c4 */
[----:B------:R-:W-:Y:S01]  /*5d80*/  MUFU.EX2 R187, R187 ;  /* 0x000000bb00bb7308 */ /* 0x000fe20000000800 */
[----:B------:R-:W-:Y:S02]  /*5d90*/  FMUL.FTZ R3, R3, c[0x0][0x2d0] ;  /* 0x0000b40003037a20 */ /* 0x000fe40000410000 */
[C---:B------:R-:W-:Y:S02]  /*5da0*/  FMUL.FTZ R197, R168.reuse, c[0x0][0x2d0] ;  /* 0x0000b400a8c57a20 */ /* 0x040fe40000410000 */
[----:B------:R-:W-:Y:S01]  /*5db0*/  FADD.FTZ R164, -R168, R164 ;  /* 0x000000a4a8a47221 */ /* 0x000fe20000010100 */
[----:B---3--:R-:W-:Y:S01]  /*5dc0*/  FMNMX.FTZ R165, R169, R165, !PT ;  /* 0x000000a5a9a57209 */ /* 0x008fe20007810000 */
[--C-:B------:R-:W-:Y:S02]  /*5dd0*/  FFMA.FTZ R171, R16, c[0x0][0x2d0], -R197.reuse ;  /* 0x0000b40010ab7a23 */ /* 0x100fe400000108c5 */
[--C-:B------:R-:W-:Y:S01]  /*5de0*/  FFMA.FTZ R181, R17, c[0x0][0x2d0], -R197.reuse ;  /* 0x0000b40011b57a23 */ /* 0x100fe200000108c5 */
[----:B------:R-:W1:Y:S01]  /*5df0*/  MUFU.EX2 R3, R3 ;  /* 0x0000000300037308 */ /* 0x000e620000000800 */
[--C-:B------:R-:W-:Y:S01]  /*5e00*/  FFMA.FTZ R169, R19, c[0x0][0x2d0], -R196.reuse ;  /* 0x0000b40013a97a23 */ /* 0x100fe200000108c4 */
[----:B-----5:R-:W-:Y:S01]  /*5e10*/  F2FP.PACK_AB R156, R185, R188 ;  /* 0x000000bcb99c723e */ /* 0x020fe200000000ff */
[----:B------:R-:W-:Y:S02]  /*5e20*/  FMUL.FTZ R164, R164, c[0x0][0x2d0] ;  /* 0x0000b400a4a47a20 */ /* 0x000fe40000410000 */
[--C-:B------:R-:W-:Y:S02]  /*5e30*/  FFMA.FTZ R184, R6, c[0x0][0x2d0], -R196.reuse ;  /* 0x0000b40006b87a23 */ /* 0x100fe400000108c4 */
[----:B------:R-:W-:Y:S02]  /*5e40*/  FFMA.FTZ R182, R7, c[0x0][0x2d0], -R196 ;  /* 0x0000b40007b67a23 */ /* 0x000fe400000108c4 */
[--C-:B------:R-:W-:Y:S01]  /*5e50*/  FFMA.FTZ R180, R4, c[0x0][0x2d0], -R197.reuse ;  /* 0x0000b40004b47a23 */ /* 0x100fe200000108c5 */
[----:B------:R-:W2:Y:S01]  /*5e60*/  MUFU.EX2 R164, R164 ;  /* 0x000000a400a47308 */ /* 0x000ea20000000800 */
[----:B------:R-:W-:Y:S02]  /*5e70*/  FFMA.FTZ R170, R5, c[0x0][0x2d0], -R197 ;  /* 0x0000b40005aa7a23 */ /* 0x000fe400000108c5 */
[C---:B------:R-:W-:Y:S02]  /*5e80*/  FMUL.FTZ R193, R165.reuse, c[0x0][0x2d0] ;  /* 0x0000b400a5c17a20 */ /* 0x040fe40000410000 */
[----:B------:R-:W-:Y:S02]  /*5e90*/  FADD.FTZ R0, -R165, R0 ;  /* 0x00000000a5007221 */ /* 0x000fe40000010100 */
[--C-:B------:R-:W-:Y:S02]  /*5ea0*/  FFMA.FTZ R190, R14, c[0x0][0x2d0], -R193.reuse ;  /* 0x0000b4000ebe7a23 */ /* 0x100fe400000108c1 */
[--C-:B------:R-:W-:Y:S01]  /*5eb0*/  FFMA.FTZ R191, R15, c[0x0][0x2d0], -R193.reuse ;  /* 0x0000b4000fbf7a23 */ /* 0x100fe200000108c1 */
[----:B------:R-:W-:Y:S01]  /*5ec0*/  MUFU.EX2 R180, R180 ;  /* 0x000000b400b47308 */ /* 0x000fe20000000800 */
[----:B------:R-:W-:Y:S02]  /*5ed0*/  FMUL.FTZ R0, R0, c[0x0][0x2d0] ;  /* 0x0000b40000007a20 */ /* 0x000fe40000410000 */
[--C-:B------:R-:W-:Y:S02]  /*5ee0*/  FFMA.FTZ R192, R10, c[0x0][0x2d0], -R193.reuse ;  /* 0x0000b4000ac07a23 */ /* 0x100fe400000108c1 */
[----:B------:R-:W-:Y:S02]  /*5ef0*/  FFMA.FTZ R189, R11, c[0x0][0x2d0], -R193 ;  /* 0x0000b4000bbd7a23 */ /* 0x000fe400000108c1 */
[C---:B-1----:R-:W-:Y:S02]  /*5f00*/  FMUL.FTZ R6, R3.reuse, R162 ;  /* 0x000000a203067220 */ /* 0x042fe40000410000 */
[C---:B------:R-:W-:Y:S01]  /*5f10*/  FMUL.FTZ R7, R3.reuse, R163 ;  /* 0x000000a303077220 */ /* 0x040fe20000410000 */
[----:B------:R-:W1:Y:S01]  /*5f20*/  MUFU.EX2 R170, R170 ;  /* 0x000000aa00aa7308 */ /* 0x000e620000000800 */
[C---:B------:R-:W-:Y:S02]  /*5f30*/  FMUL.FTZ R12, R2.reuse, R152 ;  /* 0x00000098020c7220 */ /* 0x040fe40000410000 */
[----:B------:R-:W-:Y:S02]  /*5f40*/  FMUL.FTZ R13, R2, R153 ;  /* 0x00000099020d7220 */ /* 0x000fe40000410000 */
[C---:B--2---:R-:W-:Y:S02]  /*5f50*/  FMUL.FTZ R4, R164.reuse, R160 ;  /* 0x000000a0a4047220 */ /* 0x044fe40000410000 */
[C---:B------:R-:W-:Y:S02]  /*5f60*/  FMUL.FTZ R5, R164.reuse, R161 ;  /* 0x000000a1a4057220 */ /* 0x040fe40000410000 */
[C---:B------:R-:W-:Y:S01]  /*5f70*/  FMUL.FTZ R16, R164.reuse, R148 ;  /* 0x00000094a4107220 */ /* 0x040fe20000410000 */
[----:B------:R-:W-:Y:S01]  /*5f80*/  MUFU.EX2 R171, R171 ;  /* 0x000000ab00ab7308 */ /* 0x000fe20000000800 */
[C---:B------:R-:W-:Y:S02]  /*5f90*/  FMUL.FTZ R17, R164.reuse, R149 ;  /* 0x00000095a4117220 */ /* 0x040fe40000410000 */
[C---:B------:R-:W-:Y:S02]  /*5fa0*/  FMUL.FTZ R18, R3.reuse, R150 ;  /* 0x0000009603127220 */ /* 0x040fe40000410000 */
[C---:B------:R-:W-:Y:S02]  /*5fb0*/  FMUL.FTZ R19, R3.reuse, R151 ;  /* 0x0000009703137220 */ /* 0x040fe40000410000 */
[----:B------:R-:W2:Y:S01]  /*5fc0*/  LDSM.16.MT88.4 R148, [R225+0x1100] ;  /* 0x00110000e194783b */ /* 0x000ea20000004200 */
[C---:B------:R-:W-:Y:S02]  /*5fd0*/  FMUL.FTZ R68, R164.reuse, R68 ;  /* 0x00000044a4447220 */ /* 0x040fe40000410000 */
[----:B------:R-:W3:Y:S01]  /*5fe0*/  MUFU.EX2 R181, R181 ;  /* 0x000000b500b57308 */ /* 0x000ee20000000800 */
[----:B------:R-:W-:Y:S02]  /*5ff0*/  FMUL.FTZ R69, R164, R69 ;  /* 0x00000045a4457220 */ /* 0x000fe40000410000 */
[C---:B------:R-:W-:Y:S01]  /*6000*/  FMUL.FTZ R70, R3.reuse, R70 ;  /* 0x0000004603467220 */ /* 0x040fe20000410000 */
[----:B-1----:R-:W-:Y:S01]  /*6010*/  F2FP.PACK_AB R160, R170, R180 ;  /* 0x000000b4aaa0723e */ /* 0x002fe200000000ff */
[C---:B------:R-:W-:Y:S02]  /*6020*/  FMUL.FTZ R71, R3.reuse, R71 ;  /* 0x0000004703477220 */ /* 0x040fe40000410000 */
[C---:B------:R-:W-:Y:S02]  /*6030*/  FMUL.FTZ R72, R2.reuse, R72 ;  /* 0x0000004802487220 */ /* 0x040fe40000410000 */
[C---:B------:R-:W-:Y:S01]  /*6040*/  FMUL.FTZ R73, R2.reuse, R73 ;  /* 0x0000004902497220 */ /* 0x040fe20000410000 */
[----:B------:R-:W-:Y:S01]  /*6050*/  MUFU.EX2 R184, R184 ;  /* 0x000000b800b87308 */ /* 0x000fe20000000800 */
[C---:B------:R-:W-:Y:S02]  /*6060*/  FMUL.FTZ R76, R2.reuse, R76 ;  /* 0x0000004c024c7220 */ /* 0x040fe40000410000 */
[----:B------:R-:W-:Y:S02]  /*6070*/  FMUL.FTZ R77, R2, R77 ;  /* 0x0000004d024d7220 */ /* 0x000fe40000410000 */
[C---:B------:R-:W-:Y:S02]  /*6080*/  FMUL.FTZ R80, R164.reuse, R80 ;  /* 0x00000050a4507220 */ /* 0x040fe40000410000 */
[C---:B------:R-:W-:Y:S02]  /*6090*/  FMUL.FTZ R81, R164.reuse, R81 ;  /* 0x00000051a4517220 */ /* 0x040fe40000410000 */
[C---:B------:R-:W-:Y:S01]  /*60a0*/  FMUL.FTZ R82, R3.reuse, R82 ;  /* 0x0000005203527220 */ /* 0x040fe20000410000 */
[----:B------:R-:W1:Y:S01]  /*60b0*/  MUFU.EX2 R182, R182 ;  /* 0x000000b600b67308 */ /* 0x000e620000000800 */
[----:B------:R-:W-:Y:S02]  /*60c0*/  FMUL.FTZ R83, R3, R83 ;  /* 0x0000005303537220 */ /* 0x000fe40000410000 */
[C---:B------:R-:W-:Y:S01]  /*60d0*/  FMUL.FTZ R84, R164.reuse, R84 ;  /* 0x00000054a4547220 */ /* 0x040fe20000410000 */
[----:B---3--:R-:W-:Y:S01]  /*60e0*/  F2FP.PACK_AB R162, R181, R171 ;  /* 0x000000abb5a2723e */ /* 0x008fe200000000ff */
[----:B------:R-:W-:Y:S02]  /*60f0*/  FMUL.FTZ R85, R164, R85 ;  /* 0x00000055a4557220 */ /* 0x000fe40000410000 */
        /* <DEDUP_REMOVED lines=8> */
[----:B------:R-:W3:Y:S01]  /*6180*/  MUFU.EX2 R169, R169 ;  /* 0x000000a900a97308 */ /* 0x000ee20000000800 */
[C---:B------:R-:W-:Y:S02]  /*6190*/  FMUL.FTZ R95, R3.reuse, R95 ;  /* 0x0000005f035f7220 */ /* 0x040fe40000410000 */
[----:B------:R-:W-:Y:S01]  /*61a0*/  FMUL.FTZ R96, R164, R96 ;  /* 0x00000060a4607220 */ /* 0x000fe20000410000 */
[----:B-1----:R-:W-:Y:S01]  /*61b0*/  F2FP.PACK_AB R161, R182, R184 ;  /* 0x000000b8b6a1723e */ /* 0x002fe200000000ff */
[----:B------:R-:W-:Y:S02]  /*61c0*/  FMUL.FTZ R97, R164, R97 ;  /* 0x00000061a4617220 */ /* 0x000fe40000410000 */
[C---:B------:R-:W-:Y:S02]  /*61d0*/  FMUL.FTZ R98, R3.reuse, R98 ;  /* 0x0000006203627220 */ /* 0x040fe40000410000 */
[C---:B------:R-:W-:Y:S01]  /*61e0*/  FMUL.FTZ R99, R3.reuse, R99 ;  /* 0x0000006303637220 */ /* 0x040fe20000410000 */
[----:B------:R-:W1:Y:S01]  /*61f0*/  MUFU.EX2 R0, R0 ;  /* 0x0000000000007308 */ /* 0x000e620000000800 */
[C---:B------:R-:W-:Y:S02]  /*6200*/  FMUL.FTZ R100, R2.reuse, R100 ;  /* 0x0000006402647220 */ /* 0x040fe40000410000 */
[----:B------:R-:W-:Y:S02]  /*6210*/  FMUL.FTZ R101, R2, R101 ;  /* 0x0000006502657220 */ /* 0x000fe40000410000 */
[C---:B------:R-:W-:Y:S02]  /*6220*/  FMUL.FTZ R104, R164.reuse, R104 ;  /* 0x00000068a4687220 */ /* 0x040fe40000410000 */
[C---:B------:R-:W-:Y:S02]  /*6230*/  FMUL.FTZ R105, R164.reuse, R105 ;  /* 0x00000069a4697220 */ /* 0x040fe40000410000 */
[C---:B------:R-:W-:Y:S01]  /*6240*/  FMUL.FTZ R106, R3.reuse, R106 ;  /* 0x0000006a036a7220 */ /* 0x040fe20000410000 */
[----:B------:R-:W-:Y:S01]  /*6250*/  MUFU.EX2 R192, R192 ;  /* 0x000000c000c07308 */ /* 0x000fe20000000800 */
[----:B------:R-:W-:Y:S02]  /*6260*/  FMUL.FTZ R107, R3, R107 ;  /* 0x0000006b036b7220 */ /* 0x000fe40000410000 */
[----:B------:R-:W-:Y:S01]  /*6270*/  FMUL.FTZ R108, R164, R108 ;  /* 0x0000006ca46c7220 */ /* 0x000fe20000410000 */
[----:B---3--:R-:W-:Y:S01]  /*6280*/  F2FP.PACK_AB R163, R169, R183 ;  /* 0x000000b7a9a3723e */ /* 0x008fe200000000ff */
[C---:B------:R-:W-:Y:S02]  /*6290*/  FMUL.FTZ R24, R2.reuse, R136 ;  /* 0x0000008802187220 */ /* 0x040fe40000410000 */
[----:B------:R-:W-:Y:S02]  /*62a0*/  FMUL.FTZ R25, R2, R137 ;  /* 0x0000008902197220 */ /* 0x000fe40000410000 */
[--C-:B------:R-:W-:Y:S01]  /*62b0*/  FFMA.FTZ R205, R36, c[0x0][0x2d0], -R197.reuse ;  /* 0x0000b40024cd7a23 */ /* 0x100fe200000108c5 */
[----:B------:R-:W3:Y:S01]  /*62c0*/  MUFU.EX2 R189, R189 ;  /* 0x000000bd00bd7308 */ /* 0x000ee20000000800 */
[-C--:B------:R-:W-:Y:S05]  /*62d0*/  HMMA.16816.F32 R4, R160, R172.reuse, R4 ;  /* 0x000000aca004723c */ /* 0x080fea0000001804 */
[C---:B-1----:R-:W-:Y:S01]  /*62e0*/  FMUL.FTZ R10, R0.reuse, R158 ;  /* 0x0000009e000a7220 */ /* 0x042fe20000410000 */
[----:B------:R-:W-:Y:S01]  /*62f0*/  F2FP.PACK_AB R158, R187, R186 ;  /* 0x000000babb9e723e */ /* 0x000fe200000000ff */
[C---:B------:R-:W-:Y:S02]  /*6300*/  FMUL.FTZ R11, R0.reuse, R159 ;  /* 0x0000009f000b7220 */ /* 0x040fe40000410000 */
[----:B------:R-:W-:Y:S03]  /*6310*/  MUFU.EX2 R190, R190 ;  /* 0x000000be00be7308 */ /* 0x000fe60000000800 */
[C---:B------:R-:W-:Y:S02]  /*6320*/  FMUL.FTZ R14, R0.reuse, R154 ;  /* 0x0000009a000e7220 */ /* 0x040fe40000410000 */
[C---:B------:R-:W-:Y:S02]  /*6330*/  FMUL.FTZ R15, R0.reuse, R155 ;  /* 0x0000009b000f7220 */ /* 0x040fe40000410000 */
[C---:B------:R-:W-:Y:S01]  /*6340*/  FMUL.FTZ R74, R0.reuse, R74 ;  /* 0x0000004a004a7220 */ /* 0x040fe20000410000 */
[----:B------:R-:W1:Y:S01]  /*6350*/  LDSM.16.MT88.4 R152, [R223+0x1100] ;  /* 0x00110000df98783b */ /* 0x000e620000004200 */
[C---:B------:R-:W-:Y:S01]  /*6360*/  FMUL.FTZ R75, R0.reuse, R75 ;  /* 0x0000004b004b7220 */ /* 0x040fe20000410000 */
[----:B------:R-:W4:Y:S01]  /*6370*/  MUFU.EX2 R191, R191 ;  /* 0x000000bf00bf7308 */ /* 0x000f220000000800 */
[C---:B------:R-:W-:Y:S02]  /*6380*/  FMUL.FTZ R78, R0.reuse, R78 ;  /* 0x0000004e004e7220 */ /* 0x040fe40000410000 */
[C---:B------:R-:W-:Y:S01]  /*6390*/  FMUL.FTZ R79, R0.reuse, R79 ;  /* 0x0000004f004f7220 */ /* 0x040fe20000410000 */
[----:B---3--:R-:W-:Y:S01]  /*63a0*/  F2FP.PACK_AB R157, R189, R192 ;  /* 0x000000c0bd9d723e */ /* 0x008fe200000000ff */
[C---:B------:R-:W-:Y:S02]  /*63b0*/  FMUL.FTZ R90, R0.reuse, R90 ;  /* 0x0000005a005a7220 */ /* 0x040fe40000410000 */
[C---:B------:R-:W-:Y:S02]  /*63c0*/  FMUL.FTZ R91, R0.reuse, R91 ;  /* 0x0000005b005b7220 */ /* 0x040fe40000410000 */
[C---:B------:R-:W-:Y:S01]  /*63d0*/  FMUL.FTZ R102, R0.reuse, R102 ;  /* 0x0000006600667220 */ /* 0x040fe20000410000 */
[----:B------:R-:W-:Y:S01]  /*63e0*/  MUFU.EX2 R195, R195 ;  /* 0x000000c300c37308 */ /* 0x000fe20000000800 */
[----:B------:R-:W-:Y:S02]  /*63f0*/  FMUL.FTZ R103, R0, R103 ;  /* 0x0000006700677220 */ /* 0x000fe40000410000 */
[----:B------:R-:W-:Y:S02]  /*6400*/  FMUL.FTZ R109, R164, R109 ;  /* 0x0000006da46d7220 */ /* 0x000fe40000410000 */
[C---:B------:R-:W-:Y:S02]  /*6410*/  FMUL.FTZ R110, R3.reuse, R110 ;  /* 0x0000006e036e7220 */ /* 0x040fe40000410000 */
[----:B------:R-:W-:Y:S02]  /*6420*/  FMUL.FTZ R111, R3, R111 ;  /* 0x0000006f036f7220 */ /* 0x000fe40000410000 */
[C---:B------:R-:W-:Y:S01]  /*6430*/  FMUL.FTZ R112, R2.reuse, R112 ;  /* 0x0000007002707220 */ /* 0x040fe20000410000 */
[----:B------:R-:W3:Y:S01]  /*6440*/  MUFU.EX2 R198, R198 ;  /* 0x000000c600c67308 */ /* 0x000ee20000000800 */
[----:B------:R-:W-:Y:S02]  /*6450*/  FMUL.FTZ R113, R2, R113 ;  /* 0x0000007102717220 */ /* 0x000fe40000410000 */
[----:B------:R-:W-:Y:S01]  /*6460*/  FMUL.FTZ R114, R0, R114 ;  /* 0x0000007200727220 */ /* 0x000fe20000410000 */
[----:B----4-:R-:W-:Y:S01]  /*6470*/  F2FP.PACK_AB R159, R191, R190 ;  /* 0x000000bebf9f723e */ /* 0x010fe200000000ff */
[--C-:B------:R-:W-:Y:S02]  /*6480*/  FFMA.FTZ R206, R37, c[0x0][0x2d0], -R197.reuse ;  /* 0x0000b40025ce7a23 */ /* 0x100fe400000108c5 */
[--C-:B------:R-:W-:Y:S02]  /*6490*/  FFMA.FTZ R207, R38, c[0x0][0x2d0], -R196.reuse ;  /* 0x0000b40026cf7a23 */ /* 0x100fe400000108c4 */
[--C-:B------:R-:W-:Y:S01]  /*64a0*/  FFMA.FTZ R208, R39, c[0x0][0x2d0], -R196.reuse ;  /* 0x0000b40027d07a23 */ /* 0x100fe200000108c4 */
[----:B------:R-:W-:Y:S01]  /*64b0*/  MUFU.EX2 R201, R201 ;  /* 0x000000c900c97308 */ /* 0x000fe20000000800 */
[C---:B------:R-:W-:Y:S01]  /*64c0*/  HMMA.16816.F32 R8, R156.reuse, R172, R8 ;  /* 0x000000ac9c08723c */ /* 0x040fe20000001808 */
[----:B------:R-:W-:Y:S03]  /*64d0*/  LDSM.16.MT88.4 R36, [R225+0x2500] ;  /* 0x00250000e124783b */ /* 0x000fe60000004200 */
[--C-:B------:R-:W-:Y:S02]  /*64e0*/  FFMA.FTZ R51, R51, c[0x0][0x2d0], -R196.reuse ;  /* 0x0000b40033337a23 */ /* 0x100fe400000108c4 */
[--C-:B------:R-:W-:Y:S02]  /*64f0*/  FFMA.FTZ R209, R48, c[0x0][0x2d0], -R197.reuse ;  /* 0x0000b40030d17a23 */ /* 0x100fe400000108c5 */
[-C--:B------:R-:W-:Y:S01]  /*6500*/  HMMA.16816.F32 R12, R156, R174.reuse, R12 ;  /* 0x000000ae9c0c723c */ /* 0x080fe2000000180c */
[----:B------:R-:W-:Y:S03]  /*6510*/  MUFU.EX2 R202, R202 ;  /* 0x000000ca00ca7308 */ /* 0x000fe60000000800 */
[----:B------:R-:W-:Y:S02]  /*6520*/  FFMA.FTZ R210, R49, c[0x0][0x2d0], -R197 ;  /* 0x0000b40031d27a23 */ /* 0x000fe400000108c5 */
[--C-:B------:R-:W-:Y:S02]  /*6530*/  FFMA.FTZ R211, R50, c[0x0][0x2d0], -R196.reuse ;  /* 0x0000b40032d37a23 */ /* 0x100fe400000108c4 */
[C---:B------:R-:W-:Y:S03]  /*6540*/  HMMA.16816.F32 R16, R160.reuse, R174, R16 ;  /* 0x000000aea010723c */ /* 0x040fe60000001810 */
[----:B------:R-:W-:Y:S01]  /*6550*/  MUFU.EX2 R205, R205 ;  /* 0x000000cd00cd7308 */ /* 0x000fe20000000800 */
[--C-:B------:R-:W-:Y:S02]  /*6560*/  FFMA.FTZ R42, R42, c[0x0][0x2d0], -R193.reuse ;  /* 0x0000b4002a2a7a23 */ /* 0x100fe400000108c1 */
[----:B------:R-:W-:Y:S02]  /*6570*/  FFMA.FTZ R43, R43, c[0x0][0x2d0], -R193 ;  /* 0x0000b4002b2b7a23 */ /* 0x000fe400000108c1 */
[-C--:B------:R-:W-:Y:S04]  /*6580*/  HMMA.16816.F32 R68, R160, R176.reuse, R68 ;  /* 0x000000b0a044723c */ /* 0x080fe80000001844 */
[--C-:B------:R-:W-:Y:S01]  /*6590*/  FFMA.FTZ R52, R52, c[0x0][0x2d0], -R197.reuse ;  /* 0x0000b40034347a23 */ /* 0x100fe200000108c5 */
[----:B------:R-:W-:Y:S01]  /*65a0*/  MUFU.EX2 R206, R206 ;  /* 0x000000ce00ce7308 */ /* 0x000fe20000000800 */
[----:B------:R-:W-:Y:S02]  /*65b0*/  FFMA.FTZ R53, R53, c[0x0][0x2d0], -R197 ;  /* 0x0000b40035357a23 */ /* 0x000fe400000108c5 */
[C---:B------:R-:W-:Y:S04]  /*65c0*/  HMMA.16816.F32 R72, R156.reuse, R176, R72 ;  /* 0x000000b09c48723c */ /* 0x040fe80000001848 */
[--C-:B------:R-:W-:Y:S02]  /*65d0*/  FFMA.FTZ R54, R54, c[0x0][0x2d0], -R196.reuse ;  /* 0x0000b40036367a23 */ /* 0x100fe400000108c4 */
[--C-:B------:R-:W-:Y:S01]  /*65e0*/  FFMA.FTZ R55, R55, c[0x0][0x2d0], -R196.reuse ;  /* 0x0000b40037377a23 */ /* 0x100fe200000108c4 */
[----:B------:R-:W-:Y:S01]  /*65f0*/  MUFU.EX2 R207, R207 ;  /* 0x000000cf00cf7308 */ /* 0x000fe20000000800 */
[-C--:B------:R-:W-:Y:S04]  /*6600*/  HMMA.16816.F32 R76, R156, R178.reuse, R76 ;  /* 0x000000b29c4c723c */ /* 0x080fe8000000184c */
[--C-:B------:R-:W-:Y:S02]  /*6610*/  FFMA.FTZ R58, R58, c[0x0][0x2d0], -R193.reuse ;  /* 0x0000b4003a3a7a23 */ /* 0x100fe400000108c1 */
[----:B------:R-:W-:Y:S02]  /*6620*/  FFMA.FTZ R59, R59, c[0x0][0x2d0], -R193 ;  /* 0x0000b4003b3b7a23 */ /* 0x000fe400000108c1 */
[C---:B------:R-:W-:Y:S01]  /*6630*/  HMMA.16816.F32 R80, R160.reuse, R178, R80 ;  /* 0x000000b2a050723c */ /* 0x040fe20000001850 */
[----:B------:R-:W-:Y:S03]  /*6640*/  MUFU.EX2 R208, R208 ;  /* 0x000000d000d07308 */ /* 0x000fe60000000800 */
[--C-:B------:R-:W-:Y:S02]  /*6650*/  FFMA.FTZ R172, R20, c[0x0][0x2d0], -R197.reuse ;  /* 0x0000b40014ac7a23 */ /* 0x100fe400000108c5 */
[C---:B------:R-:W-:Y:S02]  /*6660*/  FMUL.FTZ R20, R2.reuse, R144 ;  /* 0x0000009002147220 */ /* 0x040fe40000410000 */
[-C--:B--2---:R-:W-:Y:S03]  /*6670*/  HMMA.16816.F32 R84, R160, R148.reuse, R84 ;  /* 0x00000094a054723c */ /* 0x084fe60000001854 */
[----:B------:R-:W-:Y:S01]  /*6680*/  MUFU.EX2 R172, R172 ;  /* 0x000000ac00ac7308 */ /* 0x000fe20000000800 */
[--C-:B------:R-:W-:Y:S02]  /*6690*/  FFMA.FTZ R173, R21, c[0x0][0x2d0], -R197.reuse ;  /* 0x0000b40015ad7a23 */ /* 0x100fe400000108c5 */
[----:B------:R-:W-:Y:S02]  /*66a0*/  FMUL.FTZ R21, R2, R145 ;  /* 0x0000009102157220 */ /* 0x000fe40000410000 */
[C---:B------:R-:W-:Y:S04]  /*66b0*/  HMMA.16816.F32 R88, R156.reuse, R148, R88 ;  /* 0x000000949c58723c */ /* 0x040fe80000001858 */
[--C-:B------:R-:W-:Y:S01]  /*66c0*/  FFMA.FTZ R174, R22, c[0x0][0x2d0], -R196.reuse ;  /* 0x0000b40016ae7a23 */ /* 0x100fe200000108c4 */
[----:B------:R-:W2:Y:S01]  /*66d0*/  MUFU.EX2 R173, R173 ;  /* 0x000000ad00ad7308 */ /* 0x000ea20000000800 */
[C---:B------:R-:W-:Y:S02]  /*66e0*/  FMUL.FTZ R22, R0.reuse, R146 ;  /* 0x0000009200167220 */ /* 0x040fe40000410000 */
[--C-:B------:R-:W-:Y:S04]  /*66f0*/  FFMA.FTZ R175, R23, c[0x0][0x2d0], -R196.reuse ;  /* 0x0000b40017af7a23 */ /* 0x100fe800000108c4 */
[----:B------:R-:W-:Y:S02]  /*6700*/  FMUL.FTZ R23, R0, R147 ;  /* 0x0000009300177220 */ /* 0x000fe40000410000 */
[----:B------:R-:W4:Y:S01]  /*6710*/  LDSM.16.MT88.4 R144, [R225+0x2100] ;  /* 0x00210000e190783b */ /* 0x000f220000004200 */
[--C-:B------:R-:W-:Y:S01]  /*6720*/  FFMA.FTZ R176, R32, c[0x0][0x2d0], -R197.reuse ;  /* 0x0000b40020b07a23 */ /* 0x100fe200000108c5 */
[----:B------:R-:W-:Y:S01]  /*6730*/  MUFU.EX2 R174, R174 ;  /* 0x000000ae00ae7308 */ /* 0x000fe20000000800 */
[C---:B------:R-:W-:Y:S02]  /*6740*/  FMUL.FTZ R32, R2.reuse, R140 ;  /* 0x0000008c02207220 */ /* 0x040fe40000410000 */
[-C--:B------:R-:W-:Y:S03]  /*6750*/  HMMA.16816.F32 R20, R156, R150.reuse, R20 ;  /* 0x000000969c14723c */ /* 0x080fe60000001814 */
[----:B------:R-:W-:Y:S02]  /*6760*/  FFMA.FTZ R177, R33, c[0x0][0x2d0], -R197 ;  /* 0x0000b40021b17a23 */ /* 0x000fe400000108c5 */
[----:B------:R-:W-:Y:S02]  /*6770*/  FMUL.FTZ R33, R2, R141 ;  /* 0x0000008d02217220 */ /* 0x000fe40000410000 */
[--C-:B------:R-:W-:Y:S01]  /*6780*/  FFMA.FTZ R178, R34, c[0x0][0x2d0], -R196.reuse ;  /* 0x0000b40022b27a23 */ /* 0x100fe200000108c4 */
[C---:B------:R-:W-:Y:S01]  /*6790*/  HMMA.16816.F32 R92, R160.reuse, R150, R92 ;  /* 0x00000096a05c723c */ /* 0x040fe2000000185c */
[----:B------:R-:W-:Y:S01]  /*67a0*/  LDSM.16.MT88.4 R148, [R225+0x1500] ;  /* 0x00150000e194783b */ /* 0x000fe20000004200 */
[----:B------:R-:W5:Y:S02]  /*67b0*/  MUFU.EX2 R175, R175 ;  /* 0x000000af00af7308 */ /* 0x000f640000000800 */
[C---:B------:R-:W-:Y:S02]  /*67c0*/  FMUL.FTZ R34, R0.reuse, R142 ;  /* 0x0000008e00227220 */ /* 0x040fe40000410000 */
[----:B------:R-:W-:Y:S02]  /*67d0*/  FFMA.FTZ R179, R35, c[0x0][0x2d0], -R196 ;  /* 0x0000b40023b37a23 */ /* 0x000fe400000108c4 */
[-C--:B-1----:R-:W-:Y:S04]  /*67e0*/  HMMA.16816.F32 R96, R160, R152.reuse, R96 ;  /* 0x00000098a060723c */ /* 0x082fe80000001860 */
[C---:B------:R-:W-:Y:S01]  /*67f0*/  FMUL.FTZ R35, R0.reuse, R143 ;  /* 0x0000008f00237220 */ /* 0x040fe20000410000 */
[----:B------:R-:W-:Y:S01]  /*6800*/  MUFU.EX2 R176, R176 ;  /* 0x000000b000b07308 */ /* 0x000fe20000000800 */
[----:B------:R-:W1:Y:S01]  /*6810*/  LDSM.16.MT88.4 R140, [R223+0x2100] ;  /* 0x00210000df8c783b */ /* 0x000e620000004200 */
[----:B------:R-:W-:Y:S01]  /*6820*/  FMUL.FTZ R115, R0, R115 ;  /* 0x0000007300737220 */ /* 0x000fe20000410000 */
[C---:B------:R-:W-:Y:S04]  /*6830*/  HMMA.16816.F32 R100, R156.reuse, R152, R100 ;  /* 0x000000989c64723c */ /* 0x040fe80000001864 */
[--C-:B------:R-:W-:Y:S02]  /*6840*/  FFMA.FTZ R199, R26, c[0x0][0x2d0], -R193.reuse ;  /* 0x0000b4001ac77a23 */ /* 0x100fe400000108c1 */
[C---:B------:R-:W-:Y:S01]  /*6850*/  FMUL.FTZ R26, R0.reuse, R138 ;  /* 0x0000008a001a7220 */ /* 0x040fe20000410000 */
[----:B------:R-:W-:Y:S01]  /*6860*/  MUFU.EX2 R152, R44 ;  /* 0x0000002c00987308 */ /* 0x000fe20000000800 */
[-C--:B------:R-:W-:Y:S04]  /*6870*/  HMMA.16816.F32 R32, R156, R154.reuse, R32 ;  /* 0x0000009a9c20723c */ /* 0x080fe80000001820 */
[--C-:B------:R-:W-:Y:S02]  /*6880*/  FFMA.FTZ R200, R27, c[0x0][0x2d0], -R193.reuse ;  /* 0x0000b4001bc87a23 */ /* 0x100fe400000108c1 */
[----:B------:R-:W-:Y:S02]  /*6890*/  FMUL.FTZ R27, R0, R139 ;  /* 0x0000008b001b7220 */ /* 0x000fe40000410000 */
[C---:B------:R-:W-:Y:S01]  /*68a0*/  HMMA.16816.F32 R104, R160.reuse, R154, R104 ;  /* 0x0000009aa068723c */ /* 0x040fe20000001868 */
[----:B------:R-:W1:Y:S01]  /*68b0*/  LDSM.16.MT88.4 R136, [R225+0x500] ;  /* 0x00050000e188783b */ /* 0x000e620000004200 */
[----:B------:R2:W-:Y:S02]  /*68c0*/  MUFU.EX2 R154, R51 ;  /* 0x00000033009a7308 */ /* 0x0005e40000000800 */
[C---:B------:R-:W-:Y:S02]  /*68d0*/  FMUL.FTZ R116, R164.reuse, R116 ;  /* 0x00000074a4747220 */ /* 0x040fe40000410000 */
[----:B------:R-:W-:Y:S02]  /*68e0*/  FMUL.FTZ R117, R164, R117 ;  /* 0x00000075a4757220 */ /* 0x000fe40000410000 */
[-C--:B----4-:R-:W-:Y:S04]  /*68f0*/  HMMA.16816.F32 R108, R160, R144.reuse, R108 ;  /* 0x00000090a06c723c */ /* 0x090fe8000000186c */
[C---:B------:R-:W-:Y:S01]  /*6900*/  FMUL.FTZ R118, R3.reuse, R118 ;  /* 0x0000007603767220 */ /* 0x040fe20000410000 */
[----:B------:R-:W4:Y:S01]  /*6910*/  MUFU.EX2 R177, R177 ;  /* 0x000000b100b17308 */ /* 0x000f220000000800 */
[C---:B------:R-:W-:Y:S02]  /*6920*/  FMUL.FTZ R119, R3.reuse, R119 ;  /* 0x0000007703777220 */ /* 0x040fe40000410000 */
[C---:B------:R-:W-:Y:S04]  /*6930*/  HMMA.16816.F32 R112, R156.reuse, R144, R112 ;  /* 0x000000909c70723c */ /* 0x040fe80000001870 */
[C---:B------:R-:W-:Y:S02]  /*6940*/  FMUL.FTZ R124, R2.reuse, R124 ;  /* 0x0000007c027c7220 */ /* 0x040fe40000410000 */
[----:B------:R-:W-:Y:S01]  /*6950*/  FMUL.FTZ R125, R2, R125 ;  /* 0x0000007d027d7220 */ /* 0x000fe20000410000 */
[----:B------:R-:W-:Y:S01]  /*6960*/  MUFU.EX2 R178, R178 ;  /* 0x000000b200b27308 */ /* 0x000fe20000000800 */
[-C--:B------:R-:W-:Y:S01]  /*6970*/  HMMA.16816.F32 R24, R156, R146.reuse, R24 ;  /* 0x000000929c18723c */ /* 0x080fe20000001818 */
[----:B--2---:R-:W-:Y:S03]  /*6980*/  LDSM.16.MT88.4 R48, [R223+0x2500] ;  /* 0x00250000df30783b */ /* 0x004fe60000004200 */
[C---:B------:R-:W-:Y:S02]  /*6990*/  FMUL.FTZ R126, R0.reuse, R126 ;  /* 0x0000007e007e7220 */ /* 0x040fe40000410000 */
[----:B------:R-:W-:Y:S02]  /*69a0*/  FMUL.FTZ R127, R0, R127 ;  /* 0x0000007f007f7220 */ /* 0x000fe40000410000 */
[C---:B------:R-:W-:Y:S01]  /*69b0*/  HMMA.16816.F32 R116, R160.reuse, R146, R116 ;  /* 0x00000092a074723c */ /* 0x040fe20000001874 */
[----:B------:R-:W2:Y:S01]  /*69c0*/  MUFU.EX2 R179, R179 ;  /* 0x000000b300b37308 */ /* 0x000ea20000000800 */
[----:B------:R-:W2:Y:S02]  /*69d0*/  LDSM.16.MT88.4 R144, [R223+0x500] ;  /* 0x00050000df90783b */ /* 0x000ea40000004200 */
[C---:B------:R-:W-:Y:S02]  /*69e0*/  FMUL.FTZ R120, R164.reuse, R120 ;  /* 0x00000078a4787220 */ /* 0x040fe40000410000 */
[----:B------:R-:W-:Y:S02]  /*69f0*/  FMUL.FTZ R121, R164, R121 ;  /* 0x00000079a4797220 */ /* 0x000fe40000410000 */
[C---:B------:R-:W-:Y:S03]  /*6a00*/  FMUL.FTZ R122, R3.reuse, R122 ;  /* 0x0000007a037a7220 */ /* 0x040fe60000410000 */
[----:B------:R-:W-:Y:S01]  /*6a10*/  MUFU.EX2 R199, R199 ;  /* 0x000000c700c77308 */ /* 0x000fe20000000800 */
[----:B------:R-:W-:Y:S02]  /*6a20*/  FMUL.FTZ R123, R3, R123 ;  /* 0x0000007b037b7220 */ /* 0x000fe40000410000 */
[C---:B------:R-:W-:Y:S02]  /*6a30*/  FMUL.FTZ R128, R2.reuse, R128 ;  /* 0x0000008002807220 */ /* 0x040fe40000410000 */
[----:B------:R-:W-:Y:S02]  /*6a40*/  FMUL.FTZ R129, R2, R129 ;  /* 0x0000008102817220 */ /* 0x000fe40000410000 */
[----:B------:R-:W-:Y:S01]  /*6a50*/  FMUL.FTZ R130, R0, R130 ;  /* 0x0000008200827220 */ /* 0x000fe20000410000 */
[-C--:B-1----:R-:W-:Y:S02]  /*6a60*/  HMMA.16816.F32 R120, R160, R140.reuse, R120 ;  /* 0x0000008ca078723c */ /* 0x082fe40000001878 */
[----:B------:R-:W1:Y:S01]  /*6a70*/  MUFU.EX2 R200, R200 ;  /* 0x000000c800c87308 */ /* 0x000e620000000800 */
[--C-:B------:R-:W-:Y:S02]  /*6a80*/  FFMA.FTZ R203, R30, c[0x0][0x2d0], -R193.reuse ;  /* 0x0000b4001ecb7a23 */ /* 0x100fe400000108c1 */
[--C-:B------:R-:W-:Y:S02]  /*6a90*/  FFMA.FTZ R204, R31, c[0x0][0x2d0], -R193.reuse ;  /* 0x0000b4001fcc7a23 */ /* 0x100fe400000108c1 */
[----:B------:R-:W-:Y:S01]  /*6aa0*/  FMUL.FTZ R131, R0, R131 ;  /* 0x0000008300837220 */ /* 0x000fe20000410000 */
[C---:B------:R-:W-:Y:S04]  /*6ab0*/  HMMA.16816.F32 R124, R156.reuse, R140, R124 ;  /* 0x0000008c9c7c723c */ /* 0x040fe8000000187c */
[----:B------:R-:W-:Y:S01]  /*6ac0*/  MUFU.EX2 R203, R203 ;  /* 0x000000cb00cb7308 */ /* 0x000fe20000000800 */
[--C-:B------:R-:W-:Y:S02]  /*6ad0*/  FFMA.FTZ R46, R46, c[0x0][0x2d0], -R193.reuse ;  /* 0x0000b4002e2e7a23 */ /* 0x100fe400000108c1 */
[----:B---3--:R-:W-:Y:S01]  /*6ae0*/  F2FP.PACK_AB R140, R198, R195 ;  /* 0x000000c3c68c723e */ /* 0x008fe200000000ff */
[-C--:B------:R-:W-:Y:S04]  /*6af0*/  HMMA.16816.F32 R128, R156, R142.reuse, R128 ;  /* 0x0000008e9c80723c */ /* 0x080fe80000001880 */
[C---:B------:R-:W-:Y:S01]  /*6b00*/  FMUL.FTZ R28, R164.reuse, R132 ;  /* 0x00000084a41c7220 */ /* 0x040fe20000410000 */
[----:B------:R-:W-:Y:S01]  /*6b10*/  F2FP.PACK_AB R132, R173, R172 ;  /* 0x000000acad84723e */ /* 0x000fe200000000ff */
[----:B------:R-:W3:Y:S01]  /*6b20*/  MUFU.EX2 R204, R204 ;  /* 0x000000cc00cc7308 */ /* 0x000ee20000000800 */
[----:B------:R-:W-:Y:S01]  /*6b30*/  FMUL.FTZ R29, R164, R133 ;  /* 0x00000085a41d7220 */ /* 0x000fe20000410000 */
[----:B-----5:R-:W-:Y:S01]  /*6b40*/  F2FP.PACK_AB R133, R175, R174 ;  /* 0x000000aeaf85723e */ /* 0x020fe200000000ff */
[C---:B------:R-:W-:Y:S03]  /*6b50*/  FMUL.FTZ R30, R3.reuse, R134 ;  /* 0x00000086031e7220 */ /* 0x040fe60000410000 */
[----:B------:R-:W-:Y:S01]  /*6b60*/  FMUL.FTZ R31, R3, R135 ;  /* 0x00000087031f7220 */ /* 0x000fe20000410000 */
[----:B----4-:R-:W-:Y:S01]  /*6b70*/  F2FP.PACK_AB R134, R177, R176 ;  /* 0x000000b0b186723e */ /* 0x010fe200000000ff */
[----:B------:R-:W-:Y:S01]  /*6b80*/  FFMA.FTZ R47, R47, c[0x0][0x2d0], -R193 ;  /* 0x0000b4002f2f7a23 */ /* 0x000fe200000108c1 */
[----:B--2---:R-:W-:Y:S01]  /*6b90*/  F2FP.PACK_AB R135, R179, R178 ;  /* 0x000000b2b387723e */ /* 0x004fe200000000ff */
[----:B------:R-:W-:Y:S01]  /*6ba0*/  MUFU.EX2 R157, R41 ;  /* 0x00000029009d7308 */ /* 0x000fe20000000800 */
[----:B-1----:R-:W-:Y:S01]  /*6bb0*/  F2FP.PACK_AB R141, R200, R199 ;  /* 0x000000c7c88d723e */ /* 0x002fe200000000ff */
[----:B------:R-:W-:Y:S01]  /*6bc0*/  FFMA.FTZ R188, R2, R252, R188 ;  /* 0x000000fc02bc7223 */ /* 0x000fe200000100bc */
[----:B------:R-:W-:Y:S04]  /*6bd0*/  HMMA.16816.F32 R28, R160, R142, R28 ;  /* 0x0000008ea01c723c */ /* 0x000fe8000000181c */
[----:B------:R-:W-:Y:S02]  /*6be0*/  FFMA.FTZ R192, R0, R249, R192 ;  /* 0x000000f900c07223 */ /* 0x000fe400000100c0 */
[--C-:B------:R-:W-:Y:S01]  /*6bf0*/  FFMA.FTZ R64, R64, c[0x0][0x2d0], -R197.reuse ;  /* 0x0000b40040407a23 */ /* 0x100fe200000108c5 */
[----:B------:R-:W1:Y:S01]  /*6c00*/  MUFU.EX2 R163, R40 ;  /* 0x0000002800a37308 */ /* 0x000e620000000800 */
[-C--:B------:R-:W-:Y:S05]  /*6c10*/  HMMA.16816.F32 R4, R132, R136.reuse, R4 ;  /* 0x000000888404723c */ /* 0x080fea0000001804 */
[----:B------:R-:W-:Y:S01]  /*6c20*/  F2FP.PACK_AB R142, R202, R201 ;  /* 0x000000c9ca8e723e */ /* 0x000fe200000000ff */
[----:B------:R-:W-:Y:S01]  /*6c30*/  FFMA.FTZ R197, R65, c[0x0][0x2d0], -R197 ;  /* 0x0000b40041c57a23 */ /* 0x000fe200000108c5 */
[----:B---3--:R-:W-:Y:S01]  /*6c40*/  F2FP.PACK_AB R143, R204, R203 ;  /* 0x000000cbcc8f723e */ /* 0x008fe200000000ff */
[----:B------:R-:W-:Y:S01]  /*6c50*/  FFMA.FTZ R65, R66, c[0x0][0x2d0], -R196 ;  /* 0x0000b40042417a23 */ /* 0x000fe200000108c4 */
[----:B------:R-:W-:Y:S03]  /*6c60*/  MUFU.EX2 R156, R42 ;  /* 0x0000002a009c7308 */ /* 0x000fe60000000800 */
[----:B------:R-:W-:Y:S02]  /*6c70*/  FFMA.FTZ R66, R56, c[0x0][0x2d0], -R194 ;  /* 0x0000b40038427a23 */ /* 0x000fe400000108c2 */
[C---:B------:R-:W-:Y:S04]  /*6c80*/  HMMA.16816.F32 R8, R140.reuse, R136, R8 ;  /* 0x000000888c08723c */ /* 0x040fe80000001808 */
[----:B------:R-:W-:Y:S01]  /*6c90*/  FFMA.FTZ R196, R67, c[0x0][0x2d0], -R196 ;  /* 0x0000b40043c47a23 */ /* 0x000fe200000108c4 */
[----:B------:R2:W-:Y:S01]  /*6ca0*/  MUFU.EX2 R158, R43 ;  /* 0x0000002b009e7308 */ /* 0x0005e20000000800 */
[--C-:B------:R-:W-:Y:S02]  /*6cb0*/  FFMA.FTZ R67, R57, c[0x0][0x2d0], -R194.reuse ;  /* 0x0000b40039437a23 */ /* 0x100fe400000108c2 */
[-C--:B------:R-:W-:Y:S04]  /*6cc0*/  HMMA.16816.F32 R12, R140, R138.reuse, R12 ;  /* 0x0000008a8c0c723c */ /* 0x080fe8000000180c */
[----:B-1----:R-:W-:Y:S01]  /*6cd0*/  F2FP.PACK_AB R44, R157, R163 ;  /* 0x000000a39d2c723e */ /* 0x002fe200000000ff */
[----:B------:R-:W-:Y:S02]  /*6ce0*/  FFMA.FTZ R194, R61, c[0x0][0x2d0], -R194 ;  /* 0x0000b4003dc27a23 */ /* 0x000fe400000108c2 */
[----:B------:R-:W-:Y:S01]  /*6cf0*/  MUFU.EX2 R161, R52 ;  /* 0x0000003400a17308 */ /* 0x000fe20000000800 */
[C---:B------:R-:W-:Y:S01]  /*6d00*/  HMMA.16816.F32 R16, R132.reuse, R138, R16 ;  /* 0x0000008a8410723c */ /* 0x040fe20000001810 */
[----:B------:R-:W1:Y:S03]  /*6d10*/  LDSM.16.MT88.4 R136, [R223+0x1500] ;  /* 0x00150000df88783b */ /* 0x000e660000004200 */
[--C-:B------:R-:W-:Y:S02]  /*6d20*/  FFMA.FTZ R61, R62, c[0x0][0x2d0], -R193.reuse ;  /* 0x0000b4003e3d7a23 */ /* 0x100fe400000108c1 */
[----:B------:R-:W-:Y:S02]  /*6d30*/  FFMA.FTZ R193, R63, c[0x0][0x2d0], -R193 ;  /* 0x0000b4003fc17a23 */ /* 0x000fe400000108c1 */
[-C--:B------:R-:W-:Y:S01]  /*6d40*/  HMMA.16816.F32 R68, R132, R144.reuse, R68 ;  /* 0x000000908444723c */ /* 0x080fe20000001844 */
[----:B------:R-:W-:Y:S03]  /*6d50*/  MUFU.EX2 R160, R53 ;  /* 0x0000003500a07308 */ /* 0x000fe60000000800 */
[----:B------:R-:W-:Y:S01]  /*6d60*/  FADD.FTZ R188, R185, R188 ;  /* 0x000000bcb9bc7221 */ /* 0x000fe20000010000 */
[----:B--2---:R-:W2:Y:S01]  /*6d70*/  LDSM.16.MT88.4 R40, [R225+0x900] ;  /* 0x00090000e128783b */ /* 0x004ea20000004200 */
[----:B------:R-:W-:Y:S02]  /*6d80*/  FADD.FTZ R192, R189, R192 ;  /* 0x000000c0bdc07221 */ /* 0x000fe40000010000 */
[C---:B------:R-:W-:Y:S03]  /*6d90*/  HMMA.16816.F32 R72, R140.reuse, R144, R72 ;  /* 0x000000908c48723c */ /* 0x040fe60000001848 */
[----:B------:R-:W-:Y:S01]  /*6da0*/  MUFU.EX2 R162, R54 ;  /* 0x0000003600a27308 */ /* 0x000fe20000000800 */
[----:B------:R-:W-:Y:S02]  /*6db0*/  FADD.FTZ R188, R186, R188 ;  /* 0x000000bcbabc7221 */ /* 0x000fe40000010000 */
[----:B------:R-:W-:Y:S02]  /*6dc0*/  FADD.FTZ R192, R190, R192 ;  /* 0x000000c0bec07221 */ /* 0x000fe40000010000 */
[-C--:B------:R-:W-:Y:S04]  /*6dd0*/  HMMA.16816.F32 R76, R140, R146.reuse, R76 ;  /* 0x000000928c4c723c */ /* 0x080fe8000000184c */
[----:B------:R-:W-:Y:S01]  /*6de0*/  FADD.FTZ R188, R187, R188 ;  /* 0x000000bcbbbc7221 */ /* 0x000fe20000010000 */
[----:B------:R3:W4:Y:S01]  /*6df0*/  MUFU.EX2 R144, R55 ;  /* 0x0000003700907308 */ /* 0x0007220000000800 */
[----:B------:R-:W-:Y:S02]  /*6e00*/  FADD.FTZ R192, R191, R192 ;  /* 0x000000c0bfc07221 */ /* 0x000fe40000010000 */
[C---:B------:R-:W-:Y:S04]  /*6e10*/  HMMA.16816.F32 R80, R132.reuse, R146, R80 ;  /* 0x000000928450723c */ /* 0x040fe80000001850 */
[----:B------:R-:W-:Y:S02]  /*6e20*/  FADD.FTZ R188, R195, R188 ;  /* 0x000000bcc3bc7221 */ /* 0x000fe40000010000 */
[----:B------:R-:W-:Y:S01]  /*6e30*/  FADD.FTZ R192, R199, R192 ;  /* 0x000000c0c7c07221 */ /* 0x000fe20000010000 */
[----:B------:R-:W-:Y:S01]  /*6e40*/  MUFU.EX2 R145, R58 ;  /* 0x0000003a00917308 */ /* 0x000fe20000000800 */
[-C--:B------:R-:W-:Y:S04]  /*6e50*/  HMMA.16816.F32 R84, R132, R148.reuse, R84 ;  /* 0x000000948454723c */ /* 0x080fe80000001854 */
[----:B------:R-:W-:Y:S02]  /*6e60*/  FADD.FTZ R188, R198, R188 ;  /* 0x000000bcc6bc7221 */ /* 0x000fe40000010000 */
[----:B------:R-:W-:Y:S02]  /*6e70*/  FADD.FTZ R192, R200, R192 ;  /* 0x000000c0c8c07221 */ /* 0x000fe40000010000 */
[C---:B------:R-:W-:Y:S01]  /*6e80*/  HMMA.16816.F32 R88, R140.reuse, R148, R88 ;  /* 0x000000948c58723c */ /* 0x040fe20000001858 */
[----:B------:R5:W2:Y:S03]  /*6e90*/  MUFU.EX2 R147, R59 ;  /* 0x0000003b00937308 */ /* 0x000aa60000000800 */
[----:B------:R-:W-:Y:S01]  /*6ea0*/  FADD.FTZ R188, R201, R188 ;  /* 0x000000bcc9bc7221 */ /* 0x000fe20000010000 */
[----:B---3--:R-:W-:Y:S01]  /*6eb0*/  LDSM.16.MT88.4 R52, [R225+0x2900] ;  /* 0x00290000e134783b */ /* 0x008fe20000004200 */
[----:B----4-:R-:W-:Y:S01]  /*6ec0*/  MOV R63, R144 ;  /* 0x00000090003f7202 */ /* 0x010fe20000000f00 */
[----:B------:R-:W-:Y:S01]  /*6ed0*/  FADD.FTZ R192, R203, R192 ;  /* 0x000000c0cbc07221 */ /* 0x000fe20000010000 */
[-C--:B------:R-:W-:Y:S03]  /*6ee0*/  HMMA.16816.F32 R20, R140, R150.reuse, R20 ;  /* 0x000000968c14723c */ /* 0x080fe60000001814 */
[----:B------:R3:W4:Y:S01]  /*6ef0*/  MUFU.EX2 R159, R45 ;  /* 0x0000002d009f7308 */ /* 0x0007220000000800 */
[----:B------:R-:W-:Y:S02]  /*6f00*/  FADD.FTZ R188, R202, R188 ;  /* 0x000000bccabc7221 */ /* 0x000fe40000010000 */
[----:B------:R-:W-:Y:S02]  /*6f10*/  FADD.FTZ R192, R204, R192 ;  /* 0x000000c0ccc07221 */ /* 0x000fe40000010000 */
[C---:B------:R-:W-:Y:S01]  /*6f20*/  HMMA.16816.F32 R92, R132.reuse, R150, R92 ;  /* 0x00000096845c723c */ /* 0x040fe2000000185c */
[----:B------:R-:W-:Y:S04]  /*6f30*/  LDSM.16.MT88.4 R148, [R225+0xd00] ;  /* 0x000d0000e194783b */ /* 0x000fe80000004200 */
[----:B------:R4:W-:Y:S03]  /*6f40*/  MUFU.EX2 R155, R46 ;  /* 0x0000002e009b7308 */ /* 0x0009e60000000800 */
[-C--:B-1----:R-:W-:Y:S01]  /*6f50*/  HMMA.16816.F32 R96, R132, R136.reuse, R96 ;  /* 0x000000888460723c */ /* 0x082fe20000001860 */
[----:B-----5:R-:W-:Y:S03]  /*6f60*/  LDSM.16.MT88.4 R56, [R225+0x1d00] ;  /* 0x001d0000e138783b */ /* 0x020fe60000004200 */
[----:B--2---:R-:W-:Y:S03]  /*6f70*/  MOV R62, R147 ;  /* 0x00000093003e7202 */ /* 0x004fe60000000f00 */
[----:B------:R-:W1:Y:S01]  /*6f80*/  MUFU.EX2 R153, R47 ;  /* 0x0000002f00997308 */ /* 0x000e620000000800 */
[C---:B------:R-:W-:Y:S04]  /*6f90*/  HMMA.16816.F32 R100, R140.reuse, R136, R100 ;  /* 0x000000888c64723c */ /* 0x040fe80000001864 */
[----:B---3--:R-:W-:Y:S04]  /*6fa0*/  F2FP.PACK_AB R45, R158, R156 ;  /* 0x0000009c9e2d723e */ /* 0x008fe800000000ff */
[-C--:B------:R-:W-:Y:S01]  /*6fb0*/  HMMA.16816.F32 R32, R140, R138.reuse, R32 ;  /* 0x0000008a8c20723c */ /* 0x080fe20000001820 */
[----:B------:R-:W-:Y:S03]  /*6fc0*/  MUFU.EX2 R197, R197 ;  /* 0x000000c500c57308 */ /* 0x000fe60000000800 */
[----:B----4-:R-:W-:Y:S04]  /*6fd0*/  F2FP.PACK_AB R46, R159, R152 ;  /* 0x000000989f2e723e */ /* 0x010fe800000000ff */
[C---:B------:R-:W-:Y:S01]  /*6fe0*/  HMMA.16816.F32 R104, R132.reuse, R138, R104 ;  /* 0x0000008a8468723c */ /* 0x040fe20000001868 */
[----:B------:R-:W2:Y:S02]  /*6ff0*/  LDSM.16.MT88.4 R136, [R223+0x900] ;  /* 0x00090000df88783b */ /* 0x000ea40000004200 */
[----:B------:R-:W-:Y:S01]  /*7000*/  MUFU.EX2 R196, R196 ;  /* 0x000000c400c47308 */ /* 0x000fe20000000800 */
[----:B-1----:R-:W-:Y:S04]  /*7010*/  F2FP.PACK_AB R47, R153, R155 ;  /* 0x0000009b992f723e */ /* 0x002fe800000000ff */
[-C--:B------:R-:W-:Y:S05]  /*7020*/  HMMA.16816.F32 R108, R132, R36.reuse, R108 ;  /* 0x00000024846c723c */ /* 0x080fea000000186c */
[----:B------:R-:W-:Y:S03]  /*7030*/  MUFU.EX2 R209, R209 ;  /* 0x000000d100d17308 */ /* 0x000fe60000000800 */
[C---:B------:R-:W-:Y:S07]  /*7040*/  HMMA.16816.F32 R112, R140.reuse, R36, R112 ;  /* 0x000000248c70723c */ /* 0x040fee0000001870 */
[----:B------:R-:W-:Y:S01]  /*7050*/  F2FP.PACK_AB R36, R206, R205 ;  /* 0x000000cdce24723e */ /* 0x000fe200000000ff */
[-C--:B------:R-:W-:Y:S01]  /*7060*/  HMMA.16816.F32 R24, R140, R38.reuse, R24 ;  /* 0x000000268c18723c */ /* 0x080fe20000001818 */
[----:B------:R-:W1:Y:S03]  /*7070*/  MUFU.EX2 R210, R210 ;  /* 0x000000d200d27308 */ /* 0x000e660000000800 */
[----:B------:R-:W-:Y:S04]  /*7080*/  F2FP.PACK_AB R37, R208, R207 ;  /* 0x000000cfd025723e */ /* 0x000fe800000000ff */
[C---:B------:R-:W-:Y:S03]  /*7090*/  HMMA.16816.F32 R116, R132.reuse, R38, R116 ;  /* 0x000000268474723c */ /* 0x040fe60000001874 */
[----:B------:R-:W3:Y:S05]  /*70a0*/  MUFU.EX2 R211, R211 ;  /* 0x000000d300d37308 */ /* 0x000eea0000000800 */
[-C--:B------:R-:W-:Y:S05]  /*70b0*/  HMMA.16816.F32 R120, R132, R48.reuse, R120 ;  /* 0x000000308478723c */ /* 0x080fea0000001878 */
[----:B------:R-:W4:Y:S03]  /*70c0*/  MUFU.EX2 R64, R64 ;  /* 0x0000004000407308 */ /* 0x000f260000000800 */
[C---:B------:R-:W-:Y:S04]  /*70d0*/  HMMA.16816.F32 R124, R140.reuse, R48, R124 ;  /* 0x000000308c7c723c */ /* 0x040fe8000000187c */
[----:B-1----:R-:W-:Y:S03]  /*70e0*/  F2FP.PACK_AB R38, R210, R209 ;  /* 0x000000d1d226723e */ /* 0x002fe600000000ff */
[----:B------:R-:W1:Y:S01]  /*70f0*/  MUFU.EX2 R65, R65 ;  /* 0x0000004100417308 */ /* 0x000e620000000800 */
[-C--:B------:R-:W-:Y:S04]  /*7100*/  HMMA.16816.F32 R128, R140, R50.reuse, R128 ;  /* 0x000000328c80723c */ /* 0x080fe80000001880 */
[----:B---3--:R-:W-:Y:S04]  /*7110*/  F2FP.PACK_AB R39, R154, R211 ;  /* 0x000000d39a27723e */ /* 0x008fe800000000ff */
[----:B------:R-:W-:Y:S01]  /*7120*/  HMMA.16816.F32 R28, R132, R50, R28 ;  /* 0x00000032841c723c */ /* 0x000fe2000000181c */
[----:B------:R-:W3:Y:S01]  /*7130*/  LDSM.16.MT88.4 R48, [R225+0x1900] ;  /* 0x00190000e130783b */ /* 0x000ee20000004200 */
[----:B------:R-:W-:Y:S05]  /*7140*/  MUFU.EX2 R66, R66 ;  /* 0x0000004200427308 */ /* 0x000fea0000000800 */
[----:B----4-:R-:W-:Y:S01]  /*7150*/  F2FP.PACK_AB R134, R197, R64 ;  /* 0x00000040c586723e */ /* 0x010fe200000000ff */
[-C--:B------:R-:W-:Y:S04]  /*7160*/  HMMA.16816.F32 R4, R36, R40.reuse, R4 ;  /* 0x000000282404723c */ /* 0x080fe80000001804 */
[----:B------:R-:W4:Y:S01]  /*7170*/  MUFU.EX2 R67, R67 ;  /* 0x0000004300437308 */ /* 0x000f220000000800 */
[----:B-1----:R-:W-:Y:S03]  /*7180*/  F2FP.PACK_AB R135, R196, R65 ;  /* 0x00000041c487723e */ /* 0x002fe600000000ff */
[C---:B------:R-:W-:Y:S06]  /*7190*/  HMMA.16816.F32 R8, R44.reuse, R40, R8 ;  /* 0x000000282c08723c */ /* 0x040fec0000001808 */
[----:B------:R-:W-:Y:S02]  /*71a0*/  MUFU.EX2 R60, R60 ;  /* 0x0000003c003c7308 */ /* 0x000fe40000000800 */
[-C--:B------:R-:W-:Y:S08]  /*71b0*/  HMMA.16816.F32 R12, R44, R42.reuse, R12 ;  /* 0x0000002a2c0c723c */ /* 0x080ff0000000180c */
[C---:B------:R-:W-:Y:S01]  /*71c0*/  HMMA.16816.F32 R16, R36.reuse, R42, R16 ;  /* 0x0000002a2410723c */ /* 0x040fe20000001810 */
[----:B------:R-:W1:Y:S01]  /*71d0*/  LDSM.16.MT88.4 R40, [R223+0x1900] ;  /* 0x00190000df28783b */ /* 0x000e620000004200 */
[----:B------:R-:W5:Y:S06]  /*71e0*/  MUFU.EX2 R194, R194 ;  /* 0x000000c200c27308 */ /* 0x000f6c0000000800 */
[-C--:B--2---:R-:W-:Y:S04]  /*71f0*/  HMMA.16816.F32 R68, R36, R136.reuse, R68 ;  /* 0x000000882444723c */ /* 0x084fe80000001844 */
[----:B------:R-:W-:Y:S04]  /*7200*/  MUFU.EX2 R61, R61 ;  /* 0x0000003d003d7308 */ /* 0x000fe80000000800 */
[C---:B------:R-:W-:Y:S06]  /*7210*/  HMMA.16816.F32 R72, R44.reuse, R136, R72 ;  /* 0x000000882c48723c */ /* 0x040fec0000001848 */
[----:B------:R-:W2:Y:S01]  /*7220*/  MUFU.EX2 R193, R193 ;  /* 0x000000c100c17308 */ /* 0x000ea20000000800 */
[----:B------:R-:W-:Y:S01]  /*7230*/  MOV R136, R156 ;  /* 0x0000009c00887202 */ /* 0x000fe20000000f00 */
[-C--:B------:R-:W-:Y:S04]  /*7240*/  HMMA.16816.F32 R76, R44, R138.reuse, R76 ;  /* 0x0000008a2c4c723c */ /* 0x080fe8000000184c */
[----:B------:R-:W-:Y:S04]  /*7250*/  MOV R137, R163 ;  /* 0x000000a300897202 */ /* 0x000fe80000000f00 */
[C---:B------:R-:W-:Y:S07]  /*7260*/  HMMA.16816.F32 R80, R36.reuse, R138, R80 ;  /* 0x0000008a2450723c */ /* 0x040fee0000001850 */
[----:B------:R-:W-:Y:S01]  /*7270*/  MOV R139, R157 ;  /* 0x0000009d008b7202 */ /* 0x000fe20000000f00 */
[-C--:B---3--:R-:W-:Y:S04]  /*7280*/  HMMA.16816.F32 R84, R36, R48.reuse, R84 ;  /* 0x000000302454723c */ /* 0x088fe80000001854 */
[----:B------:R-:W-:Y:S04]  /*7290*/  MOV R138, R158 ;  /* 0x0000009e008a7202 */ /* 0x000fe80000000f00 */
[C---:B------:R-:W-:Y:S08]  /*72a0*/  HMMA.16816.F32 R88, R44.reuse, R48, R88 ;  /* 0x000000302c58723c */ /* 0x040ff00000001858 */
[-C--:B------:R-:W-:Y:S08]  /*72b0*/  HMMA.16816.F32 R20, R44, R50.reuse, R20 ;  /* 0x000000322c14723c */ /* 0x080ff00000001814 */
[C---:B------:R-:W-:Y:S01]  /*72c0*/  HMMA.16816.F32 R92, R36.reuse, R50, R92 ;  /* 0x00000032245c723c */ /* 0x040fe2000000185c */
[----:B------:R-:W3:Y:S07]  /*72d0*/  LDSM.16.MT88.4 R48, [R223+0x2900] ;  /* 0x00290000df30783b */ /* 0x000eee0000004200 */
[-C--:B-1----:R-:W-:Y:S08]  /*72e0*/  HMMA.16816.F32 R96, R36, R40.reuse, R96 ;  /* 0x000000282460723c */ /* 0x082ff00000001860 */
[C---:B------:R-:W-:Y:S08]  /*72f0*/  HMMA.16816.F32 R100, R44.reuse, R40, R100 ;  /* 0x000000282c64723c */ /* 0x040ff00000001864 */
[-C--:B------:R-:W-:Y:S08]  /*7300*/  HMMA.16816.F32 R32, R44, R42.reuse, R32 ;  /* 0x0000002a2c20723c */ /* 0x080ff00000001820 */
[C---:B------:R-:W-:Y:S01]  /*7310*/  HMMA.16816.F32 R104, R36.reuse, R42, R104 ;  /* 0x0000002a2468723c */ /* 0x040fe20000001868 */
[----:B------:R-:W1:Y:S07]  /*7320*/  LDSM.16.MT88.4 R40, [R223+0xd00] ;  /* 0x000d0000df28783b */ /* 0x000e6e0000004200 */
[-C--:B------:R-:W-:Y:S08]  /*7330*/  HMMA.16816.F32 R108, R36, R52.reuse, R108 ;  /* 0x00000034246c723c */ /* 0x080ff0000000186c */
[C---:B------:R-:W-:Y:S08]  /*7340*/  HMMA.16816.F32 R112, R44.reuse, R52, R112 ;  /* 0x000000342c70723c */ /* 0x040ff00000001870 */
[-C--:B------:R-:W-:Y:S08]  /*7350*/  HMMA.16816.F32 R24, R44, R54.reuse, R24 ;  /* 0x000000362c18723c */ /* 0x080ff00000001818 */
[C---:B------:R-:W-:Y:S01]  /*7360*/  HMMA.16816.F32 R116, R36.reuse, R54, R116 ;  /* 0x000000362474723c */ /* 0x040fe20000001874 */
[----:B------:R-:W1:Y:S07]  /*7370*/  LDSM.16.MT88.4 R52, [R223+0x1d00] ;  /* 0x001d0000df34783b */ /* 0x000e6e0000004200 */
[-C--:B---3--:R-:W-:Y:S08]  /*7380*/  HMMA.16816.F32 R120, R36, R48.reuse, R120 ;  /* 0x000000302478723c */ /* 0x088ff00000001878 */
[C---:B------:R-:W-:Y:S07]  /*7390*/  HMMA.16816.F32 R124, R44.reuse, R48, R124 ;  /* 0x000000302c7c723c */ /* 0x040fee000000187c */
[----:B------:R-:W-:Y:S01]  /*73a0*/  MOV R49, R160 ;  /* 0x000000a000317202 */ /* 0x000fe20000000f00 */
[-C--:B------:R-:W-:Y:S01]  /*73b0*/  HMMA.16816.F32 R128, R44, R50.reuse, R128 ;  /* 0x000000322c80723c */ /* 0x080fe20000001880 */
[----:B------:R-:W3:Y:S03]  /*73c0*/  LDSM.16.MT88.4 R44, [R225+0x2d00] ;  /* 0x002d0000e12c783b */ /* 0x000ee60000004200 */
[----:B------:R-:W-:Y:S04]  /*73d0*/  MOV R48, R145 ;  /* 0x0000009100307202 */ /* 0x000fe80000000f00 */
[----:B------:R-:W-:Y:S07]  /*73e0*/  HMMA.16816.F32 R28, R36, R50, R28 ;  /* 0x00000032241c723c */ /* 0x000fee000000181c */
[----:B------:R-:W-:Y:S02]  /*73f0*/  MOV R50, R161 ;  /* 0x000000a100327202 */ /* 0x000fe40000000f00 */
[----:B------:R-:W-:Y:S03]  /*7400*/  MOV R51, R162 ;  /* 0x000000a200337202 */ /* 0x000fe60000000f00 */
[----:B------:R-:W-:Y:S02]  /*7410*/  F2FP.PACK_AB R132, R49, R50 ;  /* 0x000000323184723e */ /* 0x000fe400000000ff */
[----:B------:R-:W-:Y:S02]  /*7420*/  F2FP.PACK_AB R133, R63, R51 ;  /* 0x000000333f85723e */ /* 0x000fe400000000ff */
[----:B----4-:R-:W-:Y:S02]  /*7430*/  F2FP.PACK_AB R36, R67, R66 ;  /* 0x000000424324723e */ /* 0x010fe400000000ff */
[----:B------:R-:W-:Y:S02]  /*7440*/  F2FP.PACK_AB R37, R62, R48 ;  /* 0x000000303e25723e */ /* 0x000fe400000000ff */
[----:B-----5:R-:W-:Y:S01]  /*7450*/  F2FP.PACK_AB R38, R194, R60 ;  /* 0x0000003cc226723e */ /* 0x020fe200000000ff */
[-C--:B------:R-:W-:Y:S05]  /*7460*/  HMMA.16816.F32 R160, R132, R148.reuse, R4 ;  /* 0x0000009484a0723c */ /* 0x080fea0000001804 */
[----:B--2---:R-:W-:Y:S02]  /*7470*/  F2FP.PACK_AB R39, R193, R61 ;  /* 0x0000003dc127723e */ /* 0x004fe400000000ff */
[----:B------:R-:W-:Y:S02]  /*7480*/  MOV R4, R159 ;  /* 0x0000009f00047202 */ /* 0x000fe40000000f00 */
[----:B------:R-:W-:Y:S03]  /*7490*/  MOV R5, R154 ;  /* 0x0000009a00057202 */ /* 0x000fe60000000f00 */
[C---:B------:R-:W-:Y:S01]  /*74a0*/  HMMA.16816.F32 R156, R36.reuse, R148, R8 ;  /* 0x00000094249c723c */ /* 0x040fe20000001808 */
[----:B------:R-:W2:Y:S03]  /*74b0*/  LDL.LU R9, [R1+0x4] ;  /* 0x0000040001097983 */ /* 0x000ea60000300800 */
[----:B------:R-:W-:Y:S01]  /*74c0*/  MOV R6, R155 ;  /* 0x0000009b00067202 */ /* 0x000fe20000000f00 */
[----:B------:R-:W4:Y:S01]  /*74d0*/  LDL.LU R10, [R1] ;  /* 0x00000000010a7983 */ /* 0x000f220000300800 */
[----:B------:R-:W-:Y:S02]  /*74e0*/  MOV R7, R152 ;  /* 0x0000009800077202 */ /* 0x000fe40000000f00 */
[----:B------:R-:W-:Y:S02]  /*74f0*/  MOV R11, R153 ;  /* 0x00000099000b7202 */ /* 0x000fe40000000f00 */
[-C--:B------:R-:W-:Y:S03]  /*7500*/  HMMA.16816.F32 R152, R36, R150.reuse, R12 ;  /* 0x000000962498723c */ /* 0x080fe6000000180c */
[----:B------:R-:W-:Y:S04]  /*7510*/  MOV R8, R6 ;  /* 0x0000000600087202 */ /* 0x000fe80000000f00 */
[----:B------:R-:W-:Y:S01]  /*7520*/  MOV R15, R7 ;  /* 0x00000007000f7202 */ /* 0x000fe20000000f00 */
[C---:B------:R-:W-:Y:S04]  /*7530*/  HMMA.16816.F32 R148, R132.reuse, R150, R16 ;  /* 0x000000968494723c */ /* 0x040fe80000001810 */
[----:B------:R-:W-:Y:S02]  /*7540*/  MOV R14, R138 ;  /* 0x0000008a000e7202 */ /* 0x000fe40000000f00 */
[----:B------:R-:W-:Y:S02]  /*7550*/  MOV R13, R139 ;  /* 0x0000008b000d7202 */ /* 0x000fe40000000f00 */
[-C--:B-1----:R-:W-:Y:S04]  /*7560*/  HMMA.16816.F32 R68, R132, R40.reuse, R68 ;  /* 0x000000288444723c */ /* 0x082fe80000001844 */
[----:B------:R-:W-:Y:S02]  /*7570*/  MOV R12, R136 ;  /* 0x00000088000c7202 */ /* 0x000fe40000000f00 */
[----:B------:R-:W-:Y:S02]  /*7580*/  MOV R19, R137 ;  /* 0x0000008900137202 */ /* 0x000fe40000000f00 */
        /* <DEDUP_REMOVED lines=22> */
[-C--:B---3--:R-:W-:Y:S08]  /*76f0*/  HMMA.16816.F32 R108, R132, R44.reuse, R108 ;  /* 0x0000002c846c723c */ /* 0x088ff0000000186c */
[C---:B------:R-:W-:Y:S08]  /*7700*/  HMMA.16816.F32 R112, R36.reuse, R44, R112 ;  /* 0x0000002c2470723c */ /* 0x040ff00000001870 */
[-C--:B------:R-:W-:Y:S08]  /*7710*/  HMMA.16816.F32 R136, R36, R46.reuse, R24 ;  /* 0x0000002e2488723c */ /* 0x080ff00000001818 */
[C---:B------:R-:W-:Y:S04]  /*7720*/  HMMA.16816.F32 R116, R132.reuse, R46, R116 ;  /* 0x0000002e8474723c */ /* 0x040fe80000001874 */
[----:B--2---:R-:W-:Y:S01]  /*7730*/  FFMA.FTZ R180, R164, R9, R180 ;  /* 0x00000009a4b47223 */ /* 0x004fe200000100b4 */
[----:B------:R-:W-:Y:S02]  /*7740*/  MOV R9, R5 ;  /* 0x0000000500097202 */ /* 0x000fe40000000f00 */
[----:B------:R-:W-:Y:S01]  /*7750*/  MOV R164, R168 ;  /* 0x000000a800a47202 */ /* 0x000fe20000000f00 */
[----:B----4-:R-:W-:Y:S01]  /*7760*/  FFMA.FTZ R184, R3, R10, R184 ;  /* 0x0000000a03b87223 */ /* 0x010fe200000100b8 */
[----:B------:R-:W-:Y:S03]  /*7770*/  MOV R10, R4 ;  /* 0x00000004000a7202 */ /* 0x000fe60000000f00 */
[----:B------:R-:W-:Y:S01]  /*7780*/  FADD.FTZ R180, R170, R180 ;  /* 0x000000b4aab47221 */ /* 0x000fe20000010000 */
[----:B------:R-:W1:Y:S01]  /*7790*/  LDSM.16.MT88.4 R4, [R223+0x2d00] ;  /* 0x002d0000df04783b */ /* 0x000e620000004200 */
        /* <DEDUP_REMOVED lines=21> */
[-C--:B-1----:R-:W-:Y:S03]  /*78f0*/  HMMA.16816.F32 R120, R132, R4.reuse, R120 ;  /* 0x000000048478723c */ /* 0x082fe60000001878 */
[----:B------:R-:W-:Y:S02]  /*7900*/  FADD.FTZ R184, R9, R184 ;  /* 0x000000b809b87221 */ /* 0x000fe40000010000 */
[----:B------:R-:W-:Y:S02]  /*7910*/  FADD.FTZ R180, R50, R180 ;  /* 0x000000b432b47221 */ /* 0x000fe40000010000 */
[----:B------:R-:W-:Y:S01]  /*7920*/  FADD.FTZ R184, R51, R184 ;  /* 0x000000b833b87221 */ /* 0x000fe20000010000 */
[C---:B------:R-:W-:Y:S04]  /*7930*/  HMMA.16816.F32 R124, R36.reuse, R4, R124 ;  /* 0x00000004247c723c */ /* 0x040fe8000000187c */
[----:B------:R-:W-:Y:S02]  /*7940*/  FADD.FTZ R180, R49, R180 ;  /* 0x000000b431b47221 */ /* 0x000fe40000010000 */
[----:B------:R-:W-:Y:S02]  /*7950*/  FADD.FTZ R184, R63, R184 ;  /* 0x000000b83fb87221 */ /* 0x000fe40000010000 */
[----:B------:R-:W-:Y:S01]  /*7960*/  FADD.FTZ R180, R64, R180 ;  /* 0x000000b440b47221 */ /* 0x000fe20000010000 */
[-C--:B------:R-:W-:Y:S03]  /*7970*/  HMMA.16816.F32 R128, R36, R6.reuse, R128 ;  /* 0x000000062480723c */ /* 0x080fe60000001880 */
[----:B------:R-:W-:Y:S02]  /*7980*/  FADD.FTZ R65, R65, R184 ;  /* 0x000000b841417221 */ /* 0x000fe40000010000 */
[----:B------:R-:W-:Y:S02]  /*7990*/  FADD.FTZ R2, R197, R180 ;  /* 0x000000b4c5027221 */ /* 0x000fe40000010000 */
[----:B------:R-:W-:Y:S01]  /*79a0*/  FADD.FTZ R0, R196, R65 ;  /* 0x00000041c4007221 */ /* 0x000fe20000010000 */
[----:B------:R-:W-:Y:S02]  /*79b0*/  HMMA.16816.F32 R132, R132, R6, R28 ;  /* 0x000000068484723c */ /* 0x000fe4000000181c */
[----:B------:R1:W-:Y:S02]  /*79c0*/  STL [R1+0x4], R2 ;  /* 0x0000040201007387 */ /* 0x0003e40000100800 */
[----:B------:R-:W-:Y:S02]  /*79d0*/  FADD.FTZ R188, R10, R188 ;  /* 0x000000bc0abc7221 */ /* 0x000fe40000010000 */
[----:B------:R2:W-:Y:S02]  /*79e0*/  STL [R1], R0 ;  /* 0x0000000001007387 */ /* 0x0005e40000100800 */
[----:B------:R-:W-:Y:S04]  /*79f0*/  FADD.FTZ R188, R66, R188 ;  /* 0x000000bc42bc7221 */ /* 0x000fe80000010000 */
[----:B------:R-:W-:Y:S04]  /*7a00*/  FADD.FTZ R188, R67, R188 ;  /* 0x000000bc43bc7221 */ /* 0x000fe80000010000 */
[----:B------:R-:W-:Y:S04]  /*7a10*/  FADD.FTZ R60, R60, R188 ;  /* 0x000000bc3c3c7221 */ /* 0x000fe80000010000 */
[----:B------:R-:W-:Y:S01]  /*7a20*/  FADD.FTZ R252, R194, R60 ;  /* 0x0000003cc2fc7221 */ /* 0x000fe20000010000 */
[----:B-1----:R-:W-:Y:S02]  /*7a30*/  MOV R2, R166 ;  /* 0x000000a600027202 */ /* 0x002fe40000000f00 */
[----:B--2---:R-:W-:Y:S01]  /*7a40*/  MOV R0, R165 ;  /* 0x000000a500007202 */ /* 0x004fe20000000f00 */
[----:B------:R-:W-:-:S05]  /*7a50*/  @P0 BRA `(.L_x_858) ;  /* 0xffffd10000000947 */ /* 0x000fca000383ffff */
.L_x_857:
[----:B------:R-:W2:Y:S04]  /*7a60*/  LDL.LU R4, [R1+0x4] ;  /* 0x0000040001047983 */ /* 0x000ea80000300800 */
[----:B------:R-:W1:Y:S04]  /*7a70*/  SHFL.BFLY PT, R5, R252, 0x2, 0x1f ;  /* 0x0c401f00fc057f89 */ /* 0x000e6800000e0000 */
[----:B------:R-:W3:Y:S01]  /*7a80*/  S2R R0, SR_TID.X ;  /* 0x0000000000007919 */ /* 0x000ee20000002100 */
[----:B------:R-:W-:Y:S01]  /*7a90*/  MOV R8, c[0x0][0x4e8] ;  /* 0x00013a0000087a02 */ /* 0x000fe20000000f00 */
[----:B------:R-:W4:Y:S01]  /*7aa0*/  S2UR UR7, SR_CTAID.Y ;  /* 0x00000000000779c3 */ /* 0x000f220000002600 */
[----:B------:R-:W-:Y:S01]  /*7ab0*/  MOV R9, R234 ;  /* 0x000000ea00097202 */ /* 0x000fe20000000f00 */
[----:B------:R-:W5:Y:S01]  /*7ac0*/  LDL.LU R6, [R1] ;  /* 0x0000000001067983 */ /* 0x000f620000300800 */
[C---:B------:R-:W-:Y:S01]  /*7ad0*/  ISETP.NE.AND P5, PT, R8.reuse, 0x1, PT ;  /* 0x000000010800780c */ /* 0x040fe20003fa5270 */
[----:B------:R-:W-:Y:S01]  /*7ae0*/  ULDC.64 UR4, c[0x0][0x490] ;  /* 0x0001240000047ab9 */ /* 0x000fe20000000a00 */
[----:B------:R-:W-:Y:S01]  /*7af0*/  MOV R11, RZ ;  /* 0x000000ff000b7202 */ /* 0x000fe20000000f00 */
[----:B------:R-:W-:Y:S01]  /*7b00*/  IMAD.MOV.U32 R22, RZ, RZ, -0x800000 ;  /* 0xff800000ff167424 */ /* 0x000fe200078e00ff */
[----:B------:R-:W-:Y:S01]  /*7b10*/  MOV R23, 0xff800000 ;  /* 0xff80000000177802 */ /* 0x000fe20000000f00 */
[----:B------:R-:W-:Y:S01]  /*7b20*/  IMAD R8, R8, c[0x0][0x388], RZ ;  /* 0x0000e20008087a24 */ /* 0x000fe200078e02ff */
[----:B------:R-:W-:Y:S01]  /*7b30*/  MOV R25, 0xff800000 ;  /* 0xff80000000197802 */ /* 0x000fe20000000f00 */
[----:B------:R-:W-:Y:S01]  /*7b40*/  BSSY B0, `(.L_x_861) ;  /* 0x0000199000007945 */ /* 0x000fe20003800000 */
[----:B------:R-:W-:-:S02]  /*7b50*/  MOV R24, 0xff800000 ;  /* 0xff80000000187802 */ /* 0x000fc40000000f00 */
[----:B------:R-:W-:-:S03]  /*7b60*/  SHF.R.S32.HI R238, RZ, 0x2, R238 ;  /* 0x00000002ffee7819 */ /* 0x000fc600000114ee */
[----:B------:R-:W-:-:S04]  /*7b70*/  @P5 IMAD.HI.U32 R10, R234, c[0x0][0x4ec], RZ ;  /* 0x00013b00ea0a5a27 */ /* 0x000fc800078e00ff */
[----:B-1----:R-:W-:Y:S01]  /*7b80*/  FADD.FTZ R5, R5, R252 ;  /* 0x000000fc05057221 */ /* 0x002fe20000010000 */
[----:B------:R-:W-:Y:S02]  /*7b90*/  @P5 SHF.R.U32.HI R9, RZ, c[0x0][0x4f0], R10 ;  /* 0x00013c00ff095a19 */ /* 0x000fe4000001160a */
[----:B------:R-:W-:Y:S01]  /*7ba0*/  MOV R10, RZ ;  /* 0x000000ff000a7202 */ /* 0x000fe20000000f00 */
[----:B----4-:R-:W-:Y:S01]  /*7bb0*/  USHF.R.S32.HI UR6, URZ, 0x1f, UR7 ;  /* 0x0000001f3f067899 */ /* 0x010fe20008011407 */
[----:B------:R-:W1:Y:S01]  /*7bc0*/  SHFL.BFLY PT, R13, R5, 0x1, 0x1f ;  /* 0x0c201f00050d7f89 */ /* 0x000e6200000e0000 */
[----:B------:R-:W-:Y:S02]  /*7bd0*/  UIMAD.WIDE.U32 UR10, UR7, UR4, URZ ;  /* 0x00000004070a72a5 */ /* 0x000fe4000f8e003f */
[----:B------:R-:W-:-:S04]  /*7be0*/  UIMAD UR8, UR6, UR4, URZ ;  /* 0x00000004060872a4 */ /* 0x000fc8000f8e023f */
[----:B------:R-:W-:Y:S01]  /*7bf0*/  UIMAD UR8, UR7, UR5, UR8 ;  /* 0x00000005070872a4 */ /* 0x000fe2000f8e0208 */
[----:B------:R-:W-:Y:S02]  /*7c00*/  MOV R16, UR10 ;  /* 0x0000000a00107c02 */ /* 0x000fe40008000f00 */
[----:B------:R-:W-:Y:S01]  /*7c10*/  ULDC.64 UR4, c[0x0][0x3e8] ;  /* 0x0000fa0000047ab9 */ /* 0x000fe20000000a00 */
[----:B------:R-:W-:Y:S01]  /*7c20*/  MOV R17, UR11 ;  /* 0x0000000b00117c02 */ /* 0x000fe20008000f00 */
[----:B------:R-:W-:Y:S02]  /*7c30*/  UIMAD.WIDE.U32 UR14, UR7, UR4, URZ ;  /* 0x00000004070e72a5 */ /* 0x000fe4000f8e003f */
[----:B------:R-:W-:Y:S02]  /*7c40*/  UIMAD UR6, UR6, UR4, URZ ;  /* 0x00000004060672a4 */ /* 0x000fe4000f8e023f */
[----:B------:R-:W-:Y:S02]  /*7c50*/  UIADD3 UR8, UR11, UR8, URZ ;  /* 0x000000080b087290 */ /* 0x000fe4000fffe03f */
[----:B------:R-:W-:Y:S01]  /*7c60*/  MOV R18, UR14 ;  /* 0x0000000e00127c02 */ /* 0x000fe20008000f00 */
[----:B------:R-:W-:Y:S01]  /*7c70*/  UIMAD UR5, UR7, UR5, UR6 ;  /* 0x00000005070572a4 */ /* 0x000fe2000f8e0206 */
[----:B------:R-:W-:-:S02]  /*7c80*/  MOV R19, UR15 ;  /* 0x0000000f00137c02 */ /* 0x000fc40008000f00 */
[----:B------:R-:W-:Y:S01]  /*7c90*/  IMAD.U32 R17, RZ, RZ, UR8 ;  /* 0x00000008ff117e24 */ /* 0x000fe2000f8e00ff */
[----:B------:R-:W-:Y:S01]  /*7ca0*/  UIADD3 UR5, UR15, UR5, URZ ;  /* 0x000000050f057290 */ /* 0x000fe2000fffe03f */
[----:B-1----:R-:W-:Y:S01]  /*7cb0*/  FADD.FTZ R5, R5, R13 ;  /* 0x0000000d05057221 */ /* 0x002fe20000010000 */
[----:B------:R-:W-:Y:S01]  /*7cc0*/  IADD3 R13, -R9, RZ, RZ ;  /* 0x000000ff090d7210 */ /* 0x000fe20007ffe1ff */
[----:B------:R-:W-:Y:S03]  /*7cd0*/  BAR.SYNC.DEFER_BLOCKING 0x1, 0x80 ;  /* 0x0042000000007b1d */ /* 0x000fe60000010000 */
[----:B------:R-:W-:Y:S02]  /*7ce0*/  FSETP.NE.FTZ.AND P1, PT, R5, RZ, PT ;  /* 0x000000ff0500720b */ /* 0x000fe40003f35000 */
[----:B------:R-:W-:Y:S01]  /*7cf0*/  MOV R15, UR5 ;  /* 0x00000005000f7c02 */ /* 0x000fe20008000f00 */
[----:B--2---:R-:W1:Y:S04]  /*7d00*/  SHFL.BFLY PT, R2, R4, 0x2, 0x1f ;  /* 0x0c401f0004027f89 */ /* 0x004e6800000e0000 */
[----:B-----5:R-:W2:Y:S01]  /*7d10*/  SHFL.BFLY PT, R3, R6, 0x2, 0x1f ;  /* 0x0c401f0006037f89 */ /* 0x020ea200000e0000 */
[----:B-1----:R-:W-:-:S03]  /*7d20*/  FADD.FTZ R2, R2, R4 ;  /* 0x0000000402027221 */ /* 0x002fc60000010000 */
[----:B------:R-:W1:Y:S04]  /*7d30*/  SHFL.BFLY PT, R4, R249, 0x2, 0x1f ;  /* 0x0c401f00f9047f89 */ /* 0x000e6800000e0000 */
[----:B------:R-:W4:Y:S01]  /*7d40*/  SHFL.BFLY PT, R7, R2, 0x1, 0x1f ;  /* 0x0c201f0002077f89 */ /* 0x000f2200000e0000 */
[----:B--2---:R-:W-:-:S05]  /*7d50*/  FADD.FTZ R3, R3, R6 ;  /* 0x0000000603037221 */ /* 0x004fca0000010000 */
[----:B------:R-:W2:Y:S01]  /*7d60*/  SHFL.BFLY PT, R6, R3, 0x1, 0x1f ;  /* 0x0c201f0003067f89 */ /* 0x000ea200000e0000 */
[----:B-1----:R-:W-:Y:S02]  /*7d70*/  FADD.FTZ R249, R4, R249 ;  /* 0x000000f904f97221 */ /* 0x002fe40000010000 */
[----:B----4-:R-:W-:-:S03]  /*7d80*/  FADD.FTZ R7, R2, R7 ;  /* 0x0000000702077221 */ /* 0x010fc60000010000 */
[----:B------:R-:W1:Y:S01]  /*7d90*/  SHFL.BFLY PT, R4, R249, 0x1, 0x1f ;  /* 0x0c201f00f9047f89 */ /* 0x000e6200000e0000 */
[----:B---3--:R-:W-:Y:S02]  /*7da0*/  SHF.R.S32.HI R2, RZ, 0x1f, R0 ;  /* 0x0000001fff027819 */ /* 0x008fe40000011400 */
[----:B------:R-:W-:Y:S01]  /*7db0*/  FSETP.NE.FTZ.AND P3, PT, R7, RZ, PT ;  /* 0x000000ff0700720b */ /* 0x000fe20003f75000 */
[----:B--2---:R-:W-:Y:S01]  /*7dc0*/  FADD.FTZ R6, R3, R6 ;  /* 0x0000000603067221 */ /* 0x004fe20000010000 */
[CC--:B------:R-:W-:Y:S02]  /*7dd0*/  LEA.HI R3, R2.reuse, R0.reuse, RZ, 0x5 ;  /* 0x0000000002037211 */ /* 0x0c0fe400078f28ff */
[----:B------:R-:W-:Y:S02]  /*7de0*/  LEA.HI R2, R2, R0, RZ, 0x2 ;  /* 0x0000000002027211 */ /* 0x000fe400078f10ff */
[----:B------:R-:W-:Y:S02]  /*7df0*/  LOP3.LUT R12, R3, 0xffffffe0, RZ, 0xc0, !PT ;  /* 0xffffffe0030c7812 */ /* 0x000fe400078ec0ff */
[----:B------:R-:W-:-:S05]  /*7e00*/  LOP3.LUT R14, R2, 0xfffffffc, RZ, 0xc0, !PT ;  /* 0xfffffffc020e7812 */ /* 0x000fca00078ec0ff */
[----:B------:R-:W2:Y:S01]  /*7e10*/  @P3 MUFU.RCP R11, R7 ;  /* 0x00000007000b3308 */ /* 0x000ea20000001000 */
[----:B------:R-:W-:Y:S01]  /*7e20*/  FSETP.NE.FTZ.AND P2, PT, R6, RZ, PT ;  /* 0x000000ff0600720b */ /* 0x000fe20003f55000 */
[----:B------:R-:W-:Y:S01]  /*7e30*/  IMAD.IADD R12, R0, 0x1, -R12 ;  /* 0x00000001000c7824 */ /* 0x000fe200078e0a0c */
[----:B------:R-:W-:Y:S02]  /*7e40*/  IADD3 R0, -R14, R0, RZ ;  /* 0x000000000e007210 */ /* 0x000fe40007ffe1ff */
[----:B------:R-:W-:Y:S01]  /*7e50*/  MOV R14, RZ ;  /* 0x000000ff000e7202 */ /* 0x000fe20000000f00 */
[----:B-1----:R-:W-:Y:S01]  /*7e60*/  FADD.FTZ R4, R249, R4 ;  /* 0x00000004f9047221 */ /* 0x002fe20000010000 */
[----:B------:R-:W-:Y:S01]  /*7e70*/  LOP3.LUT P4, RZ, R12, 0x3, RZ, 0xc0, !PT ;  /* 0x000000030cff7812 */ /* 0x000fe2000788c0ff */
[----:B------:R-:W-:Y:S01]  /*7e80*/  IMAD R12, R13, c[0x0][0x4e8], R234 ;  /* 0x00013a000d0c7a24 */ /* 0x000fe200078e02ea */
[----:B------:R-:W1:Y:S01]  /*7e90*/  @P3 MUFU.LG2 R7, R7 ;  /* 0x0000000700073308 */ /* 0x000e620000000c00 */
[----:B------:R-:W-:Y:S01]  /*7ea0*/  IMAD.MOV.U32 R13, RZ, RZ, RZ ;  /* 0x000000ffff0d7224 */ /* 0x000fe200078e00ff */
[----:B------:R-:W-:-:S02]  /*7eb0*/  FSETP.NE.FTZ.AND P0, PT, R4, RZ, PT ;  /* 0x000000ff0400720b */ /* 0x000fc40003f15000 */
[----:B------:R-:W-:Y:S02]  /*7ec0*/  SHF.R.S32.HI R2, RZ, 0x2, R2 ;  /* 0x00000002ff027819 */ /* 0x000fe40000011402 */
[----:B------:R-:W-:Y:S01]  /*7ed0*/  @P3 MOV R20, 0x3f317218 ;  /* 0x3f31721800143802 */ /* 0x000fe20000000f00 */
[C---:B--2---:R-:W-:Y:S01]  /*7ee0*/  FMUL.FTZ R161, R11.reuse, R161 ;  /* 0x000000a10ba17220 */ /* 0x044fe20000410000 */
[----:B------:R-:W2:Y:S01]  /*7ef0*/  @P1 MUFU.RCP R13, R5 ;  /* 0x00000005000d1308 */ /* 0x000ea20000001000 */
[----:B------:R-:W-:Y:S01]  /*7f00*/  @P2 MOV R19, 0x3f317218 ;  /* 0x3f31721800132802 */ /* 0x000fe20000000f00 */
[----:B------:R-:W-:Y:S01]  /*7f10*/  FMUL.FTZ R160, R11, R160 ;  /* 0x000000a00ba07220 */ /* 0x000fe20000410000 */
[----:B------:R-:W-:Y:S01]  /*7f20*/  SHF.R.S32.HI R3, RZ, 0x5, R3 ;  /* 0x00000005ff037819 */ /* 0x000fe20000011403 */
[----:B------:R-:W-:Y:S02]  /*7f30*/  @P3 FMUL.FTZ R20, R20, c[0x0][0x2d0] ;  /* 0x0000b40014143a20 */ /* 0x000fe40000410000 */
[----:B------:R-:W-:Y:S01]  /*7f40*/  @P2 FMUL.FTZ R19, R19, c[0x0][0x2d0] ;  /* 0x0000b40013132a20 */ /* 0x000fe20000410000 */
[----:B------:R-:W-:Y:S01]  /*7f50*/  F2FP.PACK_AB R160, R161, R160 ;  /* 0x000000a0a1a0723e */ /* 0x000fe200000000ff */
[----:B------:R-:W3:Y:S01]  /*7f60*/  @P0 MUFU.LG2 R21, R4 ;  /* 0x0000000400150308 */ /* 0x000ee20000000c00 */
[----:B-1----:R-:W-:-:S02]  /*7f70*/  @P3 FMUL.FTZ R7, R7, 0.69314718246459960938 ;  /* 0x3f31721807073820 */ /* 0x002fc40000410000 */
[C---:B------:R-:W-:Y:S02]  /*7f80*/  FMUL.FTZ R149, R11.reuse, R149 ;  /* 0x000000950b957220 */ /* 0x040fe40000410000 */
[----:B------:R-:W-:Y:S02]  /*7f90*/  @P3 FFMA.FTZ R25, R20, R168, R7 ;  /* 0x000000a814193223 */ /* 0x000fe40000010007 */
[----:B------:R-:W-:Y:S01]  /*7fa0*/  FMUL.FTZ R148, R11, R148 ;  /* 0x000000940b947220 */ /* 0x000fe20000410000 */
[----:B------:R1:W4:Y:S01]  /*7fb0*/  @P0 MUFU.RCP R14, R4 ;  /* 0x00000004000e0308 */ /* 0x0003220000001000 */
[C---:B--2---:R-:W-:Y:S02]  /*7fc0*/  FMUL.FTZ R157, R13.reuse, R157 ;  /* 0x0000009d0d9d7220 */ /* 0x044fe40000410000 */
[----:B------:R-:W-:Y:S01]  /*7fd0*/  FMUL.FTZ R156, R13, R156 ;  /* 0x0000009c0d9c7220 */ /* 0x000fe20000410000 */
[----:B------:R-:W-:Y:S01]  /*7fe0*/  F2FP.PACK_AB R148, R149, R148 ;  /* 0x000000949594723e */ /* 0x000fe200000000ff */
[----:B------:R-:W-:-:S02]  /*7ff0*/  FMUL.FTZ R153, R13, R153 ;  /* 0x000000990d997220 */ /* 0x000fc40000410000 */
[----:B------:R-:W-:Y:S01]  /*8000*/  FMUL.FTZ R152, R13, R152 ;  /* 0x000000980d987220 */ /* 0x000fe20000410000 */
[----:B------:R-:W2:Y:S01]  /*8010*/  @P1 MUFU.LG2 R5, R5 ;  /* 0x0000000500051308 */ /* 0x000ea20000000c00 */
[----:B---3--:R-:W-:Y:S01]  /*8020*/  @P0 FMUL.FTZ R21, R21, 0.69314718246459960938 ;  /* 0x3f31721815150820 */ /* 0x008fe20000410000 */
[----:B------:R-:W-:Y:S01]  /*8030*/  F2FP.PACK_AB R156, R157, R156 ;  /* 0x0000009c9d9c723e */ /* 0x000fe200000000ff */
[----:B------:R-:W-:Y:S01]  /*8040*/  FMUL.FTZ R69, R11, R69 ;  /* 0x000000450b457220 */ /* 0x000fe20000410000 */
[----:B------:R-:W-:Y:S01]  /*8050*/  F2FP.PACK_AB R152, R153, R152 ;  /* 0x000000989998723e */ /* 0x000fe200000000ff */
[C---:B------:R-:W-:Y:S02]  /*8060*/  FMUL.FTZ R68, R11.reuse, R68 ;  /* 0x000000440b447220 */ /* 0x040fe40000410000 */
[----:B------:R-:W-:Y:S01]  /*8070*/  FMUL.FTZ R81, R11, R81 ;  /* 0x000000510b517220 */ /* 0x000fe20000410000 */
[----:B------:R-:W-:Y:S01]  /*8080*/  @P2 MUFU.RCP R10, R6 ;  /* 0x00000006000a2308 */ /* 0x000fe20000001000 */
[----:B-1----:R-:W-:Y:S01]  /*8090*/  @P0 IMAD.MOV.U32 R4, RZ, RZ, 0x3f317218 ;  /* 0x3f317218ff040424 */ /* 0x002fe200078e00ff */
[----:B------:R-:W-:Y:S01]  /*80a0*/  F2FP.PACK_AB R68, R69, R68 ;  /* 0x000000444544723e */ /* 0x000fe200000000ff */
[----:B----4-:R-:W-:-:S02]  /*80b0*/  FMUL.FTZ R159, R14, R159 ;  /* 0x0000009f0e9f7220 */ /* 0x010fc40000410000 */
[----:B------:R-:W-:Y:S02]  /*80c0*/  @P0 FMUL.FTZ R4, R4, c[0x0][0x2d0] ;  /* 0x0000b40004040a20 */ /* 0x000fe40000410000 */
[C---:B------:R-:W-:Y:S01]  /*80d0*/  FMUL.FTZ R158, R14.reuse, R158 ;  /* 0x0000009e0e9e7220 */ /* 0x040fe20000410000 */
[----:B------:R-:W1:Y:S01]  /*80e0*/  @P2 MUFU.LG2 R6, R6 ;  /* 0x0000000600062308 */ /* 0x000e620000000c00 */
[C---:B------:R-:W-:Y:S02]  /*80f0*/  FMUL.FTZ R155, R14.reuse, R155 ;  /* 0x0000009b0e9b7220 */ /* 0x040fe40000410000 */
[C---:B------:R-:W-:Y:S01]  /*8100*/  FMUL.FTZ R154, R14.reuse, R154 ;  /* 0x0000009a0e9a7220 */ /* 0x040fe20000410000 */
[----:B------:R-:W-:Y:S01]  /*8110*/  F2FP.PACK_AB R158, R159, R158 ;  /* 0x0000009e9f9e723e */ /* 0x000fe200000000ff */
[C---:B------:R-:W-:Y:S02]  /*8120*/  FMUL.FTZ R75, R14.reuse, R75 ;  /* 0x0000004b0e4b7220 */ /* 0x040fe40000410000 */
[C---:B------:R-:W-:Y:S01]  /*8130*/  FMUL.FTZ R74, R14.reuse, R74 ;  /* 0x0000004a0e4a7220 */ /* 0x040fe20000410000 */
[----:B------:R-:W-:Y:S01]  /*8140*/  F2FP.PACK_AB R154, R155, R154 ;  /* 0x0000009a9b9a723e */ /* 0x000fe200000000ff */
[----:B------:R-:W-:-:S02]  /*8150*/  FMUL.FTZ R79, R14, R79 ;  /* 0x0000004f0e4f7220 */ /* 0x000fc40000410000 */
[C---:B------:R-:W-:Y:S01]  /*8160*/  FMUL.FTZ R78, R14.reuse, R78 ;  /* 0x0000004e0e4e7220 */ /* 0x040fe20000410000 */
[----:B------:R-:W-:Y:S01]  /*8170*/  F2FP.PACK_AB R74, R75, R74 ;  /* 0x0000004a4b4a723e */ /* 0x000fe200000000ff */
        /* <DEDUP_REMOVED lines=22> */
[----:B------:R-:W-:Y:S01]  /*82e0*/  FMUL.FTZ R130, R14, R130 ;  /* 0x000000820e827220 */ /* 0x000fe20000410000 */
[----:B------:R-:W-:Y:S01]  /*82f0*/  F2FP.PACK_AB R126, R127, R126 ;  /* 0x0000007e7f7e723e */ /* 0x000fe200000000ff */
[----:B------:R-:W-:Y:S01]  /*8300*/  IMAD.MOV.U32 R14, RZ, RZ, R18 ;  /* 0x000000ffff0e7224 */ /* 0x000fe200078e0012 */
[----:B------:R-:W-:Y:S01]  /*8310*/  @P1 MOV R18, 0x3f317218 ;  /* 0x3f31721800121802 */ /* 0x000fe20000000f00 */
[----:B------:R-:W-:Y:S01]  /*8320*/  @P0 FFMA.FTZ R22, R4, R165, R21 ;  /* 0x000000a504160223 */ /* 0x000fe20000010015 */
[----:B------:R-:W-:Y:S01]  /*8330*/  F2FP.PACK_AB R130, R131, R130 ;  /* 0x000000828382723e */ /* 0x000fe200000000ff */
[----:B------:R-:W3:Y:S01]  /*8340*/  S2R R4, SR_CTAID.Z ;  /* 0x0000000000047919 */ /* 0x000ee20000002700 */
[----:B--2---:R-:W-:-:S02]  /*8350*/  @P1 FMUL.FTZ R5, R5, 0.69314718246459960938 ;  /* 0x3f31721805051820 */ /* 0x004fc40000410000 */
[----:B------:R-:W-:Y:S02]  /*8360*/  @P1 FMUL.FTZ R18, R18, c[0x0][0x2d0] ;  /* 0x0000b40012121a20 */ /* 0x000fe40000410000 */
[----:B-1----:R-:W-:Y:S02]  /*8370*/  @P2 FMUL.FTZ R6, R6, 0.69314718246459960938 ;  /* 0x3f31721806062820 */ /* 0x002fe40000410000 */
[----:B------:R-:W-:Y:S01]  /*8380*/  @P1 FFMA.FTZ R23, R18, R166, R5 ;  /* 0x000000a612171223 */ /* 0x000fe20000010005 */
[----:B------:R-:W-:Y:S01]  /*8390*/  SHF.R.S32.HI R5, RZ, 0x1f, R2 ;  /* 0x0000001fff057819 */ /* 0x000fe20000011402 */
[----:B------:R-:W-:Y:S01]  /*83a0*/  @P2 FFMA.FTZ R24, R19, R167, R6 ;  /* 0x000000a713182223 */ /* 0x000fe20000010006 */
[----:B------:R-:W-:Y:S01]  /*83b0*/  SHF.R.S32.HI R19, RZ, 0x1f, R3 ;  /* 0x0000001fff137819 */ /* 0x000fe20000011403 */
[C---:B------:R-:W-:Y:S01]  /*83c0*/  FMUL.FTZ R163, R10.reuse, R163 ;  /* 0x000000a30aa37220 */ /* 0x040fe20000410000 */
[----:B------:R-:W-:Y:S01]  /*83d0*/  LEA.HI R5, R5, R2, RZ, 0x3 ;  /* 0x0000000205057211 */ /* 0x000fe200078f18ff */
[----:B------:R-:W-:Y:S01]  /*83e0*/  FMUL.FTZ R162, R10, R162 ;  /* 0x000000a20aa27220 */ /* 0x000fe20000410000 */
[----:B------:R-:W-:Y:S01]  /*83f0*/  LEA.HI R18, R0, R0, RZ, 0x1 ;  /* 0x0000000000127211 */ /* 0x000fe200078f08ff */
[C---:B------:R-:W-:Y:S01]  /*8400*/  FMUL.FTZ R151, R10.reuse, R151 ;  /* 0x000000970a977220 */ /* 0x040fe20000410000 */
[----:B------:R-:W-:Y:S01]  /*8410*/  LOP3.LUT R20, R5, 0xfffffff8, RZ, 0xc0, !PT ;  /* 0xfffffff805147812 */ /* 0x000fe200078ec0ff */
[C---:B------:R-:W-:Y:S01]  /*8420*/  FMUL.FTZ R150, R10.reuse, R150 ;  /* 0x000000960a967220 */ /* 0x040fe20000410000 */
[----:B------:R-:W-:Y:S01]  /*8430*/  LEA.HI R19, R19, R3, RZ, 0x2 ;  /* 0x0000000313137211 */ /* 0x000fe200078f10ff */
[----:B------:R-:W-:Y:S01]  /*8440*/  FMUL.FTZ R71, R10, R71 ;  /* 0x000000470a477220 */ /* 0x000fe20000410000 */
[----:B------:R-:W-:Y:S01]  /*8450*/  IADD3 R20, R2, -R20, RZ ;  /* 0x8000001402147210 */ /* 0x000fe20007ffe0ff */
[----:B------:R-:W-:Y:S01]  /*8460*/  FMUL.FTZ R70, R10, R70 ;  /* 0x000000460a467220 */ /* 0x000fe20000410000 */
[----:B------:R-:W1:Y:S01]  /*8470*/  S2R R2, SR_CTAID.X ;  /* 0x0000000000027919 */ /* 0x000e620000002500 */
[----:B------:R-:W-:Y:S01]  /*8480*/  LOP3.LUT R7, R18, 0x1ffffffe, RZ, 0xc0, !PT ;  /* 0x1ffffffe12077812 */ /* 0x000fe200078ec0ff */
[----:B---3--:R-:W-:Y:S01]  /*8490*/  IMAD.WIDE.U32 R14, R4, c[0x0][0x3f0], R14 ;  /* 0x0000fc00040e7a25 */ /* 0x008fe200078e000e */
[----:B------:R-:W-:-:S02]  /*84a0*/  SHF.R.S32.HI R5, RZ, 0x1f, R4 ;  /* 0x0000001fff057819 */ /* 0x000fc40000011404 */
[----:B------:R-:W-:Y:S01]  /*84b0*/  SHF.L.U32 R18, R18, 0x5, RZ ;  /* 0x0000000512127819 */ /* 0x000fe200000006ff */
[----:B------:R-:W-:Y:S01]  /*84c0*/  IMAD.IADD R7, R0, 0x1, -R7 ;  /* 0x0000000100077824 */ /* 0x000fe200078e0a07 */
[----:B------:R-:W-:Y:S01]  /*84d0*/  LOP3.LUT R19, R19, 0xffffffc, RZ, 0xc0, !PT ;  /* 0x0ffffffc13137812 */ /* 0x000fe200078ec0ff */
[C---:B------:R-:W-:Y:S01]  /*84e0*/  IMAD R6, R5.reuse, c[0x0][0x498], RZ ;  /* 0x0001260005067a24 */ /* 0x040fe200078e02ff */
[----:B------:R-:W-:Y:S01]  /*84f0*/  LOP3.LUT R18, R18, 0xffffffc0, RZ, 0xc0, !PT ;  /* 0xffffffc012127812 */ /* 0x000fe200078ec0ff */
[----:B------:R-:W-:Y:S01]  /*8500*/  IMAD R5, R5, c[0x0][0x3f0], RZ ;  /* 0x0000fc0005057a24 */ /* 0x000fe200078e02ff */
[C---:B------:R-:W-:Y:S01]  /*8510*/  IADD3 R19, R3.reuse, -R19, RZ ;  /* 0x8000001303137210 */ /* 0x040fe20007ffe0ff */
[C---:B------:R-:W-:Y:S01]  /*8520*/  IMAD R6, R4.reuse, c[0x0][0x49c], R6 ;  /* 0x0001270004067a24 */ /* 0x040fe200078e0206 */
[----:B------:R-:W-:Y:S01]  /*8530*/  LEA R3, R3, R0, 0x8 ;  /* 0x0000000003037211 */ /* 0x000fe200078e40ff */
[----:B------:R-:W-:Y:S01]  /*8540*/  IMAD R5, R4, c[0x0][0x3f4], R5 ;  /* 0x0000fd0004057a24 */ /* 0x000fe200078e0205 */
[----:B------:R-:W-:Y:S01]  /*8550*/  LEA R19, R19, R238, 0x4 ;  /* 0x000000ee13137211 */ /* 0x000fe200078e20ff */
[----:B------:R-:W-:Y:S01]  /*8560*/  IMAD R7, R7, 0x8, R18 ;  /* 0x0000000807077824 */ /* 0x000fe200078e0212 */
[----:B------:R-:W-:Y:S01]  /*8570*/  LEA.HI R0, R20, R20, RZ, 0x1 ;  /* 0x0000001414007211 */ /* 0x000fe200078f08ff */
[----:B------:R-:W-:Y:S01]  /*8580*/  IMAD.WIDE.U32 R16, R4, c[0x0][0x498], R16 ;  /* 0x0001260004107a25 */ /* 0x000fe200078e0010 */
[----:B------:R-:W-:-:S02]  /*8590*/  IADD3 R15, R15, R5, RZ ;  /* 0x000000050f0f7210 */ /* 0x000fc40007ffe0ff */
[----:B------:R-:W-:Y:S01]  /*85a0*/  SHF.R.S32.HI R5, RZ, 0x1f, R9 ;  /* 0x0000001fff057819 */ /* 0x000fe20000011409 */
[----:B------:R-:W-:Y:S01]  /*85b0*/  FMUL.FTZ R80, R11, R80 ;  /* 0x000000500b507220 */ /* 0x000fe20000410000 */
[----:B------:R-:W-:Y:S01]  /*85c0*/  IADD3 R7, R19, R7, RZ ;  /* 0x0000000713077210 */ /* 0x000fe20007ffe0ff */
[----:B------:R-:W-:Y:S01]  /*85d0*/  IMAD.WIDE.U32 R14, R9, c[0x0][0x3e0], R14 ;  /* 0x0000f800090e7a25 */ /* 0x000fe200078e000e */
[----:B------:R-:W-:Y:S02]  /*85e0*/  LOP3.LUT R4, R0, 0x3fffffe, RZ, 0xc0, !PT ;  /* 0x03fffffe00047812 */ /* 0x000fe400078ec0ff */
[----:B------:R-:W-:Y:S01]  /*85f0*/  SHF.R.S32.HI R0, RZ, 0x1, R0 ;  /* 0x00000001ff007819 */ /* 0x000fe20000011400 */
[----:B------:R-:W-:Y:S01]  /*8600*/  IMAD R5, R5, c[0x0][0x3e0], RZ ;  /* 0x0000f80005057a24 */ /* 0x000fe200078e02ff */
[----:B------:R-:W-:Y:S01]  /*8610*/  IADD3 R4, R20, -R4, RZ ;  /* 0x8000000414047210 */ /* 0x000fe20007ffe0ff */
[C---:B-1----:R-:W-:Y:S01]  /*8620*/  IMAD R7, R2.reuse, 0x80, R7 ;  /* 0x0000008002077824 */ /* 0x042fe200078e0207 */
[----:B------:R-:W-:Y:S01]  /*8630*/  LEA R19, R2, R19, 0x7 ;  /* 0x0000001302137211 */ /* 0x000fe200078e38ff */
[----:B------:R-:W-:Y:S01]  /*8640*/  IMAD R5, R9, c[0x0][0x3e4], R5 ;  /* 0x0000f90009057a24 */ /* 0x000fe200078e0205 */
[C---:B------:R-:W-:Y:S01]  /*8650*/  LOP3.LUT R2, R0.reuse, 0x1, RZ, 0xc0, !PT ;  /* 0x0000000100027812 */ /* 0x040fe200078ec0ff */
[----:B------:R-:W-:Y:S01]  /*8660*/  @P5 IMAD.HI.U32 R9, R7, c[0x0][0x4ec], RZ ;  /* 0x00013b0007095a27 */ /* 0x000fe200078e00ff */
[----:B------:R-:W-:-:S02]  /*8670*/  LOP3.LUT P1, RZ, R0, 0x2, RZ, 0xc0, !PT ;  /* 0x0000000200ff7812 */ /* 0x000fc4000782c0ff */
[----:B------:R-:W-:Y:S01]  /*8680*/  SHF.L.U32 R0, R0, 0x6, RZ ;  /* 0x0000000600007819 */ /* 0x000fe200000006ff */
[----:B------:R-:W-:Y:S01]  /*8690*/  IMAD.IADD R15, R15, 0x1, R5 ;  /* 0x000000010f0f7824 */ /* 0x000fe200078e0205 */
[----:B------:R-:W-:Y:S01]  /*86a0*/  LEA R3, R4, R3, 0x4 ;  /* 0x0000000304037211 */ /* 0x000fe200078e20ff */
[C---:B------:R-:W-:Y:S01]  /*86b0*/  FMUL.FTZ R83, R10.reuse, R83 ;  /* 0x000000530a537220 */ /* 0x040fe20000410000 */
[----:B------:R-:W-:Y:S01]  /*86c0*/  IADD3 R4, R19, 0x8, RZ ;  /* 0x0000000813047810 */ /* 0x000fe20007ffe0ff */
[----:B------:R-:W-:Y:S01]  /*86d0*/  FMUL.FTZ R82, R10, R82 ;  /* 0x000000520a527220 */ /* 0x000fe20000410000 */
[----:B------:R-:W-:Y:S01]  /*86e0*/  LOP3.LUT R0, R0, 0xc0, RZ, 0xc0, !PT ;  /* 0x000000c000007812 */ /* 0x000fe200078ec0ff */
[C---:B------:R-:W-:Y:S01]  /*86f0*/  FMUL.FTZ R73, R13.reuse, R73 ;  /* 0x000000490d497220 */ /* 0x040fe20000410000 */
[----:B------:R-:W-:Y:S01]  /*8700*/  MOV R18, R7 ;  /* 0x0000000700127202 */ /* 0x000fe20000000f00 */
[C---:B------:R-:W-:Y:S01]  /*8710*/  FMUL.FTZ R72, R13.reuse, R72 ;  /* 0x000000480d487220 */ /* 0x040fe20000410000 */
[----:B------:R-:W-:Y:S01]  /*8720*/  @P5 SHF.R.U32.HI R18, RZ, c[0x0][0x4f0], R9 ;  /* 0x00013c00ff125a19 */ /* 0x000fe20000011609 */
[C---:B------:R-:W-:Y:S01]  /*8730*/  FMUL.FTZ R77, R13.reuse, R77 ;  /* 0x0000004d0d4d7220 */ /* 0x040fe20000410000 */
[----:B------:R-:W-:Y:S01]  /*8740*/  ISETP.GE.OR P0, PT, R4, R8, P4 ;  /* 0x000000080400720c */ /* 0x000fe20002706670 */
[----:B------:R-:W-:Y:S01]  /*8750*/  FMUL.FTZ R76, R13, R76 ;  /* 0x0000004c0d4c7220 */ /* 0x000fe20000410000 */
[----:B------:R-:W-:Y:S01]  /*8760*/  ISETP.NE.U32.AND P2, PT, R2, 0x1, PT ;  /* 0x000000010200780c */ /* 0x000fe20003f45070 */
[C---:B------:R-:W-:Y:S01]  /*8770*/  FMUL.FTZ R85, R11.reuse, R85 ;  /* 0x000000550b557220 */ /* 0x040fe20000410000 */
[----:B------:R-:W-:Y:S01]  /*8780*/  LEA.HI R4, R0, R0, RZ, 0x1d ;  /* 0x0000000000047211 */ /* 0x000fe200078fe8ff */
[----:B------:R-:W-:Y:S01]  /*8790*/  FMUL.FTZ R84, R11, R84 ;  /* 0x000000540b547220 */ /* 0x000fe20000410000 */
[----:B------:R-:W-:Y:S01]  /*87a0*/  IADD3 R2, R19, 0x40, RZ ;  /* 0x0000004013027810 */ /* 0x000fe20007ffe0ff */
[----:B------:R-:W-:Y:S01]  /*87b0*/  FMUL.FTZ R87, R10, R87 ;  /* 0x000000570a577220 */ /* 0x000fe20000410000 */
[----:B------:R-:W-:Y:S01]  /*87c0*/  IADD3 R0, -R18, RZ, RZ ;  /* 0x000000ff12007210 */ /* 0x000fe20007ffe1ff */
[----:B------:R-:W-:Y:S01]  /*87d0*/  FMUL.FTZ R86, R10, R86 ;  /* 0x000000560a567220 */ /* 0x000fe20000410000 */
[----:B------:R-:W-:Y:S01]  /*87e0*/  LEA R3, R3, R4, 0x1 ;  /* 0x0000000403037211 */ /* 0x000fe200078e08ff */
[----:B------:R-:W-:Y:S01]  /*87f0*/  FMUL.FTZ R93, R11, R93 ;  /* 0x0000005d0b5d7220 */ /* 0x000fe20000410000 */
[-C--:B------:R-:W-:Y:S01]  /*8800*/  ISETP.GE.OR P6, PT, R2, R8.reuse, P4 ;  /* 0x000000080200720c */ /* 0x080fe200027c6670 */
[----:B------:R-:W-:Y:S01]  /*8810*/  IMAD R0, R0, c[0x0][0x4e8], R7 ;  /* 0x00013a0000007a24 */ /* 0x000fe200078e0207 */
[----:B------:R-:W-:Y:S01]  /*8820*/  ISETP.GE.OR P3, PT, R19, R8, P4 ;  /* 0x000000081300720c */ /* 0x000fe20002766670 */
[----:B------:R-:W-:Y:S01]  /*8830*/  FMUL.FTZ R92, R11, R92 ;  /* 0x0000005c0b5c7220 */ /* 0x000fe20000410000 */
[----:B------:R-:W-:Y:S01]  /*8840*/  P2R R2, PR, RZ, 0x1 ;  /* 0x00000001ff027803 */ /* 0x000fe20000000000 */
[C---:B------:R-:W-:Y:S01]  /*8850*/  FMUL.FTZ R95, R10.reuse, R95 ;  /* 0x0000005f0a5f7220 */ /* 0x040fe20000410000 */
[----:B------:R-:W-:Y:S01]  /*8860*/  IADD3 R19, R19, 0x48, RZ ;  /* 0x0000004813137810 */ /* 0x000fe20007ffe0ff */
[----:B------:R-:W-:Y:S01]  /*8870*/  FMUL.FTZ R94, R10, R94 ;  /* 0x0000005e0a5e7220 */ /* 0x000fe20000410000 */
[----:B------:R-:W-:Y:S01]  /*8880*/  SHF.R.S32.HI R4, RZ, 0x1f, R18 ;  /* 0x0000001fff047819 */ /* 0x000fe20000011412 */
[C---:B------:R-:W-:Y:S01]  /*8890*/  FMUL.FTZ R89, R13.reuse, R89 ;  /* 0x000000590d597220 */ /* 0x040fe20000410000 */
[----:B------:R-:W-:Y:S01]  /*88a0*/  IADD3 R18, P0, R18, R16, RZ ;  /* 0x0000001012127210 */ /* 0x000fe20007f1e0ff */
[----:B------:R-:W-:Y:S01]  /*88b0*/  FMUL.FTZ R88, R13, R88 ;  /* 0x000000580d587220 */ /* 0x000fe20000410000 */
[----:B------:R-:W-:Y:S01]  /*88c0*/  SHF.L.U32 R3, R3, 0x1, RZ ;  /* 0x0000000103037819 */ /* 0x000fe200000006ff */
[----:B------:R-:W-:Y:S01]  /*88d0*/  FMUL.FTZ R145, R13, R145 ;  /* 0x000000910d917220 */ /* 0x000fe20000410000 */
[----:B------:R-:W-:Y:S01]  /*88e0*/  ISETP.GE.OR P4, PT, R19, R8, P4 ;  /* 0x000000081300720c */ /* 0x000fe20002786670 */
[----:B------:R-:W-:Y:S01]  /*88f0*/  FMUL.FTZ R144, R13, R144 ;  /* 0x000000900d907220 */ /* 0x000fe20000410000 */
[----:B------:R-:W-:Y:S01]  /*8900*/  IADD3.X R19, R4, R17, R6, P0, !PT ;  /* 0x0000001104137210 */ /* 0x000fe200007fe406 */
[----:B------:R-:W-:Y:S01]  /*8910*/  STS [R3+0x80], R160 ;  /* 0x000080a003007388 */ /* 0x000fe20000000800 */
[----:B------:R-:W-:Y:S01]  /*8920*/  IADD3 R6, R3, 0x80, RZ ;  /* 0x0000008003067810 */ /* 0x000fe20007ffe0ff */
[C---:B------:R-:W-:Y:S01]  /*8930*/  FMUL.FTZ R97, R11.reuse, R97 ;  /* 0x000000610b617220 */ /* 0x040fe20000410000 */
[----:B------:R-:W-:Y:S01]  /*8940*/  SHF.R.S32.HI R4, RZ, 0x1f, R0 ;  /* 0x0000001fff047819 */ /* 0x000fe20000011400 */
[----:B------:R-:W-:Y:S01]  /*8950*/  FMUL.FTZ R96, R11, R96 ;  /* 0x000000600b607220 */ /* 0x000fe20000410000 */
[----:B------:R-:W-:Y:S01]  /*8960*/  IADD3 R5, R3, 0x70, RZ ;  /* 0x0000007003057810 */ /* 0x000fe20007ffe0ff */
[----:B------:R-:W-:Y:S01]  /*8970*/  FMUL.FTZ R99, R10, R99 ;  /* 0x000000630a637220 */ /* 0x000fe20000410000 */
[----:B------:R-:W-:Y:S01]  /*8980*/  @P2 IADD3 R5, R6, 0x10, RZ ;  /* 0x0000001006052810 */ /* 0x000fe20007ffe0ff */
[----:B------:R-:W-:Y:S01]  /*8990*/  IMAD R6, R4, c[0x0][0x488], RZ ;  /* 0x0001220004067a24 */ /* 0x000fe200078e02ff */
[----:B------:R-:W-:Y:S01]  /*89a0*/  F2FP.PACK_AB R162, R163, R162 ;  /* 0x000000a2a3a2723e */ /* 0x000fe200000000ff */
[----:B------:R-:W-:Y:S01]  /*89b0*/  IMAD.MOV.U32 R4, RZ, RZ, 0x20 ;  /* 0x00000020ff047424 */ /* 0x000fe200078e00ff */
[----:B------:R-:W-:Y:S01]  /*89c0*/  F2FP.PACK_AB R150, R151, R150 ;  /* 0x000000969796723e */ /* 0x000fe200000000ff */
[----:B------:R-:W-:Y:S01]  /*89d0*/  FMUL.FTZ R98, R10, R98 ;  /* 0x000000620a627220 */ /* 0x000fe20000410000 */
[----:B------:R-:W-:Y:S01]  /*89e0*/  F2FP.PACK_AB R70, R71, R70 ;  /* 0x000000464746723e */ /* 0x000fe200000000ff */
[----:B------:R-:W-:Y:S01]  /*89f0*/  STS [R3+0x280], R162 ;  /* 0x000280a203007388 */ /* 0x000fe20000000800 */
[----:B------:R-:W-:Y:S01]  /*8a00*/  SEL R4, R4, 0xffffffe0, !P1 ;  /* 0xffffffe004047807 */ /* 0x000fe20004800000 */
[----:B------:R-:W-:Y:S01]  /*8a10*/  FMUL.FTZ R105, R11, R105 ;  /* 0x000000690b697220 */ /* 0x000fe20000410000 */
[----:B------:R-:W-:Y:S01]  /*8a20*/  F2FP.PACK_AB R80, R81, R80 ;  /* 0x000000505150723e */ /* 0x000fe200000000ff */
[----:B------:R-:W-:Y:S01]  /*8a30*/  STS [R5], R148 ;  /* 0x0000009405007388 */ /* 0x000fe20000000800 */
[----:B------:R-:W-:Y:S01]  /*8a40*/  IADD3 R7, R3, R4, RZ ;  /* 0x0000000403077210 */ /* 0x000fe20007ffe0ff */
[----:B------:R-:W-:Y:S01]  /*8a50*/  FMUL.FTZ R104, R11, R104 ;  /* 0x000000680b687220 */ /* 0x000fe20000410000 */
[----:B------:R-:W-:Y:S01]  /*8a60*/  F2FP.PACK_AB R82, R83, R82 ;  /* 0x000000525352723e */ /* 0x000fe200000000ff */
[----:B------:R-:W-:Y:S01]  /*8a70*/  STS [R5+0x200], R150 ;  /* 0x0002009605007388 */ /* 0x000fe20000000800 */
[----:B------:R-:W-:Y:S01]  /*8a80*/  IADD3 R4, R4, R5, RZ ;  /* 0x0000000504047210 */ /* 0x000fe20007ffe0ff */
[C---:B------:R-:W-:Y:S01]  /*8a90*/  FMUL.FTZ R107, R10.reuse, R107 ;  /* 0x0000006b0a6b7220 */ /* 0x040fe20000410000 */
[----:B------:R-:W-:Y:S01]  /*8aa0*/  F2FP.PACK_AB R72, R73, R72 ;  /* 0x000000484948723e */ /* 0x000fe200000000ff */
[----:B------:R-:W-:Y:S01]  /*8ab0*/  STS [R3+0x1080], R156 ;  /* 0x0010809c03007388 */ /* 0x000fe20000000800 */
[----:B------:R-:W-:Y:S01]  /*8ac0*/  F2FP.PACK_AB R76, R77, R76 ;  /* 0x0000004c4d4c723e */ /* 0x000fe200000000ff */
[C---:B------:R-:W-:Y:S01]  /*8ad0*/  FMUL.FTZ R106, R10.reuse, R106 ;  /* 0x0000006a0a6a7220 */ /* 0x040fe20000410000 */
[----:B------:R-:W-:Y:S01]  /*8ae0*/  F2FP.PACK_AB R84, R85, R84 ;  /* 0x000000545554723e */ /* 0x000fe200000000ff */
[----:B------:R-:W-:Y:S01]  /*8af0*/  STS [R3+0x1280], R158 ;  /* 0x0012809e03007388 */ /* 0x000fe20000000800 */
[----:B------:R-:W-:Y:S01]  /*8b00*/  F2FP.PACK_AB R86, R87, R86 ;  /* 0x000000565756723e */ /* 0x000fe200000000ff */
[----:B------:R-:W-:Y:S01]  /*8b10*/  FMUL.FTZ R101, R13, R101 ;  /* 0x000000650d657220 */ /* 0x000fe20000410000 */
[----:B------:R-:W-:Y:S01]  /*8b20*/  F2FP.PACK_AB R92, R93, R92 ;  /* 0x0000005c5d5c723e */ /* 0x000fe200000000ff */
[----:B------:R-:W-:Y:S01]  /*8b30*/  STS [R5+0x1000], R152 ;  /* 0x0010009805007388 */ /* 0x000fe20000000800 */
[----:B------:R-:W-:Y:S01]  /*8b40*/  FMUL.FTZ R100, R13, R100 ;  /* 0x000000640d647220 */ /* 0x000fe20000410000 */
[----:B------:R-:W-:Y:S01]  /*8b50*/  F2FP.PACK_AB R94, R95, R94 ;  /* 0x0000005e5f5e723e */ /* 0x000fe200000000ff */
[C---:B------:R-:W-:Y:S01]  /*8b60*/  FMUL.FTZ R141, R13.reuse, R141 ;  /* 0x0000008d0d8d7220 */ /* 0x040fe20000410000 */
        /* <DEDUP_REMOVED lines=9> */
[C---:B------:R-:W-:Y:S01]  /*8c00*/  FMUL.FTZ R110, R10.reuse, R110 ;  /* 0x0000006e0a6e7220 */ /* 0x040fe20000410000 */
[----:B------:R-:W-:Y:S01]  /*8c10*/  F2FP.PACK_AB R96, R97, R96 ;  /* 0x000000606160723e */ /* 0x000fe200000000ff */
[C---:B------:R-:W-:Y:S01]  /*8c20*/  FMUL.FTZ R117, R11.reuse, R117 ;  /* 0x000000750b757220 */ /* 0x040fe20000410000 */
[----:B------:R-:W-:Y:S01]  /*8c30*/  STS [R4], R80 ;  /* 0x0000005004007388 */ /* 0x000fe20000000800 */
[----:B------:R-:W-:Y:S01]  /*8c40*/  FMUL.FTZ R116, R11, R116 ;  /* 0x000000740b747220 */ /* 0x000fe20000410000 */
[----:B------:R-:W-:Y:S01]  /*8c50*/  F2FP.PACK_AB R98, R99, R98 ;  /* 0x000000626362723e */ /* 0x000fe200000000ff */
[C---:B------:R-:W-:Y:S01]  /*8c60*/  FMUL.FTZ R119, R10.reuse, R119 ;  /* 0x000000770a777220 */ /* 0x040fe20000410000 */
[----:B------:R-:W-:Y:S01]  /*8c70*/  STS [R4+0x200], R82 ;  /* 0x0002005204007388 */ /* 0x000fe20000000800 */
[C---:B------:R-:W-:Y:S01]  /*8c80*/  FMUL.FTZ R118, R10.reuse, R118 ;  /* 0x000000760a767220 */ /* 0x040fe20000410000 */
        /* <DEDUP_REMOVED lines=13> */
[----:B------:R-:W-:Y:S01]  /*8d60*/  FMUL.FTZ R133, R11, R133 ;  /* 0x000000850b857220 */ /* 0x000fe20000410000 */
[----:B------:R-:W-:Y:S01]  /*8d70*/  STS [R4+0x1200], R78 ;  /* 0x0012004e04007388 */ /* 0x000fe20000000800 */
[C---:B------:R-:W-:Y:S01]  /*8d80*/  FMUL.FTZ R123, R10.reuse, R123 ;  /* 0x0000007b0a7b7220 */ /* 0x040fe20000410000 */
[----:B------:R-:W-:Y:S01]  /*8d90*/  F2FP.PACK_AB R108, R109, R108 ;  /* 0x0000006c6d6c723e */ /* 0x000fe200000000ff */
[C---:B------:R-:W-:Y:S01]  /*8da0*/  FMUL.FTZ R122, R10.reuse, R122 ;  /* 0x0000007a0a7a7220 */ /* 0x040fe20000410000 */
[----:B------:R-:W-:Y:S01]  /*8db0*/  STS [R3+0x2080], R84 ;  /* 0x0020805403007388 */ /* 0x000fe20000000800 */
[----:B------:R-:W-:Y:S01]  /*8dc0*/  FMUL.FTZ R135, R10, R135 ;  /* 0x000000870a877220 */ /* 0x000fe20000410000 */
[----:B------:R-:W-:Y:S01]  /*8dd0*/  F2FP.PACK_AB R110, R111, R110 ;  /* 0x0000006e6f6e723e */ /* 0x000fe200000000ff */
[----:B------:R-:W-:Y:S01]  /*8de0*/  IMAD.WIDE.U32 R18, R0, c[0x0][0x488], R18 ;  /* 0x0001220000127a25 */ /* 0x000fe200078e0012 */
[----:B------:R-:W-:Y:S01]  /*8df0*/  STS [R3+0x2280], R86 ;  /* 0x0022805603007388 */ /* 0x000fe20000000800 */
[----:B------:R-:W-:-:S02]  /*8e00*/  F2FP.PACK_AB R116, R117, R116 ;  /* 0x000000747574723e */ /* 0x000fc400000000ff */
[----:B------:R-:W-:Y:S01]  /*8e10*/  IMAD R6, R0, c[0x0][0x48c], R6 ;  /* 0x0001230000067a24 */ /* 0x000fe200078e0206 */
[----:B------:R-:W-:Y:S01]  /*8e20*/  STS [R5+0x2000], R92 ;  /* 0x0020005c05007388 */ /* 0x000fe20000000800 */
[----:B------:R-:W-:Y:S01]  /*8e30*/  FMUL.FTZ R11, R11, R132 ;  /* 0x000000840b0b7220 */ /* 0x000fe20000410000 */
[----:B------:R-:W-:Y:S01]  /*8e40*/  F2FP.PACK_AB R118, R119, R118 ;  /* 0x000000767776723e */ /* 0x000fe200000000ff */
[----:B------:R-:W-:Y:S01]  /*8e50*/  FMUL.FTZ R10, R10, R134 ;  /* 0x000000860a0a7220 */ /* 0x000fe20000410000 */
        /* <DEDUP_REMOVED lines=9> */
[----:B------:R-:W-:Y:S01]  /*8ef0*/  F2FP.PACK_AB R120, R121, R120 ;  /* 0x000000787978723e */ /* 0x000fe200000000ff */
[----:B------:R-:W-:Y:S01]  /*8f00*/  IMAD.WIDE.U32 R14, R12, c[0x0][0x3d8], R14 ;  /* 0x0000f6000c0e7a25 */ /* 0x000fe200078e000e */
[----:B------:R-:W-:Y:S01]  /*8f10*/  F2FP.PACK_AB R122, R123, R122 ;  /* 0x0000007a7b7a723e */ /* 0x000fe200000000ff */
[----:B------:R-:W-:Y:S01]  /*8f20*/  STS [R5+0x3000], R144 ;  /* 0x0030009005007388 */ /* 0x000fe20000000800 */
[----:B------:R-:W-:-:S02]  /*8f30*/  LEA R0, P0, R18, c[0x0][0x450], 0x2 ;  /* 0x0001140012007a11 */ /* 0x000fc400078010ff */
[----:B------:R-:W-:Y:S01]  /*8f40*/  IADD3 R6, R19, R6, RZ ;  /* 0x0000000613067210 */ /* 0x000fe20007ffe0ff */
[----:B------:R-:W-:Y:S01]  /*8f50*/  STS [R5+0x3200], R146 ;  /* 0x0032009205007388 */ /* 0x000fe20000000800 */
[----:B------:R-:W-:Y:S02]  /*8f60*/  F2FP.PACK_AB R11, R133, R11 ;  /* 0x0000000b850b723e */ /* 0x000fe400000000ff */
[----:B------:R-:W-:Y:S01]  /*8f70*/  F2FP.PACK_AB R10, R135, R10 ;  /* 0x0000000a870a723e */ /* 0x000fe200000000ff */
[----:B------:R-:W-:Y:S01]  /*8f80*/  STS [R7+0x2080], R96 ;  /* 0x0020806007007388 */ /* 0x000fe20000000800 */
[----:B------:R-:W-:Y:S02]  /*8f90*/  F2FP.PACK_AB R124, R125, R124 ;  /* 0x0000007c7d7c723e */ /* 0x000fe400000000ff */
[----:B------:R-:W-:Y:S01]  /*8fa0*/  F2FP.PACK_AB R13, R129, R13 ;  /* 0x0000000d810d723e */ /* 0x000fe200000000ff */
[----:B------:R-:W-:Y:S01]  /*8fb0*/  STS [R7+0x2280], R98 ;  /* 0x0022806207007388 */ /* 0x000fe20000000800 */
[----:B------:R-:W-:-:S02]  /*8fc0*/  LEA.HI.X R6, R18, c[0x0][0x454], R6, 0x2, P0 ;  /* 0x0001150012067a11 */ /* 0x000fc400000f1406 */
[----:B------:R-:W-:Y:S01]  /*8fd0*/  ISETP.NE.AND P5, PT, R2, RZ, PT ;  /* 0x000000ff0200720c */ /* 0x000fe20003fa5270 */
[----:B------:R-:W-:Y:S01]  /*8fe0*/  STS [R4+0x2000], R104 ;  /* 0x0020006804007388 */ /* 0x000fe20000000800 */
[----:B------:R-:W-:-:S03]  /*8ff0*/  SHF.R.S32.HI R2, RZ, 0x1f, R12 ;  /* 0x0000001fff027819 */ /* 0x000fc6000001140c */
[----:B------:R-:W-:Y:S02]  /*9000*/  STS [R4+0x2200], R106 ;  /* 0x0022006a04007388 */ /* 0x000fe40000000800 */
[----:B------:R-:W-:Y:S02]  /*9010*/  IMAD R2, R2, c[0x0][0x3d8], RZ ;  /* 0x0000f60002027a24 */ /* 0x000fe400078e02ff */
[----:B------:R-:W-:Y:S02]  /*9020*/  STS [R7+0x3080], R100 ;  /* 0x0030806407007388 */ /* 0x000fe40000000800 */
[----:B------:R-:W-:Y:S02]  /*9030*/  IMAD R2, R12, c[0x0][0x3dc], R2 ;  /* 0x0000f7000c027a24 */ /* 0x000fe400078e0202 */
[----:B------:R-:W-:Y:S01]  /*9040*/  STS [R7+0x3280], R102 ;  /* 0x0032806607007388 */ /* 0x000fe20000000800 */
[----:B------:R-:W-:Y:S02]  /*9050*/  IMAD.SHL.U32 R12, R233, 0x2, RZ ;  /* 0x00000002e90c7824 */ /* 0x000fe400078e00ff */
[----:B------:R-:W-:Y:S01]  /*9060*/  IADD3 R2, R15, R2, RZ ;  /* 0x000000020f027210 */ /* 0x000fe20007ffe0ff */
        /* <DEDUP_REMOVED lines=19> */
[----:B------:R-:W1:Y:S04]  /*91a0*/  SHFL.IDX PT, R17, R6, RZ, 0x1c1f ;  /* 0x001c1fff06117589 */ /* 0x000e6800000e0000 */
[----:B------:R-:W-:Y:S06]  /*91b0*/  BAR.SYNC.DEFER_BLOCKING 0x1, 0x80 ;  /* 0x0042000000007b1d */ /* 0x000fec0000010000 */
[----:B------:R-:W-:Y:S04]  /*91c0*/  SHFL.IDX PT, R20, R0, 0x1, 0x1c1f ;  /* 0x003c1f0000147f89 */ /* 0x000fe800000e0000 */
[----:B------:R-:W2:Y:S04]  /*91d0*/  SHFL.IDX PT, R21, R6, 0x1, 0x1c1f ;  /* 0x003c1f0006157f89 */ /* 0x000ea800000e0000 */
[----:B------:R-:W-:Y:S04]  /*91e0*/  SHFL.IDX PT, R18, R0, 0x2, 0x1c1f ;  /* 0x005c1f0000127f89 */ /* 0x000fe800000e0000 */
[----:B------:R-:W3:Y:S04]  /*91f0*/  SHFL.IDX PT, R19, R6, 0x2, 0x1c1f ;  /* 0x005c1f0006137f89 */ /* 0x000ee800000e0000 */
[----:B------:R4:W-:Y:S04]  /*9200*/  SHFL.IDX PT, R26, R0, 0x3, 0x1c1f ;  /* 0x007c1f00001a7f89 */ /* 0x0009e800000e0000 */
[----:B------:R-:W5:Y:S04]  /*9210*/  SHFL.IDX PT, R27, R6, 0x3, 0x1c1f ;  /* 0x007c1f00061b7f89 */ /* 0x000f6800000e0000 */
[----:B-1----:R1:W-:Y:S04]  /*9220*/  @!P3 ST.E [R16.64], R25 ;  /* 0x000000191000b985 */ /* 0x0023e8000c10190c */
[----:B------:R-:W1:Y:S04]  /*9230*/  S2R R3, SR_TID.X ;  /* 0x0000000000037919 */ /* 0x000e680000002100 */
[----:B--2---:R2:W-:Y:S04]  /*9240*/  @!P5 ST.E [R20.64], R24 ;  /* 0x000000181400d985 */ /* 0x0045e8000c10190c */
[----:B---3--:R2:W-:Y:S01]  /*9250*/  @!P6 ST.E [R18.64], R23 ;  /* 0x000000171200e985 */ /* 0x0085e2000c10190c */
[----:B----4-:R-:W-:-:S04]  /*9260*/  LEA R0, P0, R14, c[0x0][0x380], 0x1 ;  /* 0x0000e0000e007a11 */ /* 0x010fc800078008ff */
[----:B------:R-:W-:Y:S01]  /*9270*/  LEA.HI.X R10, R14, c[0x0][0x384], R2, 0x1, P0 ;  /* 0x0000e1000e0a7a11 */ /* 0x000fe200000f0c02 */
[----:B-----5:R2:W-:Y:S01]  /*9280*/  @!P4 ST.E [R26.64], R22 ;  /* 0x000000161a00c985 */ /* 0x0205e2000c10190c */
[----:B------:R-:W-:-:S03]  /*9290*/  ISETP.GE.AND P0, PT, R232, R8, PT ;  /* 0x00000008e800720c */ /* 0x000fc60003f06270 */
[----:B------:R2:W3:Y:S04]  /*92a0*/  LDS.128 R44, [R12+0x880] ;  /* 0x000880000c2c7984 */ /* 0x0004e80000000c00 */
[----:B------:R2:W4:Y:S01]  /*92b0*/  LDS.128 R40, [R12+0x1080] ;  /* 0x001080000c287984 */ /* 0x0005220000000c00 */
[----:B-1----:R-:W-:-:S03]  /*92c0*/  SHF.R.S32.HI R2, RZ, 0x1f, R3 ;  /* 0x0000001fff027819 */ /* 0x002fc60000011403 */
[----:B------:R2:W1:Y:S01]  /*92d0*/  LDS.128 R36, [R12+0x1880] ;  /* 0x001880000c247984 */ /* 0x0004620000000c00 */
[----:B------:R-:W-:-:S03]  /*92e0*/  LEA.HI R2, R2, R3, RZ, 0x2 ;  /* 0x0000000302027211 */ /* 0x000fc600078f10ff */
[----:B------:R2:W1:Y:S01]  /*92f0*/  LDS.128 R32, [R12+0x2880] ;  /* 0x002880000c207984 */ /* 0x0004620000000c00 */
[----:B------:R-:W-:-:S03]  /*9300*/  LOP3.LUT R2, R2, 0xfffffffc, RZ, 0xc0, !PT ;  /* 0xfffffffc02027812 */ /* 0x000fc600078ec0ff */
[----:B------:R2:W1:Y:S01]  /*9310*/  LDS.128 R28, [R12+0x3080] ;  /* 0x003080000c1c7984 */ /* 0x0004620000000c00 */
[----:B------:R-:W-:-:S03]  /*9320*/  IADD3 R2, -R2, R3, RZ ;  /* 0x0000000302027210 */ /* 0x000fc60007ffe1ff */
[----:B------:R2:W1:Y:S01]  /*9330*/  LDS.128 R24, [R12+0x3880] ;  /* 0x003880000c187984 */ /* 0x0004620000000c00 */
[----:B------:R-:W-:-:S03]  /*9340*/  SHF.L.U32 R2, R2, 0x3, RZ ;  /* 0x0000000302027819 */ /* 0x000fc600000006ff */
[----:B------:R2:W1:Y:S04]  /*9350*/  LDS.128 R20, [R12+0x4880] ;  /* 0x004880000c147984 */ /* 0x0004680000000c00 */
[----:B------:R2:W1:Y:S04]  /*9360*/  LDS.128 R16, [R12+0x5080] ;  /* 0x005080000c107984 */ /* 0x0004680000000c00 */
[----:B------:R2:W1:Y:S04]  /*9370*/  LDS.128 R4, [R12+0x5880] ;  /* 0x005880000c047984 */ /* 0x0004680000000c00 */
[----:B------:R2:W1:Y:S04]  /*9380*/  SHFL.IDX PT, R56, R0, RZ, 0x1c1f ;  /* 0x001c1fff00387589 */ /* 0x00046800000e0000 */
[----:B------:R2:W1:Y:S01]  /*9390*/  SHFL.IDX PT, R57, R10, RZ, 0x1c1f ;  /* 0x001c1fff0a397589 */ /* 0x00046200000e0000 */
[----:B------:R-:W-:Y:S05]  /*93a0*/  @P0 BRA `(.L_x_862) ;  /* 0x0000012000000947 */ /* 0x000fea0003800000 */
[----:B---3--:R-:W3:Y:S01]  /*93b0*/  LDS.128 R52, [R12+0x80] ;  /* 0x000080000c347984 */ /* 0x008ee20000000c00 */
[----:B------:R-:W-:-:S02]  /*93c0*/  ISETP.GE.AND P1, PT, R237, c[0x0][0x3c8], PT ;  /* 0x0000f200ed007a0c */ /* 0x000fc40003f26270 */
[----:B------:R-:W-:Y:S01]  /*93d0*/  ISETP.GE.AND P0, PT, R236, c[0x0][0x3c8], PT ;  /* 0x0000f200ec007a0c */ /* 0x000fe20003f06270 */
[----:B------:R-:W5:Y:S01]  /*93e0*/  LDS.128 R48, [R12+0x2080] ;  /* 0x002080000c307984 */ /* 0x000f620000000c00 */
[----:B------:R-:W-:-:S03]  /*93f0*/  ISETP.GE.AND P2, PT, R2, c[0x0][0x3c8], PT ;  /* 0x0000f20002007a0c */ /* 0x000fc60003f46270 */
[----:B--2---:R-:W2:Y:S06]  /*9400*/  LDS.128 R12, [R12+0x4080] ;  /* 0x004080000c0c7984 */ /* 0x004eac0000000c00 */
[----:B------:R-:W-:Y:S02]  /*9410*/  @!P1 SHF.R.S32.HI R9, RZ, 0x1f, R237 ;  /* 0x0000001fff099819 */ /* 0x000fe400000114ed */
[----:B------:R-:W-:Y:S02]  /*9420*/  @!P0 SHF.R.S32.HI R3, RZ, 0x1f, R236 ;  /* 0x0000001fff038819 */ /* 0x000fe400000114ec */
[----:B------:R-:W-:Y:S01]  /*9430*/  @!P1 LEA.HI R9, R9, R237, RZ, 0x3 ;  /* 0x000000ed09099211 */ /* 0x000fe200078f18ff */
[----:B-1----:R-:W-:Y:S01]  /*9440*/  @!P2 IMAD.WIDE R58, R2, 0x2, R56 ;  /* 0x00000002023aa825 */ /* 0x002fe200078e0238 */
[----:B------:R-:W-:-:S02]  /*9450*/  @!P0 LEA.HI R3, R3, R236, RZ, 0x3 ;  /* 0x000000ec03038211 */ /* 0x000fc400078f18ff */
[----:B------:R-:W-:Y:S02]  /*9460*/  @!P1 LOP3.LUT R9, R9, 0xfffffff8, RZ, 0xc0, !PT ;  /* 0xfffffff809099812 */ /* 0x000fe400078ec0ff */
[----:B------:R-:W-:-:S03]  /*9470*/  @!P0 LOP3.LUT R3, R3, 0xfffffff8, RZ, 0xc0, !PT ;  /* 0xfffffff803038812 */ /* 0x000fc600078ec0ff */
[----:B------:R-:W-:-:S04]  /*9480*/  @!P1 IMAD.WIDE R60, R9, 0x2, R56 ;  /* 0x00000002093c9825 */ /* 0x000fc800078e0238 */
[----:B------:R-:W-:Y:S01]  /*9490*/  @!P0 IMAD.WIDE R56, R3, 0x2, R56 ;  /* 0x0000000203388825 */ /* 0x000fe200078e0238 */
[----:B---3--:R1:W-:Y:S04]  /*94a0*/  @!P2 ST.E.128 [R58.64], R52 ;  /* 0x000000343a00a985 */ /* 0x0083e8000c101d0c */
[----:B-----5:R1:W-:Y:S04]  /*94b0*/  @!P1 ST.E.128 [R60.64], R48 ;  /* 0x000000303c009985 */ /* 0x0203e8000c101d0c */
[----:B--2---:R1:W-:Y:S02]  /*94c0*/  @!P0 ST.E.128 [R56.64], R12 ;  /* 0x0000000c38008985 */ /* 0x0043e4000c101d0c */
.L_x_862:
[----:B---3--:R-:W-:Y:S05]  /*94d0*/  BSYNC B0 ;  /* 0x0000000000007941 */ /* 0x008fea0003800000 */
.L_x_861:
[----:B------:R-:W-:Y:S01]  /*94e0*/  IADD3 R3, R232, 0x20, RZ ;  /* 0x00000020e8037810 */ /* 0x000fe20007ffe0ff */
[----:B-1----:R1:W3:Y:S01]  /*94f0*/  SHFL.IDX PT, R13, R10, 0x1, 0x1c1f ;  /* 0x003c1f000a0d7f89 */ /* 0x0022e200000e0000 */
[----:B------:R-:W-:Y:S02]  /*9500*/  BSSY B0, `(.L_x_863) ;  /* 0x0000013000007945 */ /* 0x000fe40003800000 */
[----:B------:R-:W-:Y:S01]  /*9510*/  ISETP.GE.AND P0, PT, R3, R8, PT ;  /* 0x000000080300720c */ /* 0x000fe20003f06270 */
[----:B--2---:R1:W2:-:S12]  /*9520*/  SHFL.IDX PT, R12, R0, 0x1, 0x1c1f ;  /* 0x003c1f00000c7f89 */ /* 0x00429800000e0000 */
        /* <DEDUP_REMOVED lines=16> */
.L_x_864:
[----:B------:R-:W-:Y:S05]  /*9630*/  BSYNC B0 ;  /* 0x0000000000007941 */ /* 0x000fea0003800000 */
.L_x_863:
[----:B------:R-:W-:Y:S01]  /*9640*/  IADD3 R3, R232, 0x40, RZ ;  /* 0x00000040e8037810 */ /* 0x000fe20007ffe0ff */
[----:B--23--:R2:W3:Y:S01]  /*9650*/  SHFL.IDX PT, R13, R10, 0x2, 0x1c1f ;  /* 0x005c1f000a0d7f89 */ /* 0x00c4e200000e0000 */
        /* <DEDUP_REMOVED lines=19> */
.L_x_866:
[----:B------:R-:W-:Y:S05]  /*9790*/  BSYNC B0 ;  /* 0x0000000000007941 */ /* 0x000fea0003800000 */
.L_x_865:
[----:B------:R-:W-:Y:S01]  /*97a0*/  IADD3 R232, R232, 0x60, RZ ;  /* 0x00000060e8e87810 */ /* 0x000fe20007ffe0ff */
[----:B------:R2:W4:Y:S03]  /*97b0*/  SHFL.IDX PT, R11, R10, 0x3, 0x1c1f ;  /* 0x007c1f000a0b7f89 */ /* 0x00052600000e0000 */
[----:B------:R-:W-:Y:S01]  /*97c0*/  ISETP.GE.AND P0, PT, R232, R8, PT ;  /* 0x00000008e800720c */ /* 0x000fe20003f06270 */
[----:B-12---:R1:W2:-:S12]  /*97d0*/  SHFL.IDX PT, R10, R0, 0x3, 0x1c1f ;  /* 0x007c1f00000a7f89 */ /* 0x00629800000e0000 */
[----:B------:R-:W-:Y:S05]  /*97e0*/  @P0 EXIT ;  /* 0x000000000000094d */ /* 0x000fea0003800000 */
[----:B------:R-:W-:Y:S02]  /*97f0*/  ISETP.GE.AND P0, PT, R237, c[0x0][0x3c8], PT ;  /* 0x0000f200ed007a0c */ /* 0x000fe40003f06270 */
[----:B------:R-:W-:-:S11]  /*9800*/  ISETP.GE.AND P1, PT, R2, c[0x0][0x3c8], PT ;  /* 0x0000f20002007a0c */ /* 0x000fd60003f26270 */
[----:B-1----:R-:W-:Y:S02]  /*9810*/  @!P0 SHF.R.S32.HI R0, RZ, 0x1f, R237 ;  /* 0x0000001fff008819 */ /* 0x002fe400000114ed */
[----:B--2-4-:R-:W-:Y:S02]  /*9820*/  @!P1 IMAD.WIDE R2, R2, 0x2, R10 ;  /* 0x0000000202029825 */ /* 0x014fe400078e020a */
        /* <DEDUP_REMOVED lines=13> */
.L_x_867:
        /* <DEDUP_REMOVED lines=16> */
.L_x_1724:


//--------------------- .text._ZN7cutlass13device_kernelIN5flash19enable_sm80_to_sm89INS1_16FlashAttnFwdSm80INS1_25CollectiveMainloopFwdSm80ILi4ELi1ELb0EN4cute5tupleIJNS5_1CILi128EEENS7_ILi64EEENS7_ILi96EEEEEELi96ENS_6half_tEfNS_4arch4Sm80ELb0ELb0ELb0ELb1ELb1ELb0ELb1ELb0EEENS1_21CollectiveEpilogueFwdINS6_IJS8_SA_S9_EEENS6_IJNS7_ILi1EEESI_SI_EEESC_SE_Li128ELb1ELb1ELb0ELb0EEENS1_19SingleTileSchedulerILb1ELb0ELb1ELi128EEEEEEEEEvNT_6ParamsE --------------------------
	.section	.text._ZN7cutlass13device_kernelIN5flash19enable_sm80_to_sm89INS1_16FlashAttnFwdSm80INS1_25CollectiveMainloopFwdSm80ILi4ELi1ELb0EN4cute5tupleIJNS5_1CILi128EEENS7_ILi64EEENS7_ILi96EEEEEELi96ENS_6half_tEfNS_4arch4Sm80ELb0ELb0ELb0ELb1ELb1ELb0ELb1ELb0EEENS1_21CollectiveEpilogueFwdINS6_IJS8_SA_S9_EEENS6_IJNS7_ILi1EEESI_SI_EEESC_SE_Li128ELb1ELb1ELb0ELb0EEENS1_19SingleTileSchedulerILb1ELb0ELb1ELi128EEEEEEEEEvNT_6ParamsE,"ax",@progbits
	.sectioninfo	@"SHI_REGISTERS=255"
	.align	128
.text._ZN7cutlass13device_kernelIN5flash19enable_sm80_to_sm89INS1_16FlashAttnFwdSm80INS1_25CollectiveMainloopFwdSm80ILi4ELi1ELb0EN4cute5tupleIJNS5_1CILi128EEENS7_ILi64EEENS7_ILi96EEEEEELi96ENS_6half_tEfNS_4arch4Sm80ELb0ELb0ELb0ELb1ELb1ELb0ELb1ELb0EEENS1_21CollectiveEpilogueFwdINS6_IJS8_SA_S9_EEENS6_IJNS7_ILi1EEESI_SI_EEESC_SE_Li128ELb1ELb1ELb0ELb0EEENS1_19SingleTileSchedulerILb1ELb0ELb1ELi128EEEEEEEEEvNT_6ParamsE:
        .type           _ZN7cutlass13device_kernelIN5flash19enable_sm80_to_sm89INS1_16FlashAttnFwdSm80INS1_25CollectiveMainloopFwdSm80ILi4ELi1ELb0EN4cute5tupleIJNS5_1CILi128EEENS7_ILi64EEENS7_ILi96EEEEEELi96ENS_6half_tEfNS_4arch4Sm80ELb0ELb0ELb0ELb1ELb1ELb0ELb1ELb0EEENS1_21CollectiveEpilogueFwdINS6_IJS8_SA_S9_EEENS6_IJNS7_ILi1EEESI_SI_EEESC_SE_Li128ELb1ELb1ELb0ELb0EEENS1_19SingleTileSchedulerILb1ELb0ELb1ELi128EEEEEEEEEvNT_6ParamsE,@function
        .size           _ZN7cutlass13device_kernelIN5flash19enable_sm80_to_sm89INS1_16FlashAttnFwdSm80INS1_25CollectiveMainloopFwdSm80ILi4ELi1ELb0EN4cute5tupleIJNS5_1CILi128EEENS7_ILi64EEENS7_ILi96EEEEEELi96ENS_6half_tEfNS_4arch4Sm80ELb0ELb0ELb0ELb1ELb1ELb0ELb1ELb0EEENS1_21CollectiveEpilogueFwdINS6_IJS8_SA_S9_EEENS6_IJNS7_ILi1EEESI_SI_EEESC_SE_Li128ELb1ELb1ELb0ELb0EEENS1_19SingleTileSchedulerILb1ELb0ELb1ELi128EEEEEEEEEvNT_6ParamsE,(.L_x_1725 - _ZN7cutlass13device_kernelIN5flash19enable_sm80_to_sm89INS1_16FlashAttnFwdSm80INS1_25CollectiveMainloopFwdSm80ILi4ELi1ELb0EN4cute5tupleIJNS5_1CILi128EEENS7_ILi64EEENS7_ILi96EEEEEELi96ENS_6half_tEfNS_4arch4Sm80ELb0ELb0ELb0ELb1ELb1ELb0ELb1ELb0EEENS1_21CollectiveEpilogueFwdINS6_IJS8_SA_S9_EEENS6_IJNS7_ILi1EEESI_SI_EEESC_SE_Li128ELb1ELb1ELb0ELb0EEENS1_19SingleTileSchedulerILb1ELb0ELb1ELi128EEEEEEEEEvNT_6ParamsE)
        .other          _ZN7cutlass13device_kernelIN5flash19enable_sm80_to_sm89INS1_16FlashAttnFwdSm80INS1_25CollectiveMainloopFwdSm80ILi4ELi1ELb0EN4cute5tupleIJNS5_1CILi128EEENS7_ILi64EEENS7_ILi96EEEEEELi96ENS_6half_tEfNS_4arch4Sm80ELb0ELb0ELb0ELb1ELb1ELb0ELb1ELb0EEENS1_21CollectiveEpilogueFwdINS6_IJS8_SA_S9_EEENS6_IJNS7_ILi1EEESI_SI_EEESC_SE_Li128ELb1ELb1ELb0ELb0EEENS1_19SingleTileSchedulerILb1ELb0ELb1ELi128EEEEEEEEEvNT_6ParamsE,@"STO_CUDA_ENTRY STV_DEFAULT"
_ZN7cutlass13device_kernelIN5flash19enable_sm80_to_sm89INS1_16FlashAttnFwdSm80INS1_25CollectiveMainloopFwdSm80ILi4ELi1ELb0EN4cute5tupleIJNS5_1CILi128EEENS7_ILi64EEENS7_ILi96EEEEEELi96ENS_6half_tEfNS_4arch4Sm80ELb0ELb0ELb0ELb1ELb1ELb0ELb1ELb0EEENS1_21CollectiveEpilogueFwdINS6_IJS8_SA_S9_EEENS6_IJNS7_ILi1EEESI_SI_EEESC_SE_Li128ELb1ELb1ELb0ELb0EEENS1_19SingleTileSchedulerILb1ELb0ELb1ELi128EEEEEEEEEvNT_6ParamsE:
        /* <DEDUP_REMOVED lines=17> */
.L_x_869:
        /* <DEDUP_REMOVED lines=8> */
.L_x_871:
[----:B------:R-:W-:-:S05]  /*0190*/  MOV R0, c[0x0][0x54c] ;  /* 0x0001530000007a02 */ /* 0x000fca0000000f00 */
.L_x_870:
[----:B-----5:R-:W-:Y:S01]  /*01a0*/  IMAD R0, R0, c[0x0][0x548], RZ ;  /* 0x0001520000007a24 */ /* 0x020fe200078e02ff */
[----:B-1----:R-:W-:-:S04]  /*01b0*/  SHF.L.U32 R2, R48, 0x7, RZ ;  /* 0x0000000730027819 */ /* 0x002fc800000006ff */
[----:B------:R-:W-:-:S04]  /*01c0*/  ISETP.GE.AND P0, PT, R2, R0, PT ;  /* 0x000000000200720c */ /* 0x000fc80003f06270 */
[----:B------:R-:W-:-:S05]  /*01d0*/  SEL R0, R5, 0xffffffff, !P0 ;  /* 0xffffffff05007807 */ /* 0x000fca0004000000 */
[----:B------:R1:W-:Y:S01]  /*01e0*/  STL [R1+0xc], R0 ;  /* 0x00000c0001007387 */ /* 0x0003e20000100800 */
[----:B------:R-:W-:Y:S05]  /*01f0*/  BRA `(.L_x_872) ;  /* 0x0000013000007947 */ /* 0x000fea0003800000 */
.L_x_868:
[----:B---3--:R-:W-:-:S04]  /*0200*/  ISETP.NE.U32.AND P0, PT, RZ, c[0x0][0x568], PT ;  /* 0x00015a00ff007a0c */ /* 0x008fc80003f05070 */
[----:B------:R-:W-:-:S13]  /*0210*/  ISETP.NE.AND.EX P0, PT, RZ, c[0x0][0x56c], PT, P0 ;  /* 0x00015b00ff007a0c */ /* 0x000fda0003f05300 */
[----:B------:R-:W-:Y:S05]  /*0220*/  @!P0 BRA `(.L_x_873) ;  /* 0x0000002000008947 */ /* 0x000fea0003800000 */
[----:B------:R1:W5:Y:S01]  /*0230*/  LDG.E R0, [R2.64] ;  /* 0x0000000602007981 */ /* 0x000362000c1e1900 */
[----:B------:R-:W-:Y:S05]  /*0240*/  BRA `(.L_x_874) ;  /* 0x0000009000007947 */ /* 0x000fea0003800000 */
.L_x_873:
        /* <DEDUP_REMOVED lines=8> */
.L_x_875:
[----:B------:R-:W-:-:S05]  /*02d0*/  MOV R0, c[0x0][0x54c] ;  /* 0x0001530000007a02 */ /* 0x000fca0000000f00 */
.L_x_874:
[----:B-----5:R-:W-:Y:S01]  /*02e0*/  IMAD R0, R0, c[0x0][0x548], RZ ;  /* 0x0001520000007a24 */ /* 0x020fe200078e02ff */
[----:B-1----:R-:W-:-:S04]  /*02f0*/  SHF.L.U32 R2, R48, 0x7, RZ ;  /* 0x0000000730027819 */ /* 0x002fc800000006ff */
[----:B------:R-:W-:-:S04]  /*0300*/  ISETP.GE.AND P0, PT, R2, R0, PT ;  /* 0x000000000200720c */ /* 0x000fc80003f06270 */
[----:B------:R-:W-:-:S05]  /*0310*/  SEL R0, R5, 0xffffffff, !P0 ;  /* 0xffffffff05007807 */ /* 0x000fca0004000000 */
[----:B------:R1:W-:Y:S04]  /*0320*/  STL [R1+0xc], R0 ;  /* 0x00000c0001007387 */ /* 0x0003e80000100800 */
.L_x_872:
        /* <DEDUP_REMOVED lines=15> */
[----:B------:R2:W5:Y:S04]  /*0420*/  @P1 LDG.E R251, [R6.64] ;  /* 0x0000000606fb1981 */ /* 0x000568000c1e1900 */
[----:B------:R2:W5:Y:S04]  /*0430*/  @P2 LDG.E R8, [R4.64] ;  /* 0x0000000604082981 */ /* 0x000568000c1e1900 */
[----:B------:R2:W5:Y:S01]  /*0440*/  @P0 LDG.E R13, [R2.64] ;  /* 0x00000006020d0981 */ /* 0x000562000c1e1900 */
[----:B------:R-:W-:-:S02]  /*0450*/  ULDC UR5, c[0x0][0x2ac] ;  /* 0x0000ab0000057ab9 */ /* 0x000fc40000000800 */
[----:B------:R-:W-:Y:S01]  /*0460*/  ULDC UR4, c[0x0][0x1d0] ;  /* 0x0000740000047ab9 */ /* 0x000fe20000000800 */
[----:B------:R-:W3:Y:S01]  /*0470*/  S2R R49, SR_CTAID.Y ;  /* 0x0000000000317919 */ /* 0x000ee20000002600 */
[----:B------:R-:W-:-:S06]  /*0480*/  UIMAD UR4, UR5, UR4, URZ ;  /* 0x00000004050472a4 */ /* 0x000fcc000f8e023f */
[----:B-1----:R-:W-:Y:S01]  /*0490*/  IMAD.U32 R0, RZ, RZ, UR4 ;  /* 0x00000004ff007e24 */ /* 0x002fe2000f8e00ff */
[----:B---3--:R-:W-:Y:S01]  /*04a0*/  SHF.R.S32.HI R52, RZ, 0x1f, R49 ;  /* 0x0000001fff347819 */ /* 0x008fe20000011431 */
[----:B------:R-:W-:Y:S05]  /*04b0*/  @P0 BRA `(.L_x_876) ;  /* 0x0000004000000947 */ /* 0x000fea0003800000 */
[----:B--2---:R-:W-:Y:S05]  /*04c0*/  @!P2 BRA `(.L_x_876) ;  /* 0x000000300000a947 */ /* 0x004fea0003800000 */
[----:B------:R-:W2:Y:S04]  /*04d0*/  LDG.E R3, [R4.64] ;  /* 0x0000000604037981 */ /* 0x000ea8000c1e1900 */
[----:B------:R-:W2:Y:S02]  /*04e0*/  LDG.E R2, [R4.64+0x4] ;  /* 0x0000040604027981 */ /* 0x000ea4000c1e1900 */
[----:B--2--5:R-:W-:Y:S02]  /*04f0*/  IADD3 R13, -R3, R2, RZ ;  /* 0x00000002030d7210 */ /* 0x024fe40007ffe1ff */
.L_x_876:
[----:B--2---:R-:W-:-:S04]  /*0500*/  ISETP.NE.U32.AND P0, PT, RZ, c[0x0][0x368], PT ;  /* 0x0000da00ff007a0c */ /* 0x004fc80003f05070 */
[----:B------:R-:W-:-:S13]  /*0510*/  ISETP.NE.AND.EX P0, PT, RZ, c[0x0][0x36c], PT, P0 ;  /* 0x0000db00ff007a0c */ /* 0x000fda0003f05300 */
[----:B------:R-:W-:Y:S05]  /*0520*/  @!P0 BRA `(.L_x_877) ;  /* 0x0000003000008947 */ /* 0x000fea0003800000 */
[----:B------:R-:W-:-:S05]  /*0530*/  IMAD.WIDE R2, R56, R9, c[0x0][0x368] ;  /* 0x0000da0038027625 */ /* 0x000fca00078e0209 */
[----:B------:R1:W5:Y:S01]  /*0540*/  LDG.E R0, [R2.64] ;  /* 0x0000000602007981 */ /* 0x000362000c1e1900 */
[----:B------:R-:W-:Y:S05]  /*0550*/  BRA `(.L_x_878) ;  /* 0x0000007000007947 */ /* 0x000fea0003800000 */
.L_x_877:
[----:B------:R-:W-:-:S04]  /*0560*/  ISETP.NE.U32.AND P0, PT, RZ, c[0x0][0x350], PT ;  /* 0x0000d400ff007a0c */ /* 0x000fc80003f05070 */
[----:B------:R-:W-:-:S13]  /*0570*/  ISETP.NE.AND.EX P0, PT, RZ, c[0x0][0x354], PT, P0 ;  /* 0x0000d500ff007a0c */ /* 0x000fda0003f05300 */
[----:B------:R-:W-:Y:S05]  /*0580*/  @!P0 BRA `(.L_x_878) ;  /* 0x0000004000008947 */ /* 0x000fea0003800000 */
[----:B------:R-:W-:-:S05]  /*0590*/  IMAD.WIDE R2, R56, R9, c[0x0][0x350] ;  /* 0x0000d40038027625 */ /* 0x000fca00078e0209 */
[----:B------:R-:W2:Y:S04]  /*05a0*/  LDG.E R4, [R2.64] ;  /* 0x0000000602047981 */ /* 0x000ea8000c1e1900 */
[----:B------:R-:W2:Y:S02]  /*05b0*/  LDG.E R0, [R2.64+0x4] ;  /* 0x0000040602007981 */ /* 0x000ea4000c1e1900 */
[----:B--2---:R-:W-:-:S05]  /*05c0*/  IADD3 R0, -R4, R0, RZ ;  /* 0x0000000004007210 */ /* 0x004fca0007ffe1ff */
.L_x_878:
        /* <DEDUP_REMOVED lines=11> */
[----:B-1----:R-:W-:Y:S01]  /*0680*/  SHF.R.S32.HI R2, RZ, 0x1f, R0 ;  /* 0x0000001fff027819 */ /* 0x002fe20000011400 */
        /* <DEDUP_REMOVED lines=83> */
[CC--:B------:R-:W-:Y:S01]  /*0bc0*/  LEA.HI R20, R10.reuse, R153.reuse, RZ, 0x4 ;  /* 0x000000990a147211 */ /* 0x0c0fe200078f20ff */
[----:B------:R-:W-:Y:S01]  /*0bd0*/  IMAD R231, R9, 0x20, R17 ;  /* 0x0000002009e77824 */ /* 0x000fe200078e0211 */
[----:B------:R-:W-:Y:S01]  /*0be0*/  SHF.R.S32.HI R22, RZ, 0x3, R24 ;  /* 0x00000003ff167819 */ /* 0x000fe20000011418 */
[----:B------:R-:W-:Y:S01]  /*0bf0*/  IMAD R5, R49, c[0x0][0x1bc], R5 ;  /* 0x00006f0031057a24 */ /* 0x000fe200078e0205 */
[----:B------:R-:W-:Y:S01]  /*0c00*/  SHF.R.S32.HI R159, RZ, 0x6, R29 ;  /* 0x00000006ff9f7819 */ /* 0x000fe2000001141d */
[----:B------:R-:W-:Y:S01]  /*0c10*/  IMAD.SHL.U32 R60, R9, 0x8, RZ ;  /* 0x00000008093c7824 */ /* 0x000fe200078e00ff */
[----:B------:R-:W-:Y:S01]  /*0c20*/  LEA.HI R138, R10, R153, RZ, 0x5 ;  /* 0x000000990a8a7211 */ /* 0x000fe200078f28ff */
[----:B------:R-:W-:-:S02]  /*0c30*/  IMAD R16, R48, 0x80, R17 ;  /* 0x0000008030107824 */ /* 0x000fc400078e0211 */
[----:B-1----:R-:W-:Y:S01]  /*0c40*/  IMAD.WIDE.U32 R2, R8, c[0x0][0x178], RZ ;  /* 0x00005e0008027a25 */ /* 0x002fe200078e00ff */
[----:B------:R1:W-:Y:S01]  /*0c50*/  STL [R1+0x10], R159 ;  /* 0x0000109f01007387 */ /* 0x0003e20000100800 */
[----:B------:R-:W-:Y:S02]  /*0c60*/  SHF.R.S32.HI R23, RZ, 0x5, R138 ;  /* 0x00000005ff177819 */ /* 0x000fe4000001148a */
[----:B------:R-:W-:Y:S01]  /*0c70*/  IMAD.IADD R3, R3, 0x1, R0 ;  /* 0x0000000103037824 */ /* 0x000fe200078e0200 */
[----:B------:R-:W-:Y:S01]  /*0c80*/  SHF.R.S32.HI R0, RZ, 0x1f, R56 ;  /* 0x0000001fff007819 */ /* 0x000fe20000011438 */
[----:B------:R-:W-:Y:S01]  /*0c90*/  IMAD R8, R48, 0x80, R231 ;  /* 0x0000008030087824 */ /* 0x000fe200078e02e7 */
[----:B------:R-:W-:Y:S01]  /*0ca0*/  IADD3 R19, R60, 0x20, RZ ;  /* 0x000000203c137810 */ /* 0x000fe20007ffe0ff */
[----:B------:R-:W-:Y:S01]  /*0cb0*/  IMAD.WIDE.U32 R2, R49, c[0x0][0x1b8], R2 ;  /* 0x00006e0031027a25 */ /* 0x000fe200078e0002 */
[----:B------:R-:W-:Y:S02]  /*0cc0*/  SEL R6, R0, RZ, !P2 ;  /* 0x000000ff00067207 */ /* 0x000fe40005000000 */
[----:B------:R-:W-:Y:S01]  /*0cd0*/  IADD3 R55, R60, 0x40, RZ ;  /* 0x000000403c377810 */ /* 0x000fe20007ffe0ff */
[----:B------:R-:W-:Y:S01]  /*0ce0*/  @P0 IMAD.HI.U32 R7, R8, c[0x0][0x2c8], RZ ;  /* 0x0000b20008070a27 */ /* 0x000fe200078e00ff */
[----:B------:R-:W-:-:S02]  /*0cf0*/  ISETP.GE.AND P4, PT, R60, c[0x0][0x198], PT ;  /* 0x000066003c007a0c */ /* 0x000fc40003f86270 */
[----:B------:R-:W-:Y:S01]  /*0d00*/  ISETP.GE.AND P3, PT, R19, c[0x0][0x198], PT ;  /* 0x0000660013007a0c */ /* 0x000fe20003f66270 */
[----:B------:R-:W-:Y:S01]  /*0d10*/  IMAD.IADD R3, R3, 0x1, R5 ;  /* 0x0000000103037824 */ /* 0x000fe200078e0205 */
[----:B------:R-:W-:Y:S01]  /*0d20*/  ISETP.GE.AND P2, PT, R55, c[0x0][0x198], PT ;  /* 0x0000660037007a0c */ /* 0x000fe20003f46270 */
[----:B------:R-:W-:Y:S01]  /*0d30*/  IMAD.MOV.U32 R0, RZ, RZ, R8 ;  /* 0x000000ffff007224 */ /* 0x000fe200078e0008 */
[----:B------:R-:W-:Y:S01]  /*0d40*/  @P0 SHF.R.U32.HI R0, RZ, c[0x0][0x2cc], R7 ;  /* 0x0000b300ff000a19 */ /* 0x000fe20000011607 */
[----:B------:R-:W-:Y:S02]  /*0d50*/  IMAD R5, R6, c[0x0][0x1c0], RZ ;  /* 0x0000700006057a24 */ /* 0x000fe400078e02ff */
        /* <DEDUP_REMOVED lines=30> */
[----:B------:R1:W2:Y:S01]  /*0f40*/  SHFL.IDX PT, R2, R12, RZ, 0x1c1f ;  /* 0x001c1fff0c027589 */ /* 0x0002a200000e0000 */
        /* <DEDUP_REMOVED lines=26> */
.L_x_881:
[----:B-123--:R-:W-:Y:S05]  /*10f0*/  BSYNC B0 ;  /* 0x0000000000007941 */ /* 0x00efea0003800000 */
.L_x_880:
        /* <DEDUP_REMOVED lines=20> */
.L_x_883:
[----:B------:R-:W-:Y:S05]  /*1240*/  BSYNC B0 ;  /* 0x0000000000007941 */ /* 0x000fea0003800000 */
.L_x_882:
        /* <DEDUP_REMOVED lines=20> */
.L_x_885:
[----:B------:R-:W-:Y:S05]  /*1390*/  BSYNC B0 ;  /* 0x0000000000007941 */ /* 0x000fea0003800000 */
.L_x_884:
[----:B------:R-:W-:Y:S01]  /*13a0*/  IMAD.MOV.U32 R162, RZ, RZ, c[0x0][0x2b8] ;  /* 0x0000ae00ffa27624 */ /* 0x000fe200078e00ff */
[----:B---3--:R-:W-:Y:S01]  /*13b0*/  SHFL.IDX PT, R2, R12, 0x3, 0x1c1f ;  /* 0x007c1f000c027f89 */ /* 0x008fe200000e0000 */
[----:B------:R-:W-:Y:S01]  /*13c0*/  IMAD R0, R159, 0x40, R231 ;  /* 0x000000409f007824 */ /* 0x000fe200078e02e7 */
[----:B-----5:R-:W-:Y:S01]  /*13d0*/  SHF.R.S32.HI R5, RZ, 0x1f, R14 ;  /* 0x0000001fff057819 */ /* 0x020fe2000001140e */
[----:B------:R-:W-:Y:S01]  /*13e0*/  IMAD.WIDE.U32 R160, R14, c[0x0][0x2b0], RZ ;  /* 0x0000ac000ea07a25 */ /* 0x000fe200078e00ff */
[----:B------:R-:W-:Y:S01]  /*13f0*/  ISETP.NE.AND P5, PT, R162, 0x1, PT ;  /* 0x00000001a200780c */ /* 0x000fe20003fa5270 */
[----:B----4-:R-:W3:Y:S01]  /*1400*/  SHFL.IDX PT, R3, R11, 0x3, 0x1c1f ;  /* 0x007c1f000b037f89 */ /* 0x010ee200000e0000 */
[----:B------:R-:W-:Y:S01]  /*1410*/  IADD3 R0, R0, -0x40, RZ ;  /* 0xffffffc000007810 */ /* 0x000fe20007ffe0ff */
[----:B------:R-:W-:Y:S01]  /*1420*/  IMAD R5, R5, c[0x0][0x2b0], RZ ;  /* 0x0000ac0005057a24 */ /* 0x000fe200078e02ff */
[----:B------:R-:W-:Y:S01]  /*1430*/  IADD3 R7, R16, 0x60, RZ ;  /* 0x0000006010077810 */ /* 0x000fe20007ffe0ff */
[----:B------:R-:W-:Y:S01]  /*1440*/  IMAD.SHL.U32 R221, R221, 0x2, RZ ;  /* 0x00000002dddd7824 */ /* 0x000fe200078e00ff */
[C---:B------:R-:W-:Y:S01]  /*1450*/  ISETP.GE.AND P1, PT, R0.reuse, R61, PT ;  /* 0x0000003d0000720c */ /* 0x040fe20003f26270 */
[----:B------:R-:W-:Y:S01]  /*1460*/  IMAD.IADD R10, R0, 0x1, R251 ;  /* 0x00000001000a7824 */ /* 0x000fe200078e02fb */
[----:B------:R-:W-:Y:S01]  /*1470*/  ISETP.GE.AND P0, PT, R7, R13, PT ;  /* 0x0000000d0700720c */ /* 0x000fe20003f06270 */
[----:B------:R-:W-:Y:S01]  /*1480*/  IMAD R8, R14, c[0x0][0x2b4], R5 ;  /* 0x0000ad000e087a24 */ /* 0x000fe200078e0205 */
[----:B------:R-:W-:Y:S01]  /*1490*/  SHF.R.S32.HI R9, RZ, 0x1f, R55 ;  /* 0x0000001fff097819 */ /* 0x000fe20000011437 */
[----:B------:R-:W-:Y:S01]  /*14a0*/  IMAD.MOV.U32 R0, RZ, RZ, R10 ;  /* 0x000000ffff007224 */ /* 0x000fe200078e000a */
[----:B------:R-:W-:Y:S01]  /*14b0*/  ISETP.GT.OR P1, PT, R231, 0x3f, P1 ;  /* 0x0000003fe700780c */ /* 0x000fe20000f24670 */
[----:B------:R-:W-:Y:S01]  /*14c0*/  @P5 IMAD.HI.U32 R6, R10, c[0x0][0x2bc], RZ ;  /* 0x0000af000a065a27 */ /* 0x000fe200078e00ff */
[----:B------:R-:W-:Y:S01]  /*14d0*/  LEA.HI R9, R9, R55, RZ, 0x3 ;  /* 0x0000003709097211 */ /* 0x000fe200078f18ff */
[----:B------:R-:W-:Y:S02]  /*14e0*/  STL.64 [R1], R160 ;  /* 0x000000a001007387 */ /* 0x000fe40000100a00 */
[----:B------:R-:W-:Y:S01]  /*14f0*/  IMAD.IADD R158, R161, 0x1, R8 ;  /* 0x00000001a19e7824 */ /* 0x000fe200078e0208 */
[----:B------:R-:W-:Y:S01]  /*1500*/  @P5 SHF.R.U32.HI R0, RZ, c[0x0][0x2c0], R6 ;  /* 0x0000b000ff005a19 */ /* 0x000fe20000011606 */
[----:B------:R-:W-:Y:S01]  /*1510*/  IMAD.MOV.U32 R222, RZ, RZ, RZ ;  /* 0x000000ffffde7224 */ /* 0x000fe200078e00ff */
[----:B------:R-:W-:-:S02]  /*1520*/  SHF.R.S32.HI R6, RZ, 0x1f, R19 ;  /* 0x0000001fff067819 */ /* 0x000fc40000011413 */
[----:B------:R-:W-:Y:S01]  /*1530*/  LOP3.LUT R189, R9, 0xfffffff8, RZ, 0xc0, !PT ;  /* 0xfffffff809bd7812 */ /* 0x000fe200078ec0ff */
[----:B------:R-:W-:Y:S01]  /*1540*/  IMAD.WIDE.U32 R156, R49, c[0x0][0x1e8], RZ ;  /* 0x00007a00319c7a25 */ /* 0x000fe200078e00ff */
[----:B------:R-:W-:Y:S01]  /*1550*/  LEA.HI R5, R6, R19, RZ, 0x3 ;  /* 0x0000001306057211 */ /* 0x000fe200078f18ff */
[----:B------:R-:W-:Y:S02]  /*1560*/  STL [R1+0x8], R158 ;  /* 0x0000089e01007387 */ /* 0x000fe40000100800 */
[--C-:B---3--:R-:W-:Y:S01]  /*1570*/  @!P0 IMAD.WIDE R6, R60, 0x2, R2.reuse ;  /* 0x000000023c068825 */ /* 0x108fe200078e0202 */
[----:B------:R-:W-:Y:S02]  /*1580*/  LOP3.LUT R190, R5, 0xfffffff8, RZ, 0xc0, !PT ;  /* 0xfffffff805be7812 */ /* 0x000fe400078ec0ff */
[----:B------:R-:W-:Y:S02]  /*1590*/  @!P1 IADD3 R5, P5, R0, R160, RZ ;  /* 0x000000a000059210 */ /* 0x000fe40007fbe0ff */
[----:B------:R-:W-:Y:S01]  /*15a0*/  @!PT LDS RZ, [RZ] ;  /* 0x00000000fffff984 */ /* 0x000fe20000000800 */
[----:B------:R3:W-:Y:S01]  /*15b0*/  @!P0 LDGSTS.E.BYPASS.LTC128B.128 [R221+0x7900], [R6.64], !P4 ;  /* 0x0790000006dd8fae */ /* 0x0007e2000e101d46 */
[----:B------:R-:W-:-:S04]  /*15c0*/  @!P0 IMAD.WIDE R8, R190, 0x2, R2 ;  /* 0x00000002be088825 */ /* 0x000fc800078e0202 */
[----:B------:R-:W-:Y:S01]  /*15d0*/  @!P0 IMAD.WIDE R2, R189, 0x2, R2 ;  /* 0x00000002bd028825 */ /* 0x000fe200078e0202 */
[----:B------:R4:W-:Y:S04]  /*15e0*/  @!P0 LDGSTS.E.BYPASS.LTC128B.128 [R221+0x9900], [R8.64], !P3 ;  /* 0x0990000008dd8fae */ /* 0x0009e8000d901d46 */
[----:B------:R1:W-:Y:S04]  /*15f0*/  @!P0 LDGSTS.E.BYPASS.LTC128B.128 [R221+0xb900], [R2.64], !P2 ;  /* 0x0b90000002dd8fae */ /* 0x0003e8000d101d46 */
[----:B------:R-:W0:Y:S01]  /*1600*/  LDGDEPBAR ;  /* 0x00000000000079af */ /* 0x000e220000000000 */
[----:B---3--:R-:W-:-:S02]  /*1610*/  @!P1 LEA.HI.X.SX32 R7, R0, R158, 0x1, P5 ;  /* 0x0000009e00079211 */ /* 0x008fc400028f0eff */
[----:B------:R-:W-:-:S04]  /*1620*/  @!P1 LEA R6, P4, R5, c[0x0][0x2a0], 0x2 ;  /* 0x0000a80005069a11 */ /* 0x000fc800078810ff */
[----:B------:R-:W-:Y:S01]  /*1630*/  @!P1 LEA.HI.X R7, R5, c[0x0][0x2a4], R7, 0x2, P4 ;  /* 0x0000a90005079a11 */ /* 0x000fe200020f1407 */
[----:B------:R-:W-:Y:S06]  /*1640*/  BAR.SYNC.DEFER_BLOCKING 0x0 ;  /* 0x0000000000007b1d */ /* 0x000fec0000010000 */
[----:B------:R-:W4:Y:S01]  /*1650*/  @!P1 LDG.E R222, [R6.64] ;  /* 0x0000000606de9981 */ /* 0x000f22000c1e1900 */
[----:B------:R-:W-:Y:S01]  /*1660*/  IMAD.MOV R0, RZ, RZ, -R0 ;  /* 0x000000ffff007224 */ /* 0x000fe200078e0a00 */
[----:B------:R-:W-:Y:S02]  /*1670*/  SHF.R.S32.HI R14, RZ, 0x4, R20 ;  /* 0x00000004ff0e7819 */ /* 0x000fe40000011414 */
[----:B-12---:R-:W-:Y:S01]  /*1680*/  LOP3.LUT R12, R24, 0xfffffff8, RZ, 0xc0, !PT ;  /* 0xfffffff8180c7812 */ /* 0x006fe200078ec0ff */
[----:B------:R-:W-:Y:S01]  /*1690*/  IMAD R223, R0, c[0x0][0x2b8], R10 ;  /* 0x0000ae0000df7a24 */ /* 0x000fe200078e020a */
[----:B------:R-:W-:Y:S01]  /*16a0*/  ISETP.GE.AND P6, PT, R60, c[0x0][0x1d4], PT ;  /* 0x000075003c007a0c */ /* 0x000fe20003fc6270 */
[----:B------:R-:W-:Y:S01]  /*16b0*/  IMAD.WIDE.U32 R24, R49, c[0x0][0x210], RZ ;  /* 0x0000840031187a25 */ /* 0x000fe200078e00ff */
[----:B------:R-:W-:-:S02]  /*16c0*/  ISETP.GE.AND P5, PT, R19, c[0x0][0x1d4], PT ;  /* 0x0000750013007a0c */ /* 0x000fc40003fa6270 */
[----:B------:R-:W-:Y:S01]  /*16d0*/  SHF.R.S32.HI R5, RZ, 0x1f, R223 ;  /* 0x0000001fff057819 */ /* 0x000fe200000114df */
[----:B------:R-:W-:Y:S01]  /*16e0*/  IMAD.WIDE.U32 R2, R223, c[0x0][0x1e0], RZ ;  /* 0x00007800df027a25 */ /* 0x000fe200078e00ff */
[----:B------:R-:W-:Y:S02]  /*16f0*/  SHF.R.S32.HI R10, RZ, 0x1f, R18 ;  /* 0x0000001fff0a7819 */ /* 0x000fe40000011412 */
[----:B------:R-:W-:Y:S01]  /*1700*/  ISETP.GE.AND P4, PT, R55, c[0x0][0x1d4], PT ;  /* 0x0000750037007a0c */ /* 0x000fe20003f86270 */
[C---:B------:R-:W-:Y:S01]  /*1710*/  IMAD R0, R5.reuse, c[0x0][0x1e0], RZ ;  /* 0x0000780005007a24 */ /* 0x040fe200078e02ff */
[----:B------:R-:W-:Y:S01]  /*1720*/  ISETP.GE.AND P2, PT, R60, c[0x0][0x1d4], PT ;  /* 0x000075003c007a0c */ /* 0x000fe20003f46270 */
[----:B------:R-:W-:Y:S01]  /*1730*/  IMAD R5, R5, c[0x0][0x208], RZ ;  /* 0x0000820005057a24 */ /* 0x000fe200078e02ff */
[----:B------:R-:W-:Y:S01]  /*1740*/  SHF.R.S32.HI R155, RZ, 0x1f, R60 ;  /* 0x0000001fff9b7819 */ /* 0x000fe2000001143c */
[C---:B------:R-:W-:Y:S01]  /*1750*/  IMAD R0, R223.reuse, c[0x0][0x1e4], R0 ;  /* 0x00007900df007a24 */ /* 0x040fe200078e0200 */
[----:B------:R-:W-:Y:S01]  /*1760*/  SHF.R.S32.HI R154, RZ, 0x1f, R190 ;  /* 0x0000001fff9a7819 */ /* 0x000fe200000114be */
[----:B------:R-:W-:Y:S01]  /*1770*/  IMAD R5, R223, c[0x0][0x20c], R5 ;  /* 0x00008300df057a24 */ /* 0x000fe200078e0205 */
[----:B------:R-:W-:Y:S01]  /*1780*/  SHF.R.S32.HI R152, RZ, 0x1f, R189 ;  /* 0x0000001fff987819 */ /* 0x000fe200000114bd */
[----:B------:R-:W-:-:S02]  /*1790*/  IMAD.IADD R3, R3, 0x1, R0 ;  /* 0x0000000103037824 */ /* 0x000fc400078e0200 */
[----:B------:R-:W-:Y:S02]  /*17a0*/  IMAD R0, R52, c[0x0][0x1e8], RZ ;  /* 0x00007a0034007a24 */ /* 0x000fe400078e02ff */
[----:B------:R-:W-:Y:S02]  /*17b0*/  IMAD.IADD R12, R153, 0x1, -R12 ;  /* 0x00000001990c7824 */ /* 0x000fe400078e0a0c */
[----:B------:R-:W-:-:S03]  /*17c0*/  IMAD R0, R49, c[0x0][0x1ec], R0 ;  /* 0x00007b0031007a24 */ /* 0x000fc600078e0200 */
[----:B------:R-:W-:Y:S01]  /*17d0*/  LEA.HI R13, R12, R12, RZ, 0x1 ;  /* 0x0000000c0c0d7211 */ /* 0x000fe200078f08ff */
[----:B------:R-:W-:Y:S01]  /*17e0*/  IMAD.IADD R252, R157, 0x1, R0 ;  /* 0x000000019dfc7824 */ /* 0x000fe200078e0200 */
[----:B----4-:R-:W-:Y:S01]  /*17f0*/  SHF.R.S32.HI R9, RZ, 0x1f, R222 ;  /* 0x0000001fff097819 */ /* 0x010fe200000114de */
[----:B------:R-:W-:-:S04]  /*1800*/  IMAD.WIDE.U32 R6, R222, c[0x0][0x1f0], R2 ;  /* 0x00007c00de067a25 */ /* 0x000fc800078e0002 */
[----:B------:R-:W-:Y:S01]  /*1810*/  IMAD R8, R9, c[0x0][0x1f0], RZ ;  /* 0x00007c0009087a24 */ /* 0x000fe200078e02ff */
[----:B------:R-:W-:Y:S01]  /*1820*/  IADD3 R0, P0, R156, R6, RZ ;  /* 0x000000069c007210 */ /* 0x000fe20007f1e0ff */
[----:B------:R-:W-:-:S04]  /*1830*/  IMAD.WIDE.U32 R2, R223, c[0x0][0x208], RZ ;  /* 0x00008200df027a25 */ /* 0x000fc800078e00ff */
[----:B------:R-:W-:Y:S02]  /*1840*/  IMAD R8, R222, c[0x0][0x1f4], R8 ;  /* 0x00007d00de087a24 */ /* 0x000fe400078e0208 */
[----:B------:R-:W-:Y:S01]  /*1850*/  IMAD.IADD R3, R3, 0x1, R5 ;  /* 0x0000000103037824 */ /* 0x000fe200078e0205 */
[----:B------:R-:W-:Y:S02]  /*1860*/  LOP3.LUT R5, R15, 0x7fffffe, RZ, 0xc0, !PT ;  /* 0x07fffffe0f057812 */ /* 0x000fe400078ec0ff */
[----:B------:R-:W-:Y:S01]  /*1870*/  IADD3.X R6, R252, R7, R8, P0, !PT ;  /* 0x00000007fc067210 */ /* 0x000fe200007fe408 */
[----:B------:R-:W-:Y:S01]  /*1880*/  IMAD.WIDE.U32 R2, R222, c[0x0][0x218], R2 ;  /* 0x00008600de027a25 */ /* 0x000fe200078e0002 */
[----:B------:R-:W-:Y:S02]  /*1890*/  LEA R16, P0, R0, c[0x0][0x1c8], 0x1 ;  /* 0x0000720000107a11 */ /* 0x000fe400078008ff */
[----:B------:R-:W-:Y:S01]  /*18a0*/  LEA.HI R8, R20, R14, RZ, 0x1 ;  /* 0x0000000e14087211 */ /* 0x000fe200078f08ff */
[----:B------:R-:W-:Y:S01]  /*18b0*/  IMAD.IADD R136, R18, 0x1, -R5 ;  /* 0x0000000112887824 */ /* 0x000fe200078e0a05 */
[----:B------:R-:W-:-:S02]  /*18c0*/  LEA.HI.X R15, R0, c[0x0][0x1cc], R6, 0x1, P0 ;  /* 0x00007300000f7a11 */ /* 0x000fc400000f0c06 */
[----:B------:R-:W-:Y:S01]  /*18d0*/  LEA R0, R159, 0xffffffc0, 0x6 ;  /* 0xffffffc09f007811 */ /* 0x000fe200078e30ff */
[----:B------:R-:W-:Y:S01]  /*18e0*/  SHFL.IDX PT, R6, R16, RZ, 0x1c1f ;  /* 0x001c1fff10067589 */ /* 0x000fe200000e0000 */
[----:B------:R-:W-:Y:S02]  /*18f0*/  LOP3.LUT R8, R8, 0xfffffffe, RZ, 0xc0, !PT ;  /* 0xfffffffe08087812 */ /* 0x000fe400078ec0ff */
[----:B------:R-:W-:Y:S01]  /*1900*/  LEA.HI R20, R10, R18, RZ, 0x3 ;  /* 0x000000120a147211 */ /* 0x000fe200078f18ff */
[----:B------:R-:W1:Y:S01]  /*1910*/  SHFL.IDX PT, R7, R15, RZ, 0x1c1f ;  /* 0x001c1fff0f077589 */ /* 0x000e6200000e0000 */
[----:B------:R-:W-:Y:S02]  /*1920*/  IMAD.IADD R137, R61, 0x1, -R0 ;  /* 0x000000013d897824 */ /* 0x000fe400078e0a00 */
[----:B------:R-:W-:Y:S02]  /*1930*/  IMAD R0, R52, c[0x0][0x210], RZ ;  /* 0x0000840034007a24 */ /* 0x000fe400078e02ff */
[----:B------:R-:W-:-:S02]  /*1940*/  IMAD.IADD R54, R137, 0x1, -R17 ;  /* 0x0000000189367824 */ /* 0x000fc400078e0a11 */
[----:B------:R-:W-:Y:S02]  /*1950*/  IMAD R5, R49, c[0x0][0x214], R0 ;  /* 0x0000850031057a24 */ /* 0x000fe400078e0200 */
[----:B------:R-:W-:Y:S01]  /*1960*/  IMAD R0, R9, c[0x0][0x218], RZ ;  /* 0x0000860009007a24 */ /* 0x000fe200078e02ff */
[----:B------:R-:W-:Y:S01]  /*1970*/  ISETP.GE.AND P1, PT, R54, 0x1, PT ;  /* 0x000000013600780c */ /* 0x000fe20003f26270 */
[----:B------:R-:W-:Y:S01]  /*1980*/  IMAD.IADD R11, R25, 0x1, R5 ;  /* 0x00000001190b7824 */ /* 0x000fe200078e0205 */
[----:B------:R-:W-:Y:S01]  /*1990*/  IADD3 R5, P0, R24, R2, RZ ;  /* 0x0000000218057210 */ /* 0x000fe20007f1e0ff */
[----:B------:R-:W-:Y:S02]  /*19a0*/  IMAD R0, R222, c[0x0][0x21c], R0 ;  /* 0x00008700de007a24 */ /* 0x000fe400078e0200 */
[----:B------:R-:W-:-:S03]  /*19b0*/  IMAD.IADD R14, R14, 0x1, -R8 ;  /* 0x000000010e0e7824 */ /* 0x000fc600078e0a08 */
[----:B------:R-:W-:Y:S02]  /*19c0*/  IADD3.X R0, R11, R3, R0, P0, !PT ;  /* 0x000000030b007210 */ /* 0x000fe400007fe400 */
[----:B------:R-:W-:Y:S02]  /*19d0*/  LEA R10, P0, R5, c[0x0][0x1f8], 0x1 ;  /* 0x00007e00050a7a11 */ /* 0x000fe400078008ff */
[----:B------:R-:W-:Y:S01]  /*19e0*/  LOP3.LUT R11, R13, 0x7fffffe, RZ, 0xc0, !PT ;  /* 0x07fffffe0d0b7812 */ /* 0x000fe200078ec0ff */
[----:B-1----:R-:W-:Y:S01]  /*19f0*/  @P1 IMAD.WIDE R8, R60, 0x2, R6 ;  /* 0x000000023c081825 */ /* 0x002fe200078e0206 */
[----:B------:R-:W-:Y:S01]  /*1a00*/  LEA.HI.X R0, R5, c[0x0][0x1fc], R0, 0x1, P0 ;  /* 0x00007f0005007a11 */ /* 0x000fe200000f0c00 */
[----:B------:R-:W-:Y:S01]  /*1a10*/  SHFL.IDX PT, R17, R10, RZ, 0x1c1f ;  /* 0x001c1fff0a117589 */ /* 0x000fe200000e0000 */
[----:B------:R-:W-:Y:S01]  /*1a20*/  ISETP.GT.AND P0, PT, R54, 0x20, PT ;  /* 0x000000203600780c */ /* 0x000fe20003f04270 */
[----:B------:R-:W-:Y:S02]  /*1a30*/  @P1 IMAD.WIDE R2, R190, 0x2, R6 ;  /* 0x00000002be021825 */ /* 0x000fe400078e0206 */
[----:B------:R1:W-:Y:S02]  /*1a40*/  @P1 LDGSTS.E.BYPASS.LTC128B.128 [R221+0x3100], [R8.64], !P6 ;  /* 0x0310000008dd1fae */ /* 0x0003e4000f101d46 */
[----:B------:R-:W-:-:S02]  /*1a50*/  IMAD.IADD R18, R12, 0x1, -R11 ;  /* 0x000000010c127824 */ /* 0x000fc400078e0a0b */
[----:B------:R2:W-:Y:S01]  /*1a60*/  @P1 LDGSTS.E.BYPASS.LTC128B.128 [R221+0x4100], [R2.64], !P5 ;  /* 0x0410000002dd1fae */ /* 0x0005e2000e901d46 */
[----:B------:R-:W-:Y:S02]  /*1a70*/  IMAD.SHL.U32 R5, R21, 0x40, RZ ;  /* 0x0000004015057824 */ /* 0x000fe400078e00ff */
[----:B------:R-:W-:Y:S01]  /*1a80*/  @P1 IMAD.WIDE R6, R189, 0x2, R6 ;  /* 0x00000002bd061825 */ /* 0x000fe200078e0206 */
[----:B------:R-:W-:Y:S02]  /*1a90*/  SHFL.IDX PT, R12, R0, RZ, 0x1c1f ;  /* 0x001c1fff000c7589 */ /* 0x000fe400000e0000 */
[----:B------:R-:W-:Y:S01]  /*1aa0*/  LOP3.LUT R5, R5, 0xc0, RZ, 0xc0, !PT ;  /* 0x000000c005057812 */ /* 0x000fe200078ec0ff */
[C---:B------:R-:W-:Y:S01]  /*1ab0*/  IMAD R18, R14.reuse, 0x8, R18 ;  /* 0x000000080e127824 */ /* 0x040fe200078e0212 */
        /* <DEDUP_REMOVED lines=11> */
[C---:B------:R-:W-:Y:S01]  /*1b70*/  LOP3.LUT P3, RZ, R0.reuse, 0x2, RZ, 0xc0, !PT ;  /* 0x0000000200ff7812 */ /* 0x040fe2000786c0ff */
[----:B------:R-:W-:-:S05]  /*1b80*/  IMAD.SHL.U32 R0, R0, 0x40, RZ ;  /* 0x0000004000007824 */ /* 0x000fca00078e00ff */
[----:B------:R-:W-:-:S04]  /*1b90*/  LOP3.LUT R0, R0, 0xc0, RZ, 0xc0, !PT ;  /* 0x000000c000007812 */ /* 0x000fc800078ec0ff */
[----:B------:R-:W-:Y:S02]  /*1ba0*/  LOP3.LUT R5, R0, 0x8, R9, 0xf8, !PT ;  /* 0x0000000800057812 */ /* 0x000fe400078ef809 */
[----:B------:R-:W-:-:S04]  /*1bb0*/  SHF.R.U32.HI R0, RZ, 0x3, R0 ;  /* 0x00000003ff007819 */ /* 0x000fc80000011600 */
[----:B------:R-:W-:Y:S01]  /*1bc0*/  LOP3.LUT R5, R5, R0, RZ, 0x3c, !PT ;  /* 0x0000000005057212 */ /* 0x000fe200078e3cff */
[----:B------:R-:W-:Y:S02]  /*1bd0*/  IMAD.SHL.U32 R0, R20, 0x20, RZ ;  /* 0x0000002014007824 */ /* 0x000fe400078e00ff */
[----:B----4-:R-:W-:-:S03]  /*1be0*/  @P0 IMAD.WIDE R6, R60, 0x2, R2 ;  /* 0x000000023c060825 */ /* 0x010fc600078e0202 */
[----:B------:R-:W-:Y:S01]  /*1bf0*/  LOP3.LUT R62, R0, 0xffffff00, RZ, 0xc0, !PT ;  /* 0xffffff00003e7812 */ /* 0x000fe200078ec0ff */
[--C-:B------:R-:W-:Y:S01]  /*1c00*/  @P0 IMAD.WIDE R8, R190, 0x2, R2.reuse ;  /* 0x00000002be080825 */ /* 0x100fe200078e0202 */
[----:B------:R1:W-:Y:S03]  /*1c10*/  @P0 LDGSTS.E.BYPASS.LTC128B.128 [R221+0x3900], [R6.64], !P6 ;  /* 0x0390000006dd0fae */ /* 0x0003e6000f101d46 */
[----:B------:R-:W-:Y:S01]  /*1c20*/  @P0 IMAD.WIDE R2, R189, 0x2, R2 ;  /* 0x00000002bd020825 */ /* 0x000fe200078e0202 */
[----:B------:R2:W-:Y:S03]  /*1c30*/  @P0 LDGSTS.E.BYPASS.LTC128B.128 [R221+0x4900], [R8.64], !P5 ;  /* 0x0490000008dd0fae */ /* 0x0005e6000e901d46 */
[----:B------:R-:W-:Y:S01]  /*1c40*/  IMAD.WIDE R14, R60, 0x2, RZ ;  /* 0x000000023c0e7825 */ /* 0x000fe200078e02ff */
[----:B------:R3:W-:Y:S03]  /*1c50*/  @P0 LDGSTS.E.BYPASS.LTC128B.128 [R221+0x5900], [R2.64], !P4 ;  /* 0x0590000002dd0fae */ /* 0x0007e6000e101d46 */
[----:B------:R-:W-:Y:S01]  /*1c60*/  IMAD R0, R23, 0x200, R62 ;  /* 0x0000020017007824 */ /* 0x000fe200078e023e */
[----:B------:R-:W0:Y:S01]  /*1c70*/  LDGDEPBAR ;  /* 0x00000000000079af */ /* 0x000e220000000000 */
[----:B------:R-:W-:-:S02]  /*1c80*/  IADD3 R58, P1, R17, R14, RZ ;  /* 0x0000000e113a7210 */ /* 0x000fc40007f3e0ff */
[----:B------:R-:W-:-:S03]  /*1c90*/  IMAD R0, R136, 0x20, R0 ;  /* 0x0000002088007824 */ /* 0x000fc600078e0200 */
[----:B------:R-:W-:Y:S01]  /*1ca0*/  IMAD.X R59, R12, 0x1, R15, P1 ;  /* 0x000000010c3b7824 */ /* 0x000fe200008e060f */
[----:B------:R-:W-:Y:S02]  /*1cb0*/  IADD3 R56, P1, R14, R10, RZ ;  /* 0x0000000a0e387210 */ /* 0x000fe40007f3e0ff */
[----:B------:R-:W-:-:S03]  /*1cc0*/  IADD3 R0, R63, R0, RZ ;  /* 0x000000003f007210 */ /* 0x000fc60007ffe0ff */
[----:B------:R-:W-:Y:S02]  /*1cd0*/  IMAD.X R57, R15, 0x1, R11, P1 ;  /* 0x000000010f397824 */ /* 0x000fe400008e060b */
[----:B------:R-:W-:Y:S02]  /*1ce0*/  IMAD.SHL.U32 R219, R0, 0x2, RZ ;  /* 0x0000000200db7824 */ /* 0x000fe400078e00ff */
[----:B-1----:R-:W-:-:S04]  /*1cf0*/  IMAD.WIDE R6, R190, 0x2, RZ ;  /* 0x00000002be067825 */ /* 0x002fc800078e02ff */
[----:B--2---:R-:W-:Y:S01]  /*1d00*/  IMAD.WIDE R8, R189, 0x2, RZ ;  /* 0x00000002bd087825 */ /* 0x004fe200078e02ff */
[----:B------:R-:W-:Y:S02]  /*1d10*/  IADD3 R52, P1, R17, R6, RZ ;  /* 0x0000000611347210 */ /* 0x000fe40007f3e0ff */
[----:B------:R-:W-:Y:S01]  /*1d20*/  IADD3 R50, P0, R6, R10, RZ ;  /* 0x0000000a06327210 */ /* 0x000fe20007f1e0ff */
[----:B------:R-:W-:-:S04]  /*1d30*/  DEPBAR.LE SB0, 0x1 ;  /* 0x000080400000791a */ /* 0x000fc80000000000 */
[----:B------:R-:W-:-:S04]  /*1d40*/  DEPBAR.LE SB0, 0x0 ;  /* 0x000080000000791a */ /* 0x000fc80000000000 */
[----:B------:R-:W-:Y:S01]  /*1d50*/  BAR.SYNC.DEFER_BLOCKING 0x0 ;  /* 0x0000000000007b1d */ /* 0x000fe20000010000 */
[----:B---3--:R-:W-:Y:S02]  /*1d60*/  IMAD.U32 R3, R18, 0x20, R5 ;  /* 0x0000002012037824 */ /* 0x008fe400078e0005 */
[C---:B------:R-:W-:Y:S01]  /*1d70*/  IMAD.X R53, R12.reuse, 0x1, R7, P1 ;  /* 0x000000010c357824 */ /* 0x040fe200008e0607 */
[----:B------:R-:W-:Y:S01]  /*1d80*/  IADD3 R48, P1, R17, R8, RZ ;  /* 0x0000000811307210 */ /* 0x000fe20007f3e0ff */
[----:B------:R-:W-:Y:S02]  /*1d90*/  IMAD.SHL.U32 R139, R3, 0x2, RZ ;  /* 0x00000002038b7824 */ /* 0x000fe400078e00ff */
[----:B------:R-:W-:Y:S02]  /*1da0*/  IMAD.MOV.U32 R2, RZ, RZ, 0x10 ;  /* 0x00000010ff027424 */ /* 0x000fe400078e00ff */
[----:B------:R-:W-:Y:S01]  /*1db0*/  IMAD.X R49, R12, 0x1, R9, P1 ;  /* 0x000000010c317824 */ /* 0x000fe200008e0609 */
[----:B------:R-:W-:Y:S01]  /*1dc0*/  ISETP.GE.AND P1, PT, R19, c[0x0][0x1d4], PT ;  /* 0x0000750013007a0c */ /* 0x000fe20003f26270 */
[----:B------:R-:W-:Y:S01]  /*1dd0*/  IMAD.X R51, R7, 0x1, R11, P0 ;  /* 0x0000000107337824 */ /* 0x000fe200000e060b */
[----:B------:R-:W-:Y:S01]  /*1de0*/  IADD3 R6, P0, R8, R10, RZ ;  /* 0x0000000a08067210 */ /* 0x000fe20007f1e0ff */
[----:B------:R-:W-:Y:S01]  /*1df0*/  IMAD R220, R4, 0x2, R219 ;  /* 0x0000000204dc7824 */ /* 0x000fe200078e02db */
[----:B------:R-:W-:-:S03]  /*1e00*/  SEL R2, R2, 0xfffffff0, !P3 ;  /* 0xfffffff002027807 */ /* 0x000fc60005800000 */
[----:B------:R-:W-:Y:S01]  /*1e10*/  IMAD.X R7, R9, 0x1, R11, P0 ;  /* 0x0000000109077824 */ /* 0x000fe200000e060b */
[----:B------:R-:W-:Y:S01]  /*1e20*/  ISETP.LT.OR P0, PT, R54, 0x1, P2 ;  /* 0x000000013600780c */ /* 0x000fe20001701670 */
[----:B------:R-:W-:Y:S01]  /*1e30*/  IMAD R0, R2, 0x2, R139 ;  /* 0x0000000202007824 */ /* 0x000fe200078e028b */
[C---:B------:R-:W-:Y:S01]  /*1e40*/  ISETP.LT.OR P2, PT, R54.reuse, 0x21, P2 ;  /* 0x000000213600780c */ /* 0x040fe20001741670 */
[----:B------:R-:W-:Y:S04]  /*1e50*/  LDSM.16.M88.4 R16, [R219+0x7100] ;  /* 0x00710000db10783b */ /* 0x000fe80000000200 */
[----:B------:R-:W1:Y:S04]  /*1e60*/  LDSM.16.M88.4 R36, [R139+0x3100] ;  /* 0x003100008b24783b */ /* 0x000e680000000200 */
[----:B------:R-:W2:Y:S04]  /*1e70*/  LDSM.16.M88.4 R20, [R219+0x6100] ;  /* 0x00610000db14783b */ /* 0x000ea80000000200 */
[----:B------:R-:W3:Y:S04]  /*1e80*/  LDSM.16.M88.4 R32, [R139+0x3500] ;  /* 0x003500008b20783b */ /* 0x000ee80000000200 */
[----:B------:R-:W4:Y:S04]  /*1e90*/  LDSM.16.M88.4 R28, [R139+0x3900] ;  /* 0x003900008b1c783b */ /* 0x000f280000000200 */
[----:B------:R-:W2:Y:S04]  /*1ea0*/  LDSM.16.M88.4 R24, [R139+0x3d00] ;  /* 0x003d00008b18783b */ /* 0x000ea80000000200 */
[----:B------:R-:W-:Y:S04]  /*1eb0*/  LDSM.16.M88.4 R40, [R0+0x3500] ;  /* 0x003500000028783b */ /* 0x000fe80000000200 */
[----:B------:R-:W3:Y:S04]  /*1ec0*/  LDSM.16.M88.4 R8, [R220+0x7100] ;  /* 0x00710000dc08783b */ /* 0x000ee80000000200 */
[----:B------:R-:W3:Y:S04]  /*1ed0*/  LDSM.16.M88.4 R44, [R0+0x3100] ;  /* 0x00310000002c783b */ /* 0x000ee80000000200 */
[----:B------:R-:W3:Y:S04]  /*1ee0*/  LDSM.16.M88.4 R64, [R0+0x3900] ;  /* 0x003900000040783b */ /* 0x000ee80000000200 */
[----:B------:R4:W3:Y:S04]  /*1ef0*/  LDSM.16.M88.4 R68, [R0+0x3d00] ;  /* 0x003d00000044783b */ /* 0x0008e80000000200 */
        /* <DEDUP_REMOVED lines=8> */
[----:B------:R-:W-:Y:S08]  /*1f80*/  HMMA.16816.F32 R108, R16, R38, RZ ;  /* 0x00000026106c723c */ /* 0x000ff000000018ff */
[----:B--2---:R-:W-:Y:S01]  /*1f90*/  HMMA.16816.F32 R96, R20, R36, RZ ;  /* 0x000000241460723c */ /* 0x004fe200000018ff */
[----:B------:R2:W-:Y:S01]  /*1fa0*/  LDGSTS.E.BYPASS.LTC128B.128 [R221+0x1100], [R52.64], !P0 ;  /* 0x0110000034dd7fae */ /* 0x0005e2000c101d46 */
[----:B------:R-:W-:-:S02]  /*1fb0*/  ISETP.GE.AND P0, PT, R55, c[0x0][0x1d4], PT ;  /* 0x0000750037007a0c */ /* 0x000fc40003f06270 */
[----:B----4-:R-:W-:Y:S02]  /*1fc0*/  IADD3 R0, R139, 0x3100, RZ ;  /* 0x000031008b007810 */ /* 0x010fe40007ffe0ff */
[C---:B------:R-:W-:Y:S02]  /*1fd0*/  ISETP.LT.OR P3, PT, R54.reuse, 0x1, P0 ;  /* 0x000000013600780c */ /* 0x040fe40000761670 */
[----:B------:R-:W-:Y:S01]  /*1fe0*/  HMMA.16816.F32 R92, R20, R38, RZ ;  /* 0x00000026145c723c */ /* 0x000fe200000018ff */
[----:B------:R-:W-:Y:S01]  /*1ff0*/  ISETP.LT.OR P0, PT, R54, 0x21, P0 ;  /* 0x000000213600780c */ /* 0x000fe20000701670 */
[----:B------:R-:W-:Y:S02]  /*2000*/  IMAD R218, R2, 0x2, R0 ;  /* 0x0000000202da7824 */ /* 0x000fe400078e0200 */
[----:B------:R-:W-:-:S04]  /*2010*/  IMAD R0, R136, 0x20, R62 ;  /* 0x0000002088007824 */ /* 0x000fc800078e023e */
[----:B---3--:R-:W-:Y:S01]  /*2020*/  HMMA.16816.F32 R80, R16, R32, RZ ;  /* 0x000000201050723c */ /* 0x008fe200000018ff */
[----:B------:R-:W-:Y:S02]  /*2030*/  IMAD.IADD R0, R63, 0x1, R0 ;  /* 0x000000013f007824 */ /* 0x000fe400078e0200 */
[----:B------:R3:W-:Y:S01]  /*2040*/  LDGSTS.E.BYPASS.LTC128B.128 [R221+0x2100], [R48.64], !P3 ;  /* 0x0210000030dd7fae */ /* 0x0007e2000d901d46 */
[----:B------:R-:W-:-:S03]  /*2050*/  ISETP.GT.AND P3, PT, R231, 0x3f, PT ;  /* 0x0000003fe700780c */ /* 0x000fc60003f64270 */
[----:B------:R1:W-:Y:S01]  /*2060*/  LDGSTS.E.BYPASS.LTC128B.128 [R221+0x900], [R56.64], !P2 ;  /* 0x0090000038dd7fae */ /* 0x0003e2000d101d46 */
[----:B------:R-:W-:Y:S01]  /*2070*/  HMMA.16816.F32 R116, R16, R34, RZ ;  /* 0x000000221074723c */ /* 0x000fe200000018ff */
[----:B------:R-:W-:Y:S02]  /*2080*/  ISETP.GE.AND P2, PT, R61, 0x41, PT ;  /* 0x000000413d00780c */ /* 0x000fe40003f46270 */
[----:B------:R3:W-:Y:S04]  /*2090*/  LDGSTS.E.BYPASS.LTC128B.128 [R221+0x1900], [R50.64], !P1 ;  /* 0x0190000032dd7fae */ /* 0x0007e8000c901d46 */
[----:B------:R4:W-:Y:S01]  /*20a0*/  LDGSTS.E.BYPASS.LTC128B.128 [R221+0x2900], [R6.64], !P0 ;  /* 0x0290000006dd7fae */ /* 0x0009e2000c101d46 */
[C---:B------:R-:W-:Y:S03]  /*20b0*/  HMMA.16816.F32 R36, R20.reuse, R32, RZ ;  /* 0x000000201424723c */ /* 0x040fe600000018ff */
[----:B--2---:R-:W-:Y:S04]  /*20c0*/  LDSM.16.M88.4 R52, [R139+0x4500] ;  /* 0x004500008b34783b */ /* 0x004fe80000000200 */
[----:B------:R-:W0:Y:S01]  /*20d0*/  LDGDEPBAR ;  /* 0x00000000000079af */ /* 0x000e220000000000 */
[----:B------:R-:W-:Y:S08]  /*20e0*/  HMMA.16816.F32 R88, R20, R34, RZ ;  /* 0x000000221458723c */ /* 0x000ff000000018ff */
[C---:B------:R-:W-:Y:S01]  /*20f0*/  HMMA.16816.F32 R76, R16.reuse, R28, RZ ;  /* 0x0000001c104c723c */ /* 0x040fe200000018ff */
[----:B-1----:R-:W-:Y:S04]  /*2100*/  LDSM.16.M88.4 R56, [R139+0x4100] ;  /* 0x004100008b38783b */ /* 0x002fe80000000200 */
[----:B---3--:R-:W-:Y:S03]  /*2110*/  LDSM.16.M88.4 R48, [R218+0x1800] ;  /* 0x00180000da30783b */ /* 0x008fe60000000200 */
[----:B------:R-:W-:Y:S08]  /*2120*/  HMMA.16816.F32 R112, R16, R30, RZ ;  /* 0x0000001e1070723c */ /* 0x000ff000000018ff */
[C---:B------:R-:W-:Y:S08]  /*2130*/  HMMA.16816.F32 R32, R20.reuse, R28, RZ ;  /* 0x0000001c1420723c */ /* 0x040ff000000018ff */
[----:B------:R-:W-:Y:S08]  /*2140*/  HMMA.16816.F32 R104, R20, R30, RZ ;  /* 0x0000001e1468723c */ /* 0x000ff000000018ff */
[C---:B------:R-:W-:Y:S08]  /*2150*/  HMMA.16816.F32 R72, R16.reuse, R24, RZ ;  /* 0x000000181048723c */ /* 0x040ff000000018ff */
[----:B------:R-:W-:Y:S01]  /*2160*/  HMMA.16816.F32 R100, R16, R26, RZ ;  /* 0x0000001a1064723c */ /* 0x000fe200000018ff */
[----:B------:R-:W1:Y:S07]  /*2170*/  LDSM.16.M88.4 R16, [R219+0x9100] ;  /* 0x00910000db10783b */ /* 0x000e6e0000000200 */
[C---:B------:R-:W-:Y:S08]  /*2180*/  HMMA.16816.F32 R28, R20.reuse, R24, RZ ;  /* 0x00000018141c723c */ /* 0x040ff000000018ff */
[----:B------:R-:W-:Y:S01]  /*2190*/  HMMA.16816.F32 R24, R20, R26, RZ ;  /* 0x0000001a1418723c */ /* 0x000fe200000018ff */
[----:B------:R-:W-:Y:S07]  /*21a0*/  LDSM.16.M88.4 R20, [R139+0x4d00] ;  /* 0x004d00008b14783b */ /* 0x000fee0000000200 */
[C---:B------:R-:W-:Y:S08]  /*21b0*/  HMMA.16816.F32 R120, R8.reuse, R40, R80 ;  /* 0x000000280878723c */ /* 0x040ff00000001850 */
[C---:B------:R-:W-:Y:S08]  /*21c0*/  HMMA.16816.F32 R80, R8.reuse, R42, R116 ;  /* 0x0000002a0850723c */ /* 0x040ff00000001874 */
[C---:B------:R-:W-:Y:S08]  /*21d0*/  HMMA.16816.F32 R84, R8.reuse, R44, R84 ;  /* 0x0000002c0854723c */ /* 0x040ff00000001854 */
[C---:B------:R-:W-:Y:S08]  /*21e0*/  HMMA.16816.F32 R140, R8.reuse, R64, R76 ;  /* 0x00000040088c723c */ /* 0x040ff0000000184c */
[C---:B------:R-:W-:Y:S08]  /*21f0*/  HMMA.16816.F32 R132, R8.reuse, R68, R72 ;  /* 0x000000440884723c */ /* 0x040ff00000001848 */
[----:B------:R-:W-:Y:S08]  /*2200*/  HMMA.16816.F32 R108, R8, R46, R108 ;  /* 0x0000002e086c723c */ /* 0x000ff0000000186c */
[C---:B------:R-:W-:Y:S08]  /*2210*/  HMMA.16816.F32 R96, R12.reuse, R44, R96 ;  /* 0x0000002c0c60723c */ /* 0x040ff00000001860 */
[C---:B------:R-:W-:Y:S01]  /*2220*/  HMMA.16816.F32 R116, R12.reuse, R40, R36 ;  /* 0x000000280c74723c */ /* 0x040fe20000001824 */
[----:B------:R-:W2:Y:S07]  /*2230*/  LDSM.16.M88.4 R36, [R139+0x4900] ;  /* 0x004900008b24783b */ /* 0x000eae0000000200 */
[C---:B------:R-:W-:Y:S01]  /*2240*/  HMMA.16816.F32 R124, R12.reuse, R64, R32 ;  /* 0x000000400c7c723c */ /* 0x040fe20000001820 */
[----:B------:R-:W-:Y:S07]  /*2250*/  LDSM.16.M88.4 R32, [R218+0x1000] ;  /* 0x00100000da20783b */ /* 0x000fee0000000200 */
[C---:B------:R-:W-:Y:S01]  /*2260*/  HMMA.16816.F32 R128, R12.reuse, R68, R28 ;  /* 0x000000440c80723c */ /* 0x040fe2000000181c */
[----:B------:R-:W-:Y:S07]  /*2270*/  LDSM.16.M88.4 R28, [R218+0x1400] ;  /* 0x00140000da1c783b */ /* 0x000fee0000000200 */
[C---:B------:R-:W-:Y:S08]  /*2280*/  HMMA.16816.F32 R44, R12.reuse, R46, R92 ;  /* 0x0000002e0c2c723c */ /* 0x040ff0000000185c */
[C---:B------:R-:W-:Y:S08]  /*2290*/  HMMA.16816.F32 R40, R12.reuse, R42, R88 ;  /* 0x0000002a0c28723c */ /* 0x040ff00000001858 */
[C---:B------:R-:W-:Y:S08]  /*22a0*/  HMMA.16816.F32 R72, R12.reuse, R66, R104 ;  /* 0x000000420c48723c */ /* 0x040ff00000001868 */
[----:B------:R-:W-:Y:S01]  /*22b0*/  HMMA.16816.F32 R76, R12, R70, R24 ;  /* 0x000000460c4c723c */ /* 0x000fe20000001818 */
[----:B------:R-:W3:Y:S04]  /*22c0*/  LDSM.16.M88.4 R12, [R219+0x8100] ;  /* 0x00810000db0c783b */ /* 0x000ee80000000200 */
[----:B------:R-:W2:Y:S03]  /*22d0*/  LDSM.16.M88.4 R24, [R220+0x8100] ;  /* 0x00810000dc18783b */ /* 0x000ea60000000200 */
[C---:B------:R-:W-:Y:S01]  /*22e0*/  HMMA.16816.F32 R112, R8.reuse, R66, R112 ;  /* 0x000000420870723c */ /* 0x040fe20000001870 */
[----:B------:R-:W-:Y:S07]  /*22f0*/  LDSM.16.M88.4 R64, [R218+0x1c00] ;  /* 0x001c0000da40783b */ /* 0x000fee0000000200 */
[----:B------:R-:W-:Y:S01]  /*2300*/  HMMA.16816.F32 R100, R8, R70, R100 ;  /* 0x000000460864723c */ /* 0x000fe20000001864 */
[----:B------:R-:W3:Y:S07]  /*2310*/  LDSM.16.M88.4 R8, [R220+0x9100] ;  /* 0x00910000dc08783b */ /* 0x000eee0000000200 */
[C---:B-1----:R-:W-:Y:S08]  /*2320*/  HMMA.16816.F32 R92, R16.reuse, R56, R84 ;  /* 0x00000038105c723c */ /* 0x042ff00000001854 */
[C---:B------:R-:W-:Y:S08]  /*2330*/  HMMA.16816.F32 R88, R16.reuse, R58, R108 ;  /* 0x0000003a1058723c */ /* 0x040ff0000000186c */
[C---:B------:R-:W-:Y:S08]  /*2340*/  HMMA.16816.F32 R84, R16.reuse, R52, R120 ;  /* 0x000000341054723c */ /* 0x040ff00000001878 */
[C---:B------:R-:W-:Y:S08]  /*2350*/  HMMA.16816.F32 R80, R16.reuse, R54, R80 ;  /* 0x000000361050723c */ /* 0x040ff00000001850 */
[C---:B--2---:R-:W-:Y:S08]  /*2360*/  HMMA.16816.F32 R104, R16.reuse, R36, R140 ;  /* 0x000000241068723c */ /* 0x044ff0000000188c */
[C---:B------:R-:W-:Y:S08]  /*2370*/  HMMA.16816.F32 R108, R16.reuse, R20, R132 ;  /* 0x00000014106c723c */ /* 0x040ff00000001884 */
[C---:B------:R-:W-:Y:S08]  /*2380*/  HMMA.16816.F32 R112, R16.reuse, R38, R112 ;  /* 0x000000261070723c */ /* 0x040ff00000001870 */
[----:B------:R-:W-:Y:S08]  /*2390*/  HMMA.16816.F32 R100, R16, R22, R100 ;  /* 0x000000161064723c */ /* 0x000ff00000001864 */
[C---:B---3--:R-:W-:Y:S08]  /*23a0*/  HMMA.16816.F32 R96, R12.reuse, R56, R96 ;  /* 0x000000380c60723c */ /* 0x048ff00000001860 */
[C---:B------:R-:W-:Y:S08]  /*23b0*/  HMMA.16816.F32 R56, R12.reuse, R58, R44 ;  /* 0x0000003a0c38723c */ /* 0x040ff0000000182c */
[C---:B------:R-:W-:Y:S08]  /*23c0*/  HMMA.16816.F32 R16, R12.reuse, R36, R124 ;  /* 0x000000240c10723c */ /* 0x040ff0000000187c */
[C---:B------:R-:W-:Y:S08]  /*23d0*/  HMMA.16816.F32 R44, R12.reuse, R52, R116 ;  /* 0x000000340c2c723c */ /* 0x040ff00000001874 */
[C---:B------:R-:W-:Y:S01]  /*23e0*/  HMMA.16816.F32 R40, R12.reuse, R54, R40 ;  /* 0x000000360c28723c */ /* 0x040fe20000001828 */
[----:B------:R-:W-:Y:S07]  /*23f0*/  LDSM.16.M88.4 R52, [R139+0x5100] ;  /* 0x005100008b34783b */ /* 0x000fee0000000200 */
[C---:B------:R-:W-:Y:S01]  /*2400*/  HMMA.16816.F32 R68, R12.reuse, R38, R72 ;  /* 0x000000260c44723c */ /* 0x040fe20000001848 */
[----:B------:R-:W-:Y:S07]  /*2410*/  LDSM.16.M88.4 R36, [R139+0x5d00] ;  /* 0x005d00008b24783b */ /* 0x000fee0000000200 */
[C---:B------:R-:W-:Y:S08]  /*2420*/  HMMA.16816.F32 R72, R12.reuse, R20, R128 ;  /* 0x000000140c48723c */ /* 0x040ff00000001880 */
[----:B------:R-:W-:Y:S01]  /*2430*/  HMMA.16816.F32 R76, R12, R22, R76 ;  /* 0x000000160c4c723c */ /* 0x000fe2000000184c */
[----:B------:R-:W1:Y:S04]  /*2440*/  LDSM.16.M88.4 R20, [R219+0xb100] ;  /* 0x00b10000db14783b */ /* 0x000e680000000200 */
[----:B------:R-:W-:Y:S03]  /*2450*/  LDSM.16.M88.4 R12, [R220+0xa100] ;  /* 0x00a10000dc0c783b */ /* 0x000fe60000000200 */
[C---:B------:R-:W-:Y:S08]  /*2460*/  HMMA.16816.F32 R124, R24.reuse, R34, R56 ;  /* 0x00000022187c723c */ /* 0x040ff00000001838 */
[C---:B------:R-:W-:Y:S01]  /*2470*/  HMMA.16816.F32 R116, R24.reuse, R48, R16 ;  /* 0x000000301874723c */ /* 0x040fe20000001810 */
[----:B------:R-:W2:Y:S07]  /*2480*/  LDSM.16.M88.4 R16, [R219+0xa100] ;  /* 0x00a10000db10783b */ /* 0x000eae0000000200 */
[C---:B------:R-:W-:Y:S01]  /*2490*/  HMMA.16816.F32 R56, R24.reuse, R28, R44 ;  /* 0x0000001c1838723c */ /* 0x040fe2000000182c */
[----:B------:R-:W3:Y:S07]  /*24a0*/  LDSM.16.M88.4 R44, [R139+0x5500] ;  /* 0x005500008b2c783b */ /* 0x000eee0000000200 */
[----:B------:R-:W-:Y:S01]  /*24b0*/  HMMA.16816.F32 R120, R24, R30, R40 ;  /* 0x0000001e1878723c */ /* 0x000fe20000001828 */
[----:B------:R-:W1:Y:S07]  /*24c0*/  LDSM.16.M88.4 R40, [R139+0x5900] ;  /* 0x005900008b28783b */ /* 0x000e6e0000000200 */
[C---:B------:R-:W-:Y:S08]  /*24d0*/  HMMA.16816.F32 R92, R8.reuse, R32, R92 ;  /* 0x00000020085c723c */ /* 0x040ff0000000185c */
[----:B------:R-:W-:Y:S08]  /*24e0*/  HMMA.16816.F32 R148, R8, R34, R88 ;  /* 0x000000220894723c */ /* 0x000ff00000001858 */
[----:B------:R-:W-:Y:S01]  /*24f0*/  HMMA.16816.F32 R128, R24, R32, R96 ;  /* 0x000000201880723c */ /* 0x000fe20000001860 */
[----:B------:R-:W-:Y:S07]  /*2500*/  LDSM.16.M88.4 R32, [R218+0x2400] ;  /* 0x00240000da20783b */ /* 0x000fee0000000200 */
[C---:B------:R-:W-:Y:S08]  /*2510*/  HMMA.16816.F32 R144, R8.reuse, R28, R84 ;  /* 0x0000001c0890723c */ /* 0x040ff00000001854 */
[C---:B------:R-:W-:Y:S01]  /*2520*/  HMMA.16816.F32 R140, R8.reuse, R30, R80 ;  /* 0x0000001e088c723c */ /* 0x040fe20000001850 */
[----:B------:R-:W-:Y:S07]  /*2530*/  LDSM.16.M88.4 R28, [R218+0x2800] ;  /* 0x00280000da1c783b */ /* 0x000fee0000000200 */
[C---:B------:R-:W-:Y:S08]  /*2540*/  HMMA.16816.F32 R88, R8.reuse, R48, R104 ;  /* 0x000000300858723c */ /* 0x040ff00000001868 */
[C---:B------:R-:W-:Y:S08]  /*2550*/  HMMA.16816.F32 R84, R8.reuse, R50, R112 ;  /* 0x000000320854723c */ /* 0x040ff00000001870 */
[C---:B------:R-:W-:Y:S08]  /*2560*/  HMMA.16816.F32 R80, R8.reuse, R64, R108 ;  /* 0x000000400850723c */ /* 0x040ff0000000186c */
[----:B------:R-:W-:Y:S01]  /*2570*/  HMMA.16816.F32 R132, R8, R66, R100 ;  /* 0x000000420884723c */ /* 0x000fe20000001864 */
[----:B------:R-:W-:Y:S07]  /*2580*/  LDSM.16.M88.4 R8, [R220+0xb100] ;  /* 0x00b10000dc08783b */ /* 0x000fee0000000200 */
[C---:B------:R-:W-:Y:S01]  /*2590*/  HMMA.16816.F32 R112, R24.reuse, R50, R68 ;  /* 0x000000321870723c */ /* 0x040fe20000001844 */
[----:B------:R-:W3:Y:S07]  /*25a0*/  LDSM.16.M88.4 R48, [R218+0x2000] ;  /* 0x00200000da30783b */ /* 0x000eee0000000200 */
[C---:B------:R-:W-:Y:S08]  /*25b0*/  HMMA.16816.F32 R108, R24.reuse, R64, R72 ;  /* 0x00000040186c723c */ /* 0x040ff00000001848 */
[----:B------:R-:W-:Y:S01]  /*25c0*/  HMMA.16816.F32 R76, R24, R66, R76 ;  /* 0x00000042184c723c */ /* 0x000fe2000000184c */
[----:B------:R-:W4:Y:S01]  /*25d0*/  LDSM.16.M88.4 R24, [R218+0x2c00] ;  /* 0x002c0000da18783b */ /* 0x000f220000000200 */
[----:B------:R-:W-:-:S06]  /*25e0*/  DEPBAR.LE SB0, 0x0 ;  /* 0x000080000000791a */ /* 0x000fcc0000000000 */
[C---:B-1----:R-:W-:Y:S08]  /*25f0*/  HMMA.16816.F32 R104, R20.reuse, R52, R92 ;  /* 0x000000341468723c */ /* 0x042ff0000000185c */
[----:B------:R-:W-:Y:S08]  /*2600*/  HMMA.16816.F32 R100, R20, R54, R148 ;  /* 0x000000361464723c */ /* 0x000ff00000001894 */
[C---:B--2---:R-:W-:Y:S08]  /*2610*/  HMMA.16816.F32 R68, R16.reuse, R52, R128 ;  /* 0x000000341044723c */ /* 0x044ff00000001880 */
[----:B------:R-:W-:Y:S08]  /*2620*/  HMMA.16816.F32 R64, R16, R54, R124 ;  /* 0x000000361040723c */ /* 0x000ff0000000187c */
[C---:B---3--:R-:W-:Y:S08]  /*2630*/  HMMA.16816.F32 R96, R20.reuse, R44, R144 ;  /* 0x0000002c1460723c */ /* 0x048ff00000001890 */
[----:B------:R-:W-:Y:S08]  /*2640*/  HMMA.16816.F32 R92, R20, R46, R140 ;  /* 0x0000002e145c723c */ /* 0x000ff0000000188c */
[C---:B------:R-:W-:Y:S08]  /*2650*/  HMMA.16816.F32 R56, R16.reuse, R44, R56 ;  /* 0x0000002c1038723c */ /* 0x040ff00000001838 */
[----:B------:R-:W-:Y:S08]  /*2660*/  HMMA.16816.F32 R52, R16, R46, R120 ;  /* 0x0000002e1034723c */ /* 0x000ff00000001878 */
[C---:B------:R-:W-:Y:S08]  /*2670*/  HMMA.16816.F32 R88, R20.reuse, R40, R88 ;  /* 0x000000281458723c */ /* 0x040ff00000001858 */
[----:B------:R-:W-:Y:S08]  /*2680*/  HMMA.16816.F32 R84, R20, R42, R84 ;  /* 0x0000002a1454723c */ /* 0x000ff00000001854 */
[----:B------:R-:W-:Y:S08]  /*2690*/  HMMA.16816.F32 R44, R16, R40, R116 ;  /* 0x00000028102c723c */ /* 0x000ff00000001874 */
[C---:B------:R-:W-:Y:S08]  /*26a0*/  HMMA.16816.F32 R80, R20.reuse, R36, R80 ;  /* 0x000000241450723c */ /* 0x040ff00000001850 */
[----:B------:R-:W-:Y:S08]  /*26b0*/  HMMA.16816.F32 R72, R20, R38, R132 ;  /* 0x000000261448723c */ /* 0x000ff00000001884 */
[C---:B------:R-:W-:Y:S08]  /*26c0*/  HMMA.16816.F32 R40, R16.reuse, R42, R112 ;  /* 0x0000002a1028723c */ /* 0x040ff00000001870 */
[C---:B------:R-:W-:Y:S08]  /*26d0*/  HMMA.16816.F32 R20, R16.reuse, R36, R108 ;  /* 0x000000241014723c */ /* 0x040ff0000000186c */
[----:B------:R-:W-:Y:S08]  /*26e0*/  HMMA.16816.F32 R16, R16, R38, R76 ;  /* 0x000000261010723c */ /* 0x000ff0000000184c */
[C---:B------:R-:W-:Y:S08]  /*26f0*/  HMMA.16816.F32 R104, R8.reuse, R48, R104 ;  /* 0x000000300868723c */ /* 0x040ff00000001868 */
[----:B------:R-:W-:Y:S08]  /*2700*/  HMMA.16816.F32 R100, R8, R50, R100 ;  /* 0x000000320864723c */ /* 0x000ff00000001864 */
[C---:B------:R-:W-:Y:S08]  /*2710*/  HMMA.16816.F32 R68, R12.reuse, R48, R68 ;  /* 0x000000300c44723c */ /* 0x040ff00000001844 */
[----:B------:R-:W-:Y:S08]  /*2720*/  HMMA.16816.F32 R76, R12, R50, R64 ;  /* 0x000000320c4c723c */ /* 0x000ff00000001840 */
[----:B----4-:R-:W-:Y:S08]  /*2730*/  HMMA.16816.F32 R108, R8, R26, R72 ;  /* 0x0000001a086c723c */ /* 0x010ff00000001848 */
[----:B------:R-:W-:Y:S08]  /*2740*/  HMMA.16816.F32 R48, R12, R30, R40 ;  /* 0x0000001e0c30723c */ /* 0x000ff00000001828 */
[----:B------:R-:W-:Y:S08]  /*2750*/  HMMA.16816.F32 R80, R8, R24, R80 ;  /* 0x000000180850723c */ /* 0x000ff00000001850 */
[C---:B------:R-:W-:Y:S08]  /*2760*/  HMMA.16816.F32 R72, R12.reuse, R32, R56 ;  /* 0x000000200c48723c */ /* 0x040ff00000001838 */
[----:B------:R-:W-:Y:S08]  /*2770*/  HMMA.16816.F32 R40, R12, R24, R20 ;  /* 0x000000180c28723c */ /* 0x000ff00000001814 */
        /* <DEDUP_REMOVED lines=9> */
[----:B------:R-:W-:Y:S01]  /*2810*/  ISETP.NE.AND P1, PT, R162, 0x1, PT ;  /* 0x00000001a200780c */ /* 0x000fe20003f25270 */
[----:B------:R-:W-:-:S02]  /*2820*/  IMAD R3, R159, 0x40, R251 ;  /* 0x000000409f037824 */ /* 0x000fc400078e02fb */
        /* <DEDUP_REMOVED lines=17> */
[----:B------:R-:W-:Y:S01]  /*2940*/  SEL R20, RZ, 0x10, P4 ;  /* 0x00000010ff147807 */ /* 0x000fe20002000000 */
[----:B------:R-:W-:Y:S01]  /*2950*/  IMAD.SHL.U32 R17, R189, 0x2, RZ ;  /* 0x00000002bd117824 */ /* 0x000fe200078e00ff */
[----:B------:R-:W-:-:S02]  /*2960*/  SHF.R.S32.HI R2, RZ, 0x1f, R223 ;  /* 0x0000001fff027819 */ /* 0x000fc400000114df */
[----:B------:R-:W-:Y:S02]  /*2970*/  SHF.L.U64.HI R18, R190, 0x1, R154 ;  /* 0x00000001be127819 */ /* 0x000fe4000001029a */
[----:B------:R-:W-:Y:S01]  /*2980*/  SHF.L.U64.HI R19, R189, 0x1, R152 ;  /* 0x00000001bd137819 */ /* 0x000fe20000010298 */
[----:B------:R-:W-:Y:S02]  /*2990*/  IMAD R5, R2, c[0x0][0x1e0], RZ ;  /* 0x0000780002057a24 */ /* 0x000fe400078e02ff */
[----:B------:R-:W-:-:S04]  /*29a0*/  IMAD.WIDE.U32 R2, R223, c[0x0][0x1e0], RZ ;  /* 0x00007800df027a25 */ /* 0x000fc800078e00ff */
[----:B------:R-:W-:-:S04]  /*29b0*/  IMAD R5, R223, c[0x0][0x1e4], R5 ;  /* 0x00007900df057a24 */ /* 0x000fc800078e0205 */
        /* <DEDUP_REMOVED lines=13> */
[----:B-1----:R-:W-:Y:S02]  /*2a90*/  IADD3 R14, P1, P0, R6, R2, R8 ;  /* 0x00000002060e7210 */ /* 0x002fe4000783e008 */
[----:B------:R-:W-:Y:S02]  /*2aa0*/  IADD3 R6, -R21, 0x10, RZ ;  /* 0x0000001015067810 */ /* 0x000fe40007ffe1ff */
[----:B--2---:R-:W-:-:S02]  /*2ab0*/  IADD3.X R15, RZ, R3, R9, P1, P0 ;  /* 0x00000003ff0f7210 */ /* 0x004fc40000fe0409 */
[----:B------:R-:W-:-:S04]  /*2ac0*/  LOP3.LUT R6, R6, 0xf, RZ, 0xc0, !PT ;  /* 0x0000000f06067812 */ /* 0x000fc800078ec0ff */
[----:B------:R-:W-:Y:S02]  /*2ad0*/  IADD3 R12, P1, P0, R6, R2, R16 ;  /* 0x00000002060c7210 */ /* 0x000fe4000783e010 */
[----:B------:R-:W-:Y:S02]  /*2ae0*/  IADD3 R6, -R20, 0x10, RZ ;  /* 0x0000001014067810 */ /* 0x000fe40007ffe1ff */
[----:B------:R-:W-:Y:S02]  /*2af0*/  IADD3.X R13, RZ, R3, R18, P1, P0 ;  /* 0x00000003ff0d7210 */ /* 0x000fe40000fe0412 */
[----:B------:R-:W-:-:S04]  /*2b00*/  LOP3.LUT R6, R6, 0xf, RZ, 0xc0, !PT ;  /* 0x0000000f06067812 */ /* 0x000fc800078ec0ff */
        /* <DEDUP_REMOVED lines=19> */
.L_x_886:
[----:B-1----:R-:W-:Y:S01]  /*2c40*/  LOP3.LUT R2, R138, 0xffffffe0, RZ, 0xc0, !PT ;  /* 0xffffffe08a027812 */ /* 0x002fe200078ec0ff */
[----:B------:R-:W-:Y:S01]  /*2c50*/  IMAD.SHL.U32 R216, R0, 0x2, RZ ;  /* 0x0000000200d87824 */ /* 0x000fe200078e00ff */
[----:B------:R-:W0:Y:S03]  /*2c60*/  LDGDEPBAR ;  /* 0x00000000000079af */ /* 0x000e260000000000 */
[----:B------:R-:W-:Y:S01]  /*2c70*/  IMAD.IADD R2, R153, 0x1, -R2 ;  /* 0x0000000199027824 */ /* 0x000fe200078e0a02 */
[----:B------:R-:W-:Y:S01]  /*2c80*/  LDSM.16.MT88.4 R20, [R216+0x1100] ;  /* 0x00110000d814783b */ /* 0x000fe20000004200 */
        /* <DEDUP_REMOVED lines=92> */
[----:B------:R-:W-:Y:S01]  /*3250*/  FMNMX.FTZ R5, R62, R5, !PT ;  /* 0x000000053e057209 */ /* 0x000fe20007810000 */
[----:B------:R-:W-:Y:S01]  /*3260*/  LDSM.16.MT88.4 R40, [R217+0x2100] ;  /* 0x00210000d928783b */ /* 0x000fe20000004200 */
[----:B------:R-:W-:Y:S02]  /*3270*/  ISETP.GT.AND P0, PT, R2, 0x38, PT ;  /* 0x000000380200780c */ /* 0x000fe40003f04270 */
[----:B------:R-:W-:Y:S02]  /*3280*/  FMNMX.FTZ R3, R210, R3, !PT ;  /* 0x00000003d2037209 */ /* 0x000fe40007810000 */
        /* <DEDUP_REMOVED lines=68> */
[----:B------:R2:W-:Y:S01]  /*36d0*/  MUFU.EX2 R185, R3 ;  /* 0x0000000300b97308 */ /* 0x0005e20000000800 */
[----:B-1----:R-:W-:-:S07]  /*36e0*/  FMNMX.FTZ R2, R9, R8, !PT ;  /* 0x0000000809027209 */ /* 0x002fce0007810000 */
[----:B------:R1:W3:Y:S01]  /*36f0*/  MUFU.EX2 R18, R6 ;  /* 0x0000000600127308 */ /* 0x0002e20000000800 */
        /* <DEDUP_REMOVED lines=83> */
[----:B---3--:R-:W-:-:S04]  /*3c30*/  FFMA.FTZ R4, R54, c[0x0][0x2d0], -R12 ;  /* 0x0000b40036047a23 */ /* 0x008fc8000001080c */
[----:B------:R3:W4:Y:S03]  /*3c40*/  MUFU.EX2 R243, R4 ;  /* 0x0000000400f37308 */ /* 0x0007260000000800 */
[C---:B------:R-:W-:Y:S01]  /*3c50*/  HMMA.16816.F32 R156, R8.reuse, R34, RZ ;  /* 0x00000022089c723c */ /* 0x040fe200000018ff */
[----:B------:R-:W-:Y:S07]  /*3c60*/  LDSM.16.MT88.4 R32, [R216+0x2500] ;  /* 0x00250000d820783b */ /* 0x000fee0000004200 */
[----:B------:R-:W-:Y:S01]  /*3c70*/  HMMA.16816.F32 R44, R8, R40, RZ ;  /* 0x00000028082c723c */ /* 0x000fe200000018ff */
[----:B---3--:R-:W-:-:S07]  /*3c80*/  FFMA.FTZ R4, R55, c[0x0][0x2d0], -R3 ;  /* 0x0000b40037047a23 */ /* 0x008fce0000010803 */
[C---:B------:R-:W-:Y:S01]  /*3c90*/  HMMA.16816.F32 R160, R8.reuse, R42, RZ ;  /* 0x0000002a08a0723c */ /* 0x040fe200000018ff */
[----:B----4-:R-:W-:Y:S01]  /*3ca0*/  F2FP.PACK_AB R6, R243, R244 ;  /* 0x000000f4f306723e */ /* 0x010fe200000000ff */
[----:B------:R3:W-:Y:S06]  /*3cb0*/  MUFU.EX2 R234, R4 ;  /* 0x0000000400ea7308 */ /* 0x0007ec0000000800 */
[----:B------:R-:W-:Y:S01]  /*3cc0*/  HMMA.16816.F32 R52, R8, R28, RZ ;  /* 0x0000001c0834723c */ /* 0x000fe200000018ff */
[----:B------:R-:W4:Y:S06]  /*3cd0*/  LDSM.16.MT88.4 R28, [R217+0x1500] ;  /* 0x00150000d91c783b */ /* 0x000f2c0000004200 */
[----:B------:R-:W-:-:S02]  /*3ce0*/  FFMA.FTZ R8, R123, c[0x0][0x2d0], -R0 ;  /* 0x0000b4007b087a23 */ /* 0x000fc40000010800 */
[----:B---3--:R-:W-:Y:S02]  /*3cf0*/  FFMA.FTZ R4, R61, c[0x0][0x2d0], -R3 ;  /* 0x0000b4003d047a23 */ /* 0x008fe40000010803 */
[----:B------:R3:W-:Y:S08]  /*3d00*/  MUFU.EX2 R228, R8 ;  /* 0x0000000800e47308 */ /* 0x0007f00000000800 */
[----:B------:R5:W1:Y:S01]  /*3d10*/  MUFU.EX2 R250, R4 ;  /* 0x0000000400fa7308 */ /* 0x000a620000000800 */
[----:B---3--:R-:W-:-:S07]  /*3d20*/  FFMA.FTZ R8, R122, c[0x0][0x2d0], -R0 ;  /* 0x0000b4007a087a23 */ /* 0x008fce0000010800 */
[----:B------:R3:W-:Y:S01]  /*3d30*/  MUFU.EX2 R227, R8 ;  /* 0x0000000800e37308 */ /* 0x0007e20000000800 */
[----:B-----5:R-:W-:Y:S01]  /*3d40*/  FFMA.FTZ R4, R62, c[0x0][0x2d0], -R3 ;  /* 0x0000b4003e047a23 */ /* 0x020fe20000010803 */
[----:B-1----:R-:W-:-:S06]  /*3d50*/  F2FP.PACK_AB R5, R250, R234 ;  /* 0x000000eafa05723e */ /* 0x002fcc00000000ff */
[----:B------:R1:W-:Y:S01]  /*3d60*/  MUFU.EX2 R236, R4 ;  /* 0x0000000400ec7308 */ /* 0x0003e20000000800 */
[----:B---3--:R-:W-:-:S07]  /*3d70*/  FFMA.FTZ R8, R127, c[0x0][0x2d0], -R13 ;  /* 0x0000b4007f087a23 */ /* 0x008fce000001080d */
[----:B------:R3:W-:Y:S01]  /*3d80*/  MUFU.EX2 R214, R8 ;  /* 0x0000000800d67308 */ /* 0x0007e20000000800 */
[----:B-1----:R-:W-:-:S07]  /*3d90*/  FFMA.FTZ R4, R63, c[0x0][0x2d0], -R3 ;  /* 0x0000b4003f047a23 */ /* 0x002fce0000010803 */
[----:B------:R1:W5:Y:S01]  /*3da0*/  MUFU.EX2 R235, R4 ;  /* 0x0000000400eb7308 */ /* 0x0003620000000800 */
[----:B---3--:R-:W-:-:S07]  /*3db0*/  FFMA.FTZ R8, R126, c[0x0][0x2d0], -R13 ;  /* 0x0000b4007e087a23 */ /* 0x008fce000001080d */
[----:B------:R3:W-:Y:S01]  /*3dc0*/  MUFU.EX2 R248, R8 ;  /* 0x0000000800f87308 */ /* 0x0007e20000000800 */
[----:B-1----:R-:W-:Y:S01]  /*3dd0*/  FFMA.FTZ R4, R120, c[0x0][0x2d0], -R0 ;  /* 0x0000b40078047a23 */ /* 0x002fe20000010800 */
[----:B-----5:R-:W-:-:S06]  /*3de0*/  F2FP.PACK_AB R7, R235, R236 ;  /* 0x000000eceb07723e */ /* 0x020fcc00000000ff */
[----:B------:R1:W-:Y:S01]  /*3df0*/  MUFU.EX2 R229, R4 ;  /* 0x0000000400e57308 */ /* 0x0003e20000000800 */
[----:B---3--:R-:W-:-:S07]  /*3e00*/  FFMA.FTZ R8, R125, c[0x0][0x2d0], -R13 ;  /* 0x0000b4007d087a23 */ /* 0x008fce000001080d */
[----:B------:R3:W-:Y:S01]  /*3e10*/  MUFU.EX2 R213, R8 ;  /* 0x0000000800d57308 */ /* 0x0007e20000000800 */
[----:B-1----:R-:W-:-:S07]  /*3e20*/  FFMA.FTZ R4, R121, c[0x0][0x2d0], -R0 ;  /* 0x0000b40079047a23 */ /* 0x002fce0000010800 */
[----:B------:R1:W5:Y:S01]  /*3e30*/  MUFU.EX2 R247, R4 ;  /* 0x0000000400f77308 */ /* 0x0003620000000800 */
[----:B---3--:R-:W-:-:S07]  /*3e40*/  FFMA.FTZ R8, R124, c[0x0][0x2d0], -R13 ;  /* 0x0000b4007c087a23 */ /* 0x008fce000001080d */
[----:B------:R3:W3:Y:S01]  /*3e50*/  MUFU.EX2 R212, R8 ;  /* 0x0000000800d47308 */ /* 0x0006e20000000800 */
[----:B-1----:R-:W-:-:S07]  /*3e60*/  F2FP.PACK_AB R4, R249, R240 ;  /* 0x000000f0f904723e */ /* 0x002fce00000000ff */
[----:B--2---:R-:W-:Y:S01]  /*3e70*/  HMMA.16816.F32 R172, R4, R24, R116 ;  /* 0x0000001804ac723c */ /* 0x004fe20000001874 */
[----:B---3--:R-:W-:-:S07]  /*3e80*/  FFMA.FTZ R8, R134, c[0x0][0x2d0], -R12 ;  /* 0x0000b40086087a23 */ /* 0x008fce000001080c */
[C---:B------:R-:W-:Y:S01]  /*3e90*/  HMMA.16816.F32 R164, R4.reuse, R20, R112 ;  /* 0x0000001404a4723c */ /* 0x040fe20000001870 */
[----:B------:R1:W-:Y:S07]  /*3ea0*/  MUFU.EX2 R206, R8 ;  /* 0x0000000800ce7308 */ /* 0x0003ee0000000800 */
[C---:B------:R-:W-:Y:S08]  /*3eb0*/  HMMA.16816.F32 R120, R4.reuse, R16, R108 ;  /* 0x000000100478723c */ /* 0x040ff0000000186c */
        /* <DEDUP_REMOVED lines=14> */
[----:B-1----:R-:W-:-:S07]  /*3fa0*/  FFMA.FTZ R8, R168, c[0x0][0x2d0], -R3 ;  /* 0x0000b400a8087a23 */ /* 0x002fce0000010803 */
[----:B------:R-:W-:Y:S01]  /*3fb0*/  HMMA.16816.F32 R88, R4, R38, R68 ;  /* 0x000000260458723c */ /* 0x000fe20000001844 */
[----:B------:R1:W-:Y:S06]  /*3fc0*/  MUFU.EX2 R194, R8 ;  /* 0x0000000800c27308 */ /* 0x0003ec0000000800 */
[----:B-----5:R-:W-:Y:S02]  /*3fd0*/  F2FP.PACK_AB R4, R247, R229 ;  /* 0x000000e5f704723e */ /* 0x020fe400000000ff */
[----:B------:R-:W-:Y:S02]  /*3fe0*/  F2FP.PACK_AB R5, R248, R214 ;  /* 0x000000d6f805723e */ /* 0x000fe400000000ff */
[----:B------:R-:W-:-:S02]  /*3ff0*/  F2FP.PACK_AB R6, R227, R228 ;  /* 0x000000e4e306723e */ /* 0x000fc400000000ff */
[----:B------:R-:W-:Y:S01]  /*4000*/  F2FP.PACK_AB R7, R212, R213 ;  /* 0x000000d5d407723e */ /* 0x000fe200000000ff */
[----:B-1----:R-:W-:-:S06]  /*4010*/  FFMA.FTZ R8, R169, c[0x0][0x2d0], -R3 ;  /* 0x0000b400a9087a23 */ /* 0x002fcc0000010803 */
[C---:B------:R-:W-:Y:S08]  /*4020*/  HMMA.16816.F32 R200, R4.reuse, R36, R44 ;  /* 0x0000002404c8723c */ /* 0x040ff0000000182c */
[C---:B------:R-:W-:Y:S07]  /*4030*/  HMMA.16816.F32 R44, R4.reuse, R18, R128 ;  /* 0x00000012042c723c */ /* 0x040fee0000001880 */
[----:B------:R-:W-:Y:S01]  /*4040*/  IMAD.MOV.U32 R128, RZ, RZ, R14 ;  /* 0x000000ffff807224 */ /* 0x000fe200078e000e */
[----:B------:R-:W-:Y:S01]  /*4050*/  HMMA.16816.F32 R40, R4, R30, R152 ;  /* 0x0000001e0428723c */ /* 0x000fe20000001898 */
[----:B------:R-:W-:-:S02]  /*4060*/  FFMA.FTZ R14, R170, c[0x0][0x2d0], -R3 ;  /* 0x0000b400aa0e7a23 */ /* 0x000fc40000010803 */
[----:B------:R-:W-:Y:S02]  /*4070*/  IMAD.MOV.U32 R129, RZ, RZ, R193 ;  /* 0x000000ffff817224 */ /* 0x000fe400078e00c1 */
[----:B------:R1:W3:Y:S01]  /*4080*/  MUFU.EX2 R193, R8 ;  /* 0x0000000800c17308 */ /* 0x0002e20000000800 */
[----:B------:R-:W-:Y:S02]  /*4090*/  IMAD.MOV.U32 R131, RZ, RZ, R198 ;  /* 0x000000ffff837224 */ /* 0x000fe400078e00c6 */
[----:B------:R-:W-:Y:S01]  /*40a0*/  IMAD.MOV.U32 R153, RZ, RZ, R191 ;  /* 0x000000ffff997224 */ /* 0x000fe200078e00bf */
[----:B------:R-:W-:Y:S01]  /*40b0*/  HMMA.16816.F32 R80, R4, R24, R72 ;  /* 0x000000180450723c */ /* 0x000fe20000001848 */
[----:B------:R-:W-:Y:S02]  /*40c0*/  IMAD.MOV.U32 R154, RZ, RZ, R192 ;  /* 0x000000ffff9a7224 */ /* 0x000fe400078e00c0 */
[----:B------:R-:W-:Y:S01]  /*40d0*/  IMAD.MOV.U32 R152, RZ, RZ, R188 ;  /* 0x000000ffff987224 */ /* 0x000fe200078e00bc */
[----:B------:R4:W-:Y:S01]  /*40e0*/  MUFU.EX2 R191, R14 ;  /* 0x0000000e00bf7308 */ /* 0x0009e20000000800 */
[----:B------:R-:W-:-:S02]  /*40f0*/  IMAD.MOV.U32 R130, RZ, RZ, R197 ;  /* 0x000000ffff827224 */ /* 0x000fc400078e00c5 */
[----:B------:R-:W-:Y:S01]  /*4100*/  IMAD.MOV.U32 R155, RZ, RZ, R196 ;  /* 0x000000ffff9b7224 */ /* 0x000fe200078e00c4 */
[C---:B------:R-:W-:Y:S01]  /*4110*/  HMMA.16816.F32 R76, R4.reuse, R20, R64 ;  /* 0x00000014044c723c */ /* 0x040fe20000001840 */
[----:B-1----:R-:W1:Y:S07]  /*4120*/  LDSM.16.MT88.4 R8, [R217+0x900] ;  /* 0x00090000d908783b */ /* 0x002e6e0000004200 */
[----:B------:R-:W-:Y:S01]  /*4130*/  HMMA.16816.F32 R72, R4, R16, R56 ;  /* 0x000000100448723c */ /* 0x000fe20000001838 */
[----:B------:R-:W5:Y:S01]  /*4140*/  LDSM.16.MT88.4 R16, [R216+0x900] ;  /* 0x00090000d810783b */ /* 0x000f620000004200 */
[----:B----4-:R-:W-:-:S04]  /*4150*/  FFMA.FTZ R14, R171, c[0x0][0x2d0], -R3 ;  /* 0x0000b400ab0e7a23 */ /* 0x010fc80000010803 */
[----:B------:R4:W1:Y:S02]  /*4160*/  MUFU.EX2 R192, R14 ;  /* 0x0000000e00c07308 */ /* 0x0008640000000800 */
[C---:B------:R-:W-:Y:S01]  /*4170*/  HMMA.16816.F32 R68, R4.reuse, R28, R52 ;  /* 0x0000001c0444723c */ /* 0x040fe20000001834 */
[----:B------:R-:W-:Y:S07]  /*4180*/  LDSM.16.MT88.4 R28, [R216+0x2900] ;  /* 0x00290000d81c783b */ /* 0x000fee0000004200 */
[----:B------:R-:W-:Y:S01]  /*4190*/  HMMA.16816.F32 R64, R4, R32, R48 ;  /* 0x000000200440723c */ /* 0x000fe20000001830 */
[----:B----4-:R-:W-:-:S07]  /*41a0*/  FFMA.FTZ R14, R176, c[0x0][0x2d0], -R0 ;  /* 0x0000b400b00e7a23 */ /* 0x010fce0000010800 */
[C---:B------:R-:W-:Y:S01]  /*41b0*/  HMMA.16816.F32 R56, R4.reuse, R26, R144 ;  /* 0x0000001a0438723c */ /* 0x040fe20000001890 */
[----:B------:R-:W-:Y:S01]  /*41c0*/  LDSM.16.MT88.4 R24, [R217+0x1900] ;  /* 0x00190000d918783b */ /* 0x000fe20000004200 */
[----:B------:R4:W-:Y:S06]  /*41d0*/  MUFU.EX2 R188, R14 ;  /* 0x0000000e00bc7308 */ /* 0x0009ec0000000800 */
[C---:B------:R-:W-:Y:S01]  /*41e0*/  HMMA.16816.F32 R48, R4.reuse, R22, R140 ;  /* 0x000000160430723c */ /* 0x040fe2000000188c */
[----:B------:R-:W5:Y:S07]  /*41f0*/  LDSM.16.MT88.4 R20, [R216+0x1900] ;  /* 0x00190000d814783b */ /* 0x000f6e0000004200 */
[----:B------:R-:W-:Y:S01]  /*4200*/  HMMA.16816.F32 R52, R4, R34, R156 ;  /* 0x000000220434723c */ /* 0x000fe2000000189c */
[----:B------:R-:W5:Y:S01]  /*4210*/  LDSM.16.MT88.4 R32, [R217+0x2900] ;  /* 0x00290000d920783b */ /* 0x000f620000004200 */
[----:B----4-:R-:W-:-:S04]  /*4220*/  FFMA.FTZ R14, R177, c[0x0][0x2d0], -R0 ;  /* 0x0000b400b10e7a23 */ /* 0x010fc80000010800 */
[----:B------:R4:W4:Y:S02]  /*4230*/  MUFU.EX2 R133, R14 ;  /* 0x0000000e00857308 */ /* 0x0009240000000800 */
[----:B------:R-:W-:Y:S07]  /*4240*/  HMMA.16816.F32 R36, R4, R38, R160 ;  /* 0x000000260424723c */ /* 0x000fee00000018a0 */
[----:B--2---:R-:W-:Y:S02]  /*4250*/  F2FP.PACK_AB R4, R205, R206 ;  /* 0x000000cecd04723e */ /* 0x004fe400000000ff */
[----:B---3--:R-:W-:-:S02]  /*4260*/  F2FP.PACK_AB R5, R193, R194 ;  /* 0x000000c2c105723e */ /* 0x008fc400000000ff */
[----:B------:R-:W-:Y:S02]  /*4270*/  F2FP.PACK_AB R6, R195, R204 ;  /* 0x000000ccc306723e */ /* 0x000fe400000000ff */
[----:B-1----:R-:W-:Y:S01]  /*4280*/  F2FP.PACK_AB R7, R192, R191 ;  /* 0x000000bfc007723e */ /* 0x002fe200000000ff */
[----:B----4-:R-:W-:-:S04]  /*4290*/  FFMA.FTZ R14, R179, c[0x0][0x2d0], -R0 ;  /* 0x0000b400b30e7a23 */ /* 0x010fc80000010800 */
[----:B------:R1:W-:Y:S02]  /*42a0*/  MUFU.EX2 R134, R14 ;  /* 0x0000000e00867308 */ /* 0x0003e40000000800 */
[C---:B------:R-:W-:Y:S08]  /*42b0*/  HMMA.16816.F32 R124, R4.reuse, R8, R164 ;  /* 0x00000008047c723c */ /* 0x040ff000000018a4 */
[----:B-----5:R-:W-:Y:S01]  /*42c0*/  HMMA.16816.F32 R140, R4, R16, R172 ;  /* 0x00000010048c723c */ /* 0x020fe200000018ac */
[----:B-1----:R-:W-:-:S07]  /*42d0*/  FFMA.FTZ R14, R178, c[0x0][0x2d0], -R0 ;  /* 0x0000b400b20e7a23 */ /* 0x002fce0000010800 */
[C---:B------:R-:W-:Y:S01]  /*42e0*/  HMMA.16816.F32 R156, R4.reuse, R20, R120 ;  /* 0x00000014049c723c */ /* 0x040fe20000001878 */
[----:B------:R1:W-:Y:S07]  /*42f0*/  MUFU.EX2 R138, R14 ;  /* 0x0000000e008a7308 */ /* 0x0003ee0000000800 */
[C---:B------:R-:W-:Y:S01]  /*4300*/  HMMA.16816.F32 R168, R4.reuse, R24, R116 ;  /* 0x0000001804a8723c */ /* 0x040fe20000001874 */
[----:B------:R-:W-:Y:S07]  /*4310*/  LDSM.16.MT88.4 R116, [R216+0x2d00] ;  /* 0x002d0000d874783b */ /* 0x000fee0000004200 */
[----:B------:R-:W-:Y:S01]  /*4320*/  HMMA.16816.F32 R112, R4, R28, R112 ;  /* 0x0000001c0470723c */ /* 0x000fe20000001870 */
[----:B-1----:R-:W-:-:S04]  /*4330*/  FFMA.FTZ R14, R180, c[0x0][0x2d0], -R13 ;  /* 0x0000b400b40e7a23 */ /* 0x002fc8000001080d */
[----:B------:R1:W-:Y:S03]  /*4340*/  MUFU.EX2 R132, R14 ;  /* 0x0000000e00847308 */ /* 0x0003e60000000800 */
[C---:B------:R-:W-:Y:S08]  /*4350*/  HMMA.16816.F32 R196, R4.reuse, R32, R108 ;  /* 0x0000002004c4723c */ /* 0x040ff0000000186c */
[----:B------:R-:W-:Y:S01]  /*4360*/  HMMA.16816.F32 R148, R4, R18, R148 ;  /* 0x000000120494723c */ /* 0x000fe20000001894 */
[----:B-1----:R-:W-:-:S07]  /*4370*/  FFMA.FTZ R14, R181, c[0x0][0x2d0], -R13 ;  /* 0x0000b400b50e7a23 */ /* 0x002fce000001080d */
[C---:B------:R-:W-:Y:S01]  /*4380*/  HMMA.16816.F32 R84, R4.reuse, R10, R104 ;  /* 0x0000000a0454723c */ /* 0x040fe20000001868 */
[----:B------:R-:W-:Y:S01]  /*4390*/  LDSM.16.MT88.4 R104, [R217+0x1d00] ;  /* 0x001d0000d968783b */ /* 0x000fe20000004200 */
[----:B------:R1:W2:Y:S06]  /*43a0*/  MUFU.EX2 R63, R14 ;  /* 0x0000000e003f7308 */ /* 0x0002ac0000000800 */
[C---:B------:R-:W-:Y:S08]  /*43b0*/  HMMA.16816.F32 R100, R4.reuse, R22, R100 ;  /* 0x000000160464723c */ /* 0x040ff00000001864 */
[----:B------:R-:W-:Y:S01]  /*43c0*/  HMMA.16816.F32 R160, R4, R26, R96 ;  /* 0x0000001a04a0723c */ /* 0x000fe20000001860 */
[----:B-1----:R-:W-:-:S04]  /*43d0*/  FFMA.FTZ R14, R183, c[0x0][0x2d0], -R13 ;  /* 0x0000b400b70e7a23 */ /* 0x002fc8000001080d */
[----:B------:R1:W-:Y:S03]  /*43e0*/  MUFU.EX2 R62, R14 ;  /* 0x0000000e003e7308 */ /* 0x0003e60000000800 */
[C---:B------:R-:W-:Y:S01]  /*43f0*/  HMMA.16816.F32 R164, R4.reuse, R30, R92 ;  /* 0x0000001e04a4723c */ /* 0x040fe2000000185c */
[----:B------:R-:W3:Y:S07]  /*4400*/  LDSM.16.MT88.4 R92, [R216+0x1d00] ;  /* 0x001d0000d85c783b */ /* 0x000eee0000004200 */
[----:B------:R-:W-:Y:S01]  /*4410*/  HMMA.16816.F32 R144, R4, R34, R88 ;  /* 0x000000220490723c */ /* 0x000fe20000001858 */
[----:B-1----:R-:W-:-:S06]  /*4420*/  FFMA.FTZ R14, R182, c[0x0][0x2d0], -R13 ;  /* 0x0000b400b60e7a23 */ /* 0x002fcc000001080d */
[----:B------:R-:W-:Y:S01]  /*4430*/  F2FP.PACK_AB R4, R133, R188 ;  /* 0x000000bc8504723e */ /* 0x000fe200000000ff */
[----:B------:R-:W-:Y:S01]  /*4440*/  IMAD.MOV.U32 R91, RZ, RZ, R187 ;  /* 0x000000ffff5b7224 */ /* 0x000fe200078e00bb */
[----:B--2---:R-:W-:Y:S01]  /*4450*/  F2FP.PACK_AB R5, R63, R132 ;  /* 0x000000843f05723e */ /* 0x004fe200000000ff */
[----:B------:R-:W1:Y:S01]  /*4460*/  MUFU.EX2 R61, R14 ;  /* 0x0000000e003d7308 */ /* 0x000e620000000800 */
[----:B------:R-:W-:Y:S01]  /*4470*/  F2FP.PACK_AB R6, R138, R134 ;  /* 0x000000868a06723e */ /* 0x000fe200000000ff */
[----:B------:R-:W-:Y:S02]  /*4480*/  IMAD.MOV.U32 R90, RZ, RZ, R186 ;  /* 0x000000ffff5a7224 */ /* 0x000fe400078e00ba */
[----:B------:R-:W-:Y:S02]  /*4490*/  IMAD.MOV.U32 R89, RZ, RZ, R185 ;  /* 0x000000ffff597224 */ /* 0x000fe400078e00b9 */
[----:B------:R-:W-:Y:S01]  /*44a0*/  IMAD.MOV.U32 R88, RZ, RZ, R184 ;  /* 0x000000ffff587224 */ /* 0x000fe200078e00b8 */
[----:B-1----:R-:W-:Y:S01]  /*44b0*/  F2FP.PACK_AB R7, R61, R62 ;  /* 0x0000003e3d07723e */ /* 0x002fe200000000ff */
[----:B------:R-:W-:-:S06]  /*44c0*/  IMAD.MOV.U32 R14, RZ, RZ, R130 ;  /* 0x000000ffff0e7224 */ /* 0x000fcc00078e0082 */
[C---:B------:R-:W-:Y:S07]  /*44d0*/  HMMA.16816.F32 R176, R4.reuse, R8, R76 ;  /* 0x0000000804b0723c */ /* 0x040fee000000184c */
[----:B------:R-:W-:Y:S01]  /*44e0*/  FFMA.FTZ R8, R210, c[0x0][0x2d0], -R12 ;  /* 0x0000b400d2087a23 */ /* 0x000fe2000001080c */
[----:B------:R-:W-:Y:S01]  /*44f0*/  HMMA.16816.F32 R172, R4, R10, R48 ;  /* 0x0000000a04ac723c */ /* 0x000fe20000001830 */
[----:B------:R-:W-:Y:S02]  /*4500*/  IMAD.MOV.U32 R79, RZ, RZ, R131 ;  /* 0x000000ffff4f7224 */ /* 0x000fe400078e0083 */
[----:B------:R1:W-:Y:S01]  /*4510*/  MUFU.EX2 R49, R8 ;  /* 0x0000000800317308 */ /* 0x0003e20000000800 */
[----:B------:R-:W-:-:S02]  /*4520*/  IMAD.MOV.U32 R210, RZ, RZ, R129 ;  /* 0x000000ffffd27224 */ /* 0x000fc400078e0081 */
[----:B------:R-:W-:Y:S02]  /*4530*/  IMAD.MOV.U32 R9, RZ, RZ, R152 ;  /* 0x000000ffff097224 */ /* 0x000fe400078e0098 */
[C---:B------:R-:W-:Y:S01]  /*4540*/  HMMA.16816.F32 R180, R4.reuse, R18, R56 ;  /* 0x0000001204b4723c */ /* 0x040fe20000001838 */
[----:B------:R-:W-:Y:S02]  /*4550*/  IMAD.MOV.U32 R10, RZ, RZ, R154 ;  /* 0x000000ffff0a7224 */ /* 0x000fe400078e009a */
[----:B------:R-:W-:Y:S02]  /*4560*/  IMAD.MOV.U32 R51, RZ, RZ, R128 ;  /* 0x000000ffff337224 */ /* 0x000fe400078e0080 */
[----:B------:R-:W-:Y:S02]  /*4570*/  IMAD.MOV.U32 R11, RZ, RZ, R153 ;  /* 0x000000ffff0b7224 */ /* 0x000fe400078e0099 */
[----:B------:R-:W-:Y:S01]  /*4580*/  IMAD.MOV.U32 R50, RZ, RZ, R155 ;  /* 0x000000ffff327224 */ /* 0x000fe200078e009b */
[----:B------:R-:W-:Y:S01]  /*4590*/  HMMA.16816.F32 R56, R4, R22, R44 ;  /* 0x000000160438723c */ /* 0x000fe2000000182c */
[----:B------:R-:W-:Y:S01]  /*45a0*/  LDSM.16.MT88.4 R152, [R216+0xd00] ;  /* 0x000d0000d898783b */ /* 0x000fe20000004200 */
[----:B-1----:R-:W-:-:S02]  /*45b0*/  FFMA.FTZ R8, R209, c[0x0][0x2d0], -R12 ;  /* 0x0000b400d1087a23 */ /* 0x002fc4000001080c */
[----:B------:R-:W-:Y:S02]  /*45c0*/  IMAD.MOV.U32 R209, RZ, RZ, R11 ;  /* 0x000000ffffd17224 */ /* 0x000fe400078e000b */
[----:B------:R1:W2:Y:S02]  /*45d0*/  MUFU.EX2 R48, R8 ;  /* 0x0000000800307308 */ /* 0x0002a40000000800 */
[C---:B------:R-:W-:Y:S01]  /*45e0*/  HMMA.16816.F32 R96, R4.reuse, R24, R68 ;  /* 0x000000180460723c */ /* 0x040fe20000001844 */
[----:B------:R-:W-:Y:S02]  /*45f0*/  IMAD.MOV.U32 R47, RZ, RZ, R9 ;  /* 0x000000ffff2f7224 */ /* 0x000fe400078e0009 */
[----:B------:R-:W-:Y:S02]  /*4600*/  IMAD.MOV.U32 R45, RZ, RZ, R88 ;  /* 0x000000ffff2d7224 */ /* 0x000fe400078e0058 */
[----:B------:R-:W-:Y:S02]  /*4610*/  IMAD.MOV.U32 R46, RZ, RZ, R90 ;  /* 0x000000ffff2e7224 */ /* 0x000fe400078e005a */
[----:B------:R-:W-:Y:S01]  /*4620*/  IMAD.MOV.U32 R11, RZ, RZ, R91 ;  /* 0x000000ffff0b7224 */ /* 0x000fe200078e005b */
[----:B------:R-:W-:Y:S01]  /*4630*/  HMMA.16816.F32 R108, R4, R20, R72 ;  /* 0x00000014046c723c */ /* 0x000fe20000001848 */
[----:B------:R-:W-:-:S02]  /*4640*/  FADD.FTZ R9, R239, R238 ;  /* 0x000000eeef097221 */ /* 0x000fc40000010000 */
[----:B-1----:R-:W-:-:S05]  /*4650*/  FFMA.FTZ R8, R208, c[0x0][0x2d0], -R12 ;  /* 0x0000b400d0087a23 */ /* 0x002fca000001080c */
[----:B------:R-:W-:Y:S01]  /*4660*/  HMMA.16816.F32 R184, R4, R16, R80 ;  /* 0x0000001004b8723c */ /* 0x000fe20000001850 */
[----:B------:R-:W1:Y:S01]  /*4670*/  LDSM.16.MT88.4 R80, [R217+0xd00] ;  /* 0x000d0000d950783b */ /* 0x000e620000004200 */
[----:B--2---:R-:W-:Y:S01]  /*4680*/  F2FP.PACK_AB R128, R48, R49 ;  /* 0x000000313080723e */ /* 0x004fe200000000ff */
[----:B------:R2:W-:Y:S01]  /*4690*/  MUFU.EX2 R44, R8 ;  /* 0x00000008002c7308 */ /* 0x0005e20000000800 */
[----:B------:R-:W-:-:S04]  /*46a0*/  IMAD.MOV.U32 R208, RZ, RZ, R89 ;  /* 0x000000ffffd07224 */ /* 0x000fc800078e0059 */
[C---:B------:R-:W-:Y:S08]  /*46b0*/  HMMA.16816.F32 R40, R4.reuse, R26, R40 ;  /* 0x0000001a0428723c */ /* 0x040ff00000001828 */
[----:B------:R-:W-:Y:S01]  /*46c0*/  HMMA.16816.F32 R64, R4, R28, R64 ;  /* 0x0000001c0440723c */ /* 0x000fe20000001840 */
[----:B--2---:R-:W-:-:S04]  /*46d0*/  FFMA.FTZ R8, R207, c[0x0][0x2d0], -R12 ;  /* 0x0000b400cf087a23 */ /* 0x004fc8000001080c */
[----:B------:R2:W4:Y:S03]  /*46e0*/  MUFU.EX2 R24, R8 ;  /* 0x0000000800187308 */ /* 0x0005260000000800 */
[C---:B------:R-:W-:Y:S08]  /*46f0*/  HMMA.16816.F32 R52, R4.reuse, R30, R52 ;  /* 0x0000001e0434723c */ /* 0x040ff00000001834 */
[----:B------:R-:W-:Y:S01]  /*4700*/  HMMA.16816.F32 R120, R4, R32, R200 ;  /* 0x000000200478723c */ /* 0x000fe200000018c8 */
[----:B--2---:R-:W-:-:S07]  /*4710*/  FFMA.FTZ R8, R224, c[0x0][0x2d0], -R3 ;  /* 0x0000b400e0087a23 */ /* 0x004fce0000010803 */
[----:B------:R-:W-:Y:S01]  /*4720*/  HMMA.16816.F32 R36, R4, R34, R36 ;  /* 0x000000220424723c */ /* 0x000fe20000001824 */
[----:B------:R-:W2:Y:S01]  /*4730*/  LDSM.16.MT88.4 R4, [R217+0x2d00] ;  /* 0x002d0000d904783b */ /* 0x000ea20000004200 */
        /* <DEDUP_REMOVED lines=22> */
[C---:B--2---:R-:W-:Y:S01]  /*48a0*/  HMMA.16816.F32 R124, R128.reuse, R4, R196 ;  /* 0x00000004807c723c */ /* 0x044fe200000018c4 */
[----:B------:R1:W-:Y:S07]  /*48b0*/  MUFU.EX2 R17, R3 ;  /* 0x0000000300117308 */ /* 0x0003ee0000000800 */
[C---:B------:R-:W-:Y:S01]  /*48c0*/  HMMA.16816.F32 R140, R128.reuse, R152, R140 ;  /* 0x00000098808c723c */ /* 0x040fe2000000188c */
[----:B------:R2:W3:Y:S07]  /*48d0*/  MUFU.EX2 R16, R0 ;  /* 0x0000000000107308 */ /* 0x0004ee0000000800 */
[----:B------:R-:W-:Y:S01]  /*48e0*/  HMMA.16816.F32 R148, R128, R154, R148 ;  /* 0x0000009a8094723c */ /* 0x000fe20000001894 */
[----:B-1----:R-:W-:-:S07]  /*48f0*/  FADD.FTZ R3, R47, R46 ;  /* 0x0000002e2f037221 */ /* 0x002fce0000010000 */
[----:B------:R-:W-:Y:S01]  /*4900*/  HMMA.16816.F32 R160, R128, R106, R160 ;  /* 0x0000006a80a0723c */ /* 0x000fe200000018a0 */
[----:B--2---:R-:W-:Y:S01]  /*4910*/  FFMA.FTZ R0, R79, c[0x0][0x2d0], -R13 ;  /* 0x0000b4004f007a23 */ /* 0x004fe2000001080d */
[----:B---3--:R-:W-:-:S03]  /*4920*/  F2FP.PACK_AB R170, R16, R17 ;  /* 0x0000001110aa723e */ /* 0x008fc600000000ff */
        /* <DEDUP_REMOVED lines=8> */
[----:B--2---:R-:W-:Y:S01]  /*49b0*/  F2FP.PACK_AB R169, R14, R12 ;  /* 0x0000000c0ea9723e */ /* 0x004fe200000000ff */
[----:B------:R-:W-:-:S02]  /*49c0*/  IMAD.MOV.U32 R210, RZ, RZ, R10 ;  /* 0x000000ffffd27224 */ /* 0x000fc400078e000a */
[----:B------:R-:W-:Y:S02]  /*49d0*/  IMAD.MOV.U32 R10, RZ, RZ, R15 ;  /* 0x000000ffff0a7224 */ /* 0x000fe400078e000f */
[----:B------:R1:W-:Y:S02]  /*49e0*/  MUFU.EX2 R15, R0 ;  /* 0x00000000000f7308 */ /* 0x0003e40000000800 */
[----:B------:R-:W-:Y:S02]  /*49f0*/  FADD.FTZ R10, R10, R8 ;  /* 0x000000080a0a7221 */ /* 0x000fe40000010000 */
[----:B-1----:R-:W-:-:S04]  /*4a00*/  FFMA.FTZ R0, R230, c[0x0][0x2d0], -R13 ;  /* 0x0000b400e6007a23 */ /* 0x002fc8000001080d */
[----:B------:R1:W2:Y:S02]  /*4a10*/  MUFU.EX2 R13, R0 ;  /* 0x00000000000d7308 */ /* 0x0002a40000000800 */
[----:B-1----:R-:W-:Y:S01]  /*4a20*/  FADD.FTZ R0, R246, R242 ;  /* 0x000000f2f6007221 */ /* 0x002fe20000010000 */
[----:B--2---:R-:W-:-:S03]  /*4a30*/  F2FP.PACK_AB R171, R13, R15 ;  /* 0x0000000f0dab723e */ /* 0x004fc600000000ff */
        /* <DEDUP_REMOVED lines=63> */
[----:B------:R-:W-:Y:S02]  /*4e30*/  FADD.FTZ R247, R16, R247 ;  /* 0x000000f710f77221 */ /* 0x000fe40000010000 */
[----:B------:R-:W-:Y:S02]  /*4e40*/  FADD.FTZ R248, R13, R248 ;  /* 0x000000f80df87221 */ /* 0x000fe40000010000 */
[----:B------:R-:W-:-:S02]  /*4e50*/  FADD.FTZ R249, R24, R249 ;  /* 0x000000f918f97221 */ /* 0x000fc40000010000 */
[----:B------:R-:W-:Y:S01]  /*4e60*/  FADD.FTZ R250, R21, R250 ;  /* 0x000000fa15fa7221 */ /* 0x000fe20000010000 */
[----:B------:R-:W-:Y:S05]  /*4e70*/  @!P2 BRA `(.L_x_887) ;  /* 0x000032000000a947 */ /* 0x000fea0003800000 */
[----:B------:R-:W2:Y:S01]  /*4e80*/  LDL.LU R50, [R1+0x10] ;  /* 0x0000100001327983 */ /* 0x000ea20000300800 */
[----:B------:R-:W-:Y:S01]  /*4e90*/  SHF.R.S32.HI R51, RZ, 0x1f, R60 ;  /* 0x0000001fff337819 */ /* 0x000fe2000001143c */
[----:B------:R-:W-:Y:S02]  /*4ea0*/  IMAD.SHL.U32 R229, R60, 0x2, RZ ;  /* 0x000000023ce57824 */ /* 0x000fe400078e00ff */
[----:B------:R-:W-:Y:S01]  /*4eb0*/  IMAD.SHL.U32 R227, R190, 0x2, RZ ;  /* 0x00000002bee37824 */ /* 0x000fe200078e00ff */
[----:B------:R-:W-:Y:S01]  /*4ec0*/  SHF.L.U64.HI R230, R60, 0x1, R51 ;  /* 0x000000013ce67819 */ /* 0x000fe20000010233 */
[C---:B------:R-:W-:Y:S01]  /*4ed0*/  IMAD.SHL.U32 R225, R189.reuse, 0x2, RZ ;  /* 0x00000002bde17824 */ /* 0x040fe200078e00ff */
[----:B------:R-:W-:Y:S01]  /*4ee0*/  SHF.R.S32.HI R51, RZ, 0x1f, R189 ;  /* 0x0000001fff337819 */ /* 0x000fe200000114bd */
[----:B------:R-:W-:Y:S02]  /*4ef0*/  IMAD.MOV.U32 R3, RZ, RZ, R136 ;  /* 0x000000ffff037224 */ /* 0x000fe400078e0088 */
[----:B------:R-:W-:Y:S01]  /*4f00*/  IMAD.MOV.U32 R0, RZ, RZ, R137 ;  /* 0x000000ffff007224 */ /* 0x000fe200078e0089 */
[----:B------:R-:W-:Y:S01]  /*4f10*/  SHF.L.U64.HI R226, R189, 0x1, R51 ;  /* 0x00000001bde27819 */ /* 0x000fe20000010233 */
[----:B------:R-:W-:-:S02]  /*4f20*/  IMAD.MOV.U32 R138, RZ, RZ, R2 ;  /* 0x000000ffff8a7224 */ /* 0x000fc400078e0002 */
[----:B------:R-:W-:Y:S01]  /*4f30*/  IMAD.MOV.U32 R132, RZ, RZ, R135 ;  /* 0x000000ffff847224 */ /* 0x000fe200078e0087 */
[----:B--2---:R-:W-:Y:S02]  /*4f40*/  IADD3 R224, R50, -0x2, RZ ;  /* 0xfffffffe32e07810 */ /* 0x004fe40007ffe0ff */
[----:B------:R-:W-:-:S04]  /*4f50*/  SHF.R.S32.HI R50, RZ, 0x1f, R190 ;  /* 0x0000001fff327819 */ /* 0x000fc800000114be */
[----:B------:R-:W-:Y:S01]  /*4f60*/  SHF.L.U64.HI R228, R190, 0x1, R50 ;  /* 0x00000001bee47819 */ /* 0x000fe20000010232 */
[----:B------:R-:W-:Y:S05]  /*4f70*/  BRA `(.L_x_888) ;  /* 0x0000037000007947 */ /* 0x000fea0003800000 */
.L_x_890:
[----:B------:R-:W2:Y:S01]  /*4f80*/  LDL.64 R234, [R1] ;  /* 0x0000000001ea7983 */ /* 0x000ea20000100a00 */
[----:B------:R-:W-:Y:S02]  /*4f90*/  IMAD.MOV.U32 R222, RZ, RZ, RZ ;  /* 0x000000ffffde7224 */ /* 0x000fe400078e00ff */
[----:B------:R-:W-:Y:S01]  /*4fa0*/  IMAD.MOV.U32 R233, RZ, RZ, c[0x0][0x2b8] ;  /* 0x0000ae00ffe97624 */ /* 0x000fe200078e00ff */
[----:B------:R-:W3:Y:S01]  /*4fb0*/  LDL R232, [R1+0x8] ;  /* 0x0000080001e87983 */ /* 0x000ee20000100800 */
[----:B------:R-:W-:Y:S03]  /*4fc0*/  IMAD R133, R224, 0x40, R251 ;  /* 0x00000040e0857824 */ /* 0x000fe600078e02fb */
[----:B------:R-:W-:Y:S02]  /*4fd0*/  ISETP.NE.AND P2, PT, R233, 0x1, PT ;  /* 0x00000001e900780c */ /* 0x000fe40003f45270 */
[----:B------:R-:W-:Y:S05]  /*4fe0*/  IADD3 R133, R133, -0x40, R231 ;  /* 0xffffffc085857810 */ /* 0x000fea0007ffe0e7 */
[--C-:B------:R-:W-:Y:S06]  /*4ff0*/  IMAD.MOV.U32 R2, RZ, RZ, R133.reuse ;  /* 0x000000ffff027224 */ /* 0x100fec00078e0085 */
[----:B------:R-:W-:Y:S05]  /*5000*/  @P2 IMAD.HI.U32 R134, R133, c[0x0][0x2bc], RZ ;  /* 0x0000af0085862a27 */ /* 0x000fea00078e00ff */
[----:B------:R-:W-:Y:S04]  /*5010*/  @P2 SHF.R.U32.HI R2, RZ, c[0x0][0x2c0], R134 ;  /* 0x0000b000ff022a19 */ /* 0x000fe80000011686 */
[C---:B--2---:R-:W-:Y:S04]  /*5020*/  @!P3 IADD3 R135, P0, R2.reuse, R234, RZ ;  /* 0x000000ea0287b210 */ /* 0x044fe80007f1e0ff */
[----:B---3--:R-:W-:Y:S01]  /*5030*/  @!P3 LEA.HI.X.SX32 R136, R2, R232, 0x1, P0 ;  /* 0x000000e80288b211 */ /* 0x008fe200000f0eff */
[----:B------:R-:W-:Y:S01]  /*5040*/  IMAD.MOV R2, RZ, RZ, -R2 ;  /* 0x000000ffff027224 */ /* 0x000fe200078e0a02 */
[----:B------:R-:W1:Y:S01]  /*5050*/  S2R R232, SR_CTAID.Y ;  /* 0x0000000000e87919 */ /* 0x000e620000002600 */
[C---:B------:R-:W-:Y:S02]  /*5060*/  @!P3 LEA R134, P0, R135.reuse, c[0x0][0x2a0], 0x2 ;  /* 0x0000a8008786ba11 */ /* 0x040fe400078010ff */
[----:B------:R-:W-:Y:S02]  /*5070*/  IMAD R223, R2, c[0x0][0x2b8], R133 ;  /* 0x0000ae0002df7a24 */ /* 0x000fe400078e0285 */
[----:B------:R-:W-:Y:S03]  /*5080*/  @!P3 LEA.HI.X R135, R135, c[0x0][0x2a4], R136, 0x2, P0 ;  /* 0x0000a9008787ba11 */ /* 0x000fe600000f1488 */
[----:B------:R-:W-:Y:S02]  /*5090*/  SHF.R.S32.HI R2, RZ, 0x1f, R223 ;  /* 0x0000001fff027819 */ /* 0x000fe400000114df */
[----:B------:R2:W3:Y:S03]  /*50a0*/  @!P3 LDG.E R222, [R134.64] ;  /* 0x0000000686deb981 */ /* 0x0004e6000c1e1900 */
[----:B------:R-:W-:Y:S04]  /*50b0*/  IMAD R2, R2, c[0x0][0x1e0], RZ ;  /* 0x0000780002027a24 */ /* 0x000fe800078e02ff */
[C---:B------:R-:W-:Y:S02]  /*50c0*/  IMAD R2, R223.reuse, c[0x0][0x1e4], R2 ;  /* 0x00007900df027a24 */ /* 0x040fe400078e0202 */
[----:B-1----:R-:W-:Y:S04]  /*50d0*/  IMAD.WIDE.U32 R232, R232, c[0x0][0x1e8], RZ ;  /* 0x00007a00e8e87a25 */ /* 0x002fe800078e00ff */
[----:B--2---:R-:W-:Y:S04]  /*50e0*/  IMAD.WIDE.U32 R134, R223, c[0x0][0x1e0], RZ ;  /* 0x00007800df867a25 */ /* 0x004fe800078e00ff */
        /* <DEDUP_REMOVED lines=15> */
[----:B---3--:R-:W-:Y:S02]  /*51e0*/  IADD3 R172, P2, R2, R229, RZ ;  /* 0x000000e502ac7210 */ /* 0x008fe40007f5e0ff */
[C---:B----4-:R-:W-:Y:S01]  /*51f0*/  IADD3.X R137, R135.reuse, R230, RZ, P0, !PT ;  /* 0x000000e687897210 */ /* 0x050fe200007fe4ff */
[----:B------:R-:W-:Y:S01]  /*5200*/  IMAD.X R177, R135, 0x1, R228, P1 ;  /* 0x0000000187b17824 */ /* 0x000fe200008e06e4 */
[-C--:B------:R-:W-:Y:S01]  /*5210*/  IADD3 R174, P0, R134, R225.reuse, RZ ;  /* 0x000000e186ae7210 */ /* 0x080fe20007f1e0ff */
[----:B-----5:R-:W-:Y:S02]  /*5220*/  IMAD.X R173, R133, 0x1, R230, P2 ;  /* 0x0000000185ad7824 */ /* 0x020fe400010e06e6 */
[----:B------:R1:W-:Y:S02]  /*5230*/  LDGSTS.E.BYPASS.LTC128B.128 [R221+0x3100], [R136.64], !P6 ;  /* 0x0310000088dd7fae */ /* 0x0003e4000f101d46 */
[--C-:B------:R-:W-:Y:S01]  /*5240*/  IMAD.X R175, R135, 0x1, R226.reuse, P0 ;  /* 0x0000000187af7824 */ /* 0x100fe200000e06e2 */
[C---:B------:R-:W-:Y:S01]  /*5250*/  IADD3 R134, P0, R2.reuse, R225, RZ ;  /* 0x000000e102867210 */ /* 0x040fe20007f1e0ff */
[----:B------:R2:W-:Y:S04]  /*5260*/  LDGSTS.E.BYPASS.LTC128B.128 [R221+0x4100], [R176.64], !P5 ;  /* 0x04100000b0dd7fae */ /* 0x0005e8000e901d46 */
[----:B------:R2:W-:Y:S01]  /*5270*/  LDGSTS.E.BYPASS.LTC128B.128 [R221+0x5100], [R174.64], !P4 ;  /* 0x05100000aedd7fae */ /* 0x0005e2000e101d46 */
[C---:B------:R-:W-:Y:S03]  /*5280*/  IMAD.X R135, R133.reuse, 0x1, R226, P0 ;  /* 0x0000000185877824 */ /* 0x040fe600000e06e2 */
[----:B------:R2:W-:Y:S01]  /*5290*/  LDGSTS.E.BYPASS.LTC128B.128 [R221+0x3900], [R172.64], !P6 ;  /* 0x03900000acdd7fae */ /* 0x0005e2000f101d46 */
[----:B-1----:R-:W-:Y:S04]  /*52a0*/  IADD3 R136, P1, R2, R227, RZ ;  /* 0x000000e302887210 */ /* 0x002fe80007f3e0ff */
[----:B------:R-:W-:Y:S05]  /*52b0*/  IADD3.X R137, R133, R228, RZ, P1, !PT ;  /* 0x000000e485897210 */ /* 0x000fea0000ffe4ff */
[----:B------:R2:W-:Y:S04]  /*52c0*/  LDGSTS.E.BYPASS.LTC128B.128 [R221+0x4900], [R136.64], !P5 ;  /* 0x0490000088dd7fae */ /* 0x0005e8000e901d46 */
[----:B------:R2:W-:Y:S01]  /*52d0*/  LDGSTS.E.BYPASS.LTC128B.128 [R221+0x5900], [R134.64], !P4 ;  /* 0x0590000086dd7fae */ /* 0x0005e2000e101d46 */
[----:B------:R-:W-:-:S05]  /*52e0*/  BRA `(.L_x_889) ;  /* 0x00000b8000007947 */ /* 0x000fca0003800000 */
.L_x_888:
[----:B------:R-:W-:Y:S04]  /*52f0*/  DEPBAR.LE SB0, 0x0 ;  /* 0x000080000000791a */ /* 0x000fe80000000000 */
[----:B------:R-:W-:Y:S01]  /*5300*/  BAR.SYNC.DEFER_BLOCKING 0x0 ;  /* 0x0000000000007b1d */ /* 0x000fe20000010000 */
[C---:B------:R-:W-:Y:S01]  /*5310*/  IMAD.WIDE.U32 R28, R223.reuse, c[0x0][0x208], RZ ;  /* 0x00008200df1c7a25 */ /* 0x040fe200078e00ff */
[----:B------:R-:W-:Y:S05]  /*5320*/  SHF.R.S32.HI R2, RZ, 0x1f, R223 ;  /* 0x0000001fff027819 */ /* 0x000fea00000114df */
[----:B------:R-:W-:Y:S04]  /*5330*/  IMAD R2, R2, c[0x0][0x208], RZ ;  /* 0x0000820002027a24 */ /* 0x000fe800078e02ff */
[----:B------:R-:W-:Y:S04]  /*5340*/  IMAD R2, R223, c[0x0][0x20c], R2 ;  /* 0x00008300df027a24 */ /* 0x000fe800078e0202 */
[----:B------:R-:W-:Y:S01]  /*5350*/  IMAD.IADD R29, R29, 0x1, R2 ;  /* 0x000000011d1d7824 */ /* 0x000fe200078e0202 */
[----:B------:R-:W-:Y:S03]  /*5360*/  SHF.R.S32.HI R2, RZ, 0x1f, R222 ;  /* 0x0000001fff027819 */ /* 0x000fe600000114de */
[----:B------:R-:W-:Y:S04]  /*5370*/  IMAD.WIDE.U32 R36, R222, c[0x0][0x218], R28 ;  /* 0x00008600de247a25 */ /* 0x000fe800078e001c */
[----:B------:R-:W-:Y:S01]  /*5380*/  IMAD R2, R2, c[0x0][0x218], RZ ;  /* 0x0000860002027a24 */ /* 0x000fe200078e02ff */
[----:B------:R-:W-:Y:S07]  /*5390*/  LDSM.16.M88.4 R64, [R219+0x6100] ;  /* 0x00610000db40783b */ /* 0x000fee0000000200 */
[----:B------:R-:W1:Y:S07]  /*53a0*/  LDSM.16.M88.4 R16, [R139+0x3100] ;  /* 0x003100008b10783b */ /* 0x000e6e0000000200 */
[----:B------:R-:W2:Y:S07]  /*53b0*/  LDSM.16.M88.4 R60, [R219+0x7100] ;  /* 0x00710000db3c783b */ /* 0x000eae0000000200 */
[----:B------:R-:W3:Y:S07]  /*53c0*/  LDSM.16.M88.4 R32, [R139+0x3500] ;  /* 0x003500008b20783b */ /* 0x000eee0000000200 */
[----:B------:R-:W4:Y:S07]  /*53d0*/  LDSM.16.M88.4 R48, [R139+0x3900] ;  /* 0x003900008b30783b */ /* 0x000f2e0000000200 */
[----:B------:R-:W-:Y:S07]  /*53e0*/  LDSM.16.M88.4 R172, [R139+0x3d00] ;  /* 0x003d00008bac783b */ /* 0x000fee0000000200 */
[----:B------:R-:W-:Y:S01]  /*53f0*/  LDSM.16.M88.4 R176, [R220+0x6100] ;  /* 0x00610000dcb0783b */ /* 0x000fe20000000200 */
[-C--:B-1----:R-:W-:Y:S06]  /*5400*/  HMMA.16816.F32 R4, R64, R16.reuse, RZ ;  /* 0x000000104004723c */ /* 0x082fec00000018ff */
[----:B------:R-:W-:Y:S02]  /*5410*/  LDSM.16.M88.4 R180, [R218] ;  /* 0x00000000dab4783b */ /* 0x000fe40000000200 */
[C---:B--2---:R-:W-:Y:S05]  /*5420*/  HMMA.16816.F32 R8, R60.reuse, R16, RZ ;  /* 0x000000103c08723c */ /* 0x044fea00000018ff */
[----:B------:R-:W-:Y:S03]  /*5430*/  LDSM.16.M88.4 R184, [R220+0x7100] ;  /* 0x00710000dcb8783b */ /* 0x000fe60000000200 */
[-C--:B------:R-:W-:Y:S04]  /*5440*/  HMMA.16816.F32 R12, R60, R18.reuse, RZ ;  /* 0x000000123c0c723c */ /* 0x080fe800000018ff */
[----:B------:R-:W1:Y:S04]  /*5450*/  S2R R30, SR_CTAID.Y ;  /* 0x00000000001e7919 */ /* 0x000e680000002600 */
[C---:B------:R-:W-:Y:S03]  /*5460*/  HMMA.16816.F32 R16, R64.reuse, R18, RZ ;  /* 0x000000124010723c */ /* 0x040fe600000018ff */
[----:B------:R-:W2:Y:S05]  /*5470*/  S2R R38, SR_CTAID.Y ;  /* 0x0000000000267919 */ /* 0x000eaa0000002600 */
[-C--:B---3--:R-:W-:Y:S02]  /*5480*/  HMMA.16816.F32 R20, R64, R32.reuse, RZ ;  /* 0x000000204014723c */ /* 0x088fe400000018ff */
[----:B------:R-:W-:Y:S06]  /*5490*/  LDSM.16.M88.4 R188, [R218+0x800] ;  /* 0x00080000dabc783b */ /* 0x000fec0000000200 */
[C---:B------:R-:W-:Y:S01]  /*54a0*/  HMMA.16816.F32 R24, R60.reuse, R32, RZ ;  /* 0x000000203c18723c */ /* 0x040fe200000018ff */
[----:B------:R-:W-:Y:S03]  /*54b0*/  LDSM.16.M88.4 R192, [R218+0xc00] ;  /* 0x000c0000dac0783b */ /* 0x000fe60000000200 */
[----:B-1----:R-:W-:Y:S04]  /*54c0*/  SHF.R.S32.HI R39, RZ, 0x1f, R30 ;  /* 0x0000001fff277819 */ /* 0x002fe8000001141e */
[-C--:B------:R-:W-:Y:S01]  /*54d0*/  HMMA.16816.F32 R28, R60, R34.reuse, RZ ;  /* 0x000000223c1c723c */ /* 0x080fe200000018ff */
[----:B------:R-:W-:Y:S03]  /*54e0*/  IMAD R39, R39, c[0x0][0x210], RZ ;  /* 0x0000840027277a24 */ /* 0x000fe600078e02ff */
[C---:B--2---:R-:W-:Y:S04]  /*54f0*/  IMAD.WIDE.U32 R40, R38.reuse, c[0x0][0x210], RZ ;  /* 0x0000840026287a25 */ /* 0x044fe800078e00ff */
[C---:B------:R-:W-:Y:S04]  /*5500*/  HMMA.16816.F32 R32, R64.reuse, R34, RZ ;  /* 0x000000224020723c */ /* 0x040fe800000018ff */
[----:B------:R-:W-:Y:S02]  /*5510*/  IMAD R39, R38, c[0x0][0x214], R39 ;  /* 0x0000850026277a24 */ /* 0x000fe400078e0227 */
[----:B------:R-:W-:Y:S01]  /*5520*/  IMAD R38, R222, c[0x0][0x21c], R2 ;  /* 0x00008700de267a24 */ /* 0x000fe200078e0202 */
[----:B------:R-:W-:Y:S01]  /*5530*/  IADD3 R2, P0, R40, R36, RZ ;  /* 0x0000002428027210 */ /* 0x000fe20007f1e0ff */
[----:B------:R-:W-:Y:S05]  /*5540*/  IMAD.IADD R39, R41, 0x1, R39 ;  /* 0x0000000129277824 */ /* 0x000fea00078e0227 */
[----:B------:R-:W-:Y:S02]  /*5550*/  IADD3.X R40, R39, R37, R38, P0, !PT ;  /* 0x0000002527287210 */ /* 0x000fe400007fe426 */
[-C--:B----4-:R-:W-:Y:S01]  /*5560*/  HMMA.16816.F32 R36, R64, R48.reuse, RZ ;  /* 0x000000304024723c */ /* 0x090fe200000018ff */
[C---:B------:R-:W-:Y:S04]  /*5570*/  LEA R133, P0, R2.reuse, c[0x0][0x1f8], 0x1 ;  /* 0x00007e0002857a11 */ /* 0x040fe800078008ff */
[----:B------:R-:W-:Y:S01]  /*5580*/  LEA.HI.X R2, R2, c[0x0][0x1fc], R40, 0x1, P0 ;  /* 0x00007f0002027a11 */ /* 0x000fe200000f0c28 */
[----:B------:R-:W1:Y:S02]  /*5590*/  SHFL.IDX PT, R135, R133, RZ, 0x1c1f ;  /* 0x001c1fff85877589 */ /* 0x000e6400000e0000 */
[C---:B------:R-:W-:Y:S05]  /*55a0*/  HMMA.16816.F32 R40, R60.reuse, R48, RZ ;  /* 0x000000303c28723c */ /* 0x040fea00000018ff */
[----:B------:R-:W2:Y:S03]  /*55b0*/  SHFL.IDX PT, R134, R2, RZ, 0x1c1f ;  /* 0x001c1fff02867589 */ /* 0x000ea600000e0000 */
[-C--:B------:R-:W-:Y:S04]  /*55c0*/  HMMA.16816.F32 R44, R60, R50.reuse, RZ ;  /* 0x000000323c2c723c */ /* 0x080fe800000018ff */
[----:B------:R-:W3:Y:S04]  /*55d0*/  SHFL.IDX PT, R133, R133, 0x1, 0x1c1f ;  /* 0x003c1f0085857f89 */ /* 0x000ee800000e0000 */
[C---:B------:R-:W-:Y:S03]  /*55e0*/  HMMA.16816.F32 R48, R64.reuse, R50, RZ ;  /* 0x000000324030723c */ /* 0x040fe600000018ff */
[----:B------:R-:W4:Y:S01]  /*55f0*/  SHFL.IDX PT, R2, R2, 0x1, 0x1c1f ;  /* 0x003c1f0002027f89 */ /* 0x000f2200000e0000 */
[C---:B-1----:R-:W-:Y:S04]  /*5600*/  IADD3 R196, P1, R135.reuse, R229, RZ ;  /* 0x000000e587c47210 */ /* 0x042fe80007f3e0ff */
[-C--:B------:R-:W-:Y:S01]  /*5610*/  HMMA.16816.F32 R52, R64, R172.reuse, RZ ;  /* 0x000000ac4034723c */ /* 0x080fe200000018ff */
[-C--:B------:R-:W-:Y:S03]  /*5620*/  IADD3 R136, P0, R135, R227.reuse, RZ ;  /* 0x000000e387887210 */ /* 0x080fe60007f1e0ff */
[CC--:B--2---:R-:W-:Y:S02]  /*5630*/  IADD3.X R197, R134.reuse, R230.reuse, RZ, P1, !PT ;  /* 0x000000e686c57210 */ /* 0x0c4fe40000ffe4ff */
[--C-:B------:R-:W-:Y:S02]  /*5640*/  IMAD.X R137, R134, 0x1, R228.reuse, P0 ;  /* 0x0000000186897824 */ /* 0x100fe400000e06e4 */
[C---:B------:R-:W-:Y:S04]  /*5650*/  HMMA.16816.F32 R56, R60.reuse, R172, RZ ;  /* 0x000000ac3c38723c */ /* 0x040fe800000018ff */
[----:B---3--:R-:W-:Y:S04]  /*5660*/  IADD3 R198, P1, R133, R227, RZ ;  /* 0x000000e385c67210 */ /* 0x008fe80007f3e0ff */
[-C--:B------:R-:W-:Y:S01]  /*5670*/  HMMA.16816.F32 R60, R60, R174.reuse, RZ ;  /* 0x000000ae3c3c723c */ /* 0x080fe200000018ff */
[----:B----4-:R-:W-:Y:S07]  /*5680*/  IMAD.X R199, R2, 0x1, R228, P1 ;  /* 0x0000000102c77824 */ /* 0x010fee00008e06e4 */
[----:B------:R-:W-:Y:S01]  /*5690*/  HMMA.16816.F32 R64, R64, R174, RZ ;  /* 0x000000ae4040723c */ /* 0x000fe200000018ff */
[----:B------:R-:W1:Y:S07]  /*56a0*/  LDSM.16.M88.4 R172, [R218+0x400] ;  /* 0x00040000daac783b */ /* 0x000e6e0000000200 */
[-C--:B------:R-:W-:Y:S01]  /*56b0*/  HMMA.16816.F32 R4, R176, R180.reuse, R4 ;  /* 0x000000b4b004723c */ /* 0x080fe20000001804 */
[----:B------:R-:W-:Y:S01]  /*56c0*/  @!PT LDS RZ, [RZ] ;  /* 0x00000000fffff984 */ /* 0x000fe20000000800 */
[----:B------:R-:W-:Y:S01]  /*56d0*/  @!PT LDS RZ, [RZ] ;  /* 0x00000000fffff984 */ /* 0x000fe20000000800 */
[----:B------:R-:W-:Y:S01]  /*56e0*/  @!PT LDS RZ, [RZ] ;  /* 0x00000000fffff984 */ /* 0x000fe20000000800 */
[----:B------:R2:W-:Y:S07]  /*56f0*/  LDGSTS.E.BYPASS.LTC128B.128 [R221+0x100], [R196.64], !P6 ;  /* 0x00100000c4dd7fae */ /* 0x0005ee000f101d46 */
[C---:B------:R-:W-:Y:S01]  /*5700*/  HMMA.16816.F32 R8, R184.reuse, R180, R8 ;  /* 0x000000b4b808723c */ /* 0x040fe20000001808 */
[----:B------:R3:W-:Y:S07]  /*5710*/  LDGSTS.E.BYPASS.LTC128B.128 [R221+0x1100], [R136.64], !P5 ;  /* 0x0110000088dd7fae */ /* 0x0007ee000e901d46 */
[-C--:B------:R-:W-:Y:S08]  /*5720*/  HMMA.16816.F32 R12, R184, R182.reuse, R12 ;  /* 0x000000b6b80c723c */ /* 0x080ff0000000180c */
[C---:B------:R-:W-:Y:S04]  /*5730*/  HMMA.16816.F32 R16, R176.reuse, R182, R16 ;  /* 0x000000b6b010723c */ /* 0x040fe80000001810 */
[----:B--2---:R-:W-:Y:S04]  /*5740*/  IADD3 R196, P0, R135, R225, RZ ;  /* 0x000000e187c47210 */ /* 0x004fe80007f1e0ff */
[-C--:B-1----:R-:W-:Y:S04]  /*5750*/  HMMA.16816.F32 R20, R176, R172.reuse, R20 ;  /* 0x000000acb014723c */ /* 0x082fe80000001814 */
[----:B------:R-:W-:Y:S01]  /*5760*/  IMAD.X R197, R134, 0x1, R226, P0 ;  /* 0x0000000186c57824 */ /* 0x000fe200000e06e2 */
[C---:B---3--:R-:W-:Y:S02]  /*5770*/  IADD3 R136, P2, R133.reuse, R229, RZ ;  /* 0x000000e585887210 */ /* 0x048fe40007f5e0ff */
[----:B------:R-:W-:Y:S01]  /*5780*/  IADD3 R134, P0, R133, R225, RZ ;  /* 0x000000e185867210 */ /* 0x000fe20007f1e0ff */
[C---:B------:R-:W-:Y:S01]  /*5790*/  HMMA.16816.F32 R24, R184.reuse, R172, R24 ;  /* 0x000000acb818723c */ /* 0x040fe20000001818 */
[----:B------:R1:W-:Y:S03]  /*57a0*/  LDGSTS.E.BYPASS.LTC128B.128 [R221+0x2100], [R196.64], !P4 ;  /* 0x02100000c4dd7fae */ /* 0x0003e6000e101d46 */
[C---:B------:R-:W-:Y:S02]  /*57b0*/  IADD3.X R137, R2.reuse, R230, RZ, P2, !PT ;  /* 0x000000e602897210 */ /* 0x040fe400017fe4ff */
[----:B------:R-:W-:Y:S02]  /*57c0*/  IADD3.X R135, R2, R226, RZ, P0, !PT ;  /* 0x000000e202877210 */ /* 0x000fe400007fe4ff */
[-C--:B------:R-:W-:Y:S01]  /*57d0*/  HMMA.16816.F32 R28, R184, R174.reuse, R28 ;  /* 0x000000aeb81c723c */ /* 0x080fe2000000181c */
[----:B------:R2:W-:Y:S02]  /*57e0*/  LDGSTS.E.BYPASS.LTC128B.128 [R221+0x900], [R136.64], !P6 ;  /* 0x0090000088dd7fae */ /* 0x0005e4000f101d46 */
[----:B------:R-:W-:Y:S05]  /*57f0*/  ISETP.GE.AND P0, PT, R224, 0x1, PT ;  /* 0x00000001e000780c */ /* 0x000fea0003f06270 */
[C---:B------:R-:W-:Y:S01]  /*5800*/  HMMA.16816.F32 R32, R176.reuse, R174, R32 ;  /* 0x000000aeb020723c */ /* 0x040fe20000001820 */
[----:B------:R1:W-:Y:S07]  /*5810*/  LDGSTS.E.BYPASS.LTC128B.128 [R221+0x1900], [R198.64], !P5 ;  /* 0x01900000c6dd7fae */ /* 0x0003ee000e901d46 */
[-C--:B------:R-:W-:Y:S01]  /*5820*/  HMMA.16816.F32 R36, R176, R188.reuse, R36 ;  /* 0x000000bcb024723c */ /* 0x080fe20000001824 */
[----:B------:R2:W-:Y:S07]  /*5830*/  LDGSTS.E.BYPASS.LTC128B.128 [R221+0x2900], [R134.64], !P4 ;  /* 0x0290000086dd7fae */ /* 0x0005ee000e101d46 */
[C---:B------:R-:W-:Y:S01]  /*5840*/  HMMA.16816.F32 R40, R184.reuse, R188, R40 ;  /* 0x000000bcb828723c */ /* 0x040fe20000001828 */
[----:B------:R-:W-:Y:S07]  /*5850*/  LDSM.16.M88.4 R200, [R139+0x4100] ;  /* 0x004100008bc8783b */ /* 0x000fee0000000200 */
[-C--:B------:R-:W-:Y:S01]  /*5860*/  HMMA.16816.F32 R44, R184, R190.reuse, R44 ;  /* 0x000000beb82c723c */ /* 0x080fe2000000182c */
[----:B------:R-:W0:Y:S07]  /*5870*/  LDGDEPBAR ;  /* 0x00000000000079af */ /* 0x000e2e0000000000 */
[C---:B------:R-:W-:Y:S01]  /*5880*/  HMMA.16816.F32 R48, R176.reuse, R190, R48 ;  /* 0x000000beb030723c */ /* 0x040fe20000001830 */
[----:B-1----:R-:W1:Y:S07]  /*5890*/  LDSM.16.M88.4 R196, [R219+0x8100] ;  /* 0x00810000dbc4783b */ /* 0x002e6e0000000200 */
[-C--:B------:R-:W-:Y:S01]  /*58a0*/  HMMA.16816.F32 R52, R176, R192.reuse, R52 ;  /* 0x000000c0b034723c */ /* 0x080fe20000001834 */
[----:B------:R-:W3:Y:S07]  /*58b0*/  LDSM.16.M88.4 R204, [R219+0x9100] ;  /* 0x00910000dbcc783b */ /* 0x000eee0000000200 */
[C---:B------:R-:W-:Y:S01]  /*58c0*/  HMMA.16816.F32 R56, R184.reuse, R192, R56 ;  /* 0x000000c0b838723c */ /* 0x040fe20000001838 */
[----:B------:R-:W4:Y:S07]  /*58d0*/  LDSM.16.M88.4 R180, [R139+0x4500] ;  /* 0x004500008bb4783b */ /* 0x000f2e0000000200 */
[-C--:B------:R-:W-:Y:S01]  /*58e0*/  HMMA.16816.F32 R60, R184, R194.reuse, R60 ;  /* 0x000000c2b83c723c */ /* 0x080fe2000000183c */
[----:B------:R-:W5:Y:S07]  /*58f0*/  LDSM.16.M88.4 R172, [R139+0x4900] ;  /* 0x004900008bac783b */ /* 0x000f6e0000000200 */
[----:B------:R-:W-:Y:S01]  /*5900*/  HMMA.16816.F32 R64, R176, R194, R64 ;  /* 0x000000c2b040723c */ /* 0x000fe20000001840 */
[----:B------:R-:W2:Y:S07]  /*5910*/  LDSM.16.M88.4 R184, [R139+0x4d00] ;  /* 0x004d00008bb8783b */ /* 0x000eae0000000200 */
[----:B------:R-:W-:Y:S01]  /*5920*/  LDSM.16.M88.4 R176, [R220+0x8100] ;  /* 0x00810000dcb0783b */ /* 0x000fe20000000200 */
[-C--:B-1----:R-:W-:Y:S06]  /*5930*/  HMMA.16816.F32 R4, R196, R200.reuse, R4 ;  /* 0x000000c8c404723c */ /* 0x082fec0000001804 */
[----:B------:R-:W1:Y:S02]  /*5940*/  LDSM.16.M88.4 R188, [R218+0x1000] ;  /* 0x00100000dabc783b */ /* 0x000e640000000200 */
[C---:B---3--:R-:W-:Y:S05]  /*5950*/  HMMA.16816.F32 R8, R204.reuse, R200, R8 ;  /* 0x000000c8cc08723c */ /* 0x048fea0000001808 */
[----:B------:R-:W3:Y:S03]  /*5960*/  LDSM.16.M88.4 R192, [R220+0x9100] ;  /* 0x00910000dcc0783b */ /* 0x000ee60000000200 */
[-C--:B------:R-:W-:Y:S04]  /*5970*/  HMMA.16816.F32 R12, R204, R202.reuse, R12 ;  /* 0x000000cacc0c723c */ /* 0x080fe8000000180c */
[----:B------:R-:W-:Y:S04]  /*5980*/  LDSM.16.M88.4 R208, [R218+0x1800] ;  /* 0x00180000dad0783b */ /* 0x000fe80000000200 */
[C---:B------:R-:W-:Y:S03]  /*5990*/  HMMA.16816.F32 R16, R196.reuse, R202, R16 ;  /* 0x000000cac410723c */ /* 0x040fe60000001810 */
[----:B------:R-:W1:Y:S05]  /*59a0*/  LDSM.16.M88.4 R200, [R218+0x1400] ;  /* 0x00140000dac8783b */ /* 0x000e6a0000000200 */
[-C--:B----4-:R-:W-:Y:S02]  /*59b0*/  HMMA.16816.F32 R20, R196, R180.reuse, R20 ;  /* 0x000000b4c414723c */ /* 0x090fe40000001814 */
[----:B------:R-:W4:Y:S06]  /*59c0*/  LDSM.16.M88.4 R212, [R218+0x1c00] ;  /* 0x001c0000dad4783b */ /* 0x000f2c0000000200 */
        /* <DEDUP_REMOVED lines=8> */
[----:B------:R-:W5:Y:S07]  /*5a50*/  LDSM.16.M88.4 R172, [R219+0xa100] ;  /* 0x00a10000dbac783b */ /* 0x000f6e0000000200 */
[-C--:B--2---:R-:W-:Y:S08]  /*5a60*/  HMMA.16816.F32 R52, R196, R184.reuse, R52 ;  /* 0x000000b8c434723c */ /* 0x084ff00000001834 */
[C---:B------:R-:W-:Y:S08]  /*5a70*/  HMMA.16816.F32 R56, R204.reuse, R184, R56 ;  /* 0x000000b8cc38723c */ /* 0x040ff00000001838 */
[-C--:B------:R-:W-:Y:S01]  /*5a80*/  HMMA.16816.F32 R60, R204, R186.reuse, R60 ;  /* 0x000000bacc3c723c */ /* 0x080fe2000000183c */
[----:B------:R-:W-:Y:S07]  /*5a90*/  LDSM.16.M88.4 R204, [R220+0xb100] ;  /* 0x00b10000dccc783b */ /* 0x000fee0000000200 */
[----:B------:R-:W-:Y:S01]  /*5aa0*/  HMMA.16816.F32 R64, R196, R186, R64 ;  /* 0x000000bac440723c */ /* 0x000fe20000001840 */
[----:B------:R-:W2:Y:S07]  /*5ab0*/  LDSM.16.M88.4 R184, [R219+0xb100] ;  /* 0x00b10000dbb8783b */ /* 0x000eae0000000200 */
[-C--:B-1----:R-:W-:Y:S01]  /*5ac0*/  HMMA.16816.F32 R4, R176, R188.reuse, R4 ;  /* 0x000000bcb004723c */ /* 0x082fe20000001804 */
[----:B------:R-:W-:Y:S07]  /*5ad0*/  LDSM.16.M88.4 R196, [R139+0x5d00] ;  /* 0x005d00008bc4783b */ /* 0x000fee0000000200 */
[C---:B---3--:R-:W-:Y:S08]  /*5ae0*/  HMMA.16816.F32 R8, R192.reuse, R188, R8 ;  /* 0x000000bcc008723c */ /* 0x048ff00000001808 */
        /* <DEDUP_REMOVED lines=12> */
[----:B------:R-:W-:Y:S07]  /*5bb0*/  LDSM.16.M88.4 R208, [R218+0x2400] ;  /* 0x00240000dad0783b */ /* 0x000fee0000000200 */
[-C--:B----4-:R-:W-:Y:S08]  /*5bc0*/  HMMA.16816.F32 R52, R176, R212.reuse, R52 ;  /* 0x000000d4b034723c */ /* 0x090ff00000001834 */
[C---:B------:R-:W-:Y:S08]  /*5bd0*/  HMMA.16816.F32 R56, R192.reuse, R212, R56 ;  /* 0x000000d4c038723c */ /* 0x040ff00000001838 */
[-C--:B------:R-:W-:Y:S01]  /*5be0*/  HMMA.16816.F32 R60, R192, R214.reuse, R60 ;  /* 0x000000d6c03c723c */ /* 0x080fe2000000183c */
[----:B------:R-:W3:Y:S07]  /*5bf0*/  LDSM.16.M88.4 R192, [R139+0x5900] ;  /* 0x005900008bc0783b */ /* 0x000eee0000000200 */
[----:B------:R-:W-:Y:S01]  /*5c00*/  HMMA.16816.F32 R64, R176, R214, R64 ;  /* 0x000000d6b040723c */ /* 0x000fe20000001840 */
[----:B------:R-:W4:Y:S07]  /*5c10*/  LDSM.16.M88.4 R176, [R220+0xa100] ;  /* 0x00a10000dcb0783b */ /* 0x000f2e0000000200 */
[-C--:B-----5:R-:W-:Y:S01]  /*5c20*/  HMMA.16816.F32 R4, R172, R180.reuse, R4 ;  /* 0x000000b4ac04723c */ /* 0x0a0fe20000001804 */
[----:B------:R-:W5:Y:S07]  /*5c30*/  LDSM.16.M88.4 R212, [R218+0x2800] ;  /* 0x00280000dad4783b */ /* 0x000f6e0000000200 */
[C---:B--2---:R-:W-:Y:S08]  /*5c40*/  HMMA.16816.F32 R8, R184.reuse, R180, R8 ;  /* 0x000000b4b808723c */ /* 0x044ff00000001808 */
[-C--:B------:R-:W-:Y:S08]  /*5c50*/  HMMA.16816.F32 R12, R184, R182.reuse, R12 ;  /* 0x000000b6b80c723c */ /* 0x080ff0000000180c */
[C---:B------:R-:W-:Y:S01]  /*5c60*/  HMMA.16816.F32 R16, R172.reuse, R182, R16 ;  /* 0x000000b6ac10723c */ /* 0x040fe20000001810 */
[----:B------:R-:W2:Y:S01]  /*5c70*/  LDSM.16.M88.4 R180, [R218+0x2c00] ;  /* 0x002c0000dab4783b */ /* 0x000ea20000000200 */
[----:B------:R-:W-:Y:S06]  /*5c80*/  DEPBAR.LE SB0, 0x0 ;  /* 0x000080000000791a */ /* 0x000fec0000000000 */
[-C--:B-1----:R-:W-:Y:S01]  /*5c90*/  HMMA.16816.F32 R20, R172, R188.reuse, R20 ;  /* 0x000000bcac14723c */ /* 0x082fe20000001814 */
[----:B------:R-:W-:Y:S07]  /*5ca0*/  BAR.SYNC.DEFER_BLOCKING 0x0 ;  /* 0x0000000000007b1d */ /* 0x000fee0000010000 */
        /* <DEDUP_REMOVED lines=19> */
[-C--:B-----5:R-:W-:Y:S08]  /*5de0*/  HMMA.16816.F32 R36, R176, R212.reuse, R36 ;  /* 0x000000d4b024723c */ /* 0x0a0ff00000001824 */
[C---:B------:R-:W-:Y:S08]  /*5df0*/  HMMA.16816.F32 R40, R204.reuse, R212, R40 ;  /* 0x000000d4cc28723c */ /* 0x040ff00000001828 */
[-C--:B------:R-:W-:Y:S08]  /*5e00*/  HMMA.16816.F32 R44, R204, R214.reuse, R44 ;  /* 0x000000d6cc2c723c */ /* 0x080ff0000000182c */
[C---:B------:R-:W-:Y:S08]  /*5e10*/  HMMA.16816.F32 R48, R176.reuse, R214, R48 ;  /* 0x000000d6b030723c */ /* 0x040ff00000001830 */
[-C--:B--2---:R-:W-:Y:S08]  /*5e20*/  HMMA.16816.F32 R52, R176, R180.reuse, R52 ;  /* 0x000000b4b034723c */ /* 0x084ff00000001834 */
[C---:B------:R-:W-:Y:S08]  /*5e30*/  HMMA.16816.F32 R56, R204.reuse, R180, R56 ;  /* 0x000000b4cc38723c */ /* 0x040ff00000001838 */
[-C--:B------:R-:W-:Y:S08]  /*5e40*/  HMMA.16816.F32 R60, R204, R182.reuse, R60 ;  /* 0x000000b6cc3c723c */ /* 0x080ff0000000183c */
[----:B------:R-:W-:Y:S01]  /*5e50*/  HMMA.16816.F32 R64, R176, R182, R64 ;  /* 0x000000b6b040723c */ /* 0x000fe20000001840 */
[----:B------:R-:W-:-:S07]  /*5e60*/  @P0 BRA `(.L_x_890) ;  /* 0xfffff11000000947 */ /* 0x000fce000383ffff */
.L_x_889:
[----:B------:R-:W-:Y:S01]  /*5e70*/  FMNMX.FTZ R2, R4, R0, !PT ;  /* 0x0000000004027209 */ /* 0x000fe20007810000 */
[----:B--2---:R-:W-:Y:S01]  /*5e80*/  LDSM.16.MT88.4 R176, [R217+0x100] ;  /* 0x00010000d9b0783b */ /* 0x004fe20000004200 */
        /* <DEDUP_REMOVED lines=57> */
[----:B--2---:R-:W-:Y:S01]  /*6220*/  FMNMX.FTZ R134, R134, R136, !PT ;  /* 0x0000008886867209 */ /* 0x004fe20007810000 */
[----:B------:R-:W1:Y:S01]  /*6230*/  SHFL.BFLY PT, R137, R2, 0x1, 0x1f ;  /* 0x0c201f0002897f89 */ /* 0x000e6200000e0000 */
[----:B------:R-:W-:Y:S02]  /*6240*/  FMNMX.FTZ R133, R61, R133, !PT ;  /* 0x000000853d857209 */ /* 0x000fe40007810000 */
[----:B------:R-:W-:Y:S02]  /*6250*/  FMNMX.FTZ R135, R31, R135, !PT ;  /* 0x000000871f877209 */ /* 0x000fe40007810000 */
[----:B------:R-:W-:Y:S02]  /*6260*/  ISETP.GT.AND P0, PT, R224, RZ, PT ;  /* 0x000000ffe000720c */ /* 0x000fe40003f04270 */
[----:B------:R-:W-:Y:S01]  /*6270*/  FMNMX.FTZ R135, R42, R135, !PT ;  /* 0x000000872a877209 */ /* 0x000fe20007810000 */
[----:B------:R-:W2:Y:S03]  /*6280*/  SHFL.BFLY PT, R136, R134, 0x1, 0x1f ;  /* 0x0c201f0086887f89 */ /* 0x000ea600000e0000 */
[----:B------:R-:W-:Y:S04]  /*6290*/  FMNMX.FTZ R135, R43, R135, !PT ;  /* 0x000000872b877209 */ /* 0x000fe80007810000 */
[----:B------:R-:W-:Y:S01]  /*62a0*/  FMNMX.FTZ R135, R46, R135, !PT ;  /* 0x000000872e877209 */ /* 0x000fe20007810000 */
[----:B------:R-:W3:Y:S01]  /*62b0*/  SHFL.BFLY PT, R172, R133, 0x2, 0x1f ;  /* 0x0c401f0085ac7f89 */ /* 0x000ee200000e0000 */
[----:B-1----:R-:W-:Y:S02]  /*62c0*/  FMNMX.FTZ R137, R2, R137, !PT ;  /* 0x0000008902897209 */ /* 0x002fe40007810000 */
[----:B------:R-:W-:Y:S03]  /*62d0*/  FMNMX.FTZ R2, R47, R135, !PT ;  /* 0x000000872f027209 */ /* 0x000fe60007810000 */
[C---:B------:R-:W-:Y:S01]  /*62e0*/  FADD.FTZ R0, -R137.reuse, R0 ;  /* 0x0000000089007221 */ /* 0x040fe20000010100 */
[----:B------:R-:W-:Y:S01]  /*62f0*/  FMNMX.FTZ R135, R58, R2, !PT ;  /* 0x000000023a877209 */ /* 0x000fe20007810000 */
[----:B------:R-:W-:Y:S01]  /*6300*/  FMUL.FTZ R180, R137, c[0x0][0x2d0] ;  /* 0x0000b40089b47a20 */ /* 0x000fe20000410000 */
[----:B--2---:R-:W-:Y:S01]  /*6310*/  FMNMX.FTZ R136, R134, R136, !PT ;  /* 0x0000008886887209 */ /* 0x004fe20007810000 */
[----:B------:R-:W-:Y:S01]  /*6320*/  FMUL.FTZ R2, R0, c[0x0][0x2d0] ;  /* 0x0000b40000027a20 */ /* 0x000fe20000410000 */
[----:B------:R-:W-:Y:S01]  /*6330*/  FMNMX.FTZ R0, R59, R135, !PT ;  /* 0x000000873b007209 */ /* 0x000fe20007810000 */
[--C-:B------:R-:W-:Y:S02]  /*6340*/  FFMA.FTZ R16, R16, c[0x0][0x2d0], -R180.reuse ;  /* 0x0000b40010107a23 */ /* 0x100fe400000108b4 */
[----:B------:R1:W2:Y:S01]  /*6350*/  MUFU.EX2 R134, R2 ;  /* 0x0000000200867308 */ /* 0x0002a20000000800 */
[----:B------:R-:W-:Y:S01]  /*6360*/  FMNMX.FTZ R0, R62, R0, !PT ;  /* 0x000000003e007209 */ /* 0x000fe20007810000 */
[----:B------:R-:W-:Y:S01]  /*6370*/  FMUL.FTZ R181, R136, c[0x0][0x2d0] ;  /* 0x0000b40088b57a20 */ /* 0x000fe20000410000 */
[----:B---3--:R-:W-:Y:S01]  /*6380*/  FMNMX.FTZ R133, R133, R172, !PT ;  /* 0x000000ac85857209 */ /* 0x008fe20007810000 */
[--C-:B------:R-:W-:Y:S01]  /*6390*/  FFMA.FTZ R17, R17, c[0x0][0x2d0], -R180.reuse ;  /* 0x0000b40011117a23 */ /* 0x100fe200000108b4 */
[----:B------:R-:W-:Y:S01]  /*63a0*/  FMNMX.FTZ R0, R63, R0, !PT ;  /* 0x000000003f007209 */ /* 0x000fe20007810000 */
[--C-:B------:R-:W-:Y:S02]  /*63b0*/  FFMA.FTZ R18, R18, c[0x0][0x2d0], -R181.reuse ;  /* 0x0000b40012127a23 */ /* 0x100fe400000108b5 */
[----:B------:R-:W3:Y:S01]  /*63c0*/  SHFL.BFLY PT, R172, R133, 0x1, 0x1f ;  /* 0x0c201f0085ac7f89 */ /* 0x000ee200000e0000 */
[--C-:B------:R-:W-:Y:S01]  /*63d0*/  FFMA.FTZ R19, R19, c[0x0][0x2d0], -R181.reuse ;  /* 0x0000b40013137a23 */ /* 0x100fe200000108b5 */
[----:B------:R2:W-:Y:S01]  /*63e0*/  MUFU.EX2 R244, R16 ;  /* 0x0000001000f47308 */ /* 0x0005e20000000800 */
[--C-:B------:R-:W-:Y:S02]  /*63f0*/  FFMA.FTZ R4, R4, c[0x0][0x2d0], -R180.reuse ;  /* 0x0000b40004047a23 */ /* 0x100fe400000108b4 */
[--C-:B------:R-:W-:Y:S02]  /*6400*/  FFMA.FTZ R5, R5, c[0x0][0x2d0], -R180.reuse ;  /* 0x0000b40005057a23 */ /* 0x100fe400000108b4 */
[--C-:B------:R-:W-:Y:S02]  /*6410*/  FFMA.FTZ R6, R6, c[0x0][0x2d0], -R181.reuse ;  /* 0x0000b40006067a23 */ /* 0x100fe400000108b5 */
[--C-:B------:R-:W-:Y:S02]  /*6420*/  FFMA.FTZ R7, R7, c[0x0][0x2d0], -R181.reuse ;  /* 0x0000b40007077a23 */ /* 0x100fe400000108b5 */
[--C-:B------:R-:W-:Y:S01]  /*6430*/  FFMA.FTZ R36, R36, c[0x0][0x2d0], -R180.reuse ;  /* 0x0000b40024247a23 */ /* 0x100fe200000108b4 */
[----:B------:R4:W-:Y:S01]  /*6440*/  MUFU.EX2 R246, R17 ;  /* 0x0000001100f67308 */ /* 0x0009e20000000800 */
[--C-:B------:R-:W-:Y:S02]  /*6450*/  FFMA.FTZ R37, R37, c[0x0][0x2d0], -R180.reuse ;  /* 0x0000b40025257a23 */ /* 0x100fe400000108b4 */
[----:B------:R-:W-:Y:S02]  /*6460*/  FFMA.FTZ R38, R38, c[0x0][0x2d0], -R181 ;  /* 0x0000b40026267a23 */ /* 0x000fe400000108b5 */
[----:B-1----:R-:W-:Y:S02]  /*6470*/  FADD.FTZ R2, -R136, R3 ;  /* 0x0000000388027221 */ /* 0x002fe40000010100 */
[----:B------:R-:W1:Y:S01]  /*6480*/  SHFL.BFLY PT, R3, R0, 0x2, 0x1f ;  /* 0x0c401f0000037f89 */ /* 0x000e6200000e0000 */
[--C-:B------:R-:W-:Y:S02]  /*6490*/  FFMA.FTZ R39, R39, c[0x0][0x2d0], -R181.reuse ;  /* 0x0000b40027277a23 */ /* 0x100fe400000108b5 */
[----:B------:R-:W-:Y:S01]  /*64a0*/  FMUL.FTZ R2, R2, c[0x0][0x2d0] ;  /* 0x0000b40002027a20 */ /* 0x000fe20000410000 */
[----:B------:R-:W-:Y:S01]  /*64b0*/  MUFU.EX2 R242, R18 ;  /* 0x0000001200f27308 */ /* 0x000fe20000000800 */
[----:B---3--:R-:W-:Y:S01]  /*64c0*/  FMNMX.FTZ R135, R133, R172, !PT ;  /* 0x000000ac85877209 */ /* 0x008fe20007810000 */
[--C-:B------:R-:W-:Y:S02]  /*64d0*/  FFMA.FTZ R48, R48, c[0x0][0x2d0], -R180.reuse ;  /* 0x0000b40030307a23 */ /* 0x100fe400000108b4 */
[----:B------:R-:W-:Y:S01]  /*64e0*/  LDSM.16.MT88.4 R172, [R216+0x100] ;  /* 0x00010000d8ac783b */ /* 0x000fe20000004200 */
[----:B--2---:R-:W-:Y:S02]  /*64f0*/  FMUL.FTZ R16, R134, R152 ;  /* 0x0000009886107220 */ /* 0x004fe40000410000 */
[----:B------:R-:W-:Y:S02]  /*6500*/  FMUL.FTZ R182, R135, c[0x0][0x2d0] ;  /* 0x0000b40087b67a20 */ /* 0x000fe40000410000 */
[----:B------:R-:W-:Y:S01]  /*6510*/  FFMA.FTZ R49, R49, c[0x0][0x2d0], -R180 ;  /* 0x0000b40031317a23 */ /* 0x000fe200000108b4 */
[----:B------:R2:W3:Y:S01]  /*6520*/  MUFU.EX2 R133, R2 ;  /* 0x0000000200857308 */ /* 0x0004e20000000800 */
[--C-:B------:R-:W-:Y:S02]  /*6530*/  FFMA.FTZ R12, R12, c[0x0][0x2d0], -R182.reuse ;  /* 0x0000b4000c0c7a23 */ /* 0x100fe400000108b6 */
[--C-:B------:R-:W-:Y:S02]  /*6540*/  FFMA.FTZ R13, R13, c[0x0][0x2d0], -R182.reuse ;  /* 0x0000b4000d0d7a23 */ /* 0x100fe400000108b6 */
[--C-:B------:R-:W-:Y:S02]  /*6550*/  FFMA.FTZ R8, R8, c[0x0][0x2d0], -R182.reuse ;  /* 0x0000b40008087a23 */ /* 0x100fe400000108b6 */
[--C-:B------:R-:W-:Y:S02]  /*6560*/  FFMA.FTZ R9, R9, c[0x0][0x2d0], -R182.reuse ;  /* 0x0000b40009097a23 */ /* 0x100fe400000108b6 */
[----:B----4-:R-:W-:Y:S01]  /*6570*/  FMUL.FTZ R17, R134, R153 ;  /* 0x0000009986117220 */ /* 0x010fe20000410000 */
[----:B-1----:R-:W-:Y:S01]  /*6580*/  FMNMX.FTZ R0, R0, R3, !PT ;  /* 0x0000000300007209 */ /* 0x002fe20007810000 */
[----:B------:R1:W-:Y:S01]  /*6590*/  MUFU.EX2 R241, R19 ;  /* 0x0000001300f17308 */ /* 0x0003e20000000800 */
[--C-:B------:R-:W-:Y:S02]  /*65a0*/  FFMA.FTZ R50, R50, c[0x0][0x2d0], -R181.reuse ;  /* 0x0000b40032327a23 */ /* 0x100fe400000108b5 */
[--C-:B------:R-:W-:Y:S02]  /*65b0*/  FFMA.FTZ R51, R51, c[0x0][0x2d0], -R181.reuse ;  /* 0x0000b40033337a23 */ /* 0x100fe400000108b5 */
[--C-:B------:R-:W-:Y:S02]  /*65c0*/  FFMA.FTZ R40, R40, c[0x0][0x2d0], -R182.reuse ;  /* 0x0000b40028287a23 */ /* 0x100fe400000108b6 */
[----:B------:R-:W-:Y:S02]  /*65d0*/  FFMA.FTZ R41, R41, c[0x0][0x2d0], -R182 ;  /* 0x0000b40029297a23 */ /* 0x000fe400000108b6 */
[--C-:B------:R-:W-:Y:S01]  /*65e0*/  FFMA.FTZ R52, R52, c[0x0][0x2d0], -R180.reuse ;  /* 0x0000b40034347a23 */ /* 0x100fe200000108b4 */
[----:B------:R4:W-:Y:S01]  /*65f0*/  MUFU.EX2 R243, R4 ;  /* 0x0000000400f37308 */ /* 0x0009e20000000800 */
[----:B------:R-:W-:Y:S02]  /*6600*/  FFMA.FTZ R53, R53, c[0x0][0x2d0], -R180 ;  /* 0x0000b40035357a23 */ /* 0x000fe400000108b4 */
[----:B--2---:R-:W-:Y:S02]  /*6610*/  FADD.FTZ R2, -R135, R132 ;  /* 0x0000008487027221 */ /* 0x004fe40000010100 */
[----:B---3--:R-:W-:Y:S02]  /*6620*/  FMUL.FTZ R18, R133, R154 ;  /* 0x0000009a85127220 */ /* 0x008fe40000410000 */
[----:B------:R-:W-:Y:S02]  /*6630*/  FMUL.FTZ R2, R2, c[0x0][0x2d0] ;  /* 0x0000b40002027a20 */ /* 0x000fe40000410000 */
[--C-:B------:R-:W-:Y:S01]  /*6640*/  FFMA.FTZ R54, R54, c[0x0][0x2d0], -R181.reuse ;  /* 0x0000b40036367a23 */ /* 0x100fe200000108b5 */
[----:B------:R-:W2:Y:S01]  /*6650*/  MUFU.EX2 R245, R5 ;  /* 0x0000000500f57308 */ /* 0x000ea20000000800 */
[--C-:B------:R-:W-:Y:S02]  /*6660*/  FFMA.FTZ R55, R55, c[0x0][0x2d0], -R181.reuse ;  /* 0x0000b40037377a23 */ /* 0x100fe400000108b5 */
[--C-:B------:R-:W-:Y:S02]  /*6670*/  FFMA.FTZ R56, R56, c[0x0][0x2d0], -R182.reuse ;  /* 0x0000b40038387a23 */ /* 0x100fe400000108b6 */
[----:B-1----:R-:W-:Y:S02]  /*6680*/  FMUL.FTZ R19, R133, R155 ;  /* 0x0000009b85137220 */ /* 0x002fe40000410000 */
[----:B------:R-:W-:Y:S01]  /*6690*/  LDSM.16.MT88.4 R152, [R217+0x1100] ;  /* 0x00110000d998783b */ /* 0x000fe20000004200 */
[----:B------:R-:W-:Y:S02]  /*66a0*/  FFMA.FTZ R57, R57, c[0x0][0x2d0], -R182 ;  /* 0x0000b40039397a23 */ /* 0x000fe400000108b6 */
[----:B------:R1:W3:Y:S01]  /*66b0*/  MUFU.EX2 R132, R2 ;  /* 0x0000000200847308 */ /* 0x0002e20000000800 */
[--C-:B------:R-:W-:Y:S02]  /*66c0*/  FFMA.FTZ R20, R20, c[0x0][0x2d0], -R180.reuse ;  /* 0x0000b40014147a23 */ /* 0x100fe400000108b4 */
[----:B------:R-:W-:Y:S02]  /*66d0*/  FFMA.FTZ R21, R21, c[0x0][0x2d0], -R180 ;  /* 0x0000b40015157a23 */ /* 0x000fe400000108b4 */
[----:B----4-:R-:W-:Y:S02]  /*66e0*/  FMUL.FTZ R4, R134, R144 ;  /* 0x0000009086047220 */ /* 0x010fe40000410000 */
[----:B------:R-:W-:Y:S02]  /*66f0*/  FFMA.FTZ R22, R22, c[0x0][0x2d0], -R181 ;  /* 0x0000b40016167a23 */ /* 0x000fe400000108b5 */
[C---:B------:R-:W-:Y:S01]  /*6700*/  FMUL.FTZ R84, R134.reuse, R84 ;  /* 0x0000005486547220 */ /* 0x040fe20000410000 */
[----:B------:R4:W-:Y:S01]  /*6710*/  MUFU.EX2 R239, R6 ;  /* 0x0000000600ef7308 */ /* 0x0009e20000000800 */
[C---:B------:R-:W-:Y:S02]  /*6720*/  FMUL.FTZ R85, R134.reuse, R85 ;  /* 0x0000005586557220 */ /* 0x040fe40000410000 */
[----:B------:R-:W-:Y:S01]  /*6730*/  FMUL.FTZ R86, R133, R86 ;  /* 0x0000005685567220 */ /* 0x000fe20000410000 */
[----:B--2---:R-:W-:Y:S01]  /*6740*/  F2FP.PACK_AB R144, R245, R243 ;  /* 0x000000f3f590723e */ /* 0x004fe200000000ff */
[C---:B------:R-:W-:Y:S02]  /*6750*/  FMUL.FTZ R5, R134.reuse, R145 ;  /* 0x0000009186057220 */ /* 0x040fe40000410000 */
[C---:B------:R-:W-:Y:S02]  /*6760*/  FMUL.FTZ R87, R133.reuse, R87 ;  /* 0x0000005785577220 */ /* 0x040fe40000410000 */
[C---:B------:R-:W-:Y:S01]  /*6770*/  FMUL.FTZ R92, R134.reuse, R92 ;  /* 0x0000005c865c7220 */ /* 0x040fe20000410000 */
[----:B------:R-:W2:Y:S01]  /*6780*/  MUFU.EX2 R240, R7 ;  /* 0x0000000700f07308 */ /* 0x000ea20000000800 */
[----:B------:R-:W-:Y:S02]  /*6790*/  FMUL.FTZ R93, R134, R93 ;  /* 0x0000005d865d7220 */ /* 0x000fe40000410000 */
[C---:B------:R-:W-:Y:S01]  /*67a0*/  FMUL.FTZ R94, R133.reuse, R94 ;  /* 0x0000005e855e7220 */ /* 0x040fe20000410000 */
[----:B-1----:R-:W1:Y:S01]  /*67b0*/  SHFL.BFLY PT, R2, R0, 0x1, 0x1f ;  /* 0x0c201f0000027f89 */ /* 0x002e6200000e0000 */
[C---:B---3--:R-:W-:Y:S02]  /*67c0*/  FMUL.FTZ R88, R132.reuse, R88 ;  /* 0x0000005884587220 */ /* 0x048fe40000410000 */
[----:B------:R-:W-:Y:S02]  /*67d0*/  FMUL.FTZ R89, R132, R89 ;  /* 0x0000005984597220 */ /* 0x000fe40000410000 */
[C---:B------:R-:W-:Y:S01]  /*67e0*/  FMUL.FTZ R95, R133.reuse, R95 ;  /* 0x0000005f855f7220 */ /* 0x040fe20000410000 */
[----:B------:R3:W-:Y:S01]  /*67f0*/  MUFU.EX2 R237, R12 ;  /* 0x0000000c00ed7308 */ /* 0x0007e20000000800 */
[C---:B------:R-:W-:Y:S02]  /*6800*/  FMUL.FTZ R96, R134.reuse, R96 ;  /* 0x0000006086607220 */ /* 0x040fe40000410000 */
[----:B------:R-:W-:Y:S02]  /*6810*/  FMUL.FTZ R97, R134, R97 ;  /* 0x0000006186617220 */ /* 0x000fe40000410000 */
[C---:B----4-:R-:W-:Y:S01]  /*6820*/  FMUL.FTZ R6, R133.reuse, R146 ;  /* 0x0000009285067220 */ /* 0x050fe20000410000 */
[----:B------:R-:W-:Y:S01]  /*6830*/  F2FP.PACK_AB R146, R246, R244 ;  /* 0x000000f4f692723e */ /* 0x000fe200000000ff */
[C---:B------:R-:W-:Y:S02]  /*6840*/  FMUL.FTZ R98, R133.reuse, R98 ;  /* 0x0000006285627220 */ /* 0x040fe40000410000 */
[C---:B------:R-:W-:Y:S01]  /*6850*/  FMUL.FTZ R99, R133.reuse, R99 ;  /* 0x0000006385637220 */ /* 0x040fe20000410000 */
[----:B------:R-:W-:Y:S01]  /*6860*/  MUFU.EX2 R238, R13 ;  /* 0x0000000d00ee7308 */ /* 0x000fe20000000800 */
[C---:B------:R-:W-:Y:S02]  /*6870*/  FMUL.FTZ R100, R132.reuse, R100 ;  /* 0x0000006484647220 */ /* 0x040fe40000410000 */
[----:B------:R-:W-:Y:S01]  /*6880*/  FMUL.FTZ R101, R132, R101 ;  /* 0x0000006584657220 */ /* 0x000fe20000410000 */
[----:B--2---:R-:W-:Y:S01]  /*6890*/  F2FP.PACK_AB R145, R240, R239 ;  /* 0x000000eff091723e */ /* 0x004fe200000000ff */
[----:B------:R-:W-:Y:S01]  /*68a0*/  FMUL.FTZ R7, R133, R147 ;  /* 0x0000009385077220 */ /* 0x000fe20000410000 */
[----:B------:R-:W-:Y:S01]  /*68b0*/  F2FP.PACK_AB R147, R241, R242 ;  /* 0x000000f2f193723e */ /* 0x000fe200000000ff */
[----:B------:R-:W-:Y:S01]  /*68c0*/  FMUL.FTZ R104, R134, R104 ;  /* 0x0000006886687220 */ /* 0x000fe20000410000 */
[----:B-1----:R-:W-:Y:S01]  /*68d0*/  FMNMX.FTZ R2, R2, R0, !PT ;  /* 0x0000000002027209 */ /* 0x002fe20007810000 */
[----:B------:R-:W-:Y:S01]  /*68e0*/  FMUL.FTZ R105, R134, R105 ;  /* 0x0000006986697220 */ /* 0x000fe20000410000 */
[----:B------:R1:W-:Y:S01]  /*68f0*/  MUFU.EX2 R235, R8 ;  /* 0x0000000800eb7308 */ /* 0x0003e20000000800 */
[----:B------:R-:W-:Y:S02]  /*6900*/  FMUL.FTZ R106, R133, R106 ;  /* 0x0000006a856a7220 */ /* 0x000fe40000410000 */
[-C--:B------:R-:W-:Y:S05]  /*6910*/  HMMA.16816.F32 R4, R144, R172.reuse, R4 ;  /* 0x000000ac9004723c */ /* 0x080fea0000001804 */
[C---:B------:R-:W-:Y:S02]  /*6920*/  FADD.FTZ R0, -R2.reuse, R138 ;  /* 0x0000008a02007221 */ /* 0x040fe40000010100 */
[----:B------:R-:W-:Y:S01]  /*6930*/  FMUL.FTZ R3, R2, c[0x0][0x2d0] ;  /* 0x0000b40002037a20 */ /* 0x000fe20000410000 */
[----:B------:R-:W2:Y:S01]  /*6940*/  MUFU.EX2 R236, R9 ;  /* 0x0000000900ec7308 */ /* 0x000ea20000000800 */
[----:B------:R-:W-:Y:S03]  /*6950*/  FMUL.FTZ R0, R0, c[0x0][0x2d0] ;  /* 0x0000b40000007a20 */ /* 0x000fe60000410000 */
[--C-:B------:R-:W-:Y:S02]  /*6960*/  FFMA.FTZ R14, R14, c[0x0][0x2d0], -R3.reuse ;  /* 0x0000b4000e0e7a23 */ /* 0x100fe40000010803 */
[--C-:B------:R-:W-:Y:S02]  /*6970*/  FFMA.FTZ R15, R15, c[0x0][0x2d0], -R3.reuse ;  /* 0x0000b4000f0f7a23 */ /* 0x100fe40000010803 */
[--C-:B------:R-:W-:Y:S02]  /*6980*/  FFMA.FTZ R10, R10, c[0x0][0x2d0], -R3.reuse ;  /* 0x0000b4000a0a7a23 */ /* 0x100fe40000010803 */
[--C-:B------:R-:W-:Y:S01]  /*6990*/  FFMA.FTZ R11, R11, c[0x0][0x2d0], -R3.reuse ;  /* 0x0000b4000b0b7a23 */ /* 0x100fe20000010803 */
[----:B------:R-:W4:Y:S01]  /*69a0*/  MUFU.EX2 R0, R0 ;  /* 0x0000000000007308 */ /* 0x000f220000000800 */
[C---:B---3--:R-:W-:Y:S02]  /*69b0*/  FMUL.FTZ R12, R132.reuse, R148 ;  /* 0x00000094840c7220 */ /* 0x048fe40000410000 */
[C---:B-1----:R-:W-:Y:S02]  /*69c0*/  FMUL.FTZ R8, R132.reuse, R140 ;  /* 0x0000008c84087220 */ /* 0x042fe40000410000 */
[----:B------:R-:W-:Y:S02]  /*69d0*/  FMUL.FTZ R13, R132, R149 ;  /* 0x00000095840d7220 */ /* 0x000fe40000410000 */
[--C-:B------:R-:W-:Y:S02]  /*69e0*/  FFMA.FTZ R42, R42, c[0x0][0x2d0], -R3.reuse ;  /* 0x0000b4002a2a7a23 */ /* 0x100fe40000010803 */
[--C-:B------:R-:W-:Y:S01]  /*69f0*/  FFMA.FTZ R43, R43, c[0x0][0x2d0], -R3.reuse ;  /* 0x0000b4002b2b7a23 */ /* 0x100fe20000010803 */
[----:B------:R1:W-:Y:S01]  /*6a00*/  MUFU.EX2 R233, R14 ;  /* 0x0000000e00e97308 */ /* 0x0003e20000000800 */
[--C-:B------:R-:W-:Y:S01]  /*6a10*/  FFMA.FTZ R58, R58, c[0x0][0x2d0], -R3.reuse ;  /* 0x0000b4003a3a7a23 */ /* 0x100fe20000010803 */
[----:B--2---:R-:W-:Y:S01]  /*6a20*/  F2FP.PACK_AB R140, R236, R235 ;  /* 0x000000ebec8c723e */ /* 0x004fe200000000ff */
[----:B------:R-:W-:Y:S02]  /*6a30*/  FMUL.FTZ R9, R132, R141 ;  /* 0x0000008d84097220 */ /* 0x000fe40000410000 */
[----:B------:R-:W-:Y:S02]  /*6a40*/  FFMA.FTZ R59, R59, c[0x0][0x2d0], -R3 ;  /* 0x0000b4003b3b7a23 */ /* 0x000fe40000010803 */
[----:B------:R-:W-:Y:S03]  /*6a50*/  FFMA.FTZ R138, R23, c[0x0][0x2d0], -R181 ;  /* 0x0000b400178a7a23 */ /* 0x000fe600000108b5 */
[----:B------:R2:W-:Y:S01]  /*6a60*/  MUFU.EX2 R234, R15 ;  /* 0x0000000f00ea7308 */ /* 0x0005e20000000800 */
[C---:B------:R-:W-:Y:S02]  /*6a70*/  FMUL.FTZ R107, R133.reuse, R107 ;  /* 0x0000006b856b7220 */ /* 0x040fe40000410000 */
[----:B------:R-:W-:Y:S02]  /*6a80*/  FMUL.FTZ R108, R134, R108 ;  /* 0x0000006c866c7220 */ /* 0x000fe40000410000 */
[C---:B----4-:R-:W-:Y:S02]  /*6a90*/  FMUL.FTZ R23, R0.reuse, R159 ;  /* 0x0000009f00177220 */ /* 0x050fe40000410000 */
[C---:B------:R-:W-:Y:S02]  /*6aa0*/  FMUL.FTZ R90, R0.reuse, R90 ;  /* 0x0000005a005a7220 */ /* 0x040fe40000410000 */
[C---:B------:R-:W-:Y:S01]  /*6ab0*/  FMUL.FTZ R91, R0.reuse, R91 ;  /* 0x0000005b005b7220 */ /* 0x040fe20000410000 */
[----:B------:R3:W-:Y:S01]  /*6ac0*/  MUFU.EX2 R215, R10 ;  /* 0x0000000a00d77308 */ /* 0x0007e20000000800 */
[C---:B------:R-:W-:Y:S02]  /*6ad0*/  FMUL.FTZ R102, R0.reuse, R102 ;  /* 0x0000006600667220 */ /* 0x040fe40000410000 */
[C---:B------:R-:W-:Y:S02]  /*6ae0*/  FMUL.FTZ R103, R0.reuse, R103 ;  /* 0x0000006700677220 */ /* 0x040fe40000410000 */
[----:B-1----:R-:W-:Y:S02]  /*6af0*/  FMUL.FTZ R14, R0, R150 ;  /* 0x00000096000e7220 */ /* 0x002fe40000410000 */
[----:B------:R-:W-:Y:S02]  /*6b00*/  FMUL.FTZ R109, R134, R109 ;  /* 0x0000006d866d7220 */ /* 0x000fe40000410000 */
[C---:B------:R-:W-:Y:S01]  /*6b10*/  FMUL.FTZ R110, R133.reuse, R110 ;  /* 0x0000006e856e7220 */ /* 0x040fe20000410000 */
[----:B------:R-:W1:Y:S01]  /*6b20*/  MUFU.EX2 R232, R11 ;  /* 0x0000000b00e87308 */ /* 0x000e620000000800 */
[C---:B------:R-:W-:Y:S02]  /*6b30*/  FMUL.FTZ R111, R133.reuse, R111 ;  /* 0x0000006f856f7220 */ /* 0x040fe40000410000 */
[----:B------:R-:W-:Y:S02]  /*6b40*/  FMUL.FTZ R112, R132, R112 ;  /* 0x0000007084707220 */ /* 0x000fe40000410000 */
[----:B--2---:R-:W-:Y:S02]  /*6b50*/  FMUL.FTZ R15, R0, R151 ;  /* 0x00000097000f7220 */ /* 0x004fe40000410000 */
[----:B------:R-:W2:Y:S01]  /*6b60*/  LDSM.16.MT88.4 R148, [R216+0x1100] ;  /* 0x00110000d894783b */ /* 0x000ea20000004200 */
[----:B------:R-:W-:Y:S02]  /*6b70*/  FMUL.FTZ R113, R132, R113 ;  /* 0x0000007184717220 */ /* 0x000fe40000410000 */
[----:B------:R-:W-:Y:S01]  /*6b80*/  MUFU.EX2 R197, R36 ;  /* 0x0000002400c57308 */ /* 0x000fe20000000800 */
[C---:B------:R-:W-:Y:S02]  /*6b90*/  FMUL.FTZ R114, R0.reuse, R114 ;  /* 0x0000007200727220 */ /* 0x040fe40000410000 */
[C---:B------:R-:W-:Y:S02]  /*6ba0*/  FMUL.FTZ R115, R0.reuse, R115 ;  /* 0x0000007300737220 */ /* 0x040fe40000410000 */
[----:B---3--:R-:W-:Y:S01]  /*6bb0*/  FMUL.FTZ R10, R0, R142 ;  /* 0x0000008e000a7220 */ /* 0x008fe20000410000 */
[----:B------:R-:W-:Y:S01]  /*6bc0*/  F2FP.PACK_AB R142, R238, R237 ;  /* 0x000000edee8e723e */ /* 0x000fe200000000ff */
[C---:B------:R-:W-:Y:S02]  /*6bd0*/  FMUL.FTZ R116, R134.reuse, R116 ;  /* 0x0000007486747220 */ /* 0x040fe40000410000 */
[----:B------:R-:W-:Y:S01]  /*6be0*/  FMUL.FTZ R117, R134, R117 ;  /* 0x0000007586757220 */ /* 0x000fe20000410000 */
[----:B------:R-:W-:Y:S01]  /*6bf0*/  MUFU.EX2 R198, R37 ;  /* 0x0000002500c67308 */ /* 0x000fe20000000800 */
[C---:B------:R-:W-:Y:S02]  /*6c00*/  FMUL.FTZ R118, R133.reuse, R118 ;  /* 0x0000007685767220 */ /* 0x040fe40000410000 */
[C---:B------:R-:W-:Y:S01]  /*6c10*/  FMUL.FTZ R119, R133.reuse, R119 ;  /* 0x0000007785777220 */ /* 0x040fe20000410000 */
[----:B-1----:R-:W-:Y:S01]  /*6c20*/  F2FP.PACK_AB R141, R232, R215 ;  /* 0x000000d7e88d723e */ /* 0x002fe200000000ff */
[----:B------:R-:W-:Y:S01]  /*6c30*/  FMUL.FTZ R11, R0, R143 ;  /* 0x0000008f000b7220 */ /* 0x000fe20000410000 */
[----:B------:R-:W-:Y:S01]  /*6c40*/  F2FP.PACK_AB R143, R234, R233 ;  /* 0x000000e9ea8f723e */ /* 0x000fe200000000ff */
[C---:B------:R-:W-:Y:S02]  /*6c50*/  FMUL.FTZ R120, R134.reuse, R120 ;  /* 0x0000007886787220 */ /* 0x040fe40000410000 */
[----:B------:R-:W-:Y:S01]  /*6c60*/  FMUL.FTZ R121, R134, R121 ;  /* 0x0000007986797220 */ /* 0x000fe20000410000 */
[----:B------:R-:W-:Y:S01]  /*6c70*/  MUFU.EX2 R195, R38 ;  /* 0x0000002600c37308 */ /* 0x000fe20000000800 */
[C---:B------:R-:W-:Y:S02]  /*6c80*/  FMUL.FTZ R122, R133.reuse, R122 ;  /* 0x0000007a857a7220 */ /* 0x040fe40000410000 */
[C---:B------:R-:W-:Y:S04]  /*6c90*/  HMMA.16816.F32 R8, R140.reuse, R172, R8 ;  /* 0x000000ac8c08723c */ /* 0x040fe80000001808 */
[C---:B------:R-:W-:Y:S02]  /*6ca0*/  FMUL.FTZ R123, R133.reuse, R123 ;  /* 0x0000007b857b7220 */ /* 0x040fe40000410000 */
[C---:B------:R-:W-:Y:S01]  /*6cb0*/  FMUL.FTZ R124, R132.reuse, R124 ;  /* 0x0000007c847c7220 */ /* 0x040fe20000410000 */
[----:B------:R1:W-:Y:S01]  /*6cc0*/  MUFU.EX2 R196, R39 ;  /* 0x0000002700c47308 */ /* 0x0003e20000000800 */
[-C--:B------:R-:W-:Y:S04]  /*6cd0*/  HMMA.16816.F32 R12, R140, R174.reuse, R12 ;  /* 0x000000ae8c0c723c */ /* 0x080fe8000000180c */
[----:B------:R-:W-:Y:S02]  /*6ce0*/  FMUL.FTZ R125, R132, R125 ;  /* 0x0000007d847d7220 */ /* 0x000fe40000410000 */
[----:B------:R-:W-:Y:S02]  /*6cf0*/  FMUL.FTZ R126, R0, R126 ;  /* 0x0000007e007e7220 */ /* 0x000fe40000410000 */
[C---:B------:R-:W-:Y:S01]  /*6d00*/  HMMA.16816.F32 R16, R144.reuse, R174, R16 ;  /* 0x000000ae9010723c */ /* 0x040fe20000001810 */
[----:B------:R-:W-:Y:S03]  /*6d10*/  MUFU.EX2 R193, R48 ;  /* 0x0000003000c17308 */ /* 0x000fe60000000800 */
[C---:B------:R-:W-:Y:S02]  /*6d20*/  FMUL.FTZ R68, R134.reuse, R68 ;  /* 0x0000004486447220 */ /* 0x040fe40000410000 */
[----:B------:R-:W-:Y:S02]  /*6d30*/  FMUL.FTZ R69, R134, R69 ;  /* 0x0000004586457220 */ /* 0x000fe40000410000 */
[C---:B------:R-:W-:Y:S03]  /*6d40*/  FMUL.FTZ R70, R133.reuse, R70 ;  /* 0x0000004685467220 */ /* 0x040fe60000410000 */
[----:B------:R-:W-:Y:S01]  /*6d50*/  MUFU.EX2 R194, R49 ;  /* 0x0000003100c27308 */ /* 0x000fe20000000800 */
[----:B------:R-:W-:Y:S02]  /*6d60*/  FMUL.FTZ R71, R133, R71 ;  /* 0x0000004785477220 */ /* 0x000fe40000410000 */
[----:B------:R-:W-:Y:S01]  /*6d70*/  FMUL.FTZ R127, R0, R127 ;  /* 0x0000007f007f7220 */ /* 0x000fe20000410000 */
[----:B-1----:R-:W-:Y:S01]  /*6d80*/  LDSM.16.MT88.4 R36, [R216+0x2500] ;  /* 0x00250000d824783b */ /* 0x002fe20000004200 */
[C---:B------:R-:W-:Y:S02]  /*6d90*/  FMUL.FTZ R128, R132.reuse, R128 ;  /* 0x0000008084807220 */ /* 0x040fe40000410000 */
[C---:B------:R-:W-:Y:S01]  /*6da0*/  FMUL.FTZ R129, R132.reuse, R129 ;  /* 0x0000008184817220 */ /* 0x040fe20000410000 */
[-C--:B------:R-:W-:Y:S02]  /*6db0*/  HMMA.16816.F32 R68, R144, R176.reuse, R68 ;  /* 0x000000b09044723c */ /* 0x080fe40000001844 */
[----:B------:R1:W-:Y:S01]  /*6dc0*/  MUFU.EX2 R214, R20 ;  /* 0x0000001400d67308 */ /* 0x0003e20000000800 */
[C---:B------:R-:W-:Y:S02]  /*6dd0*/  FMUL.FTZ R72, R132.reuse, R72 ;  /* 0x0000004884487220 */ /* 0x040fe40000410000 */
[----:B------:R-:W-:Y:S02]  /*6de0*/  FMUL.FTZ R73, R132, R73 ;  /* 0x0000004984497220 */ /* 0x000fe40000410000 */
[C---:B------:R-:W-:Y:S02]  /*6df0*/  FMUL.FTZ R74, R0.reuse, R74 ;  /* 0x0000004a004a7220 */ /* 0x040fe40000410000 */
[C---:B------:R-:W-:Y:S03]  /*6e00*/  FMUL.FTZ R75, R0.reuse, R75 ;  /* 0x0000004b004b7220 */ /* 0x040fe60000410000 */
[----:B------:R-:W-:Y:S01]  /*6e10*/  MUFU.EX2 R192, R50 ;  /* 0x0000003200c07308 */ /* 0x000fe20000000800 */
[C---:B------:R-:W-:Y:S02]  /*6e20*/  FMUL.FTZ R130, R0.reuse, R130 ;  /* 0x0000008200827220 */ /* 0x040fe40000410000 */
[----:B------:R-:W-:Y:S01]  /*6e30*/  FMUL.FTZ R131, R0, R131 ;  /* 0x0000008300837220 */ /* 0x000fe20000410000 */
[C---:B------:R-:W-:Y:S04]  /*6e40*/  HMMA.16816.F32 R72, R140.reuse, R176, R72 ;  /* 0x000000b08c48723c */ /* 0x040fe80000001848 */
[C---:B------:R-:W-:Y:S02]  /*6e50*/  FMUL.FTZ R76, R132.reuse, R76 ;  /* 0x0000004c844c7220 */ /* 0x040fe40000410000 */
[----:B------:R-:W-:Y:S01]  /*6e60*/  FMUL.FTZ R77, R132, R77 ;  /* 0x0000004d844d7220 */ /* 0x000fe20000410000 */
[----:B------:R3:W-:Y:S01]  /*6e70*/  MUFU.EX2 R213, R21 ;  /* 0x0000001500d57308 */ /* 0x0007e20000000800 */
[C---:B------:R-:W-:Y:S04]  /*6e80*/  FMUL.FTZ R78, R0.reuse, R78 ;  /* 0x0000004e004e7220 */ /* 0x040fe80000410000 */
[----:B------:R-:W-:Y:S02]  /*6e90*/  FMUL.FTZ R79, R0, R79 ;  /* 0x0000004f004f7220 */ /* 0x000fe40000410000 */
[----:B-1----:R-:W-:Y:S02]  /*6ea0*/  FMUL.FTZ R20, R132, R156 ;  /* 0x0000009c84147220 */ /* 0x002fe40000410000 */
[--C-:B------:R-:W-:Y:S01]  /*6eb0*/  FFMA.FTZ R44, R44, c[0x0][0x2d0], -R182.reuse ;  /* 0x0000b4002c2c7a23 */ /* 0x100fe200000108b6 */
[----:B------:R1:W-:Y:S01]  /*6ec0*/  MUFU.EX2 R191, R51 ;  /* 0x0000003300bf7308 */ /* 0x0003e20000000800 */
[----:B------:R-:W-:Y:S01]  /*6ed0*/  FFMA.FTZ R45, R45, c[0x0][0x2d0], -R182 ;  /* 0x0000b4002d2d7a23 */ /* 0x000fe200000108b6 */
[-C--:B------:R-:W-:Y:S03]  /*6ee0*/  HMMA.16816.F32 R76, R140, R178.reuse, R76 ;  /* 0x000000b28c4c723c */ /* 0x080fe6000000184c */
[C---:B------:R-:W-:Y:S02]  /*6ef0*/  FMUL.FTZ R80, R134.reuse, R80 ;  /* 0x0000005086507220 */ /* 0x040fe40000410000 */
[----:B------:R-:W-:Y:S02]  /*6f00*/  FMUL.FTZ R81, R134, R81 ;  /* 0x0000005186517220 */ /* 0x000fe40000410000 */
[C---:B------:R-:W-:Y:S01]  /*6f10*/  FMUL.FTZ R82, R133.reuse, R82 ;  /* 0x0000005285527220 */ /* 0x040fe20000410000 */
[----:B------:R4:W-:Y:S01]  /*6f20*/  MUFU.EX2 R212, R22 ;  /* 0x0000001600d47308 */ /* 0x0009e20000000800 */
[----:B------:R-:W-:Y:S03]  /*6f30*/  FMUL.FTZ R83, R133, R83 ;  /* 0x0000005385537220 */ /* 0x000fe60000410000 */
[----:B---3--:R-:W-:Y:S02]  /*6f40*/  FMUL.FTZ R21, R132, R157 ;  /* 0x0000009d84157220 */ /* 0x008fe40000410000 */
[--C-:B------:R-:W-:Y:S02]  /*6f50*/  FFMA.FTZ R46, R46, c[0x0][0x2d0], -R3.reuse ;  /* 0x0000b4002e2e7a23 */ /* 0x100fe40000010803 */
[C---:B------:R-:W-:Y:S02]  /*6f60*/  HMMA.16816.F32 R80, R144.reuse, R178, R80 ;  /* 0x000000b29050723c */ /* 0x040fe40000001850 */
[----:B------:R-:W-:Y:S02]  /*6f70*/  MUFU.EX2 R190, R40 ;  /* 0x0000002800be7308 */ /* 0x000fe40000000800 */
[----:B------:R-:W-:Y:S01]  /*6f80*/  FFMA.FTZ R47, R47, c[0x0][0x2d0], -R3 ;  /* 0x0000b4002f2f7a23 */ /* 0x000fe20000010803 */
[----:B-1----:R-:W-:Y:S01]  /*6f90*/  LDSM.16.MT88.4 R48, [R217+0x2500] ;  /* 0x00250000d930783b */ /* 0x002fe20000004200 */
[--C-:B------:R-:W-:Y:S02]  /*6fa0*/  FFMA.FTZ R65, R65, c[0x0][0x2d0], -R180.reuse ;  /* 0x0000b40041417a23 */ /* 0x100fe400000108b4 */
[-C--:B--2---:R-:W-:Y:S04]  /*6fb0*/  HMMA.16816.F32 R84, R144, R148.reuse, R84 ;  /* 0x000000949054723c */ /* 0x084fe80000001854 */
[----:B------:R-:W-:Y:S01]  /*6fc0*/  MUFU.EX2 R189, R41 ;  /* 0x0000002900bd7308 */ /* 0x000fe20000000800 */
[--C-:B------:R-:W-:Y:S02]  /*6fd0*/  FFMA.FTZ R66, R66, c[0x0][0x2d0], -R181.reuse ;  /* 0x0000b40042427a23 */ /* 0x100fe400000108b5 */
[--C-:B------:R-:W-:Y:S01]  /*6fe0*/  FFMA.FTZ R67, R67, c[0x0][0x2d0], -R181.reuse ;  /* 0x0000b40043437a23 */ /* 0x100fe200000108b5 */
[C---:B------:R-:W-:Y:S04]  /*6ff0*/  HMMA.16816.F32 R88, R140.reuse, R148, R88 ;  /* 0x000000948c58723c */ /* 0x040fe80000001858 */
[----:B----4-:R-:W-:Y:S02]  /*7000*/  FMUL.FTZ R22, R0, R158 ;  /* 0x0000009e00167220 */ /* 0x010fe40000410000 */
[--C-:B------:R-:W-:Y:S01]  /*7010*/  FFMA.FTZ R32, R32, c[0x0][0x2d0], -R180.reuse ;  /* 0x0000b40020207a23 */ /* 0x100fe200000108b4 */
[----:B------:R-:W-:Y:S01]  /*7020*/  LDSM.16.MT88.4 R156, [R217+0x500] ;  /* 0x00050000d99c783b */ /* 0x000fe20000004200 */
[----:B------:R-:W-:Y:S01]  /*7030*/  FFMA.FTZ R33, R33, c[0x0][0x2d0], -R180 ;  /* 0x0000b40021217a23 */ /* 0x000fe200000108b4 */
[----:B------:R-:W-:Y:S02]  /*7040*/  MUFU.EX2 R188, R42 ;  /* 0x0000002a00bc7308 */ /* 0x000fe40000000800 */
[-C--:B------:R-:W-:Y:S03]  /*7050*/  HMMA.16816.F32 R20, R140, R150.reuse, R20 ;  /* 0x000000968c14723c */ /* 0x080fe60000001814 */
[----:B------:R-:W-:Y:S02]  /*7060*/  FFMA.FTZ R34, R34, c[0x0][0x2d0], -R181 ;  /* 0x0000b40022227a23 */ /* 0x000fe400000108b5 */
[--C-:B------:R-:W-:Y:S02]  /*7070*/  FFMA.FTZ R24, R24, c[0x0][0x2d0], -R182.reuse ;  /* 0x0000b40018187a23 */ /* 0x100fe400000108b6 */
[--C-:B------:R-:W-:Y:S01]  /*7080*/  FFMA.FTZ R25, R25, c[0x0][0x2d0], -R182.reuse ;  /* 0x0000b40019197a23 */ /* 0x100fe200000108b6 */
[C---:B------:R-:W-:Y:S01]  /*7090*/  HMMA.16816.F32 R92, R144.reuse, R150, R92 ;  /* 0x00000096905c723c */ /* 0x040fe2000000185c */
[----:B------:R1:W-:Y:S01]  /*70a0*/  MUFU.EX2 R211, R138 ;  /* 0x0000008a00d37308 */ /* 0x0003e20000000800 */
[----:B------:R-:W2:Y:S02]  /*70b0*/  LDSM.16.MT88.4 R148, [R216+0x2100] ;  /* 0x00210000d894783b */ /* 0x000ea40000004200 */
[--C-:B------:R-:W-:Y:S02]  /*70c0*/  FFMA.FTZ R26, R26, c[0x0][0x2d0], -R3.reuse ;  /* 0x0000b4001a1a7a23 */ /* 0x100fe40000010803 */
[--C-:B------:R-:W-:Y:S02]  /*70d0*/  FFMA.FTZ R28, R28, c[0x0][0x2d0], -R182.reuse ;  /* 0x0000b4001c1c7a23 */ /* 0x100fe400000108b6 */
[-C--:B------:R-:W-:Y:S03]  /*70e0*/  HMMA.16816.F32 R96, R144, R152.reuse, R96 ;  /* 0x000000989060723c */ /* 0x080fe60000001860 */
[----:B------:R3:W-:Y:S01]  /*70f0*/  MUFU.EX2 R210, R32 ;  /* 0x0000002000d27308 */ /* 0x0007e20000000800 */
[----:B------:R-:W-:Y:S02]  /*7100*/  FFMA.FTZ R29, R29, c[0x0][0x2d0], -R182 ;  /* 0x0000b4001d1d7a23 */ /* 0x000fe400000108b6 */
[--C-:B------:R-:W-:Y:S02]  /*7110*/  FFMA.FTZ R30, R30, c[0x0][0x2d0], -R3.reuse ;  /* 0x0000b4001e1e7a23 */ /* 0x100fe40000010803 */
[C---:B------:R-:W-:Y:S04]  /*7120*/  HMMA.16816.F32 R100, R140.reuse, R152, R100 ;  /* 0x000000988c64723c */ /* 0x040fe80000001864 */
[----:B------:R-:W-:Y:S01]  /*7130*/  FFMA.FTZ R31, R31, c[0x0][0x2d0], -R3 ;  /* 0x0000b4001f1f7a23 */ /* 0x000fe20000010803 */
[----:B------:R4:W-:Y:S01]  /*7140*/  MUFU.EX2 R209, R33 ;  /* 0x0000002100d17308 */ /* 0x0009e20000000800 */
[----:B------:R-:W-:Y:S02]  /*7150*/  FFMA.FTZ R64, R64, c[0x0][0x2d0], -R180 ;  /* 0x0000b40040407a23 */ /* 0x000fe400000108b4 */
[--C-:B------:R-:W-:Y:S04]  /*7160*/  FFMA.FTZ R60, R60, c[0x0][0x2d0], -R182.reuse ;  /* 0x0000b4003c3c7a23 */ /* 0x100fe800000108b6 */
[----:B-1----:R-:W-:Y:S02]  /*7170*/  FFMA.FTZ R138, R35, c[0x0][0x2d0], -R181 ;  /* 0x0000b400238a7a23 */ /* 0x002fe400000108b5 */
[----:B------:R-:W-:Y:S01]  /*7180*/  FMUL.FTZ R35, R0, R163 ;  /* 0x000000a300237220 */ /* 0x000fe20000410000 */
[----:B------:R1:W-:Y:S01]  /*7190*/  MUFU.EX2 R208, R34 ;  /* 0x0000002200d07308 */ /* 0x0003e20000000800 */
[----:B------:R-:W-:Y:S02]  /*71a0*/  FFMA.FTZ R61, R61, c[0x0][0x2d0], -R182 ;  /* 0x0000b4003d3d7a23 */ /* 0x000fe400000108b6 */
[----:B------:R-:W-:Y:S02]  /*71b0*/  FFMA.FTZ R62, R62, c[0x0][0x2d0], -R3 ;  /* 0x0000b4003e3e7a23 */ /* 0x000fe40000010803 */
[C---:B---3--:R-:W-:Y:S05]  /*71c0*/  FMUL.FTZ R32, R132.reuse, R160 ;  /* 0x000000a084207220 */ /* 0x048fea0000410000 */
[----:B------:R3:W-:Y:S01]  /*71d0*/  MUFU.EX2 R206, R24 ;  /* 0x0000001800ce7308 */ /* 0x0007e20000000800 */
[----:B----4-:R-:W-:Y:S09]  /*71e0*/  FMUL.FTZ R33, R132, R161 ;  /* 0x000000a184217220 */ /* 0x010ff20000410000 */
[----:B------:R4:W-:Y:S01]  /*71f0*/  MUFU.EX2 R205, R25 ;  /* 0x0000001900cd7308 */ /* 0x0009e20000000800 */
[----:B-1----:R-:W-:Y:S09]  /*7200*/  FMUL.FTZ R34, R0, R162 ;  /* 0x000000a200227220 */ /* 0x002ff20000410000 */
[----:B------:R1:W-:Y:S01]  /*7210*/  MUFU.EX2 R187, R43 ;  /* 0x0000002b00bb7308 */ /* 0x0003e20000000800 */
[-C--:B------:R-:W-:Y:S03]  /*7220*/  HMMA.16816.F32 R32, R140, R154.reuse, R32 ;  /* 0x0000009a8c20723c */ /* 0x080fe60000001820 */
[C---:B---3--:R-:W-:Y:S05]  /*7230*/  FMUL.FTZ R24, R132.reuse, R164 ;  /* 0x000000a484187220 */ /* 0x048fea0000410000 */
[C---:B------:R-:W-:Y:S01]  /*7240*/  HMMA.16816.F32 R104, R144.reuse, R154, R104 ;  /* 0x0000009a9068723c */ /* 0x040fe20000001868 */
[----:B------:R3:W-:Y:S01]  /*7250*/  MUFU.EX2 R204, R26 ;  /* 0x0000001a00cc7308 */ /* 0x0007e20000000800 */
[----:B------:R-:W5:Y:S02]  /*7260*/  LDSM.16.MT88.4 R152, [R217+0x2100] ;  /* 0x00210000d998783b */ /* 0x000f640000004200 */
[C---:B----4-:R-:W-:Y:S02]  /*7270*/  FMUL.FTZ R25, R132.reuse, R165 ;  /* 0x000000a584197220 */ /* 0x050fe40000410000 */
[----:B------:R-:W-:Y:S02]  /*7280*/  FFMA.FTZ R132, R132, R249, R235 ;  /* 0x000000f984847223 */ /* 0x000fe400000100eb */
[-C--:B--2---:R-:W-:Y:S03]  /*7290*/  HMMA.16816.F32 R108, R144, R148.reuse, R108 ;  /* 0x00000094906c723c */ /* 0x084fe6000000186c */
[----:B------:R2:W-:Y:S01]  /*72a0*/  MUFU.EX2 R207, R138 ;  /* 0x0000008a00cf7308 */ /* 0x0005e20000000800 */
[----:B-1----:R-:W-:Y:S04]  /*72b0*/  LDSM.16.MT88.4 R40, [R216+0x900] ;  /* 0x00090000d828783b */ /* 0x002fe80000004200 */
[C---:B------:R-:W-:Y:S05]  /*72c0*/  HMMA.16816.F32 R112, R140.reuse, R148, R112 ;  /* 0x000000948c70723c */ /* 0x040fea0000001870 */
[----:B------:R1:W-:Y:S01]  /*72d0*/  MUFU.EX2 R202, R28 ;  /* 0x0000001c00ca7308 */ /* 0x0003e20000000800 */
[C---:B---3--:R-:W-:Y:S09]  /*72e0*/  FMUL.FTZ R26, R0.reuse, R166 ;  /* 0x000000a6001a7220 */ /* 0x048ff20000410000 */
[----:B------:R3:W-:Y:S01]  /*72f0*/  MUFU.EX2 R201, R29 ;  /* 0x0000001d00c97308 */ /* 0x0007e20000000800 */
[--C-:B--2---:R-:W-:Y:S02]  /*7300*/  FFMA.FTZ R138, R27, c[0x0][0x2d0], -R3.reuse ;  /* 0x0000b4001b8a7a23 */ /* 0x104fe40000010803 */
[C---:B------:R-:W-:Y:S02]  /*7310*/  FMUL.FTZ R27, R0.reuse, R167 ;  /* 0x000000a7001b7220 */ /* 0x040fe40000410000 */
[----:B------:R-:W-:Y:S05]  /*7320*/  FFMA.FTZ R3, R63, c[0x0][0x2d0], -R3 ;  /* 0x0000b4003f037a23 */ /* 0x000fea0000010803 */
[----:B------:R-:W-:Y:S01]  /*7330*/  MUFU.EX2 R179, R52 ;  /* 0x0000003400b37308 */ /* 0x000fe20000000800 */
[----:B------:R-:W-:Y:S01]  /*7340*/  FFMA.FTZ R0, R0, R250, R215 ;  /* 0x000000fa00007223 */ /* 0x000fe200000100d7 */
[-C--:B------:R-:W-:Y:S03]  /*7350*/  HMMA.16816.F32 R24, R140, R150.reuse, R24 ;  /* 0x000000968c18723c */ /* 0x080fe60000001818 */
[----:B-1----:R-:W-:Y:S02]  /*7360*/  FMUL.FTZ R28, R134, R168 ;  /* 0x000000a8861c7220 */ /* 0x002fe40000410000 */
[----:B------:R-:W-:Y:S03]  /*7370*/  FADD.FTZ R0, R232, R0 ;  /* 0x00000000e8007221 */ /* 0x000fe60000010000 */
[----:B------:R-:W1:Y:S01]  /*7380*/  MUFU.EX2 R178, R53 ;  /* 0x0000003500b27308 */ /* 0x000e620000000800 */
[C---:B------:R-:W-:Y:S01]  /*7390*/  HMMA.16816.F32 R116, R144.reuse, R150, R116 ;  /* 0x000000969074723c */ /* 0x040fe20000001874 */
[----:B------:R-:W2:Y:S03]  /*73a0*/  LDSM.16.MT88.4 R148, [R216+0x500] ;  /* 0x00050000d894783b */ /* 0x000ea60000004200 */
[C---:B---3--:R-:W-:Y:S02]  /*73b0*/  FMUL.FTZ R29, R134.reuse, R169 ;  /* 0x000000a9861d7220 */ /* 0x048fe40000410000 */
[----:B------:R-:W-:Y:S02]  /*73c0*/  FFMA.FTZ R134, R134, R247, R243 ;  /* 0x000000f786867223 */ /* 0x000fe400000100f3 */
[-C--:B-----5:R-:W-:Y:S01]  /*73d0*/  HMMA.16816.F32 R120, R144, R152.reuse, R120 ;  /* 0x000000989078723c */ /* 0x0a0fe20000001878 */
[----:B------:R3:W-:Y:S03]  /*73e0*/  MUFU.EX2 R200, R30 ;  /* 0x0000001e00c87308 */ /* 0x0007e60000000800 */
[----:B------:R-:W-:Y:S04]  /*73f0*/  FADD.FTZ R0, R233, R0 ;  /* 0x00000000e9007221 */ /* 0x000fe80000010000 */
[C---:B------:R-:W-:Y:S03]  /*7400*/  HMMA.16816.F32 R124, R140.reuse, R152, R124 ;  /* 0x000000988c7c723c */ /* 0x040fe6000000187c */
[----:B------:R4:W-:Y:S01]  /*7410*/  MUFU.EX2 R199, R31 ;  /* 0x0000001f00c77308 */ /* 0x0009e20000000800 */
[----:B------:R-:W-:Y:S01]  /*7420*/  FADD.FTZ R0, R234, R0 ;  /* 0x00000000ea007221 */ /* 0x000fe20000010000 */
[----:B-1----:R-:W-:Y:S03]  /*7430*/  F2FP.PACK_AB R168, R178, R179 ;  /* 0x000000b3b2a8723e */ /* 0x002fe600000000ff */
[-C--:B------:R-:W-:Y:S05]  /*7440*/  HMMA.16816.F32 R128, R140, R154.reuse, R128 ;  /* 0x0000009a8c80723c */ /* 0x080fea0000001880 */
[----:B------:R-:W1:Y:S02]  /*7450*/  MUFU.EX2 R203, R138 ;  /* 0x0000008a00cb7308 */ /* 0x000e640000000800 */
[----:B------:R-:W-:Y:S01]  /*7460*/  F2FP.PACK_AB R140, R213, R214 ;  /* 0x000000d6d58c723e */ /* 0x000fe200000000ff */
[----:B---3--:R-:W-:Y:S01]  /*7470*/  FMUL.FTZ R30, R133, R170 ;  /* 0x000000aa851e7220 */ /* 0x008fe20000410000 */
[----:B------:R-:W-:Y:S03]  /*7480*/  F2FP.PACK_AB R141, R211, R212 ;  /* 0x000000d4d38d723e */ /* 0x000fe600000000ff */
[----:B------:R-:W-:Y:S03]  /*7490*/  F2FP.PACK_AB R142, R209, R210 ;  /* 0x000000d2d18e723e */ /* 0x000fe600000000ff */
[----:B------:R-:W-:Y:S01]  /*74a0*/  MUFU.EX2 R177, R54 ;  /* 0x0000003600b17308 */ /* 0x000fe20000000800 */
[----:B------:R-:W-:Y:S01]  /*74b0*/  F2FP.PACK_AB R143, R207, R208 ;  /* 0x000000d0cf8f723e */ /* 0x000fe200000000ff */
[C---:B----4-:R-:W-:Y:S02]  /*74c0*/  FMUL.FTZ R31, R133.reuse, R171 ;  /* 0x000000ab851f7220 */ /* 0x050fe40000410000 */
[----:B------:R-:W-:Y:S06]  /*74d0*/  FFMA.FTZ R133, R133, R248, R239 ;  /* 0x000000f885857223 */ /* 0x000fec00000100ef */
[----:B------:R3:W4:Y:S01]  /*74e0*/  MUFU.EX2 R176, R55 ;  /* 0x0000003700b07308 */ /* 0x0007220000000800 */
[----:B------:R-:W-:Y:S01]  /*74f0*/  HMMA.16816.F32 R28, R144, R154, R28 ;  /* 0x0000009a901c723c */ /* 0x000fe2000000181c */
[----:B------:R-:W5:Y:S06]  /*7500*/  LDSM.16.MT88.4 R152, [R216+0x1500] ;  /* 0x00150000d898783b */ /* 0x000f6c0000004200 */
[----:B------:R-:W-:Y:S01]  /*7510*/  F2FP.PACK_AB R144, R205, R206 ;  /* 0x000000cecd90723e */ /* 0x000fe200000000ff */
[-C--:B--2---:R-:W-:Y:S01]  /*7520*/  HMMA.16816.F32 R4, R140, R148.reuse, R4 ;  /* 0x000000948c04723c */ /* 0x084fe20000001804 */
[----:B------:R-:W-:Y:S04]  /*7530*/  MUFU.EX2 R138, R56 ;  /* 0x00000038008a7308 */ /* 0x000fe80000000800 */
[----:B-1----:R-:W-:Y:S02]  /*7540*/  F2FP.PACK_AB R145, R203, R204 ;  /* 0x000000cccb91723e */ /* 0x002fe400000000ff */
[----:B------:R-:W-:Y:S02]  /*7550*/  F2FP.PACK_AB R146, R201, R202 ;  /* 0x000000cac992723e */ /* 0x000fe400000000ff */
[----:B------:R-:W-:Y:S02]  /*7560*/  F2FP.PACK_AB R147, R199, R200 ;  /* 0x000000c8c793723e */ /* 0x000fe400000000ff */
[----:B------:R1:W-:Y:S01]  /*7570*/  MUFU.EX2 R186, R44 ;  /* 0x0000002c00ba7308 */ /* 0x0003e20000000800 */
[----:B---3--:R-:W-:Y:S04]  /*7580*/  LDSM.16.MT88.4 R52, [R216+0x2900] ;  /* 0x00290000d834783b */ /* 0x008fe80000004200 */
[C---:B------:R-:W-:Y:S04]  /*7590*/  HMMA.16816.F32 R8, R144.reuse, R148, R8 ;  /* 0x000000949008723c */ /* 0x040fe80000001808 */
[----:B----4-:R-:W-:Y:S01]  /*75a0*/  F2FP.PACK_AB R169, R176, R177 ;  /* 0x000000b1b0a9723e */ /* 0x010fe200000000ff */
[----:B------:R2:W3:Y:S03]  /*75b0*/  MUFU.EX2 R185, R45 ;  /* 0x0000002d00b97308 */ /* 0x0004e60000000800 */
[-C--:B------:R-:W-:Y:S07]  /*75c0*/  HMMA.16816.F32 R12, R144, R150.reuse, R12 ;  /* 0x00000096900c723c */ /* 0x080fee000000180c */
[----:B------:R3:W-:Y:S01]  /*75d0*/  MUFU.EX2 R184, R46 ;  /* 0x0000002e00b87308 */ /* 0x0007e20000000800 */
[C---:B------:R-:W-:Y:S01]  /*75e0*/  HMMA.16816.F32 R16, R140.reuse, R150, R16 ;  /* 0x000000968c10723c */ /* 0x040fe20000001810 */
[----:B------:R-:W4:Y:S03]  /*75f0*/  LDSM.16.MT88.4 R148, [R217+0x1500] ;  /* 0x00150000d994783b */ /* 0x000f260000004200 */
[----:B-1----:R-:W-:Y:S04]  /*7600*/  F2FP.PACK_AB R44, R189, R190 ;  /* 0x000000bebd2c723e */ /* 0x002fe800000000ff */
[-C--:B------:R-:W-:Y:S01]  /*7610*/  HMMA.16816.F32 R68, R140, R156.reuse, R68 ;  /* 0x0000009c8c44723c */ /* 0x080fe20000001844 */
[----:B------:R-:W1:Y:S03]  /*7620*/  MUFU.EX2 R183, R47 ;  /* 0x0000002f00b77308 */ /* 0x000e660000000800 */
[----:B--2---:R-:W-:Y:S04]  /*7630*/  F2FP.PACK_AB R45, R187, R188 ;  /* 0x000000bcbb2d723e */ /* 0x004fe800000000ff */
[C---:B------:R-:W-:Y:S03]  /*7640*/  HMMA.16816.F32 R72, R144.reuse, R156, R72 ;  /* 0x0000009c9048723c */ /* 0x040fe60000001848 */
[----:B------:R-:W-:Y:S01]  /*7650*/  MUFU.EX2 R174, R65 ;  /* 0x0000004100ae7308 */ /* 0x000fe20000000800 */
[----:B---3--:R-:W-:Y:S04]  /*7660*/  F2FP.PACK_AB R46, R185, R186 ;  /* 0x000000bab92e723e */ /* 0x008fe800000000ff */
[-C--:B------:R-:W-:Y:S05]  /*7670*/  HMMA.16816.F32 R76, R144, R158.reuse, R76 ;  /* 0x0000009e904c723c */ /* 0x080fea000000184c */
[----:B------:R-:W-:Y:S03]  /*7680*/  MUFU.EX2 R65, R59 ;  /* 0x0000003b00417308 */ /* 0x000fe60000000800 */
[C---:B------:R-:W-:Y:S04]  /*7690*/  HMMA.16816.F32 R80, R140.reuse, R158, R80 ;  /* 0x0000009e8c50723c */ /* 0x040fe80000001850 */
[----:B-1----:R-:W-:Y:S03]  /*76a0*/  F2FP.PACK_AB R47, R183, R184 ;  /* 0x000000b8b72f723e */ /* 0x002fe600000000ff */
[----:B------:R-:W-:Y:S01]  /*76b0*/  MUFU.EX2 R173, R66 ;  /* 0x0000004200ad7308 */ /* 0x000fe20000000800 */
[-C--:B-----5:R-:W-:Y:S08]  /*76c0*/  HMMA.16816.F32 R84, R140, R152.reuse, R84 ;  /* 0x000000988c54723c */ /* 0x0a0ff00000001854 */
[C---:B------:R-:W-:Y:S01]  /*76d0*/  HMMA.16816.F32 R88, R144.reuse, R152, R88 ;  /* 0x000000989058723c */ /* 0x040fe20000001858 */
[----:B------:R-:W-:Y:S07]  /*76e0*/  MUFU.EX2 R66, R58 ;  /* 0x0000003a00427308 */ /* 0x000fee0000000800 */
[-C--:B------:R-:W-:Y:S03]  /*76f0*/  HMMA.16816.F32 R20, R144, R154.reuse, R20 ;  /* 0x0000009a9014723c */ /* 0x080fe60000001814 */
[----:B------:R-:W1:Y:S05]  /*7700*/  MUFU.EX2 R172, R67 ;  /* 0x0000004300ac7308 */ /* 0x000e6a0000000800 */
[C---:B------:R-:W-:Y:S01]  /*7710*/  HMMA.16816.F32 R92, R140.reuse, R154, R92 ;  /* 0x0000009a8c5c723c */ /* 0x040fe2000000185c */
[----:B------:R-:W-:Y:S04]  /*7720*/  LDSM.16.MT88.4 R152, [R216+0xd00] ;  /* 0x000d0000d898783b */ /* 0x000fe80000004200 */
[----:B------:R2:W-:Y:S03]  /*7730*/  MUFU.EX2 R67, R57 ;  /* 0x0000003900437308 */ /* 0x0005e60000000800 */
[-C--:B----4-:R-:W-:Y:S07]  /*7740*/  HMMA.16816.F32 R96, R140, R148.reuse, R96 ;  /* 0x000000948c60723c */ /* 0x090fee0000001860 */
[----:B------:R-:W3:Y:S01]  /*7750*/  MUFU.EX2 R175, R64 ;  /* 0x0000004000af7308 */ /* 0x000ee20000000800 */
[C---:B------:R-:W-:Y:S04]  /*7760*/  HMMA.16816.F32 R100, R144.reuse, R148, R100 ;  /* 0x000000949064723c */ /* 0x040fe80000001864 */
[----:B-1----:R-:W-:Y:S04]  /*7770*/  F2FP.PACK_AB R171, R172, R173 ;  /* 0x000000adacab723e */ /* 0x002fe800000000ff */
[-C--:B------:R-:W-:Y:S01]  /*7780*/  HMMA.16816.F32 R32, R144, R150.reuse, R32 ;  /* 0x000000969020723c */ /* 0x080fe20000001820 */
[----:B------:R-:W-:Y:S01]  /*7790*/  MUFU.EX2 R64, R60 ;  /* 0x0000003c00407308 */ /* 0x000fe20000000800 */
[----:B--2---:R-:W-:Y:S06]  /*77a0*/  LDSM.16.MT88.4 R56, [R217+0x1d00] ;  /* 0x001d0000d938783b */ /* 0x004fec0000004200 */
[C---:B------:R-:W-:Y:S03]  /*77b0*/  HMMA.16816.F32 R104, R140.reuse, R150, R104 ;  /* 0x000000968c68723c */ /* 0x040fe60000001868 */
[----:B------:R-:W1:Y:S01]  /*77c0*/  MUFU.EX2 R61, R61 ;  /* 0x0000003d003d7308 */ /* 0x000e620000000800 */
[----:B---3--:R-:W-:Y:S04]  /*77d0*/  F2FP.PACK_AB R170, R174, R175 ;  /* 0x000000afaeaa723e */ /* 0x008fe800000000ff */
[-C--:B------:R-:W-:Y:S05]  /*77e0*/  HMMA.16816.F32 R108, R140, R36.reuse, R108 ;  /* 0x000000248c6c723c */ /* 0x080fea000000186c */
[----:B------:R-:W-:Y:S03]  /*77f0*/  MUFU.EX2 R62, R62 ;  /* 0x0000003e003e7308 */ /* 0x000fe60000000800 */
[C---:B------:R-:W-:Y:S07]  /*7800*/  HMMA.16816.F32 R112, R144.reuse, R36, R112 ;  /* 0x000000249070723c */ /* 0x040fee0000001870 */
[----:B------:R-:W-:Y:S01]  /*7810*/  F2FP.PACK_AB R36, R198, R197 ;  /* 0x000000c5c624723e */ /* 0x000fe200000000ff */
[-C--:B------:R-:W-:Y:S01]  /*7820*/  HMMA.16816.F32 R24, R144, R38.reuse, R24 ;  /* 0x000000269018723c */ /* 0x080fe20000001818 */
[----:B------:R2:W3:Y:S03]  /*7830*/  MUFU.EX2 R60, R3 ;  /* 0x00000003003c7308 */ /* 0x0004e60000000800 */
[----:B------:R-:W-:Y:S04]  /*7840*/  F2FP.PACK_AB R37, R196, R195 ;  /* 0x000000c3c425723e */ /* 0x000fe800000000ff */
[C---:B------:R-:W-:Y:S07]  /*7850*/  HMMA.16816.F32 R116, R140.reuse, R38, R116 ;  /* 0x000000268c74723c */ /* 0x040fee0000001874 */
[----:B------:R-:W-:Y:S01]  /*7860*/  F2FP.PACK_AB R38, R194, R193 ;  /* 0x000000c1c226723e */ /* 0x000fe200000000ff */
[-C--:B------:R-:W-:Y:S04]  /*7870*/  HMMA.16816.F32 R120, R140, R48.reuse, R120 ;  /* 0x000000308c78723c */ /* 0x080fe80000001878 */
[----:B------:R-:W-:Y:S04]  /*7880*/  F2FP.PACK_AB R39, R191, R192 ;  /* 0x000000c0bf27723e */ /* 0x000fe800000000ff */
[C---:B------:R-:W-:Y:S04]  /*7890*/  HMMA.16816.F32 R124, R144.reuse, R48, R124 ;  /* 0x00000030907c723c */ /* 0x040fe8000000187c */
[----:B--2---:R-:W-:Y:S04]  /*78a0*/  FADD.FTZ R3, R240, R133 ;  /* 0x00000085f0037221 */ /* 0x004fe80000010000 */
[-C--:B------:R-:W-:Y:S01]  /*78b0*/  HMMA.16816.F32 R128, R144, R50.reuse, R128 ;  /* 0x000000329080723c */ /* 0x080fe20000001880 */
[----:B------:R-:W2:Y:S03]  /*78c0*/  LDSM.16.MT88.4 R144, [R217+0x900] ;  /* 0x00090000d990783b */ /* 0x000ea60000004200 */
[----:B------:R-:W-:Y:S04]  /*78d0*/  FADD.FTZ R3, R242, R3 ;  /* 0x00000003f2037221 */ /* 0x000fe80000010000 */
[----:B------:R-:W-:Y:S01]  /*78e0*/  HMMA.16816.F32 R28, R140, R50, R28 ;  /* 0x000000328c1c723c */ /* 0x000fe2000000181c */
[----:B------:R-:W4:Y:S03]  /*78f0*/  LDSM.16.MT88.4 R48, [R216+0x1900] ;  /* 0x00190000d830783b */ /* 0x000f260000004200 */
[----:B------:R-:W-:Y:S04]  /*7900*/  FADD.FTZ R3, R241, R3 ;  /* 0x00000003f1037221 */ /* 0x000fe80000010000 */
[-C--:B------:R-:W-:Y:S05]  /*7910*/  HMMA.16816.F32 R4, R36, R40.reuse, R4 ;  /* 0x000000282404723c */ /* 0x080fea0000001804 */
[----:B------:R-:W-:Y:S03]  /*7920*/  FADD.FTZ R3, R212, R3 ;  /* 0x00000003d4037221 */ /* 0x000fe60000010000 */
[C---:B------:R-:W-:Y:S04]  /*7930*/  HMMA.16816.F32 R8, R44.reuse, R40, R8 ;  /* 0x000000282c08723c */ /* 0x040fe80000001808 */
[----:B------:R-:W-:Y:S04]  /*7940*/  FADD.FTZ R3, R211, R3 ;  /* 0x00000003d3037221 */ /* 0x000fe80000010000 */
[-C--:B------:R-:W-:Y:S08]  /*7950*/  HMMA.16816.F32 R12, R44, R42.reuse, R12 ;  /* 0x0000002a2c0c723c */ /* 0x080ff0000000180c */
[C---:B------:R-:W-:Y:S01]  /*7960*/  HMMA.16816.F32 R16, R36.reuse, R42, R16 ;  /* 0x0000002a2410723c */ /* 0x040fe20000001810 */
[----:B------:R-:W5:Y:S07]  /*7970*/  LDSM.16.MT88.4 R40, [R217+0x1900] ;  /* 0x00190000d928783b */ /* 0x000f6e0000004200 */
[-C--:B--2---:R-:W-:Y:S08]  /*7980*/  HMMA.16816.F32 R68, R36, R144.reuse, R68 ;  /* 0x000000902444723c */ /* 0x084ff00000001844 */
[C---:B------:R-:W-:Y:S08]  /*7990*/  HMMA.16816.F32 R72, R44.reuse, R144, R72 ;  /* 0x000000902c48723c */ /* 0x040ff00000001848 */
[-C--:B------:R-:W-:Y:S08]  /*79a0*/  HMMA.16816.F32 R76, R44, R146.reuse, R76 ;  /* 0x000000922c4c723c */ /* 0x080ff0000000184c */
[C---:B------:R-:W-:Y:S08]  /*79b0*/  HMMA.16816.F32 R80, R36.reuse, R146, R80 ;  /* 0x000000922450723c */ /* 0x040ff00000001850 */
[-C--:B----4-:R-:W-:Y:S08]  /*79c0*/  HMMA.16816.F32 R84, R36, R48.reuse, R84 ;  /* 0x000000302454723c */ /* 0x090ff00000001854 */
[C---:B------:R-:W-:Y:S08]  /*79d0*/  HMMA.16816.F32 R88, R44.reuse, R48, R88 ;  /* 0x000000302c58723c */ /* 0x040ff00000001858 */
[-C--:B------:R-:W-:Y:S08]  /*79e0*/  HMMA.16816.F32 R20, R44, R50.reuse, R20 ;  /* 0x000000322c14723c */ /* 0x080ff00000001814 */
[C---:B------:R-:W-:Y:S01]  /*79f0*/  HMMA.16816.F32 R92, R36.reuse, R50, R92 ;  /* 0x00000032245c723c */ /* 0x040fe2000000185c */
[----:B------:R-:W2:Y:S07]  /*7a00*/  LDSM.16.MT88.4 R48, [R217+0x2900] ;  /* 0x00290000d930783b */ /* 0x000eae0000004200 */
[-C--:B-----5:R-:W-:Y:S08]  /*7a10*/  HMMA.16816.F32 R96, R36, R40.reuse, R96 ;  /* 0x000000282460723c */ /* 0x0a0ff00000001860 */
[C---:B------:R-:W-:Y:S08]  /*7a20*/  HMMA.16816.F32 R100, R44.reuse, R40, R100 ;  /* 0x000000282c64723c */ /* 0x040ff00000001864 */
[-C--:B------:R-:W-:Y:S08]  /*7a30*/  HMMA.16816.F32 R32, R44, R42.reuse, R32 ;  /* 0x0000002a2c20723c */ /* 0x080ff00000001820 */
[C---:B------:R-:W-:Y:S01]  /*7a40*/  HMMA.16816.F32 R104, R36.reuse, R42, R104 ;  /* 0x0000002a2468723c */ /* 0x040fe20000001868 */
[----:B------:R-:W4:Y:S07]  /*7a50*/  LDSM.16.MT88.4 R40, [R217+0xd00] ;  /* 0x000d0000d928783b */ /* 0x000f2e0000004200 */
[-C--:B------:R-:W-:Y:S08]  /*7a60*/  HMMA.16816.F32 R108, R36, R52.reuse, R108 ;  /* 0x00000034246c723c */ /* 0x080ff0000000186c */
[C---:B------:R-:W-:Y:S08]  /*7a70*/  HMMA.16816.F32 R112, R44.reuse, R52, R112 ;  /* 0x000000342c70723c */ /* 0x040ff00000001870 */
[-C--:B------:R-:W-:Y:S08]  /*7a80*/  HMMA.16816.F32 R24, R44, R54.reuse, R24 ;  /* 0x000000362c18723c */ /* 0x080ff00000001818 */
[C---:B------:R-:W-:Y:S01]  /*7a90*/  HMMA.16816.F32 R116, R36.reuse, R54, R116 ;  /* 0x000000362474723c */ /* 0x040fe20000001874 */
[----:B------:R-:W5:Y:S07]  /*7aa0*/  LDSM.16.MT88.4 R52, [R216+0x1d00] ;  /* 0x001d0000d834783b */ /* 0x000f6e0000004200 */
[-C--:B--2---:R-:W-:Y:S08]  /*7ab0*/  HMMA.16816.F32 R120, R36, R48.reuse, R120 ;  /* 0x000000302478723c */ /* 0x084ff00000001878 */
[C---:B------:R-:W-:Y:S08]  /*7ac0*/  HMMA.16816.F32 R124, R44.reuse, R48, R124 ;  /* 0x000000302c7c723c */ /* 0x040ff0000000187c */
[-C--:B------:R-:W-:Y:S01]  /*7ad0*/  HMMA.16816.F32 R128, R44, R50.reuse, R128 ;  /* 0x000000322c80723c */ /* 0x080fe20000001880 */
[----:B------:R-:W2:Y:S07]  /*7ae0*/  LDSM.16.MT88.4 R44, [R216+0x2d00] ;  /* 0x002d0000d82c783b */ /* 0x000eae0000004200 */
[----:B------:R-:W-:Y:S07]  /*7af0*/  HMMA.16816.F32 R28, R36, R50, R28 ;  /* 0x00000032241c723c */ /* 0x000fee000000181c */
[----:B------:R-:W-:Y:S01]  /*7b00*/  F2FP.PACK_AB R36, R67, R138 ;  /* 0x0000008a4324723e */ /* 0x000fe200000000ff */
[-C--:B------:R-:W-:Y:S01]  /*7b10*/  HMMA.16816.F32 R144, R168, R152.reuse, R4 ;  /* 0x00000098a890723c */ /* 0x080fe20000001804 */
[----:B------:R-:W2:Y:S04]  /*7b20*/  LDSM.16.MT88.4 R4, [R217+0x2d00] ;  /* 0x002d0000d904783b */ /* 0x000ea80000004200 */
[----:B------:R-:W-:Y:S02]  /*7b30*/  F2FP.PACK_AB R37, R65, R66 ;  /* 0x000000424125723e */ /* 0x000fe400000000ff */
[----:B-1----:R-:W-:Y:S02]  /*7b40*/  F2FP.PACK_AB R38, R61, R64 ;  /* 0x000000403d26723e */ /* 0x002fe400000000ff */
[----:B---3--:R-:W-:Y:S07]  /*7b50*/  F2FP.PACK_AB R39, R60, R62 ;  /* 0x0000003e3c27723e */ /* 0x008fee00000000ff */
[C---:B------:R-:W-:Y:S07]  /*7b60*/  HMMA.16816.F32 R140, R36.reuse, R152, R8 ;  /* 0x00000098248c723c */ /* 0x040fee0000001808 */
[----:B------:R-:W-:Y:S01]  /*7b70*/  FADD.FTZ R8, R245, R134 ;  /* 0x00000086f5087221 */ /* 0x000fe20000010000 */
[-C--:B------:R-:W-:Y:S04]  /*7b80*/  HMMA.16816.F32 R148, R36, R154.reuse, R12 ;  /* 0x0000009a2494723c */ /* 0x080fe8000000180c */
[----:B------:R-:W-:Y:S01]  /*7b90*/  FADD.FTZ R10, R236, R132 ;  /* 0x00000084ec0a7221 */ /* 0x000fe20000010000 */
[----:B------:R-:W-:Y:S01]  /*7ba0*/  MOV R132, R135 ;  /* 0x0000008700847202 */ /* 0x000fe20000000f00 */
[----:B------:R-:W-:Y:S02]  /*7bb0*/  FADD.FTZ R8, R244, R8 ;  /* 0x00000008f4087221 */ /* 0x000fe40000010000 */
[C---:B------:R-:W-:Y:S04]  /*7bc0*/  HMMA.16816.F32 R152, R168.reuse, R154, R16 ;  /* 0x0000009aa898723c */ /* 0x040fe80000001810 */
[----:B------:R-:W-:Y:S02]  /*7bd0*/  FADD.FTZ R10, R237, R10 ;  /* 0x0000000aed0a7221 */ /* 0x000fe40000010000 */
[----:B------:R-:W-:Y:S02]  /*7be0*/  FADD.FTZ R8, R246, R8 ;  /* 0x00000008f6087221 */ /* 0x000fe40000010000 */
[-C--:B----4-:R-:W-:Y:S04]  /*7bf0*/  HMMA.16816.F32 R68, R168, R40.reuse, R68 ;  /* 0x00000028a844723c */ /* 0x090fe80000001844 */
        /* <DEDUP_REMOVED lines=11> */
[-C--:B-----5:R-:W-:Y:S04]  /*7cb0*/  HMMA.16816.F32 R84, R168, R52.reuse, R84 ;  /* 0x00000034a854723c */ /* 0x0a0fe80000001854 */
        /* <DEDUP_REMOVED lines=23> */
[-C--:B--2---:R-:W-:Y:S04]  /*7e30*/  HMMA.16816.F32 R108, R168, R44.reuse, R108 ;  /* 0x0000002ca86c723c */ /* 0x084fe8000000186c */
[----:B------:R-:W-:Y:S02]  /*7e40*/  FADD.FTZ R3, R186, R10 ;  /* 0x0000000aba037221 */ /* 0x000fe40000010000 */
[----:B------:R-:W-:Y:S02]  /*7e50*/  FADD.FTZ R0, R184, R9 ;  /* 0x00000009b8007221 */ /* 0x000fe40000010000 */
[C---:B------:R-:W-:Y:S04]  /*7e60*/  HMMA.16816.F32 R112, R36.reuse, R44, R112 ;  /* 0x0000002c2470723c */ /* 0x040fe80000001870 */
[----:B------:R-:W-:Y:S02]  /*7e70*/  FADD.FTZ R10, R194, R8 ;  /* 0x00000008c20a7221 */ /* 0x000fe40000010000 */
[----:B------:R-:W-:Y:S02]  /*7e80*/  FADD.FTZ R8, R183, R0 ;  /* 0x00000000b7087221 */ /* 0x000fe40000010000 */
[-C--:B------:R-:W-:Y:S04]  /*7e90*/  HMMA.16816.F32 R164, R36, R46.reuse, R24 ;  /* 0x0000002e24a4723c */ /* 0x080fe80000001818 */
[----:B------:R-:W-:Y:S04]  /*7ea0*/  FADD.FTZ R8, R66, R8 ;  /* 0x0000000842087221 */ /* 0x000fe80000010000 */
[C---:B------:R-:W-:Y:S08]  /*7eb0*/  HMMA.16816.F32 R116, R168.reuse, R46, R116 ;  /* 0x0000002ea874723c */ /* 0x040ff00000001874 */
[-C--:B------:R-:W-:Y:S08]  /*7ec0*/  HMMA.16816.F32 R120, R168, R4.reuse, R120 ;  /* 0x00000004a878723c */ /* 0x080ff00000001878 */
        /* <DEDUP_REMOVED lines=22> */
[----:B------:R-:W-:Y:S01]  /*8030*/  FADD.FTZ R249, R61, R5 ;  /* 0x000000053df97221 */ /* 0x000fe20000010000 */
[----:B------:R-:W-:Y:S01]  /*8040*/  MOV R0, R137 ;  /* 0x0000008900007202 */ /* 0x000fe20000000f00 */
[----:B------:R-:W-:Y:S01]  /*8050*/  FADD.FTZ R250, R60, R3 ;  /* 0x000000033cfa7221 */ /* 0x000fe20000010000 */
[----:B------:R-:W-:Y:S01]  /*8060*/  MOV R3, R136 ;  /* 0x0000008800037202 */ /* 0x000fe20000000f00 */
[----:B------:R-:W-:-:S05]  /*8070*/  @P0 BRA `(.L_x_888) ;  /* 0xffffd27000000947 */ /* 0x000fca000383ffff */
.L_x_887:
[----:B------:R-:W1:Y:S01]  /*8080*/  SHFL.BFLY PT, R5, R247, 0x2, 0x1f ;  /* 0x0c401f00f7057f89 */ /* 0x000e6200000e0000 */
[----:B------:R-:W-:-:S02]  /*8090*/  MOV R50, 0xff800000 ;  /* 0xff80000000327802 */ /* 0x000fc40000000f00 */
[----:B------:R-:W-:Y:S01]  /*80a0*/  MOV R51, 0xff800000 ;  /* 0xff80000000337802 */ /* 0x000fe20000000f00 */
[----:B------:R-:W2:Y:S01]  /*80b0*/  SHFL.BFLY PT, R7, R249, 0x2, 0x1f ;  /* 0x0c401f00f9077f89 */ /* 0x000ea200000e0000 */
[----:B------:R-:W-:Y:S02]  /*80c0*/  MOV R53, 0xff800000 ;  /* 0xff80000000357802 */ /* 0x000fe40000000f00 */
[----:B------:R-:W-:Y:S01]  /*80d0*/  MOV R54, 0xff800000 ;  /* 0xff80000000367802 */ /* 0x000fe20000000f00 */
[----:B------:R-:W3:Y:S01]  /*80e0*/  SHFL.BFLY PT, R9, R248, 0x2, 0x1f ;  /* 0x0c401f00f8097f89 */ /* 0x000ee200000e0000 */
[----:B------:R-:W-:-:S03]  /*80f0*/  PLOP3.LUT P4, PT, PT, PT, PT, 0x8, 0x0 ;  /* 0x000000000000781c */ /* 0x000fc60003f8e170 */
[----:B------:R-:W4:Y:S01]  /*8100*/  SHFL.BFLY PT, R6, R250, 0x2, 0x1f ;  /* 0x0c401f00fa067f89 */ /* 0x000f2200000e0000 */
[----:B-1----:R-:W-:Y:S02]  /*8110*/  FADD.FTZ R5, R5, R247 ;  /* 0x000000f705057221 */ /* 0x002fe40000010000 */
        /* <DEDUP_REMOVED lines=139> */
.L_x_879:
        /* <DEDUP_REMOVED lines=151> */
.L_x_892:
        /* <DEDUP_REMOVED lines=151> */
.L_x_894:
[----:B---3--:R-:W-:Y:S05]  /*9cb0*/  BSYNC B0 ;  /* 0x0000000000007941 */ /* 0x008fea0003800000 */
.L_x_893:
        /* <DEDUP_REMOVED lines=23> */
.L_x_896:
[----:B------:R-:W-:Y:S05]  /*9e30*/  BSYNC B0 ;  /* 0x0000000000007941 */ /* 0x000fea0003800000 */
.L_x_895:
        /* <DEDUP_REMOVED lines=23> */
.L_x_898:
[----:B------:R-:W-:Y:S05]  /*9fb0*/  BSYNC B0 ;  /* 0x0000000000007941 */ /* 0x000fea0003800000 */
.L_x_897:
        /* <DEDUP_REMOVED lines=24> */
.L_x_891:
        /* <DEDUP_REMOVED lines=19> */
.L_x_899:
        /* <DEDUP_REMOVED lines=43> */
.L_x_901:
[----:B---3--:R-:W-:Y:S05]  /*a520*/  BSYNC B0 ;  /* 0x0000000000007941 */ /* 0x008fea0003800000 */
.L_x_900:
        /* <DEDUP_REMOVED lines=64> */
.L_x_903:
[----:B------:R-:W-:Y:S05]  /*a930*/  BSYNC B0 ;  /* 0x0000000000007941 */ /* 0x000fea0003800000 */
.L_x_902:
        /* <DEDUP_REMOVED lines=21> */
.L_x_905:
[----:B------:R-:W-:Y:S05]  /*aa90*/  BSYNC B0 ;  /* 0x0000000000007941 */ /* 0x000fea0003800000 */
.L_x_904:
        /* <DEDUP_REMOVED lines=21> */
.L_x_907:
[----:B------:R-:W-:Y:S05]  /*abf0*/  BSYNC B0 ;  /* 0x0000000000007941 */ /* 0x000fea0003800000 */
.L_x_906:
        /* <DEDUP_REMOVED lines=22> */
.L_x_908:
        /* <DEDUP_REMOVED lines=10> */
.L_x_1725:


//--------------------- .text._ZN7cutlass13device_kernelIN5flash19enable_sm80_to_sm89INS1_16FlashAttnFwdSm80INS1_25CollectiveMainloopFwdSm80ILi4ELi1ELb0EN4cute5tupleIJNS5_1CILi128EEENS7_ILi64EEENS7_ILi96EEEEEELi96ENS_6half_tEfNS_4arch4Sm80ELb0ELb0ELb0ELb1ELb1ELb1ELb1ELb0EEENS1_21CollectiveEpilogueFwdINS6_IJS8_SA_S9_EEENS6_IJNS7_ILi1EEESI_SI_EEESC_SE_Li128ELb1ELb1ELb0ELb0EEENS1_19SingleTileSchedulerILb1ELb0ELb1ELi128EEEEEEEEEvNT_6ParamsE --------------------------
	.section	.text._ZN7cutlass13device_kernelIN5flash19enable_sm80_to_sm89INS1_16FlashAttnFwdSm80INS1_25CollectiveMainloopFwdSm80ILi4ELi1ELb0EN4cute5tupleIJNS5_1CILi128EEENS7_ILi64EEENS7_ILi96EEEEEELi96ENS_6half_tEfNS_4arch4Sm80ELb0ELb0ELb0ELb1ELb1ELb1ELb1ELb0EEENS1_21CollectiveEpilogueFwdINS6_IJS8_SA_S9_EEENS6_IJNS7_ILi1EEESI_SI_EEESC_SE_Li128ELb1ELb1ELb0ELb0EEENS1_19SingleTileSchedulerILb1ELb0ELb1ELi128EEEEEEEEEvNT_6ParamsE,"ax",@progbits
	.sectioninfo	@"SHI_REGISTERS=255"
	.align	128
.text._ZN7cutlass13device_kernelIN5flash19enable_sm80_to_sm89INS1_16FlashAttnFwdSm80INS1_25CollectiveMainloopFwdSm80ILi4ELi1ELb0EN4cute5tupleIJNS5_1CILi128EEENS7_ILi64EEENS7_ILi96EEEEEELi96ENS_6half_tEfNS_4arch4Sm80ELb0ELb0ELb0ELb1ELb1ELb1ELb1ELb0EEENS1_21CollectiveEpilogueFwdINS6_IJS8_SA_S9_EEENS6_IJNS7_ILi1EEESI_SI_EEESC_SE_Li128ELb1ELb1ELb0ELb0EEENS1_19SingleTileSchedulerILb1ELb0ELb1ELi128EEEEEEEEEvNT_6ParamsE:
        .type           _ZN7cutlass13device_kernelIN5flash19enable_sm80_to_sm89INS1_16FlashAttnFwdSm80INS1_25CollectiveMainloopFwdSm80ILi4ELi1ELb0EN4cute5tupleIJNS5_1CILi128EEENS7_ILi64EEENS7_ILi96EEEEEELi96ENS_6half_tEfNS_4arch4Sm80ELb0ELb0ELb0ELb1ELb1ELb1ELb1ELb0EEENS1_21CollectiveEpilogueFwdINS6_IJS8_SA_S9_EEENS6_IJNS7_ILi1EEESI_SI_EEESC_SE_Li128ELb1ELb1ELb0ELb0EEENS1_19SingleTileSchedulerILb1ELb0ELb1ELi128EEEEEEEEEvNT_6ParamsE,@function
        .size           _ZN7cutlass13device_kernelIN5flash19enable_sm80_to_sm89INS1_16FlashAttnFwdSm80INS1_25CollectiveMainloopFwdSm80ILi4ELi1ELb0EN4cute5tupleIJNS5_1CILi128EEENS7_ILi64EEENS7_ILi96EEEEEELi96ENS_6half_tEfNS_4arch4Sm80ELb0ELb0ELb0ELb1ELb1ELb1ELb1ELb0EEENS1_21CollectiveEpilogueFwdINS6_IJS8_SA_S9_EEENS6_IJNS7_ILi1EEESI_SI_EEESC_SE_Li128ELb1ELb1ELb0ELb0EEENS1_19SingleTileSchedulerILb1ELb0ELb1ELi128EEEEEEEEEvNT_6ParamsE,(.L_x_1726 - _ZN7cutlass13device_kernelIN5flash19enable_sm80_to_sm89INS1_16FlashAttnFwdSm80INS1_25CollectiveMainloopFwdSm80ILi4ELi1ELb0EN4cute5tupleIJNS5_1CILi128EEENS7_ILi64EEENS7_ILi96EEEEEELi96ENS_6half_tEfNS_4arch4Sm80ELb0ELb0ELb0ELb1ELb1ELb1ELb1ELb0EEENS1_21CollectiveEpilogueFwdINS6_IJS8_SA_S9_EEENS6_IJNS7_ILi1EEESI_SI_EEESC_SE_Li128ELb1ELb1ELb0ELb0EEENS1_19SingleTileSchedulerILb1ELb0ELb1ELi128EEEEEEEEEvNT_6ParamsE)
        .other          _ZN7cutlass13device_kernelIN5flash19enable_sm80_to_sm89INS1_16FlashAttnFwdSm80INS1_25CollectiveMainloopFwdSm80ILi4ELi1ELb0EN4cute5tupleIJNS5_1CILi128EEENS7_ILi64EEENS7_ILi96EEEEEELi96ENS_6half_tEfNS_4arch4Sm80ELb0ELb0ELb0ELb1ELb1ELb1ELb1ELb0EEENS1_21CollectiveEpilogueFwdINS6_IJS8_SA_S9_EEENS6_IJNS7_ILi1EEESI_SI_EEESC_SE_Li128ELb1ELb1ELb0ELb0EEENS1_19SingleTileSchedulerILb1ELb0ELb1ELi128EEEEEEEEEvNT_6ParamsE,@"STO_CUDA_ENTRY STV_DEFAULT"
_ZN7cutlass13device_kernelIN5flash19enable_sm80_to_sm89INS1_16FlashAttnFwdSm80INS1_25CollectiveMainloopFwdSm80ILi4ELi1ELb0EN4cute5tupleIJNS5_1CILi128EEENS7_ILi64EEENS7_ILi96EEEEEELi96ENS_6half_tEfNS_4arch4Sm80ELb0ELb0ELb0ELb1ELb1ELb1ELb1ELb0EEENS1_21CollectiveEpilogueFwdINS6_IJS8_SA_S9_EEENS6_IJNS7_ILi1EEESI_SI_EEESC_SE_Li128ELb1ELb1ELb0ELb0EEENS1_19SingleTileSchedulerILb1ELb0ELb1ELi128EEEEEEEEEvNT_6ParamsE:
        /* <DEDUP_REMOVED lines=17> */
.L_x_910:
        /* <DEDUP_REMOVED lines=8> */
.L_x_912:
[----:B------:R-:W-:-:S05]  /*0190*/  MOV R0, c[0x0][0x54c] ;  /* 0x0001530000007a02 */ /* 0x000fca0000000f00 */
.L_x_911:
[----:B-----5:R-:W-:Y:S01]  /*01a0*/  IMAD R0, R0, c[0x0][0x548], RZ ;  /* 0x0001520000007a24 */ /* 0x020fe200078e02ff */
[----:B-1----:R-:W-:-:S04]  /*01b0*/  SHF.L.U32 R2, R174, 0x7, RZ ;  /* 0x00000007ae027819 */ /* 0x002fc800000006ff */
[----:B------:R-:W-:-:S04]  /*01c0*/  ISETP.GE.AND P0, PT, R2, R0, PT ;  /* 0x000000000200720c */ /* 0x000fc80003f06270 */
[----:B------:R-:W-:Y:S01]  /*01d0*/  SEL R251, R5, 0xffffffff, !P0 ;  /* 0xffffffff05fb7807 */ /* 0x000fe20004000000 */
[----:B------:R-:W-:Y:S05]  /*01e0*/  BRA `(.L_x_913) ;  /* 0x0000012000007947 */ /* 0x000fea0003800000 */
.L_x_909:
[----:B---3--:R-:W-:-:S04]  /*01f0*/  ISETP.NE.U32.AND P0, PT, RZ, c[0x0][0x568], PT ;  /* 0x00015a00ff007a0c */ /* 0x008fc80003f05070 */
[----:B------:R-:W-:-:S13]  /*0200*/  ISETP.NE.AND.EX P0, PT, RZ, c[0x0][0x56c], PT, P0 ;  /* 0x00015b00ff007a0c */ /* 0x000fda0003f05300 */
[----:B------:R-:W-:Y:S05]  /*0210*/  @!P0 BRA `(.L_x_914) ;  /* 0x0000002000008947 */ /* 0x000fea0003800000 */
[----:B------:R1:W5:Y:S01]  /*0220*/  LDG.E R0, [R2.64] ;  /* 0x0000000602007981 */ /* 0x000362000c1e1900 */
[----:B------:R-:W-:Y:S05]  /*0230*/  BRA `(.L_x_915) ;  /* 0x0000009000007947 */ /* 0x000fea0003800000 */
.L_x_914:
        /* <DEDUP_REMOVED lines=8> */
.L_x_916:
[----:B------:R-:W-:-:S05]  /*02c0*/  MOV R0, c[0x0][0x54c] ;  /* 0x0001530000007a02 */ /* 0x000fca0000000f00 */
.L_x_915:
[----:B-----5:R-:W-:Y:S01]  /*02d0*/  IMAD R0, R0, c[0x0][0x548], RZ ;  /* 0x0001520000007a24 */ /* 0x020fe200078e02ff */
[----:B-1----:R-:W-:-:S04]  /*02e0*/  SHF.L.U32 R2, R174, 0x7, RZ ;  /* 0x00000007ae027819 */ /* 0x002fc800000006ff */
[----:B------:R-:W-:-:S04]  /*02f0*/  ISETP.GE.AND P0, PT, R2, R0, PT ;  /* 0x000000000200720c */ /* 0x000fc80003f06270 */
[----:B------:R-:W-:-:S04]  /*0300*/  SEL R251, R5, 0xffffffff, !P0 ;  /* 0xffffffff05fb7807 */ /* 0x000fc80004000000 */
.L_x_913:
[----:B------:R-:W-:-:S13]  /*0310*/  ISETP.GE.AND P0, PT, R251, RZ, PT ;  /* 0x000000fffb00720c */ /* 0x000fda0003f06270 */
        /* <DEDUP_REMOVED lines=18> */
[----:B------:R-:W1:Y:S01]  /*0440*/  S2R R34, SR_CTAID.Y ;  /* 0x0000000000227919 */ /* 0x000e620000002600 */
[----:B------:R-:W-:Y:S02]  /*0450*/  ULDC UR5, c[0x0][0x2ac] ;  /* 0x0000ab0000057ab9 */ /* 0x000fe40000000800 */
[----:B------:R-:W-:Y:S01]  /*0460*/  ULDC UR4, c[0x0][0x1d0] ;  /* 0x0000740000047ab9 */ /* 0x000fe20000000800 */
[----:B------:R-:W2:Y:S01]  /*0470*/  @P2 LDG.E R14, [R10.64] ;  /* 0x000000060a0e2981 */ /* 0x000ea2000c1e1900 */
        /* <DEDUP_REMOVED lines=8> */
[----:B-1----:R-:W-:Y:S01]  /*0500*/  SHF.R.S32.HI R37, RZ, 0x1f, R34 ;  /* 0x0000001fff257819 */ /* 0x002fe20000011422 */
[----:B----4-:R-:W-:Y:S01]  /*0510*/  IMAD.U32 R8, RZ, RZ, UR4 ;  /* 0x00000004ff087e24 */ /* 0x010fe2000f8e00ff */
[----:B--2---:R3:W-:Y:S01]  /*0520*/  STL [R1+0xc], R14 ;  /* 0x00000c0e01007387 */ /* 0x0047e20000100800 */
[----:B------:R-:W-:Y:S05]  /*0530*/  @P0 BRA `(.L_x_917) ;  /* 0x0000004000000947 */ /* 0x000fea0003800000 */
[----:B------:R-:W-:Y:S05]  /*0540*/  @!P1 BRA `(.L_x_917) ;  /* 0x0000003000009947 */ /* 0x000fea0003800000 */
[----:B------:R1:W2:Y:S04]  /*0550*/  LDG.E R0, [R6.64] ;  /* 0x0000000606007981 */ /* 0x0002a8000c1e1900 */
[----:B-1-3--:R-:W2:Y:S02]  /*0560*/  LDG.E R6, [R6.64+0x4] ;  /* 0x0000040606067981 */ /* 0x00aea4000c1e1900 */
[----:B--2--5:R-:W-:-:S02]  /*0570*/  IADD3 R157, -R0, R6, RZ ;  /* 0x00000006009d7210 */ /* 0x024fc40007ffe1ff */
.L_x_917:
[----:B------:R-:W-:-:S04]  /*0580*/  ISETP.NE.U32.AND P0, PT, RZ, c[0x0][0x368], PT ;  /* 0x0000da00ff007a0c */ /* 0x000fc80003f05070 */
[----:B------:R-:W-:-:S13]  /*0590*/  ISETP.NE.AND.EX P0, PT, RZ, c[0x0][0x36c], PT, P0 ;  /* 0x0000db00ff007a0c */ /* 0x000fda0003f05300 */
[----:B------:R-:W-:Y:S05]  /*05a0*/  @!P0 BRA `(.L_x_918) ;  /* 0x0000003000008947 */ /* 0x000fea0003800000 */
[----:B---3--:R-:W-:-:S05]  /*05b0*/  IMAD.WIDE R4, R251, R13, c[0x0][0x368] ;  /* 0x0000da00fb047625 */ /* 0x008fca00078e020d */
[----:B------:R1:W5:Y:S01]  /*05c0*/  LDG.E R8, [R4.64] ;  /* 0x0000000604087981 */ /* 0x000362000c1e1900 */
[----:B------:R-:W-:Y:S05]  /*05d0*/  BRA `(.L_x_919) ;  /* 0x0000004000007947 */ /* 0x000fea0003800000 */
.L_x_918:
[----:B------:R-:W-:Y:S05]  /*05e0*/  @!P3 BRA `(.L_x_919) ;  /* 0x000000300000b947 */ /* 0x000fea0003800000 */
[----:B------:R1:W2:Y:S04]  /*05f0*/  LDG.E R0, [R4.64] ;  /* 0x0000000604007981 */ /* 0x0002a8000c1e1900 */
[----:B-1-3--:R-:W2:Y:S02]  /*0600*/  LDG.E R4, [R4.64+0x4] ;  /* 0x0000040604047981 */ /* 0x00aea4000c1e1900 */
[----:B--2---:R-:W-:Y:S02]  /*0610*/  IADD3 R8, -R0, R4, RZ ;  /* 0x0000000400087210 */ /* 0x004fe40007ffe1ff */
.L_x_919:
[----:B-1-3--:R1:W2:Y:S04]  /*0620*/  @P4 LDG.E R5, [R2.64] ;  /* 0x0000000602054981 */ /* 0x00a2a8000c1e1900 */
        /* <DEDUP_REMOVED lines=14> */
[----:B------:R1:W-:Y:S01]  /*0710*/  STL [R1+0x10], R6 ;  /* 0x0000100601007387 */ /* 0x0003e20000100800 */
        /* <DEDUP_REMOVED lines=133> */
[C---:B------:R-:W-:Y:S02]  /*0f70*/  IADD3 R39, R32.reuse, 0x28, RZ ;  /* 0x0000002820277810 */ /* 0x040fe40007ffe0ff */
[----:B------:R-:W-:Y:S01]  /*0f80*/  IADD3 R38, R32, 0x8, RZ ;  /* 0x0000000820267810 */ /* 0x000fe20007ffe0ff */
        /* <DEDUP_REMOVED lines=121> */
[----:B------:R-:W-:-:S02]  /*1720*/  @!P3 IMAD.MOV.U32 R2, RZ, RZ, R251 ;  /* 0x000000ffff02b224 */ /* 0x000fc400078e00fb */
[----:B------:R-:W-:Y:S02]  /*1730*/  IMAD R0, R3, c[0x0][0x2b0], RZ ;  /* 0x0000ac0003007a24 */ /* 0x000fe400078e02ff */
        /* <DEDUP_REMOVED lines=23> */
.L_x_945:
        /* <DEDUP_REMOVED lines=107> */
.L_x_925:
[----:B------:R-:W-:Y:S05]  /*1f60*/  BSYNC B0 ;  /* 0x0000000000007941 */ /* 0x000fea0003800000 */
.L_x_924:
        /* <DEDUP_REMOVED lines=93> */
.L_x_928:
[----:B------:R-:W-:Y:S05]  /*2540*/  BSYNC B0 ;  /* 0x0000000000007941 */ /* 0x000fea0003800000 */
.L_x_927:
        /* <DEDUP_REMOVED lines=58> */
.L_x_930:
[----:B------:R-:W-:Y:S05]  /*28f0*/  BSYNC B0 ;  /* 0x0000000000007941 */ /* 0x000fea0003800000 */
.L_x_929:
        /* <DEDUP_REMOVED lines=58> */
.L_x_932:
[----:B------:R-:W-:Y:S05]  /*2ca0*/  BSYNC B0 ;  /* 0x0000000000007941 */ /* 0x000fea0003800000 */
.L_x_931:
        /* <DEDUP_REMOVED lines=58> */
.L_x_934:
[----:B------:R-:W-:Y:S05]  /*3050*/  BSYNC B0 ;  /* 0x0000000000007941 */ /* 0x000fea0003800000 */
.L_x_933:
        /* <DEDUP_REMOVED lines=58> */
.L_x_936:
[----:B------:R-:W-:Y:S05]  /*3400*/  BSYNC B0 ;  /* 0x0000000000007941 */ /* 0x000fea0003800000 */
.L_x_935:
        /* <DEDUP_REMOVED lines=58> */
.L_x_923:
        /* <DEDUP_REMOVED lines=47> */
.L_x_938:
[----:B------:R-:W-:Y:S05]  /*3aa0*/  BSYNC B0 ;  /* 0x0000000000007941 */ /* 0x000fea0003800000 */
.L_x_937:
        /* <DEDUP_REMOVED lines=158> */
.L_x_940:
[----:B------:R-:W-:Y:S05]  /*4490*/  BSYNC B0 ;  /* 0x0000000000007941 */ /* 0x000fea0003800000 */
.L_x_939:
        /* <DEDUP_REMOVED lines=123> */
.L_x_942:
[----:B------:R-:W-:Y:S05]  /*4c50*/  BSYNC B0 ;  /* 0x0000000000007941 */ /* 0x000fea0003800000 */
.L_x_941:
        /* <DEDUP_REMOVED lines=126> */
.L_x_922:
        /* <DEDUP_REMOVED lines=38> */
.L_x_926:
[----:B------:R-:W-:Y:S05]  /*56a0*/  BSYNC B1 ;  /* 0x0000000000017941 */ /* 0x000fea0003800000 */
.L_x_921:
        /* <DEDUP_REMOVED lines=84> */
.L_x_944:
[----:B-123--:R-:W-:Y:S05]  /*5bf0*/  BSYNC B0 ;  /* 0x0000000000007941 */ /* 0x00efea0003800000 */
.L_x_943:
        /* <DEDUP_REMOVED lines=26> */
.L_x_920:
        /* <DEDUP_REMOVED lines=56> */
[----:B----4-:R-:W-:Y:S01]  /*6120*/  IMAD.MOV.U32 R68, RZ, RZ, RZ ;  /* 0x000000ffff447224 */ /* 0x010fe200078e00ff */
        /* <DEDUP_REMOVED lines=15> */
[----:B------:R-:W-:-:S04]  /*6220*/  ISETP.NE.U32.AND P0, PT, RZ, c[0x0][0x340], PT ;  /* 0x0000d000ff007a0c */ /* 0x000fc80003f05070 */
[----:B------:R-:W-:-:S13]  /*6230*/  ISETP.NE.AND.EX P5, PT, RZ, c[0x0][0x344], PT, P0 ;  /* 0x0000d100ff007a0c */ /* 0x000fda0003fa5300 */
[----:B------:R-:W-:-:S04]  /*6240*/  @P5 IMAD.MOV.U32 R2, RZ, RZ, 0x4 ;  /* 0x00000004ff025424 */ /* 0x000fc800078e00ff */
[----:B------:R-:W-:-:S05]  /*6250*/  @P5 IMAD.WIDE R2, R251, R2, c[0x0][0x340] ;  /* 0x0000d000fb025625 */ /* 0x000fca00078e0202 */
[----:B------:R1:W5:Y:S01]  /*6260*/  @P5 LDG.E R14, [R2.64] ;  /* 0x00000006020e5981 */ /* 0x000362000c1e1900 */
[----:B------:R-:W-:Y:S01]  /*6270*/  SHF.R.S32.HI R0, RZ, 0x1f, R155 ;  /* 0x0000001fff007819 */ /* 0x000fe2000001149b */
[----:B------:R-:W-:Y:S01]  /*6280*/  IMAD.MOV.U32 R5, RZ, RZ, c[0x0][0x2c4] ;  /* 0x0000b100ff057624 */ /* 0x000fe200078e00ff */
[----:B------:R-:W-:Y:S01]  /*6290*/  SHF.R.S32.HI R10, RZ, 0x1f, R173 ;  /* 0x0000001fff0a7819 */ /* 0x000fe200000114ad */
[----:B------:R-:W2:Y:S01]  /*62a0*/  S2R R6, SR_CTAID.Y ;  /* 0x0000000000067919 */ /* 0x000ea20000002600 */
[----:B------:R-:W-:Y:S01]  /*62b0*/  ISETP.NE.U32.AND P0, PT, RZ, c[0x0][0x348], PT ;  /* 0x0000d200ff007a0c */ /* 0x000fe20003f05070 */
[----:B------:R-:W-:Y:S01]  /*62c0*/  IMAD R0, R0, c[0x0][0x178], RZ ;  /* 0x00005e0000007a24 */ /* 0x000fe200078e02ff */
[CC--:B------:R-:W-:Y:S01]  /*62d0*/  LEA.HI R4, R10.reuse, R173.reuse, RZ, 0x2 ;  /* 0x000000ad0a047211 */ /* 0x0c0fe200078f10ff */
[----:B------:R-:W3:Y:S01]  /*62e0*/  S2R R29, SR_CTAID.Y ;  /* 0x00000000001d7919 */ /* 0x000ee20000002600 */
[----:B------:R-:W-:Y:S01]  /*62f0*/  ISETP.NE.AND P1, PT, R5, 0x1, PT ;  /* 0x000000010500780c */ /* 0x000fe20003f25270 */
[----:B------:R-:W-:Y:S01]  /*6300*/  IMAD R0, R155, c[0x0][0x17c], R0 ;  /* 0x00005f009b007a24 */ /* 0x000fe200078e0200 */
[----:B------:R-:W-:Y:S01]  /*6310*/  SHF.R.S32.HI R59, RZ, 0x2, R4 ;  /* 0x00000002ff3b7819 */ /* 0x000fe20000011404 */
[----:B------:R-:W-:Y:S01]  /*6320*/  IMAD R60, R157, c[0x0][0x2c4], RZ ;  /* 0x0000b1009d3c7a24 */ /* 0x000fe200078e02ff */
[----:B------:R-:W-:Y:S01]  /*6330*/  ISETP.NE.AND.EX P0, PT, RZ, c[0x0][0x34c], PT, P0 ;  /* 0x0000d300ff007a0c */ /* 0x000fe20003f05300 */
[----:B------:R-:W-:Y:S01]  /*6340*/  BSSY B0, `(.L_x_947) ;  /* 0x0000058000007945 */ /* 0x000fe20003800000 */
[-C--:B------:R-:W-:Y:S01]  /*6350*/  LEA.HI R17, R10, R173.reuse, RZ, 0x3 ;  /* 0x000000ad0a117211 */ /* 0x080fe200078f18ff */
[----:B------:R-:W-:Y:S01]  /*6360*/  IMAD R16, R174, 0x80, R59 ;  /* 0x00000080ae107824 */ /* 0x000fe200078e023b */
[----:B------:R-:W-:-:S02]  /*6370*/  LEA.HI R135, R10, R173, RZ, 0x5 ;  /* 0x000000ad0a877211 */ /* 0x000fc400078f28ff */
[----:B------:R-:W-:Y:S02]  /*6380*/  SHF.R.S32.HI R24, RZ, 0x3, R17 ;  /* 0x00000003ff187819 */ /* 0x000fe40000011411 */
[----:B------:R-:W-:Y:S01]  /*6390*/  SHF.R.S32.HI R25, RZ, 0x5, R135 ;  /* 0x00000005ff197819 */ /* 0x000fe20000011487 */
[----:B-1----:R-:W-:Y:S01]  /*63a0*/  IMAD.WIDE.U32 R2, R155, c[0x0][0x178], RZ ;  /* 0x00005e009b027a25 */ /* 0x002fe200078e00ff */
[----:B--2---:R-:W-:-:S03]  /*63b0*/  SHF.R.S32.HI R48, RZ, 0x1f, R6 ;  /* 0x0000001fff307819 */ /* 0x004fc60000011406 */
[----:B------:R-:W-:Y:S01]  /*63c0*/  IMAD.IADD R3, R3, 0x1, R0 ;  /* 0x0000000103037824 */ /* 0x000fe200078e0200 */
[----:B------:R-:W-:Y:S02]  /*63d0*/  LOP3.LUT R0, R4, 0xfffffffc, RZ, 0xc0, !PT ;  /* 0xfffffffc04007812 */ /* 0x000fe400078ec0ff */
[----:B------:R-:W-:Y:S01]  /*63e0*/  SEL R4, R251, RZ, !P0 ;  /* 0x000000fffb047207 */ /* 0x000fe20004000000 */
[----:B------:R-:W-:Y:S02]  /*63f0*/  IMAD R5, R48, c[0x0][0x1b8], RZ ;  /* 0x00006e0030057a24 */ /* 0x000fe400078e02ff */
[----:B------:R-:W-:Y:S01]  /*6400*/  IMAD.IADD R9, R173, 0x1, -R0 ;  /* 0x00000001ad097824 */ /* 0x000fe200078e0a00 */
[----:B------:R-:W-:Y:S01]  /*6410*/  SHF.R.S32.HI R0, RZ, 0x1f, R251 ;  /* 0x0000001fff007819 */ /* 0x000fe200000114fb */
[----:B---3--:R-:W-:Y:S02]  /*6420*/  IMAD R5, R29, c[0x0][0x1bc], R5 ;  /* 0x00006f001d057a24 */ /* 0x008fe400078e0205 */
[----:B------:R-:W-:Y:S01]  /*6430*/  IMAD R250, R9, 0x20, R59 ;  /* 0x0000002009fa7824 */ /* 0x000fe200078e023b */
[----:B------:R-:W-:Y:S01]  /*6440*/  SEL R6, R0, RZ, !P0 ;  /* 0x000000ff00067207 */ /* 0x000fe20004000000 */
[----:B------:R-:W-:-:S04]  /*6450*/  IMAD.WIDE.U32 R2, R29, c[0x0][0x1b8], R2 ;  /* 0x00006e001d027a25 */ /* 0x000fc800078e0002 */
[----:B------:R-:W-:Y:S02]  /*6460*/  IMAD R8, R174, 0x80, R250 ;  /* 0x00000080ae087824 */ /* 0x000fe400078e02fa */
[----:B------:R-:W-:Y:S02]  /*6470*/  IMAD.IADD R3, R3, 0x1, R5 ;  /* 0x0000000103037824 */ /* 0x000fe400078e0205 */
[----:B------:R-:W-:-:S04]  /*6480*/  @P1 IMAD.HI.U32 R7, R8, c[0x0][0x2c8], RZ ;  /* 0x0000b20008071a27 */ /* 0x000fc800078e00ff */
[----:B------:R-:W-:Y:S01]  /*6490*/  IMAD.MOV.U32 R0, RZ, RZ, R8 ;  /* 0x000000ffff007224 */ /* 0x000fe200078e0008 */
[----:B------:R-:W-:Y:S01]  /*64a0*/  @P1 SHF.R.U32.HI R0, RZ, c[0x0][0x2cc], R7 ;  /* 0x0000b300ff001a19 */ /* 0x000fe20000011607 */
[----:B------:R-:W-:Y:S01]  /*64b0*/  IMAD R5, R6, c[0x0][0x1c0], RZ ;  /* 0x0000700006057a24 */ /* 0x000fe200078e02ff */
[----:B------:R-:W-:Y:S01]  /*64c0*/  LEA.HI R7, R59, R59, RZ, 0x1 ;  /* 0x0000003b3b077211 */ /* 0x000fe200078f08ff */
[----:B------:R-:W-:-:S04]  /*64d0*/  IMAD.WIDE.U32 R2, R4, c[0x0][0x1c0], R2 ;  /* 0x0000700004027a25 */ /* 0x000fc800078e0002 */
[----:B------:R-:W-:Y:S01]  /*64e0*/  IMAD R6, R4, c[0x0][0x1c4], R5 ;  /* 0x0000710004067a24 */ /* 0x000fe200078e0205 */
[--C-:B------:R-:W-:Y:S01]  /*64f0*/  SHF.R.S32.HI R5, RZ, 0x1f, R0.reuse ;  /* 0x0000001fff057819 */ /* 0x100fe20000011400 */
[----:B------:R-:W-:Y:S02]  /*6500*/  IMAD.MOV R4, RZ, RZ, -R0 ;  /* 0x000000ffff047224 */ /* 0x000fe400078e0a00 */
[----:B------:R-:W-:Y:S01]  /*6510*/  IMAD.IADD R3, R3, 0x1, R6 ;  /* 0x0000000103037824 */ /* 0x000fe200078e0206 */
[----:B------:R-:W-:Y:S01]  /*6520*/  LEA.HI R6, R10, R173, RZ, 0x4 ;  /* 0x000000ad0a067211 */ /* 0x000fe200078f20ff */
[----:B------:R-:W-:Y:S02]  /*6530*/  IMAD R5, R5, c[0x0][0x1b0], RZ ;  /* 0x00006c0005057a24 */ /* 0x000fe400078e02ff */
[----:B------:R-:W-:Y:S01]  /*6540*/  IMAD R4, R4, c[0x0][0x2c4], R8 ;  /* 0x0000b10004047a24 */ /* 0x000fe200078e0208 */
[----:B------:R-:W-:Y:S01]  /*6550*/  LOP3.LUT R6, R6, 0xfffffff0, RZ, 0xc0, !PT ;  /* 0xfffffff006067812 */ /* 0x000fe200078ec0ff */
[----:B------:R-:W-:-:S02]  /*6560*/  IMAD R5, R0, c[0x0][0x1b4], R5 ;  /* 0x00006d0000057a24 */ /* 0x000fc400078e0205 */
[----:B------:R-:W-:Y:S01]  /*6570*/  IMAD.WIDE.U32 R2, R0, c[0x0][0x1b0], R2 ;  /* 0x00006c0000027a25 */ /* 0x000fe200078e0002 */
[----:B------:R-:W-:-:S03]  /*6580*/  SHF.R.S32.HI R0, RZ, 0x1f, R4 ;  /* 0x0000001fff007819 */ /* 0x000fc60000011404 */
[----:B------:R-:W-:Y:S02]  /*6590*/  IMAD.IADD R3, R3, 0x1, R5 ;  /* 0x0000000103037824 */ /* 0x000fe400078e0205 */
[----:B------:R-:W-:Y:S02]  /*65a0*/  IMAD R5, R0, c[0x0][0x1a8], RZ ;  /* 0x00006a0000057a24 */ /* 0x000fe400078e02ff */
[----:B------:R-:W-:Y:S02]  /*65b0*/  IMAD.SHL.U32 R0, R24, 0x40, RZ ;  /* 0x0000004018007824 */ /* 0x000fe400078e00ff */
[----:B------:R-:W-:Y:S02]  /*65c0*/  IMAD.IADD R20, R173, 0x1, -R6 ;  /* 0x00000001ad147824 */ /* 0x000fe400078e0a06 */
[----:B------:R-:W-:Y:S01]  /*65d0*/  IMAD R5, R4, c[0x0][0x1ac], R5 ;  /* 0x00006b0004057a24 */ /* 0x000fe200078e0205 */
[----:B------:R-:W-:Y:S01]  /*65e0*/  LOP3.LUT R0, R0, 0xc0, RZ, 0xc0, !PT ;  /* 0x000000c000007812 */ /* 0x000fe200078ec0ff */
[----:B------:R-:W-:Y:S01]  /*65f0*/  IMAD.WIDE.U32 R2, R4, c[0x0][0x1a8], R2 ;  /* 0x00006a0004027a25 */ /* 0x000fe200078e0002 */
[----:B------:R-:W-:-:S02]  /*6600*/  LEA.HI R15, R20, R20, RZ, 0x1 ;  /* 0x00000014140f7211 */ /* 0x000fc400078f08ff */
[----:B------:R-:W-:Y:S01]  /*6610*/  SHF.R.U32.HI R4, RZ, 0x3, R0 ;  /* 0x00000003ff047819 */ /* 0x000fe20000011600 */
[----:B------:R-:W-:Y:S01]  /*6620*/  IMAD.SHL.U32 R132, R9, 0x8, RZ ;  /* 0x0000000809847824 */ /* 0x000fe200078e00ff */
[----:B------:R-:W-:Y:S01]  /*6630*/  LEA R12, P0, R2, c[0x0][0x160], 0x1 ;  /* 0x00005800020c7a11 */ /* 0x000fe200078008ff */
[----:B------:R-:W-:Y:S01]  /*6640*/  IMAD.IADD R5, R3, 0x1, R5 ;  /* 0x0000000103057824 */ /* 0x000fe200078e0205 */
[--C-:B------:R-:W-:Y:S02]  /*6650*/  SHF.R.S32.HI R6, RZ, 0x1, R15.reuse ;  /* 0x00000001ff067819 */ /* 0x100fe4000001140f */
[----:B------:R-:W-:Y:S02]  /*6660*/  LOP3.LUT R0, R0, 0x18, R132, 0xf8, !PT ;  /* 0x0000001800007812 */ /* 0x000fe400078ef884 */
        /* <DEDUP_REMOVED lines=8> */
[----:B------:R-:W-:Y:S02]  /*66f0*/  LOP3.LUT R0, R7, 0x7fffffe, RZ, 0xc0, !PT ;  /* 0x07fffffe07007812 */ /* 0x000fe400078ec0ff */
[----:B------:R-:W-:Y:S01]  /*6700*/  IADD3 R73, R132, 0x20, RZ ;  /* 0x0000002084497810 */ /* 0x000fe20007ffe0ff */
        /* <DEDUP_REMOVED lines=8> */
[----:B------:R-:W-:Y:S01]  /*6790*/  ISETP.GE.AND P2, PT, R72, c[0x0][0x198], PT ;  /* 0x0000660048007a0c */ /* 0x000fe20003f46270 */
[----:B------:R-:W-:Y:S01]  /*67a0*/  IMAD.U32 R221, R0, 0x20, R5 ;  /* 0x0000002000dd7824 */ /* 0x000fe200078e0005 */
[----:B------:R-:W-:Y:S01]  /*67b0*/  SEL R4, R4, 0xfffffff0, !P1 ;  /* 0xfffffff004047807 */ /* 0x000fe20004800000 */
        /* <DEDUP_REMOVED lines=16> */
.L_x_948:
[----:B-123--:R-:W-:Y:S05]  /*68c0*/  BSYNC B0 ;  /* 0x0000000000007941 */ /* 0x00efea0003800000 */
.L_x_947:
        /* <DEDUP_REMOVED lines=20> */
.L_x_950:
[----:B------:R-:W-:Y:S05]  /*6a10*/  BSYNC B0 ;  /* 0x0000000000007941 */ /* 0x000fea0003800000 */
.L_x_949:
        /* <DEDUP_REMOVED lines=20> */
.L_x_952:
[----:B------:R-:W-:Y:S05]  /*6b60*/  BSYNC B0 ;  /* 0x0000000000007941 */ /* 0x000fea0003800000 */
.L_x_951:
        /* <DEDUP_REMOVED lines=14> */
[----:B------:R-:W-:Y:S03]  /*6c50*/  STL.64 [R1], R156 ;  /* 0x0000009c01007387 */ /* 0x000fe60000100a00 */
        /* <DEDUP_REMOVED lines=136> */
.L_x_953:
        /* <DEDUP_REMOVED lines=101> */
.L_x_957:
[----:B------:R-:W-:Y:S05]  /*7b30*/  BSYNC B0 ;  /* 0x0000000000007941 */ /* 0x000fea0003800000 */
.L_x_956:
        /* <DEDUP_REMOVED lines=130> */
.L_x_961:
[----:B------:R-:W-:Y:S05]  /*8360*/  BSYNC B0 ;  /* 0x0000000000007941 */ /* 0x000fea0003800000 */
.L_x_960:
        /* <DEDUP_REMOVED lines=42> */
.L_x_963:
[----:B------:R-:W-:Y:S05]  /*8610*/  BSYNC B0 ;  /* 0x0000000000007941 */ /* 0x000fea0003800000 */
.L_x_962:
        /* <DEDUP_REMOVED lines=42> */
.L_x_965:
[----:B------:R-:W-:Y:S05]  /*88c0*/  BSYNC B0 ;  /* 0x0000000000007941 */ /* 0x000fea0003800000 */
.L_x_964:
        /* <DEDUP_REMOVED lines=42> */
.L_x_967:
[----:B------:R-:W-:Y:S05]  /*8b70*/  BSYNC B0 ;  /* 0x0000000000007941 */ /* 0x000fea0003800000 */
.L_x_966:
        /* <DEDUP_REMOVED lines=42> */
.L_x_969:
[----:B------:R-:W-:Y:S05]  /*8e20*/  BSYNC B0 ;  /* 0x0000000000007941 */ /* 0x000fea0003800000 */
.L_x_968:
        /* <DEDUP_REMOVED lines=41> */
.L_x_959:
[----:B------:R-:W-:Y:S05]  /*90c0*/  BSYNC B1 ;  /* 0x0000000000017941 */ /* 0x000fea0003800000 */
.L_x_958:
        /* <DEDUP_REMOVED lines=44> */
.L_x_972:
[----:B------:R-:W-:Y:S05]  /*9390*/  BSYNC B0 ;  /* 0x0000000000007941 */ /* 0x000fea0003800000 */
.L_x_971:
        /* <DEDUP_REMOVED lines=42> */
.L_x_974:
[----:B------:R-:W-:Y:S05]  /*9640*/  BSYNC B0 ;  /* 0x0000000000007941 */ /* 0x000fea0003800000 */
.L_x_973:
        /* <DEDUP_REMOVED lines=42> */
.L_x_976:
[----:B------:R-:W-:Y:S05]  /*98f0*/  BSYNC B0 ;  /* 0x0000000000007941 */ /* 0x000fea0003800000 */
.L_x_975:
        /* <DEDUP_REMOVED lines=42> */
.L_x_978:
[----:B------:R-:W-:Y:S05]  /*9ba0*/  BSYNC B0 ;  /* 0x0000000000007941 */ /* 0x000fea0003800000 */
.L_x_977:
        /* <DEDUP_REMOVED lines=42> */
.L_x_980:
[----:B------:R-:W-:Y:S05]  /*9e50*/  BSYNC B0 ;  /* 0x0000000000007941 */ /* 0x000fea0003800000 */
.L_x_979:
        /* <DEDUP_REMOVED lines=42> */
.L_x_955:
        /* <DEDUP_REMOVED lines=50> */
.L_x_982:
[----:B------:R-:W-:Y:S05]  /*a420*/  BSYNC B0 ;  /* 0x0000000000007941 */ /* 0x000fea0003800000 */
.L_x_981:
        /* <DEDUP_REMOVED lines=181> */
.L_x_986:
[----:B------:R-:W-:Y:S05]  /*af80*/  BSYNC B0 ;  /* 0x0000000000007941 */ /* 0x000fea0003800000 */
.L_x_985:
        /* <DEDUP_REMOVED lines=109> */
.L_x_988:
[----:B------:R-:W-:Y:S05]  /*b660*/  BSYNC B0 ;  /* 0x0000000000007941 */ /* 0x000fea0003800000 */
.L_x_987:
        /* <DEDUP_REMOVED lines=69> */
[----:B------:R-:W-:Y:S01]  /*bac0*/  HADD2.F32 R16, -RZ, R14.H0_H0 ;  /* 0x2000000eff107230 */ /* 0x000fe20000004100 */
        /* <DEDUP_REMOVED lines=38> */
.L_x_984:
[----:B------:R-:W-:Y:S05]  /*bd30*/  BSYNC B1 ;  /* 0x0000000000017941 */ /* 0x000fea0003800000 */
.L_x_983:
        /* <DEDUP_REMOVED lines=108> */
.L_x_990:
[----:B------:R-:W-:Y:S05]  /*c400*/  BSYNC B0 ;  /* 0x0000000000007941 */ /* 0x000fea0003800000 */
.L_x_989:
        /* <DEDUP_REMOVED lines=112> */
.L_x_992:
[----:B------:R-:W-:Y:S05]  /*cb10*/  BSYNC B0 ;  /* 0x0000000000007941 */ /* 0x000fea0003800000 */
.L_x_991:
        /* <DEDUP_REMOVED lines=72> */
[----:B------:R-:W-:Y:S01]  /*cfa0*/  HADD2.F32 R16, -RZ, R14.H0_H0 ;  /* 0x2000000eff107230 */ /* 0x000fe20000004100 */
        /* <DEDUP_REMOVED lines=38> */
.L_x_970:
[----:B------:R-:W-:Y:S05]  /*d210*/  BSYNC B2 ;  /* 0x0000000000027941 */ /* 0x000fea0003800000 */
.L_x_954:
[----:B-1----:R-:W-:Y:S01]  /*d220*/  IMAD R8, R74, c[0x0][0x208], RZ ;  /* 0x000082004a087a24 */ /* 0x002fe200078e02ff */
[----:B------:R-:W-:-:S04]  /*d230*/  DEPBAR.LE SB0, 0x0 ;  /* 0x000080000000791a */ /* 0x000fc80000000000 */
[----:B------:R-:W-:Y:S01]  /*d240*/  IMAD.WIDE.U32 R6, R230, c[0x0][0x208], RZ ;  /* 0x00008200e6067a25 */ /* 0x000fe200078e00ff */
[----:B------:R-:W-:Y:S02]  /*d250*/  ISETP.GE.AND P2, PT, R132, c[0x0][0x1d4], PT ;  /* 0x0000750084007a0c */ /* 0x000fe40003f46270 */
[----:B------:R-:W-:Y:S01]  /*d260*/  P2R R50, PR, RZ, 0x8 ;  /* 0x00000008ff327803 */ /* 0x000fe20000000000 */
[----:B------:R-:W-:Y:S01]  /*d270*/  IMAD R8, R230, c[0x0][0x20c], R8 ;  /* 0x00008300e6087a24 */ /* 0x000fe200078e0208 */
[----:B------:R-:W-:Y:S01]  /*d280*/  SHF.R.S32.HI R138, RZ, 0x1f, R132 ;  /* 0x0000001fff8a7819 */ /* 0x000fe20000011484 */
[----:B------:R-:W-:-:S04]  /*d290*/  IMAD.WIDE R14, R132, 0x2, RZ ;  /* 0x00000002840e7825 */ /* 0x000fc800078e02ff */
[----:B------:R-:W-:Y:S02]  /*d2a0*/  IMAD.IADD R7, R7, 0x1, R8 ;  /* 0x0000000107077824 */ /* 0x000fe400078e0208 */
[----:B------:R-:W-:Y:S02]  /*d2b0*/  IMAD R8, R75, c[0x0][0x218], RZ ;  /* 0x000086004b087a24 */ /* 0x000fe400078e02ff */
[----:B------:R-:W-:-:S04]  /*d2c0*/  IMAD.WIDE.U32 R6, R229, c[0x0][0x218], R6 ;  /* 0x00008600e5067a25 */ /* 0x000fc800078e0006 */
[----:B------:R-:W-:Y:S01]  /*d2d0*/  IMAD R8, R229, c[0x0][0x21c], R8 ;  /* 0x00008700e5087a24 */ /* 0x000fe200078e0208 */
[----:B------:R-:W-:Y:S01]  /*d2e0*/  BAR.SYNC.DEFER_BLOCKING 0x0 ;  /* 0x0000000000007b1d */ /* 0x000fe20000010000 */
[----:B------:R-:W-:Y:S01]  /*d2f0*/  IADD3 R6, P0, R78, R6, RZ ;  /* 0x000000064e067210 */ /* 0x000fe20007f1e0ff */
[----:B------:R-:W-:Y:S02]  /*d300*/  IMAD.SHL.U32 R139, R3, 0x2, RZ ;  /* 0x00000002038b7824 */ /* 0x000fe400078e00ff */
[----:B------:R-:W-:Y:S01]  /*d310*/  IMAD.SHL.U32 R219, R0, 0x2, RZ ;  /* 0x0000000200db7824 */ /* 0x000fe200078e00ff */
[----:B------:R-:W-:Y:S01]  /*d320*/  IADD3.X R8, R76, R7, R8, P0, !PT ;  /* 0x000000074c087210 */ /* 0x000fe200007fe408 */
[----:B------:R-:W-:Y:S01]  /*d330*/  IMAD R0, R2, 0x2, R139 ;  /* 0x0000000202007824 */ /* 0x000fe200078e028b */
[----:B------:R-:W-:Y:S01]  /*d340*/  LEA R7, P0, R6, c[0x0][0x1f8], 0x1 ;  /* 0x00007e0006077a11 */ /* 0x000fe200078008ff */
[----:B------:R-:W-:Y:S02]  /*d350*/  IMAD R220, R4, 0x2, R219 ;  /* 0x0000000204dc7824 */ /* 0x000fe400078e02db */
[----:B------:R-:W-:Y:S01]  /*d360*/  IMAD.SHL.U32 R221, R221, 0x2, RZ ;  /* 0x00000002dddd7824 */ /* 0x000fe200078e00ff */
        /* <DEDUP_REMOVED lines=8> */
[----:B------:R-:W1:Y:S01]  /*d3f0*/  LDSM.16.M88.4 R36, [R139+0x3100] ;  /* 0x003100008b24783b */ /* 0x000e620000000200 */
[----:B--2---:R-:W-:Y:S02]  /*d400*/  SHF.R.S32.HI R7, RZ, 0x1f, R73 ;  /* 0x0000001fff077819 */ /* 0x004fe40000011449 */
[----:B---3--:R-:W-:Y:S01]  /*d410*/  IADD3 R42, P0, R14, R11, RZ ;  /* 0x0000000b0e2a7210 */ /* 0x008fe20007f1e0ff */
[----:B------:R-:W2:Y:S01]  /*d420*/  LDSM.16.M88.4 R32, [R139+0x3500] ;  /* 0x003500008b20783b */ /* 0x000ea20000000200 */
[----:B------:R-:W-:Y:S01]  /*d430*/  LEA.HI R7, R7, R73, RZ, 0x3 ;  /* 0x0000004907077211 */ /* 0x000fe200078f18ff */
[----:B----4-:R-:W-:Y:S02]  /*d440*/  IMAD.X R47, R12, 0x1, R15, P1 ;  /* 0x000000010c2f7824 */ /* 0x010fe400008e060f */
[----:B------:R-:W3:Y:S01]  /*d450*/  LDSM.16.M88.4 R28, [R139+0x3900] ;  /* 0x003900008b1c783b */ /* 0x000ee20000000200 */
[----:B-----5:R-:W-:Y:S01]  /*d460*/  SHF.R.S32.HI R6, RZ, 0x1f, R72 ;  /* 0x0000001fff067819 */ /* 0x020fe20000011448 */
[----:B------:R-:W-:Y:S01]  /*d470*/  IMAD.X R43, R15, 0x1, R10, P0 ;  /* 0x000000010f2b7824 */ /* 0x000fe200000e060a */
[----:B------:R-:W-:Y:S01]  /*d480*/  LOP3.LUT R225, R7, 0xfffffff8, RZ, 0xc0, !PT ;  /* 0xfffffff807e17812 */ /* 0x000fe200078ec0ff */
[----:B------:R-:W4:Y:S01]  /*d490*/  LDSM.16.M88.4 R24, [R139+0x3d00] ;  /* 0x003d00008b18783b */ /* 0x000f220000000200 */
[----:B------:R-:W-:-:S02]  /*d4a0*/  LEA.HI R6, R6, R72, RZ, 0x3 ;  /* 0x0000004806067211 */ /* 0x000fc400078f18ff */
[----:B------:R-:W-:Y:S01]  /*d4b0*/  SHF.R.S32.HI R137, RZ, 0x1f, R225 ;  /* 0x0000001fff897819 */ /* 0x000fe200000114e1 */
[----:B------:R-:W-:Y:S01]  /*d4c0*/  IMAD.WIDE R8, R225, 0x2, RZ ;  /* 0x00000002e1087825 */ /* 0x000fe200078e02ff */
[----:B------:R-:W-:Y:S01]  /*d4d0*/  LOP3.LUT R223, R6, 0xfffffff8, RZ, 0xc0, !PT ;  /* 0xfffffff806df7812 */ /* 0x000fe200078ec0ff */
[----:B------:R-:W-:Y:S03]  /*d4e0*/  LDSM.16.M88.4 R56, [R0+0x3100] ;  /* 0x003100000038783b */ /* 0x000fe60000000200 */
[----:B------:R-:W-:Y:S01]  /*d4f0*/  IADD3 R44, P1, R13, R8, RZ ;  /* 0x000000080d2c7210 */ /* 0x000fe20007f3e0ff */
[----:B------:R-:W-:Y:S01]  /*d500*/  IMAD.WIDE R6, R223, 0x2, RZ ;  /* 0x00000002df067825 */ /* 0x000fe200078e02ff */
[-C--:B------:R-:W-:Y:S01]  /*d510*/  IADD3 R48, P0, R8, R11.reuse, RZ ;  /* 0x0000000b08307210 */ /* 0x080fe20007f1e0ff */
[----:B------:R-:W-:Y:S01]  /*d520*/  LDSM.16.M88.4 R52, [R0+0x3500] ;  /* 0x003500000034783b */ /* 0x000fe20000000200 */
[----:B------:R-:W-:Y:S01]  /*d530*/  SHF.R.S32.HI R136, RZ, 0x1f, R223 ;  /* 0x0000001fff887819 */ /* 0x000fe200000114df */
[----:B------:R-:W-:Y:S01]  /*d540*/  IMAD.X R45, R12, 0x1, R9, P1 ;  /* 0x000000010c2d7824 */ /* 0x000fe200008e0609 */
[----:B------:R-:W-:Y:S01]  /*d550*/  IADD3 R40, P1, R13, R6, RZ ;  /* 0x000000060d287210 */ /* 0x000fe20007f3e0ff */
[--C-:B------:R-:W-:Y:S01]  /*d560*/  IMAD.X R49, R9, 0x1, R10.reuse, P0 ;  /* 0x0000000109317824 */ /* 0x100fe200000e060a */
[----:B------:R-:W-:Y:S01]  /*d570*/  IADD3 R6, P0, R6, R11, RZ ;  /* 0x0000000b06067210 */ /* 0x000fe20007f1e0ff */
[----:B------:R-:W-:Y:S02]  /*d580*/  LDSM.16.M88.4 R60, [R0+0x3900] ;  /* 0x00390000003c783b */ /* 0x000fe40000000200 */
[----:B------:R-:W-:Y:S01]  /*d590*/  IMAD.X R41, R12, 0x1, R7, P1 ;  /* 0x000000010c297824 */ /* 0x000fe200008e0607 */
[----:B------:R-:W-:Y:S01]  /*d5a0*/  ISETP.GE.AND P1, PT, R73, c[0x0][0x1d4], PT ;  /* 0x0000750049007a0c */ /* 0x000fe20003f26270 */
[----:B------:R-:W-:Y:S01]  /*d5b0*/  IMAD.X R7, R7, 0x1, R10, P0 ;  /* 0x0000000107077824 */ /* 0x000fe200000e060a */
[C---:B------:R-:W-:Y:S01]  /*d5c0*/  ISETP.LT.OR P0, PT, R112.reuse, 0x1, P2 ;  /* 0x000000017000780c */ /* 0x040fe20001701670 */
[----:B------:R5:W-:Y:S01]  /*d5d0*/  LDSM.16.M88.4 R64, [R0+0x3d00] ;  /* 0x003d00000040783b */ /* 0x000be20000000200 */
[C---:B------:R-:W-:Y:S01]  /*d5e0*/  ISETP.LT.OR P2, PT, R112.reuse, 0x21, P2 ;  /* 0x000000217000780c */ /* 0x040fe20001741670 */
[----:B-1----:R-:W-:Y:S02]  /*d5f0*/  HMMA.16816.F32 R96, R16, R38, RZ ;  /* 0x000000261060723c */ /* 0x002fe400000018ff */
[----:B------:R-:W-:Y:S04]  /*d600*/  LDSM.16.M88.4 R12, [R220+0x6100] ;  /* 0x00610000dc0c783b */ /* 0x000fe80000000200 */
[----:B------:R-:W1:Y:S02]  /*d610*/  LDSM.16.M88.4 R8, [R220+0x7100] ;  /* 0x00710000dc08783b */ /* 0x000e640000000200 */
[----:B------:R-:W-:Y:S02]  /*d620*/  HMMA.16816.F32 R84, R20, R36, RZ ;  /* 0x000000241454723c */ /* 0x000fe400000018ff */
[----:B------:R-:W-:Y:S01]  /*d630*/  @!PT LDS RZ, [RZ] ;  /* 0x00000000fffff984 */ /* 0x000fe20000000800 */
[----:B------:R-:W-:Y:S01]  /*d640*/  @!PT LDS RZ, [RZ] ;  /* 0x00000000fffff984 */ /* 0x000fe20000000800 */
[----:B------:R-:W-:Y:S01]  /*d650*/  @!PT LDS RZ, [RZ] ;  /* 0x00000000fffff984 */ /* 0x000fe20000000800 */
[----:B------:R3:W-:Y:S01]  /*d660*/  LDGSTS.E.BYPASS.LTC128B.128 [R221+0x100], [R46.64], !P0 ;  /* 0x001000002edd7fae */ /* 0x0007e2000c101d46 */
[----:B------:R-:W-:-:S02]  /*d670*/  ISETP.LT.OR P0, PT, R112, 0x1, P1 ;  /* 0x000000017000780c */ /* 0x000fc40000f01670 */
[----:B------:R-:W-:-:S03]  /*d680*/  ISETP.LT.OR P1, PT, R112, 0x21, P1 ;  /* 0x000000217000780c */ /* 0x000fc60000f21670 */
[----:B------:R-:W-:Y:S01]  /*d690*/  HMMA.16816.F32 R80, R20, R38, RZ ;  /* 0x000000261450723c */ /* 0x000fe200000018ff */
[----:B-----5:R-:W-:-:S07]  /*d6a0*/  IADD3 R0, R139, 0x3100, RZ ;  /* 0x000031008b007810 */ /* 0x020fce0007ffe0ff */
[----:B------:R3:W-:Y:S01]  /*d6b0*/  LDGSTS.E.BYPASS.LTC128B.128 [R221+0x1100], [R44.64], !P0 ;  /* 0x011000002cdd7fae */ /* 0x0007e2000c101d46 */
[----:B------:R-:W-:Y:S01]  /*d6c0*/  ISETP.GE.AND P0, PT, R72, c[0x0][0x1d4], PT ;  /* 0x0000750048007a0c */ /* 0x000fe20003f06270 */
[----:B--2---:R-:W-:Y:S01]  /*d6d0*/  HMMA.16816.F32 R68, R16, R32, RZ ;  /* 0x000000201044723c */ /* 0x004fe200000018ff */
[----:B------:R-:W-:Y:S02]  /*d6e0*/  IMAD R218, R2, 0x2, R0 ;  /* 0x0000000202da7824 */ /* 0x000fe400078e0200 */
[C---:B------:R-:W-:Y:S02]  /*d6f0*/  ISETP.LT.OR P3, PT, R112.reuse, 0x1, P0 ;  /* 0x000000017000780c */ /* 0x040fe40000761670 */
[----:B------:R-:W-:-:S03]  /*d700*/  ISETP.LT.OR P0, PT, R112, 0x21, P0 ;  /* 0x000000217000780c */ /* 0x000fc60000701670 */
[C---:B------:R-:W-:Y:S08]  /*d710*/  HMMA.16816.F32 R72, R16.reuse, R36, RZ ;  /* 0x000000241048723c */ /* 0x040ff000000018ff */
[----:B------:R4:W-:Y:S01]  /*d720*/  LDGSTS.E.BYPASS.LTC128B.128 [R221+0x2100], [R40.64], !P3 ;  /* 0x0210000028dd7fae */ /* 0x0009e2000d901d46 */
[----:B------:R-:W-:Y:S01]  /*d730*/  HMMA.16816.F32 R104, R16, R34, RZ ;  /* 0x000000221068723c */ /* 0x000fe200000018ff */
[----:B------:R-:W-:-:S02]  /*d740*/  ISETP.NE.AND P3, PT, R50, RZ, PT ;  /* 0x000000ff3200720c */ /* 0x000fc40003f65270 */
[----:B------:R4:W-:Y:S01]  /*d750*/  LDGSTS.E.BYPASS.LTC128B.128 [R221+0x900], [R42.64], !P2 ;  /* 0x009000002add7fae */ /* 0x0009e2000d101d46 */
[----:B------:R-:W-:-:S03]  /*d760*/  ISETP.GE.AND P2, PT, R165, 0x41, PT ;  /* 0x00000041a500780c */ /* 0x000fc60003f46270 */
[----:B------:R2:W-:Y:S01]  /*d770*/  LDGSTS.E.BYPASS.LTC128B.128 [R221+0x1900], [R48.64], !P1 ;  /* 0x0190000030dd7fae */ /* 0x0005e2000c901d46 */
[C---:B------:R-:W-:Y:S03]  /*d780*/  HMMA.16816.F32 R36, R20.reuse, R32, RZ ;  /* 0x000000201424723c */ /* 0x040fe600000018ff */
[----:B------:R1:W-:Y:S04]  /*d790*/  LDGSTS.E.BYPASS.LTC128B.128 [R221+0x2900], [R6.64], !P0 ;  /* 0x0290000006dd7fae */ /* 0x0003e8000c101d46 */
[----:B------:R-:W0:Y:S01]  /*d7a0*/  LDGDEPBAR ;  /* 0x00000000000079af */ /* 0x000e220000000000 */
[----:B------:R-:W-:Y:S08]  /*d7b0*/  HMMA.16816.F32 R76, R20, R34, RZ ;  /* 0x00000022144c723c */ /* 0x000ff000000018ff */
[C---:B---3--:R-:W-:Y:S08]  /*d7c0*/  HMMA.16816.F32 R44, R16.reuse, R28, RZ ;  /* 0x0000001c102c723c */ /* 0x048ff000000018ff */
[C---:B----4-:R-:W-:Y:S01]  /*d7d0*/  HMMA.16816.F32 R40, R16.reuse, R24, RZ ;  /* 0x000000181028723c */ /* 0x050fe200000018ff */
[----:B--2---:R-:W-:Y:S07]  /*d7e0*/  LDSM.16.M88.4 R48, [R218+0x1800] ;  /* 0x00180000da30783b */ /* 0x004fee0000000200 */
[----:B------:R-:W-:Y:S08]  /*d7f0*/  HMMA.16816.F32 R100, R16, R30, RZ ;  /* 0x0000001e1064723c */ /* 0x000ff000000018ff */
[C---:B------:R-:W-:Y:S08]  /*d800*/  HMMA.16816.F32 R32, R20.reuse, R28, RZ ;  /* 0x0000001c1420723c */ /* 0x040ff000000018ff */
[----:B------:R-:W-:Y:S08]  /*d810*/  HMMA.16816.F32 R92, R20, R30, RZ ;  /* 0x0000001e145c723c */ /* 0x000ff000000018ff */
[----:B------:R-:W-:Y:S01]  /*d820*/  HMMA.16816.F32 R88, R16, R26, RZ ;  /* 0x0000001a1058723c */ /* 0x000fe200000018ff */
[----:B------:R-:W-:Y:S07]  /*d830*/  LDSM.16.M88.4 R16, [R219+0x9100] ;  /* 0x00910000db10783b */ /* 0x000fee0000000200 */
[C---:B------:R-:W-:Y:S08]  /*d840*/  HMMA.16816.F32 R28, R20.reuse, R24, RZ ;  /* 0x00000018141c723c */ /* 0x040ff000000018ff */
[----:B------:R-:W-:Y:S01]  /*d850*/  HMMA.16816.F32 R24, R20, R26, RZ ;  /* 0x0000001a1418723c */ /* 0x000fe200000018ff */
[----:B------:R-:W-:Y:S07]  /*d860*/  LDSM.16.M88.4 R20, [R139+0x4d00] ;  /* 0x004d00008b14783b */ /* 0x000fee0000000200 */
[C---:B-1----:R-:W-:Y:S01]  /*d870*/  HMMA.16816.F32 R148, R8.reuse, R60, R44 ;  /* 0x0000003c0894723c */ /* 0x042fe2000000182c */
[----:B------:R-:W1:Y:S07]  /*d880*/  LDSM.16.M88.4 R44, [R139+0x4100] ;  /* 0x004100008b2c783b */ /* 0x000e6e0000000200 */
[C---:B------:R-:W-:Y:S01]  /*d890*/  HMMA.16816.F32 R144, R8.reuse, R64, R40 ;  /* 0x000000400890723c */ /* 0x040fe20000001828 */
[----:B------:R-:W2:Y:S07]  /*d8a0*/  LDSM.16.M88.4 R40, [R139+0x4500] ;  /* 0x004500008b28783b */ /* 0x000eae0000000200 */
[C---:B------:R-:W-:Y:S08]  /*d8b0*/  HMMA.16816.F32 R108, R8.reuse, R56, R72 ;  /* 0x00000038086c723c */ /* 0x040ff00000001848 */
[C---:B------:R-:W-:Y:S08]  /*d8c0*/  HMMA.16816.F32 R112, R8.reuse, R52, R68 ;  /* 0x000000340870723c */ /* 0x040ff00000001844 */
[----:B------:R-:W-:Y:S08]  /*d8d0*/  HMMA.16816.F32 R104, R8, R54, R104 ;  /* 0x000000360868723c */ /* 0x000ff00000001868 */
[C---:B------:R-:W-:Y:S01]  /*d8e0*/  HMMA.16816.F32 R120, R12.reuse, R52, R36 ;  /* 0x000000340c78723c */ /* 0x040fe20000001824 */
[----:B------:R-:W3:Y:S07]  /*d8f0*/  LDSM.16.M88.4 R36, [R139+0x4900] ;  /* 0x004900008b24783b */ /* 0x000eee0000000200 */
[C---:B------:R-:W-:Y:S08]  /*d900*/  HMMA.16816.F32 R116, R12.reuse, R56, R84 ;  /* 0x000000380c74723c */ /* 0x040ff00000001854 */
        /* <DEDUP_REMOVED lines=8> */
[----:B------:R-:W4:Y:S04]  /*d990*/  LDSM.16.M88.4 R12, [R219+0x8100] ;  /* 0x00810000db0c783b */ /* 0x000f280000000200 */
[----:B------:R-:W-:Y:S03]  /*d9a0*/  LDSM.16.M88.4 R24, [R220+0x8100] ;  /* 0x00810000dc18783b */ /* 0x000fe60000000200 */
[C---:B------:R-:W-:Y:S08]  /*d9b0*/  HMMA.16816.F32 R140, R8.reuse, R62, R100 ;  /* 0x0000003e088c723c */ /* 0x040ff00000001864 */
[C---:B------:R-:W-:Y:S01]  /*d9c0*/  HMMA.16816.F32 R96, R8.reuse, R58, R96 ;  /* 0x0000003a0860723c */ /* 0x040fe20000001860 */
[----:B------:R-:W-:Y:S07]  /*d9d0*/  LDSM.16.M88.4 R56, [R218+0x1c00] ;  /* 0x001c0000da38783b */ /* 0x000fee0000000200 */
[----:B------:R-:W-:Y:S01]  /*d9e0*/  HMMA.16816.F32 R100, R8, R66, R88 ;  /* 0x000000420864723c */ /* 0x000fe20000001858 */
[----:B------:R-:W5:Y:S07]  /*d9f0*/  LDSM.16.M88.4 R8, [R220+0x9100] ;  /* 0x00910000dc08783b */ /* 0x000f6e0000000200 */
[C---:B-1----:R-:W-:Y:S08]  /*da00*/  HMMA.16816.F32 R88, R16.reuse, R44, R108 ;  /* 0x0000002c1058723c */ /* 0x042ff0000000186c */
[C---:B--2---:R-:W-:Y:S08]  /*da10*/  HMMA.16816.F32 R80, R16.reuse, R40, R112 ;  /* 0x000000281050723c */ /* 0x044ff00000001870 */
[C---:B------:R-:W-:Y:S08]  /*da20*/  HMMA.16816.F32 R76, R16.reuse, R42, R104 ;  /* 0x0000002a104c723c */ /* 0x040ff00000001868 */
[C---:B------:R-:W-:Y:S08]  /*da30*/  HMMA.16816.F32 R84, R16.reuse, R46, R96 ;  /* 0x0000002e1054723c */ /* 0x040ff00000001860 */
[C---:B---3--:R-:W-:Y:S08]  /*da40*/  HMMA.16816.F32 R104, R16.reuse, R36, R148 ;  /* 0x000000241068723c */ /* 0x048ff00000001894 */
[C---:B------:R-:W-:Y:S08]  /*da50*/  HMMA.16816.F32 R108, R16.reuse, R20, R144 ;  /* 0x00000014106c723c */ /* 0x040ff00000001890 */
[C---:B------:R-:W-:Y:S08]  /*da60*/  HMMA.16816.F32 R112, R16.reuse, R38, R140 ;  /* 0x000000261070723c */ /* 0x040ff0000000188c */
[----:B------:R-:W-:Y:S08]  /*da70*/  HMMA.16816.F32 R100, R16, R22, R100 ;  /* 0x000000161064723c */ /* 0x000ff00000001864 */
[C---:B----4-:R-:W-:Y:S08]  /*da80*/  HMMA.16816.F32 R96, R12.reuse, R44, R116 ;  /* 0x0000002c0c60723c */ /* 0x050ff00000001874 */
        /* <DEDUP_REMOVED lines=11> */
[C---:B-----5:R-:W-:Y:S08]  /*db40*/  HMMA.16816.F32 R92, R8.reuse, R28, R80 ;  /* 0x0000001c085c723c */ /* 0x060ff00000001850 */
[----:B------:R-:W-:Y:S08]  /*db50*/  HMMA.16816.F32 R80, R8, R50, R112 ;  /* 0x000000320850723c */ /* 0x000ff00000001870 */
[C---:B------:R-:W-:Y:S01]  /*db60*/  HMMA.16816.F32 R112, R24.reuse, R48, R16 ;  /* 0x000000301870723c */ /* 0x040fe20000001810 */
[----:B------:R-:W2:Y:S07]  /*db70*/  LDSM.16.M88.4 R16, [R219+0xa100] ;  /* 0x00a10000db10783b */ /* 0x000eae0000000200 */
[C---:B------:R-:W-:Y:S01]  /*db80*/  HMMA.16816.F32 R120, R24.reuse, R28, R44 ;  /* 0x0000001c1878723c */ /* 0x040fe2000000182c */
[----:B------:R-:W3:Y:S07]  /*db90*/  LDSM.16.M88.4 R44, [R139+0x5500] ;  /* 0x005500008b2c783b */ /* 0x000eee0000000200 */
[----:B------:R-:W-:Y:S01]  /*dba0*/  HMMA.16816.F32 R116, R24, R30, R40 ;  /* 0x0000001e1874723c */ /* 0x000fe20000001828 */
[----:B------:R-:W4:Y:S07]  /*dbb0*/  LDSM.16.M88.4 R40, [R139+0x5900] ;  /* 0x005900008b28783b */ /* 0x000f2e0000000200 */
[C---:B------:R-:W-:Y:S08]  /*dbc0*/  HMMA.16816.F32 R88, R8.reuse, R32, R88 ;  /* 0x000000200858723c */ /* 0x040ff00000001858 */
[----:B------:R-:W-:Y:S08]  /*dbd0*/  HMMA.16816.F32 R144, R8, R34, R84 ;  /* 0x000000220890723c */ /* 0x000ff00000001854 */
[C---:B------:R-:W-:Y:S08]  /*dbe0*/  HMMA.16816.F32 R124, R24.reuse, R32, R96 ;  /* 0x00000020187c723c */ /* 0x040ff00000001860 */
[----:B------:R-:W-:Y:S01]  /*dbf0*/  HMMA.16816.F32 R60, R24, R34, R60 ;  /* 0x00000022183c723c */ /* 0x000fe2000000183c */
[----:B------:R-:W-:Y:S07]  /*dc00*/  LDSM.16.M88.4 R32, [R218+0x2400] ;  /* 0x00240000da20783b */ /* 0x000fee0000000200 */
[C---:B------:R-:W-:Y:S01]  /*dc10*/  HMMA.16816.F32 R140, R8.reuse, R30, R76 ;  /* 0x0000001e088c723c */ /* 0x040fe2000000184c */
[----:B------:R-:W-:Y:S07]  /*dc20*/  LDSM.16.M88.4 R28, [R218+0x2800] ;  /* 0x00280000da1c783b */ /* 0x000fee0000000200 */
[C---:B------:R-:W-:Y:S08]  /*dc30*/  HMMA.16816.F32 R84, R8.reuse, R48, R104 ;  /* 0x000000300854723c */ /* 0x040ff00000001868 */
[C---:B------:R-:W-:Y:S08]  /*dc40*/  HMMA.16816.F32 R76, R8.reuse, R56, R108 ;  /* 0x00000038084c723c */ /* 0x040ff0000000186c */
[----:B------:R-:W-:Y:S01]  /*dc50*/  HMMA.16816.F32 R128, R8, R58, R100 ;  /* 0x0000003a0880723c */ /* 0x000fe20000001864 */
[----:B------:R-:W-:Y:S07]  /*dc60*/  LDSM.16.M88.4 R8, [R220+0xb100] ;  /* 0x00b10000dc08783b */ /* 0x000fee0000000200 */
[C---:B------:R-:W-:Y:S01]  /*dc70*/  HMMA.16816.F32 R108, R24.reuse, R50, R64 ;  /* 0x00000032186c723c */ /* 0x040fe20000001840 */
[----:B------:R-:W5:Y:S07]  /*dc80*/  LDSM.16.M88.4 R48, [R218+0x2000] ;  /* 0x00200000da30783b */ /* 0x000f6e0000000200 */
        /* <DEDUP_REMOVED lines=12> */
[C---:B----4-:R-:W-:Y:S08]  /*dd50*/  HMMA.16816.F32 R84, R20.reuse, R40, R84 ;  /* 0x000000281454723c */ /* 0x050ff00000001854 */
[C---:B------:R-:W-:Y:S08]  /*dd60*/  HMMA.16816.F32 R80, R20.reuse, R42, R80 ;  /* 0x0000002a1450723c */ /* 0x040ff00000001850 */
[C---:B------:R-:W-:Y:S08]  /*dd70*/  HMMA.16816.F32 R76, R20.reuse, R36, R76 ;  /* 0x00000024144c723c */ /* 0x040ff0000000184c */
[----:B------:R-:W-:Y:S08]  /*dd80*/  HMMA.16816.F32 R68, R20, R38, R128 ;  /* 0x000000261444723c */ /* 0x000ff00000001880 */
[C---:B------:R-:W-:Y:S08]  /*dd90*/  HMMA.16816.F32 R44, R16.reuse, R40, R112 ;  /* 0x00000028102c723c */ /* 0x040ff00000001870 */
[C---:B------:R-:W-:Y:S08]  /*dda0*/  HMMA.16816.F32 R40, R16.reuse, R42, R108 ;  /* 0x0000002a1028723c */ /* 0x040ff0000000186c */
[C---:B------:R-:W-:Y:S08]  /*ddb0*/  HMMA.16816.F32 R20, R16.reuse, R36, R104 ;  /* 0x000000241014723c */ /* 0x040ff00000001868 */
[----:B------:R-:W-:Y:S08]  /*ddc0*/  HMMA.16816.F32 R16, R16, R38, R72 ;  /* 0x000000261010723c */ /* 0x000ff00000001848 */
[C---:B-----5:R-:W-:Y:S08]  /*ddd0*/  HMMA.16816.F32 R100, R8.reuse, R48, R100 ;  /* 0x000000300864723c */ /* 0x060ff00000001864 */
[C---:B------:R-:W-:Y:S08]  /*dde0*/  HMMA.16816.F32 R96, R8.reuse, R50, R96 ;  /* 0x000000320860723c */ /* 0x040ff00000001860 */
[----:B------:R-:W-:Y:S08]  /*ddf0*/  HMMA.16816.F32 R108, R8, R26, R68 ;  /* 0x0000001a086c723c */ /* 0x000ff00000001844 */
[C---:B------:R-:W-:Y:S08]  /*de00*/  HMMA.16816.F32 R64, R12.reuse, R48, R64 ;  /* 0x000000300c40723c */ /* 0x040ff00000001840 */
[----:B------:R-:W-:Y:S08]  /*de10*/  HMMA.16816.F32 R72, R12, R50, R60 ;  /* 0x000000320c48723c */ /* 0x000ff0000000183c */
[----:B------:R-:W-:Y:S08]  /*de20*/  HMMA.16816.F32 R76, R8, R24, R76 ;  /* 0x00000018084c723c */ /* 0x000ff0000000184c */
[C---:B------:R-:W-:Y:S08]  /*de30*/  HMMA.16816.F32 R68, R12.reuse, R32, R56 ;  /* 0x000000200c44723c */ /* 0x040ff00000001838 */
        /* <DEDUP_REMOVED lines=12> */
[----:B------:R-:W-:Y:S01]  /*df00*/  IMAD.MOV.U32 R229, RZ, RZ, RZ ;  /* 0x000000ffffe57224 */ /* 0x000fe200078e00ff */
[----:B------:R-:W-:-:S04]  /*df10*/  IADD3 R2, R250, R172, R158 ;  /* 0x000000acfa027210 */ /* 0x000fc80007ffe09e */
[----:B------:R-:W-:-:S05]  /*df20*/  IADD3 R2, R2, -0x80, RZ ;  /* 0xffffff8002027810 */ /* 0x000fca0007ffe0ff */
[----:B------:R-:W-:Y:S02]  /*df30*/  IMAD.MOV.U32 R0, RZ, RZ, R2 ;  /* 0x000000ffff007224 */ /* 0x000fe400078e0002 */
        /* <DEDUP_REMOVED lines=17> */
[----:B------:R-:W-:Y:S02]  /*e050*/  SHF.L.U64.HI R18, R225, 0x1, R137 ;  /* 0x00000001e1127819 */ /* 0x000fe40000010289 */
[----:B------:R-:W-:Y:S01]  /*e060*/  LOP3.LUT R10, R10, 0xf, RZ, 0xc0, !PT ;  /* 0x0000000f0a0a7812 */ /* 0x000fe200078ec0ff */
[----:B------:R-:W-:Y:S01]  /*e070*/  IMAD R0, R0, c[0x0][0x1e0], RZ ;  /* 0x0000780000007a24 */ /* 0x000fe200078e02ff */
[----:B------:R-:W-:-:S03]  /*e080*/  SHF.L.U64.HI R19, R223, 0x1, R136 ;  /* 0x00000001df137819 */ /* 0x000fc60000010288 */
[----:B------:R-:W-:-:S04]  /*e090*/  IMAD R0, R230, c[0x0][0x1e4], R0 ;  /* 0x00007900e6007a24 */ /* 0x000fc800078e0200 */
        /* <DEDUP_REMOVED lines=13> */
[----:B-1----:R-:W-:Y:S02]  /*e170*/  IADD3 R16, P1, P0, R6, R0, R11 ;  /* 0x0000000006107210 */ /* 0x002fe4000783e00b */
[----:B------:R-:W-:Y:S02]  /*e180*/  IADD3 R6, -R20, 0x10, RZ ;  /* 0x0000001014067810 */ /* 0x000fe40007ffe1ff */
[----:B--2---:R-:W-:Y:S02]  /*e190*/  IADD3.X R17, RZ, R2, R9, P1, P0 ;  /* 0x00000002ff117210 */ /* 0x004fe40000fe0409 */
[----:B------:R-:W-:-:S04]  /*e1a0*/  LOP3.LUT R6, R6, 0xf, RZ, 0xc0, !PT ;  /* 0x0000000f06067812 */ /* 0x000fc800078ec0ff */
[----:B------:R-:W-:Y:S01]  /*e1b0*/  IADD3 R14, P1, P0, R6, R0, R8 ;  /* 0x00000000060e7210 */ /* 0x000fe2000783e008 */
[----:B------:R-:W-:-:S03]  /*e1c0*/  IMAD.SHL.U32 R6, R223, 0x2, RZ ;  /* 0x00000002df067824 */ /* 0x000fc600078e00ff */
        /* <DEDUP_REMOVED lines=20> */
.L_x_993:
[----:B------:R-:W-:Y:S01]  /*e310*/  LOP3.LUT R0, R135, 0xffffffe0, RZ, 0xc0, !PT ;  /* 0xffffffe087007812 */ /* 0x000fe200078ec0ff */
        /* <DEDUP_REMOVED lines=11> */
[----:B-1----:R-:W-:Y:S02]  /*e3d0*/  FSEL R14, R102, -INF , P0 ;  /* 0xff800000660e7808 */ /* 0x002fe40000000000 */
        /* <DEDUP_REMOVED lines=137> */
[----:B------:R-:W-:Y:S02]  /*ec70*/  FSEL R222, R27, -INF , P0 ;  /* 0xff8000001bde7808 */ /* 0x000fe40000000000 */
[----:B------:R-:W-:Y:S01]  /*ec80*/  FMNMX.FTZ R0, R182, R0, !PT ;  /* 0x00000000b6007209 */ /* 0x000fe20007810000 */
[----:B------:R-:W3:Y:S03]  /*ec90*/  SHFL.BFLY PT, R2, R9, 0x1, 0x1f ;  /* 0x0c201f0009027f89 */ /* 0x000ee600000e0000 */
[----:B------:R-:W-:Y:S01]  /*eca0*/  FMNMX.FTZ R0, R181, R0, !PT ;  /* 0x00000000b5007209 */ /* 0x000fe20007810000 */
[----:B------:R-:W-:Y:S01]  /*ecb0*/  LDSM.16.MT88.4 R24, [R216+0x100] ;  /* 0x00010000d818783b */ /* 0x000fe20000004200 */
[----:B-1----:R-:W-:-:S02]  /*ecc0*/  FMNMX.FTZ R135, R6, R135, !PT ;  /* 0x0000008706877209 */ /* 0x002fc40007810000 */
[----:B------:R-:W-:Y:S02]  /*ecd0*/  FMNMX.FTZ R0, R183, R0, !PT ;  /* 0x00000000b7007209 */ /* 0x000fe40007810000 */
[C---:B------:R-:W-:Y:S01]  /*ece0*/  FSETP.NEU.FTZ.AND P0, PT, R135.reuse, -INF , PT ;  /* 0xff8000008700780b */ /* 0x040fe20003f1d000 */
[----:B------:R-:W-:Y:S01]  /*ecf0*/  FMUL.FTZ R3, R135, c[0x0][0x2d0] ;  /* 0x0000b40087037a20 */ /* 0x000fe20000410000 */
[----:B------:R-:W-:-:S04]  /*ed00*/  FMNMX.FTZ R6, R245, R0, !PT ;  /* 0x00000000f5067209 */ /* 0x000fc80007810000 */
[----:B------:R-:W-:Y:S02]  /*ed10*/  FMNMX.FTZ R6, R244, R6, !PT ;  /* 0x00000006f4067209 */ /* 0x000fe40007810000 */
[----:B------:R-:W-:Y:S02]  /*ed20*/  FSEL R3, R3, RZ, P0 ;  /* 0x000000ff03037208 */ /* 0x000fe40000000000 */
[----:B------:R-:W-:Y:S02]  /*ed30*/  FMNMX.FTZ R6, R222, R6, !PT ;  /* 0x00000006de067209 */ /* 0x000fe40007810000 */
[----:B--2---:R-:W-:Y:S01]  /*ed40*/  FMNMX.FTZ R8, R7, R8, !PT ;  /* 0x0000000807087209 */ /* 0x004fe20007810000 */
[--C-:B------:R-:W-:Y:S01]  /*ed50*/  FFMA.FTZ R0, R10, c[0x0][0x2d0], -R3.reuse ;  /* 0x0000b4000a007a23 */ /* 0x100fe20000010803 */
[----:B---3--:R-:W-:Y:S01]  /*ed60*/  FMNMX.FTZ R2, R2, R9, !PT ;  /* 0x0000000902027209 */ /* 0x008fe20007810000 */
[----:B------:R-:W-:Y:S01]  /*ed70*/  FFMA.FTZ R7, R12, c[0x0][0x2d0], -R3 ;  /* 0x0000b4000c077a23 */ /* 0x000fe20000010803 */
[----:B------:R-:W1:Y:S01]  /*ed80*/  SHFL.BFLY PT, R9, R6, 0x2, 0x1f ;  /* 0x0c401f0006097f89 */ /* 0x000e6200000e0000 */
[----:B------:R2:W-:Y:S01]  /*ed90*/  MUFU.EX2 R17, R0 ;  /* 0x0000000000117308 */ /* 0x0005e20000000800 */
[----:B------:R-:W-:-:S02]  /*eda0*/  FSETP.NEU.FTZ.AND P0, PT, R2, -INF , PT ;  /* 0xff8000000200780b */ /* 0x000fc40003f1d000 */
[----:B------:R-:W3:Y:S05]  /*edb0*/  SHFL.BFLY PT, R10, R8, 0x1, 0x1f ;  /* 0x0c201f00080a7f89 */ /* 0x000eea00000e0000 */
        /* <DEDUP_REMOVED lines=26> */
[--C-:B------:R-:W-:Y:S01]  /*ef60*/  FFMA.FTZ R9, R40, c[0x0][0x2d0], -R12.reuse ;  /* 0x0000b40028097a23 */ /* 0x100fe2000001080c */
[----:B-1----:R-:W-:Y:S01]  /*ef70*/  FMNMX.FTZ R136, R6, R7, !PT ;  /* 0x0000000706887209 */ /* 0x002fe20007810000 */
[----:B------:R-:W1:Y:S01]  /*ef80*/  LDSM.16.MT88.4 R32, [R216+0x2100] ;  /* 0x00210000d820783b */ /* 0x000e620000004200 */
[----:B---3--:R-:W-:Y:S02]  /*ef90*/  F2FP.PACK_AB R6, R148, R150 ;  /* 0x000000969406723e */ /* 0x008fe400000000ff */
[C---:B------:R-:W-:Y:S01]  /*efa0*/  FSETP.NEU.FTZ.AND P0, PT, R136.reuse, -INF , PT ;  /* 0xff8000008800780b */ /* 0x040fe20003f1d000 */
[----:B------:R-:W-:Y:S01]  /*efb0*/  FMUL.FTZ R8, R136, c[0x0][0x2d0] ;  /* 0x0000b40088087a20 */ /* 0x000fe20000410000 */
[----:B------:R3:W-:Y:S04]  /*efc0*/  MUFU.EX2 R241, R4 ;  /* 0x0000000400f17308 */ /* 0x0007e80000000800 */
[----:B------:R-:W-:Y:S01]  /*efd0*/  FSEL R13, R8, RZ, P0 ;  /* 0x000000ff080d7208 */ /* 0x000fe20000000000 */
[----:B------:R-:W-:Y:S01]  /*efe0*/  FFMA.FTZ R8, R41, c[0x0][0x2d0], -R12 ;  /* 0x0000b40029087a23 */ /* 0x000fe2000001080c */
[----:B-----5:R-:W-:-:S02]  /*eff0*/  F2FP.PACK_AB R5, R168, R151 ;  /* 0x00000097a805723e */ /* 0x020fc400000000ff */
[----:B------:R-:W-:Y:S01]  /*f000*/  MUFU.EX2 R242, R9 ;  /* 0x0000000900f27308 */ /* 0x000fe20000000800 */
[----:B----4-:R-:W-:Y:S01]  /*f010*/  F2FP.PACK_AB R7, R149, R184 ;  /* 0x000000b89507723e */ /* 0x010fe200000000ff */
[----:B---3--:R-:W-:-:S06]  /*f020*/  FFMA.FTZ R4, R36, c[0x0][0x2d0], -R12 ;  /* 0x0000b40024047a23 */ /* 0x008fcc000001080c */
[----:B------:R3:W4:Y:S01]  /*f030*/  MUFU.EX2 R243, R8 ;  /* 0x0000000800f37308 */ /* 0x0007220000000800 */
[----:B------:R-:W5:Y:S07]  /*f040*/  LDSM.16.MT88.4 R36, [R217+0x2100] ;  /* 0x00210000d924783b */ /* 0x000f6e0000004200 */
[----:B------:R1:W-:Y:S01]  /*f050*/  MUFU.EX2 R237, R4 ;  /* 0x0000000400ed7308 */ /* 0x0003e20000000800 */
[----:B---3--:R-:W-:Y:S01]  /*f060*/  FFMA.FTZ R8, R42, c[0x0][0x2d0], -R13 ;  /* 0x0000b4002a087a23 */ /* 0x008fe2000001080d */
[----:B----4-:R-:W-:-:S06]  /*f070*/  F2FP.PACK_AB R10, R243, R242 ;  /* 0x000000f2f30a723e */ /* 0x010fcc00000000ff */
[----:B------:R3:W-:Y:S01]  /*f080*/  MUFU.EX2 R234, R8 ;  /* 0x0000000800ea7308 */ /* 0x0007e20000000800 */
[----:B-1----:R-:W-:-:S07]  /*f090*/  F2FP.PACK_AB R4, R14, R15 ;  /* 0x0000000f0e04723e */ /* 0x002fce00000000ff */
[C---:B------:R-:W-:Y:S01]  /*f0a0*/  HMMA.16816.F32 R120, R4.reuse, R24, RZ ;  /* 0x000000180478723c */ /* 0x040fe200000018ff */
[--C-:B---3--:R-:W-:Y:S02]  /*f0b0*/  FFMA.FTZ R8, R43, c[0x0][0x2d0], -R13.reuse ;  /* 0x0000b4002b087a23 */ /* 0x108fe4000001080d */
        /* <DEDUP_REMOVED lines=9> */
[----:B-----5:R-:W-:Y:S01]  /*f150*/  HMMA.16816.F32 R96, R4, R36, RZ ;  /* 0x000000240460723c */ /* 0x020fe200000018ff */
        /* <DEDUP_REMOVED lines=32> */
[----:B------:R-:W1:Y:S01]  /*f360*/  LDSM.16.MT88.4 R32, [R216+0x2500] ;  /* 0x00250000d820783b */ /* 0x000e620000004200 */
[----:B---3--:R-:W-:-:S06]  /*f370*/  FFMA.FTZ R4, R86, c[0x0][0x2d0], -R0 ;  /* 0x0000b40056047a23 */ /* 0x008fcc0000010800 */
[C---:B------:R-:W-:Y:S01]  /*f380*/  HMMA.16816.F32 R44, R8.reuse, R36, RZ ;  /* 0x00000024082c723c */ /* 0x040fe200000018ff */
[----:B-----5:R-:W-:Y:S01]  /*f390*/  F2FP.PACK_AB R6, R238, R239 ;  /* 0x000000efee06723e */ /* 0x020fe200000000ff */
[----:B------:R3:W-:Y:S06]  /*f3a0*/  MUFU.EX2 R227, R4 ;  /* 0x0000000400e37308 */ /* 0x0007ec0000000800 */
[----:B------:R-:W-:Y:S01]  /*f3b0*/  HMMA.16816.F32 R164, R8, R38, RZ ;  /* 0x0000002608a4723c */ /* 0x000fe200000018ff */
[----:B------:R-:W-:Y:S06]  /*f3c0*/  LDSM.16.MT88.4 R36, [R217+0x2900] ;  /* 0x00290000d924783b */ /* 0x000fec0000004200 */
[----:B------:R-:W-:-:S02]  /*f3d0*/  FFMA.FTZ R8, R125, c[0x0][0x2d0], -R12 ;  /* 0x0000b4007d087a23 */ /* 0x000fc4000001080c */
[----:B------:R-:W-:Y:S02]  /*f3e0*/  IMAD.MOV.U32 R9, RZ, RZ, R168 ;  /* 0x000000ffff097224 */ /* 0x000fe400078e00a8 */
[----:B------:R5:W-:Y:S01]  /*f3f0*/  MUFU.EX2 R214, R8 ;  /* 0x0000000800d67308 */ /* 0x000be20000000800 */
[----:B---3--:R-:W-:Y:S02]  /*f400*/  FFMA.FTZ R4, R87, c[0x0][0x2d0], -R0 ;  /* 0x0000b40057047a23 */ /* 0x008fe40000010800 */
[----:B------:R-:W-:Y:S02]  /*f410*/  IMAD.MOV.U32 R11, RZ, RZ, R151 ;  /* 0x000000ffff0b7224 */ /* 0x000fe400078e0097 */
[----:B------:R-:W-:-:S03]  /*f420*/  IMAD.MOV.U32 R10, RZ, RZ, R150 ;  /* 0x000000ffff0a7224 */ /* 0x000fc600078e0096 */
[----:B------:R3:W1:Y:S01]  /*f430*/  MUFU.EX2 R249, R4 ;  /* 0x0000000400f97308 */ /* 0x0006620000000800 */
[----:B-----5:R-:W-:-:S07]  /*f440*/  FFMA.FTZ R8, R124, c[0x0][0x2d0], -R12 ;  /* 0x0000b4007c087a23 */ /* 0x020fce000001080c */
[----:B------:R5:W-:Y:S01]  /*f450*/  MUFU.EX2 R213, R8 ;  /* 0x0000000800d57308 */ /* 0x000be20000000800 */
[----:B---3--:R-:W-:Y:S01]  /*f460*/  FFMA.FTZ R4, R116, c[0x0][0x2d0], -R0 ;  /* 0x0000b40074047a23 */ /* 0x008fe20000010800 */
[----:B-1----:R-:W-:-:S06]  /*f470*/  F2FP.PACK_AB R5, R249, R227 ;  /* 0x000000e3f905723e */ /* 0x002fcc00000000ff */
[----:B------:R1:W-:Y:S01]  /*f480*/  MUFU.EX2 R231, R4 ;  /* 0x0000000400e77308 */ /* 0x0003e20000000800 */
[----:B-----5:R-:W-:Y:S02]  /*f490*/  FFMA.FTZ R8, R129, c[0x0][0x2d0], -R13 ;  /* 0x0000b40081087a23 */ /* 0x020fe4000001080d */
[----:B------:R-:W-:-:S05]  /*f4a0*/  IMAD.MOV.U32 R129, RZ, RZ, R149 ;  /* 0x000000ffff817224 */ /* 0x000fca00078e0095 */
[----:B------:R3:W-:Y:S01]  /*f4b0*/  MUFU.EX2 R208, R8 ;  /* 0x0000000800d07308 */ /* 0x0007e20000000800 */
[----:B-1----:R-:W-:-:S07]  /*f4c0*/  FFMA.FTZ R4, R117, c[0x0][0x2d0], -R0 ;  /* 0x0000b40075047a23 */ /* 0x002fce0000010800 */
[----:B------:R1:W5:Y:S01]  /*f4d0*/  MUFU.EX2 R228, R4 ;  /* 0x0000000400e47308 */ /* 0x0003620000000800 */
[----:B---3--:R-:W-:Y:S02]  /*f4e0*/  FFMA.FTZ R8, R128, c[0x0][0x2d0], -R13 ;  /* 0x0000b40080087a23 */ /* 0x008fe4000001080d */
[----:B------:R-:W-:-:S05]  /*f4f0*/  IMAD.MOV.U32 R128, RZ, RZ, R148 ;  /* 0x000000ffff807224 */ /* 0x000fca00078e0094 */
        /* <DEDUP_REMOVED lines=21> */
[----:B-1----:R-:W-:-:S02]  /*f650*/  FFMA.FTZ R8, R131, c[0x0][0x2d0], -R3 ;  /* 0x0000b40083087a23 */ /* 0x002fc40000010803 */
[----:B------:R-:W-:-:S05]  /*f660*/  IMAD.MOV.U32 R131, RZ, RZ, R184 ;  /* 0x000000ffff837224 */ /* 0x000fca00078e00b8 */
        /* <DEDUP_REMOVED lines=16> */
[C---:B------:R-:W-:Y:S01]  /*f770*/  HMMA.16816.F32 R80, R4.reuse, R24, R68 ;  /* 0x000000180450723c */ /* 0x040fe20000001844 */
[----:B------:R1:W3:Y:S07]  /*f780*/  MUFU.EX2 R187, R8 ;  /* 0x0000000800bb7308 */ /* 0x0002ee0000000800 */
        /* <DEDUP_REMOVED lines=8> */
[----:B------:R1:W4:Y:S07]  /*f810*/  MUFU.EX2 R186, R8 ;  /* 0x0000000800ba7308 */ /* 0x00032e0000000800 */
[C---:B------:R-:W-:Y:S01]  /*f820*/  HMMA.16816.F32 R60, R4.reuse, R26, R152 ;  /* 0x0000001a043c723c */ /* 0x040fe20000001898 */
[----:B------:R-:W5:Y:S04]  /*f830*/  LDSM.16.MT88.4 R24, [R216+0x900] ;  /* 0x00090000d818783b */ /* 0x000f680000004200 */
[----:B------:R-:W-:Y:S03]  /*f840*/  LDSM.16.MT88.4 R152, [R216+0xd00] ;  /* 0x000d0000d898783b */ /* 0x000fe60000004200 */
[C---:B------:R-:W-:Y:S01]  /*f850*/  HMMA.16816.F32 R52, R4.reuse, R22, R144 ;  /* 0x000000160434723c */ /* 0x040fe20000001890 */
[--C-:B-1----:R-:W-:Y:S01]  /*f860*/  FFMA.FTZ R8, R175, c[0x0][0x2d0], -R12.reuse ;  /* 0x0000b400af087a23 */ /* 0x102fe2000001080c */
[----:B------:R-:W-:Y:S03]  /*f870*/  LDSM.16.MT88.4 R20, [R216+0x1900] ;  /* 0x00190000d814783b */ /* 0x000fe60000004200 */
[----:B------:R1:W-:Y:S03]  /*f880*/  MUFU.EX2 R184, R8 ;  /* 0x0000000800b87308 */ /* 0x0003e60000000800 */
[C---:B------:R-:W-:Y:S01]  /*f890*/  HMMA.16816.F32 R48, R4.reuse, R18, R140 ;  /* 0x000000120430723c */ /* 0x040fe2000000188c */
[----:B------:R-:W5:Y:S07]  /*f8a0*/  LDSM.16.MT88.4 R16, [R217+0x900] ;  /* 0x00090000d910783b */ /* 0x000f6e0000004200 */
[----:B------:R-:W-:Y:S01]  /*f8b0*/  HMMA.16816.F32 R44, R4, R30, R156 ;  /* 0x0000001e042c723c */ /* 0x000fe2000000189c */
[----:B------:R-:W5:Y:S01]  /*f8c0*/  LDSM.16.MT88.4 R28, [R217+0x1900] ;  /* 0x00190000d91c783b */ /* 0x000f620000004200 */
[----:B-1----:R-:W-:-:S06]  /*f8d0*/  FFMA.FTZ R8, R176, c[0x0][0x2d0], -R12 ;  /* 0x0000b400b0087a23 */ /* 0x002fcc000001080c */
[C---:B------:R-:W-:Y:S01]  /*f8e0*/  HMMA.16816.F32 R56, R4.reuse, R34, R160 ;  /* 0x000000220438723c */ /* 0x040fe200000018a0 */
[----:B------:R1:W1:Y:S01]  /*f8f0*/  MUFU.EX2 R173, R8 ;  /* 0x0000000800ad7308 */ /* 0x0002620000000800 */
[----:B------:R-:W5:Y:S06]  /*f900*/  LDSM.16.MT88.4 R32, [R216+0x2900] ;  /* 0x00290000d820783b */ /* 0x000f6c0000004200 */
[----:B------:R-:W-:Y:S07]  /*f910*/  HMMA.16816.F32 R40, R4, R42, R164 ;  /* 0x0000002a0428723c */ /* 0x000fee00000018a4 */
[----:B--2---:R-:W-:Y:S01]  /*f920*/  F2FP.PACK_AB R4, R191, R200 ;  /* 0x000000c8bf04723e */ /* 0x004fe200000000ff */
[----:B-1----:R-:W-:Y:S01]  /*f930*/  FFMA.FTZ R8, R178, c[0x0][0x2d0], -R12 ;  /* 0x0000b400b2087a23 */ /* 0x002fe2000001080c */
[----:B---3--:R-:W-:-:S02]  /*f940*/  F2FP.PACK_AB R5, R187, R188 ;  /* 0x000000bcbb05723e */ /* 0x008fc400000000ff */
[----:B------:R-:W-:Y:S01]  /*f950*/  F2FP.PACK_AB R6, R189, R190 ;  /* 0x000000bebd06723e */ /* 0x000fe200000000ff */
[----:B------:R1:W-:Y:S01]  /*f960*/  MUFU.EX2 R174, R8 ;  /* 0x0000000800ae7308 */ /* 0x0003e20000000800 */
[----:B----4-:R-:W-:-:S07]  /*f970*/  F2FP.PACK_AB R7, R186, R185 ;  /* 0x000000b9ba07723e */ /* 0x010fce00000000ff */
        /* <DEDUP_REMOVED lines=14> */
[----:B------:R1:W2:Y:S07]  /*fa60*/  MUFU.EX2 R138, R8 ;  /* 0x00000008008a7308 */ /* 0x0002ae0000000800 */
        /* <DEDUP_REMOVED lines=8> */
[----:B------:R-:W-:Y:S01]  /*faf0*/  HMMA.16816.F32 R144, R4, R38, R88 ;  /* 0x000000260490723c */ /* 0x000fe20000001858 */
[----:B------:R-:W1:Y:S06]  /*fb00*/  MUFU.EX2 R133, R8 ;  /* 0x0000000800857308 */ /* 0x000e6c0000000800 */
[----:B------:R-:W-:Y:S01]  /*fb10*/  F2FP.PACK_AB R4, R173, R184 ;  /* 0x000000b8ad04723e */ /* 0x000fe200000000ff */
[----:B------:R-:W-:Y:S01]  /*fb20*/  IMAD.MOV.U32 R88, RZ, RZ, R183 ;  /* 0x000000ffff587224 */ /* 0x000fe200078e00b7 */
[----:B--2---:R-:W-:Y:S01]  /*fb30*/  F2FP.PACK_AB R5, R138, R172 ;  /* 0x000000ac8a05723e */ /* 0x004fe200000000ff */
[----:B------:R-:W-:Y:S01]  /*fb40*/  IMAD.MOV.U32 R91, RZ, RZ, R131 ;  /* 0x000000ffff5b7224 */ /* 0x000fe200078e0083 */
[----:B------:R-:W-:Y:S01]  /*fb50*/  F2FP.PACK_AB R6, R175, R174 ;  /* 0x000000aeaf06723e */ /* 0x000fe200000000ff */
[----:B------:R-:W-:-:S02]  /*fb60*/  IMAD.MOV.U32 R90, RZ, RZ, R128 ;  /* 0x000000ffff5a7224 */ /* 0x000fc400078e0080 */
[----:B------:R-:W-:Y:S01]  /*fb70*/  IMAD.MOV.U32 R89, RZ, RZ, R129 ;  /* 0x000000ffff597224 */ /* 0x000fe200078e0081 */
[----:B-1----:R-:W-:Y:S01]  /*fb80*/  F2FP.PACK_AB R7, R133, R134 ;  /* 0x000000868507723e */ /* 0x002fe200000000ff */
[----:B------:R-:W-:Y:S02]  /*fb90*/  FFMA.FTZ R8, R204, c[0x0][0x2d0], -R3 ;  /* 0x0000b400cc087a23 */ /* 0x000fe40000010803 */
[----:B------:R-:W-:-:S04]  /*fba0*/  IMAD.MOV.U32 R204, RZ, RZ, R89 ;  /* 0x000000ffffcc7224 */ /* 0x000fc800078e0059 */
[C---:B------:R-:W-:Y:S01]  /*fbb0*/  HMMA.16816.F32 R176, R4.reuse, R26, R60 ;  /* 0x0000001a04b0723c */ /* 0x040fe2000000183c */
[----:B------:R1:W-:Y:S07]  /*fbc0*/  MUFU.EX2 R27, R8 ;  /* 0x00000008001b7308 */ /* 0x0003ee0000000800 */
[C---:B------:R-:W-:Y:S01]  /*fbd0*/  HMMA.16816.F32 R180, R4.reuse, R24, R80 ;  /* 0x0000001804b4723c */ /* 0x040fe20000001850 */
[----:B------:R-:W2:Y:S07]  /*fbe0*/  LDSM.16.MT88.4 R80, [R217+0xd00] ;  /* 0x000d0000d950783b */ /* 0x000eae0000004200 */
[----:B------:R-:W-:Y:S01]  /*fbf0*/  HMMA.16816.F32 R48, R4, R22, R48 ;  /* 0x000000160430723c */ /* 0x000fe20000001830 */
[----:B-1----:R-:W-:-:S02]  /*fc00*/  FFMA.FTZ R8, R203, c[0x0][0x2d0], -R3 ;  /* 0x0000b400cb087a23 */ /* 0x002fc40000010803 */
[----:B------:R-:W-:Y:S02]  /*fc10*/  IMAD.MOV.U32 R203, RZ, RZ, R90 ;  /* 0x000000ffffcb7224 */ /* 0x000fe400078e005a */
[----:B------:R1:W3:Y:S03]  /*fc20*/  MUFU.EX2 R26, R8 ;  /* 0x00000008001a7308 */ /* 0x0002e60000000800 */
[C---:B------:R-:W-:Y:S08]  /*fc30*/  HMMA.16816.F32 R60, R4.reuse, R18, R52 ;  /* 0x00000012043c723c */ /* 0x040ff00000001834 */
[----:B------:R-:W-:Y:S01]  /*fc40*/  HMMA.16816.F32 R52, R4, R20, R72 ;  /* 0x000000140434723c */ /* 0x000fe20000001848 */
[--C-:B-1----:R-:W-:Y:S01]  /*fc50*/  FFMA.FTZ R8, R202, c[0x0][0x2d0], -R3.reuse ;  /* 0x0000b400ca087a23 */ /* 0x102fe20000010803 */
[----:B---3--:R-:W-:Y:S01]  /*fc60*/  F2FP.PACK_AB R128, R26, R27 ;  /* 0x0000001b1a80723e */ /* 0x008fe200000000ff */
[----:B------:R-:W-:-:S05]  /*fc70*/  FFMA.FTZ R3, R201, c[0x0][0x2d0], -R3 ;  /* 0x0000b400c9037a23 */ /* 0x000fca0000010803 */
[----:B------:R-:W-:Y:S01]  /*fc80*/  HMMA.16816.F32 R108, R4, R16, R76 ;  /* 0x00000010046c723c */ /* 0x000fe2000000184c */
[----:B------:R1:W-:Y:S01]  /*fc90*/  MUFU.EX2 R25, R8 ;  /* 0x0000000800197308 */ /* 0x0003e20000000800 */
[----:B------:R-:W-:-:S06]  /*fca0*/  IMAD.MOV.U32 R202, RZ, RZ, R91 ;  /* 0x000000ffffca7224 */ /* 0x000fcc00078e005b */
[C---:B------:R-:W-:Y:S01]  /*fcb0*/  HMMA.16816.F32 R96, R4.reuse, R28, R68 ;  /* 0x0000001c0460723c */ /* 0x040fe20000001844 */
[----:B------:R3:W4:Y:S06]  /*fcc0*/  MUFU.EX2 R24, R3 ;  /* 0x0000000300187308 */ /* 0x00072c0000000800 */
[----:B------:R-:W-:Y:S01]  /*fcd0*/  IMAD.MOV.U32 R28, RZ, RZ, R14 ;  /* 0x000000ffff1c7224 */ /* 0x000fe200078e000e */
[----:B------:R-:W-:Y:S01]  /*fce0*/  HMMA.16816.F32 R44, R4, R30, R44 ;  /* 0x0000001e042c723c */ /* 0x000fe2000000182c */
[----:B-1----:R-:W-:Y:S02]  /*fcf0*/  IMAD.MOV.U32 R8, RZ, RZ, R15 ;  /* 0x000000ffff087224 */ /* 0x002fe400078e000f */
[----:B------:R-:W-:-:S02]  /*fd00*/  IMAD.MOV.U32 R29, RZ, RZ, R9 ;  /* 0x000000ffff1d7224 */ /* 0x000fc400078e0009 */
[----:B------:R-:W-:Y:S02]  /*fd10*/  FADD.FTZ R9, R234, R233 ;  /* 0x000000e9ea097221 */ /* 0x000fe40000010000 */
[----:B------:R-:W-:Y:S01]  /*fd20*/  FADD.FTZ R8, R8, R28 ;  /* 0x0000001c08087221 */ /* 0x000fe20000010000 */
[C---:B------:R-:W-:Y:S01]  /*fd30*/  HMMA.16816.F32 R64, R4.reuse, R32, R64 ;  /* 0x000000200440723c */ /* 0x040fe20000001840 */
[----:B---3--:R-:W-:Y:S01]  /*fd40*/  FFMA.FTZ R3, R210, c[0x0][0x2d0], -R0 ;  /* 0x0000b400d2037a23 */ /* 0x008fe20000010800 */
[----:B----4-:R-:W-:Y:S01]  /*fd50*/  F2FP.PACK_AB R130, R24, R25 ;  /* 0x000000191882723e */ /* 0x010fe200000000ff */
[----:B------:R-:W-:Y:S02]  /*fd60*/  FADD.FTZ R10, R10, R8 ;  /* 0x000000080a0a7221 */ /* 0x000fe40000010000 */
        /* <DEDUP_REMOVED lines=17> */
[----:B-----5:R-:W-:Y:S01]  /*fe80*/  F2FP.PACK_AB R131, R21, R20 ;  /* 0x000000141583723e */ /* 0x020fe200000000ff */
[----:B------:R-:W-:Y:S02]  /*fe90*/  FADD.FTZ R3, R235, R3 ;  /* 0x00000003eb037221 */ /* 0x000fe40000010000 */
[----:B------:R1:W-:Y:S02]  /*fea0*/  MUFU.EX2 R19, R0 ;  /* 0x0000000000137308 */ /* 0x0003e40000000800 */
[----:B------:R-:W-:-:S02]  /*feb0*/  FADD.FTZ R248, R248, R3 ;  /* 0x00000003f8f87221 */ /* 0x000fc40000010000 */
[----:B--2---:R-:W-:Y:S02]  /*fec0*/  HMMA.16816.F32 R72, R128, R80, R124 ;  /* 0x000000508048723c */ /* 0x004fe4000000187c */
[----:B------:R-:W-:-:S04]  /*fed0*/  FADD.FTZ R248, R239, R248 ;  /* 0x000000f8eff87221 */ /* 0x000fc80000010000 */
[----:B------:R-:W-:Y:S02]  /*fee0*/  FADD.FTZ R248, R238, R248 ;  /* 0x000000f8eef87221 */ /* 0x000fe40000010000 */
[C---:B----4-:R-:W-:Y:S02]  /*fef0*/  HMMA.16816.F32 R124, R128.reuse, R4, R192 ;  /* 0x00000004807c723c */ /* 0x050fe400000018c0 */
[----:B------:R-:W-:Y:S02]  /*ff00*/  FADD.FTZ R248, R200, R248 ;  /* 0x000000f8c8f87221 */ /* 0x000fe40000010000 */
[----:B-1----:R-:W-:Y:S02]  /*ff10*/  FFMA.FTZ R0, R224, c[0x0][0x2d0], -R12 ;  /* 0x0000b400e0007a23 */ /* 0x002fe4000001080c */
[----:B------:R-:W-:Y:S02]  /*ff20*/  FADD.FTZ R248, R191, R248 ;  /* 0x000000f8bff87221 */ /* 0x000fe40000010000 */
[----:B------:R1:W2:Y:S01]  /*ff30*/  MUFU.EX2 R18, R0 ;  /* 0x0000000000127308 */ /* 0x0002a20000000800 */
[----:B------:R-:W-:Y:S01]  /*ff40*/  HMMA.16816.F32 R140, R128, R152, R140 ;  /* 0x00000098808c723c */ /* 0x000fe2000000188c */
[----:B------:R-:W-:-:S04]  /*ff50*/  FADD.FTZ R248, R190, R248 ;  /* 0x000000f8bef87221 */ /* 0x000fc80000010000 */
[----:B------:R-:W-:-:S03]  /*ff60*/  FADD.FTZ R248, R189, R248 ;  /* 0x000000f8bdf87221 */ /* 0x000fc60000010000 */
[----:B------:R-:W-:Y:S01]  /*ff70*/  HMMA.16816.F32 R148, R128, R154, R148 ;  /* 0x0000009a8094723c */ /* 0x000fe20000001894 */
[----:B------:R-:W-:-:S04]  /*ff80*/  FADD.FTZ R248, R27, R248 ;  /* 0x000000f81bf87221 */ /* 0x000fc80000010000 */
[----:B------:R-:W-:Y:S02]  /*ff90*/  FADD.FTZ R248, R26, R248 ;  /* 0x000000f81af87221 */ /* 0x000fe40000010000 */
[----:B-1----:R-:W-:Y:S01]  /*ffa0*/  FFMA.FTZ R0, R232, c[0x0][0x2d0], -R12 ;  /* 0x0000b400e8007a23 */ /* 0x002fe2000001080c */
[----:B------:R-:W-:Y:S01]  /*ffb0*/  HMMA.16816.F32 R76, R128, R82, R84 ;  /* 0x00000052804c723c */ /* 0x000fe20000001854 */
[----:B------:R-:W-:Y:S02]  /*ffc0*/  FADD.FTZ R248, R25, R248 ;  /* 0x000000f819f87221 */ /* 0x000fe40000010000 */
[----:B------:R1:W-:Y:S02]  /*ffd0*/  MUFU.EX2 R17, R0 ;  /* 0x0000000000117308 */ /* 0x0003e40000000800 */
[----:B------:R-:W-:-:S03]  /*ffe0*/  FADD.FTZ R248, R24, R248 ;  /* 0x000000f818f87221 */ /* 0x000fc60000010000 */
[C---:B------:R-:W-:Y:S08]  /*fff0*/  HMMA.16816.F32 R160, R128.reuse, R106, R160 ;  /* 0x0000006a80a0723c */ /* 0x040ff000000018a0 */
[----:B------:R-:W-:Y:S01]  /*10000*/  HMMA.16816.F32 R164, R128, R118, R164 ;  /* 0x0000007680a4723c */ /* 0x000fe200000018a4 */
[----:B-1----:R-:W-:-:S04]  /*10010*/  FFMA.FTZ R0, R211, c[0x0][0x2d0], -R12 ;  /* 0x0000b400d3007a23 */ /* 0x002fc8000001080c */
[----:B------:R1:W3:Y:S02]  /*10020*/  MUFU.EX2 R16, R0 ;  /* 0x0000000000107308 */ /* 0x0002e40000000800 */
[--C-:B-1----:R-:W-:Y:S02]  /*10030*/  FFMA.FTZ R0, R88, c[0x0][0x2d0], -R13.reuse ;  /* 0x0000b40058007a23 */ /* 0x102fe4000001080d */
[C---:B------:R-:W-:Y:S04]  /*10040*/  HMMA.16816.F32 R88, R128.reuse, R92, R156 ;  /* 0x0000005c8058723c */ /* 0x040fe8000000189c */
[----:B------:R1:W-:Y:S04]  /*10050*/  MUFU.EX2 R12, R0 ;  /* 0x00000000000c7308 */ /* 0x0003e80000000800 */
[C---:B------:R-:W-:Y:S08]  /*10060*/  HMMA.16816.F32 R156, R128.reuse, R94, R100 ;  /* 0x0000005e809c723c */ /* 0x040ff00000001864 */
[----:B------:R-:W-:Y:S01]  /*10070*/  HMMA.16816.F32 R100, R128, R104, R112 ;  /* 0x000000688064723c */ /* 0x000fe20000001870 */
[----:B-1----:R-:W-:-:S04]  /*10080*/  FFMA.FTZ R0, R245, c[0x0][0x2d0], -R13 ;  /* 0x0000b400f5007a23 */ /* 0x002fc8000001080d */
[----:B------:R1:W4:Y:S03]  /*10090*/  MUFU.EX2 R14, R0 ;  /* 0x00000000000e7308 */ /* 0x0003260000000800 */
[C---:B------:R-:W-:Y:S07]  /*100a0*/  HMMA.16816.F32 R112, R128.reuse, R116, R168 ;  /* 0x000000748070723c */ /* 0x040fee00000018a8 */
[----:B--2---:R-:W-:Y:S01]  /*100b0*/  F2FP.PACK_AB R168, R18, R19 ;  /* 0x0000001312a8723e */ /* 0x004fe200000000ff */
[----:B------:R-:W-:Y:S01]  /*100c0*/  HMMA.16816.F32 R128, R128, R6, R144 ;  /* 0x000000068080723c */ /* 0x000fe20000001890 */
[----:B---3--:R-:W-:Y:S01]  /*100d0*/  F2FP.PACK_AB R170, R16, R17 ;  /* 0x0000001110aa723e */ /* 0x008fe200000000ff */
[----:B-1----:R-:W-:Y:S01]  /*100e0*/  FFMA.FTZ R0, R244, c[0x0][0x2d0], -R13 ;  /* 0x0000b400f4007a23 */ /* 0x002fe2000001080d */
[----:B----4-:R-:W-:-:S03]  /*100f0*/  F2FP.PACK_AB R169, R14, R12 ;  /* 0x0000000c0ea9723e */ /* 0x010fc600000000ff */
        /* <DEDUP_REMOVED lines=8> */
[----:B------:R-:W-:-:S04]  /*10180*/  FADD.FTZ R0, R204, R9 ;  /* 0x00000009cc007221 */ /* 0x000fc80000010000 */
        /* <DEDUP_REMOVED lines=45> */
[----:B------:R-:W-:-:S03]  /*10460*/  FADD.FTZ R249, R21, R249 ;  /* 0x000000f915f97221 */ /* 0x000fc60000010000 */
[C---:B------:R-:W-:Y:S08]  /*10470*/  HMMA.16816.F32 R116, R168.reuse, R118, R56 ;  /* 0x00000076a874723c */ /* 0x040ff00000001838 */
[----:B------:R-:W-:Y:S01]  /*10480*/  HMMA.16816.F32 R168, R168, R6, R40 ;  /* 0x00000006a8a8723c */ /* 0x000fe20000001828 */
[----:B------:R-:W-:Y:S07]  /*10490*/  @!P2 BRA `(.L_x_994) ;  /* 0x000032100000a947 */ /* 0x000fee0003800000 */
[----:B------:R-:W2:Y:S01]  /*104a0*/  LDL.LU R10, [R1+0x10] ;  /* 0x00001000010a7983 */ /* 0x000ea20000300800 */
[----:B------:R-:W-:Y:S01]  /*104b0*/  SHF.R.S32.HI R204, RZ, 0x1f, R132 ;  /* 0x0000001fffcc7819 */ /* 0x000fe20000011484 */
[C---:B------:R-:W-:Y:S01]  /*104c0*/  IMAD.SHL.U32 R227, R132.reuse, 0x2, RZ ;  /* 0x0000000284e37824 */ /* 0x040fe200078e00ff */
[----:B------:R-:W-:Y:S01]  /*104d0*/  SHF.R.S32.HI R203, RZ, 0x1f, R225 ;  /* 0x0000001fffcb7819 */ /* 0x000fe200000114e1 */
[----:B------:R-:W-:Y:S01]  /*104e0*/  IMAD.MOV.U32 R3, RZ, RZ, R136 ;  /* 0x000000ffff037224 */ /* 0x000fe200078e0088 */
[----:B------:R-:W-:Y:S01]  /*104f0*/  SHF.L.U64.HI R228, R132, 0x1, R204 ;  /* 0x0000000184e47819 */ /* 0x000fe200000102cc */
[----:B------:R-:W-:Y:S01]  /*10500*/  IMAD.MOV.U32 R0, RZ, RZ, R137 ;  /* 0x000000ffff007224 */ /* 0x000fe200078e0089 */
[----:B------:R-:W-:Y:S01]  /*10510*/  SHF.R.S32.HI R204, RZ, 0x1f, R223 ;  /* 0x0000001fffcc7819 */ /* 0x000fe200000114df */
[----:B------:R-:W-:Y:S01]  /*10520*/  IMAD.MOV.U32 R138, RZ, RZ, R2 ;  /* 0x000000ffff8a7224 */ /* 0x000fe200078e0002 */
[C---:B------:R-:W-:Y:S01]  /*10530*/  SHF.L.U64.HI R226, R225.reuse, 0x1, R203 ;  /* 0x00000001e1e27819 */ /* 0x040fe200000102cb */
[----:B------:R-:W-:Y:S01]  /*10540*/  IMAD.SHL.U32 R225, R225, 0x2, RZ ;  /* 0x00000002e1e17824 */ /* 0x000fe200078e00ff */
[C---:B------:R-:W-:Y:S01]  /*10550*/  SHF.L.U64.HI R224, R223.reuse, 0x1, R204 ;  /* 0x00000001dfe07819 */ /* 0x040fe200000102cc */
[----:B------:R-:W-:-:S02]  /*10560*/  IMAD.SHL.U32 R223, R223, 0x2, RZ ;  /* 0x00000002dfdf7824 */ /* 0x000fc400078e00ff */
[----:B------:R-:W-:Y:S01]  /*10570*/  IMAD.MOV.U32 R132, RZ, RZ, R135 ;  /* 0x000000ffff847224 */ /* 0x000fe200078e0087 */
[----:B--2---:R-:W-:Y:S01]  /*10580*/  LEA.HI.SX32 R222, R10, 0xfffffffe, 0x1a ;  /* 0xfffffffe0ade7811 */ /* 0x004fe200078fd2ff */
[----:B------:R-:W-:Y:S05]  /*10590*/  BRA `(.L_x_995) ;  /* 0x0000038000007947 */ /* 0x000fea0003800000 */
.L_x_997:
[----:B------:R-:W2:Y:S01]  /*105a0*/  LDL R234, [R1+0xc] ;  /* 0x00000c0001ea7983 */ /* 0x000ea20000100800 */
[----:B------:R-:W-:Y:S02]  /*105b0*/  IMAD.MOV.U32 R229, RZ, RZ, RZ ;  /* 0x000000ffffe57224 */ /* 0x000fe400078e00ff */
[----:B------:R-:W-:Y:S01]  /*105c0*/  IMAD.MOV.U32 R235, RZ, RZ, c[0x0][0x2b8] ;  /* 0x0000ae00ffeb7624 */ /* 0x000fe200078e00ff */
[----:B------:R-:W3:Y:S04]  /*105d0*/  LDL.64 R232, [R1] ;  /* 0x0000000001e87983 */ /* 0x000ee80000100a00 */
[----:B------:R-:W4:Y:S01]  /*105e0*/  LDL R231, [R1+0x8] ;  /* 0x0000080001e77983 */ /* 0x000f220000100800 */
[----:B------:R-:W-:Y:S01]  /*105f0*/  ISETP.NE.AND P2, PT, R235, 0x1, PT ;  /* 0x00000001eb00780c */ /* 0x000fe20003f45270 */
[----:B--2---:R-:W-:Y:S05]  /*10600*/  IMAD R133, R222, 0x40, R234 ;  /* 0x00000040de857824 */ /* 0x004fea00078e02ea */
[----:B------:R-:W-:Y:S07]  /*10610*/  IADD3 R133, R133, -0x40, R250 ;  /* 0xffffffc085857810 */ /* 0x000fee0007ffe0fa */
[----:B------:R-:W-:Y:S04]  /*10620*/  @P2 IMAD.HI.U32 R134, R133, c[0x0][0x2bc], RZ ;  /* 0x0000af0085862a27 */ /* 0x000fe800078e00ff */
[--C-:B------:R-:W-:Y:S01]  /*10630*/  IMAD.MOV.U32 R2, RZ, RZ, R133.reuse ;  /* 0x000000ffff027224 */ /* 0x100fe200078e0085 */
[----:B------:R-:W-:Y:S04]  /*10640*/  @P2 SHF.R.U32.HI R2, RZ, c[0x0][0x2c0], R134 ;  /* 0x0000b000ff022a19 */ /* 0x000fe80000011686 */
[C---:B---3--:R-:W-:Y:S04]  /*10650*/  @!P3 IADD3 R135, P0, R2.reuse, R232, RZ ;  /* 0x000000e80287b210 */ /* 0x048fe80007f1e0ff */
[----:B----4-:R-:W-:Y:S01]  /*10660*/  @!P3 LEA.HI.X.SX32 R136, R2, R231, 0x1, P0 ;  /* 0x000000e70288b211 */ /* 0x010fe200000f0eff */
        /* <DEDUP_REMOVED lines=43> */
.L_x_995:
[----:B------:R-:W-:Y:S04]  /*10920*/  DEPBAR.LE SB0, 0x0 ;  /* 0x000080000000791a */ /* 0x000fe80000000000 */
[----:B------:R-:W-:Y:S01]  /*10930*/  BAR.SYNC.DEFER_BLOCKING 0x0 ;  /* 0x0000000000007b1d */ /* 0x000fe20000010000 */
[----:B------:R-:W-:Y:S01]  /*10940*/  IMAD.WIDE.U32 R28, R230, c[0x0][0x208], RZ ;  /* 0x00008200e61c7a25 */ /* 0x000fe200078e00ff */
        /* <DEDUP_REMOVED lines=181> */
.L_x_996:
        /* <DEDUP_REMOVED lines=139> */
[----:B------:R-:W-:Y:S02]  /*11d50*/  FMUL.FTZ R85, R134, R85 ;  /* 0x0000005586557220 */ /* 0x000fe40000410000 */
[C---:B------:R-:W-:Y:S01]  /*11d60*/  FMUL.FTZ R86, R133.reuse, R86 ;  /* 0x0000005685567220 */ /* 0x040fe20000410000 */
        /* <DEDUP_REMOVED lines=14> */
[----:B----4-:R-:W-:Y:S01]  /*11e50*/  FMUL.FTZ R6, R133, R146 ;  /* 0x0000009285067220 */ /* 0x010fe20000410000 */
[----:B------:R-:W-:Y:S01]  /*11e60*/  F2FP.PACK_AB R146, R245, R243 ;  /* 0x000000f3f592723e */ /* 0x000fe200000000ff */
[C---:B------:R-:W-:Y:S02]  /*11e70*/  FMUL.FTZ R98, R133.reuse, R98 ;  /* 0x0000006285627220 */ /* 0x040fe40000410000 */
[----:B------:R-:W-:Y:S01]  /*11e80*/  FMUL.FTZ R99, R133, R99 ;  /* 0x0000006385637220 */ /* 0x000fe20000410000 */
[----:B------:R-:W-:Y:S01]  /*11e90*/  MUFU.EX2 R237, R13 ;  /* 0x0000000d00ed7308 */ /* 0x000fe20000000800 */
[C---:B------:R-:W-:Y:S02]  /*11ea0*/  FMUL.FTZ R100, R132.reuse, R100 ;  /* 0x0000006484647220 */ /* 0x040fe40000410000 */
[----:B------:R-:W-:Y:S01]  /*11eb0*/  FMUL.FTZ R101, R132, R101 ;  /* 0x0000006584657220 */ /* 0x000fe20000410000 */
[----:B--2---:R-:W-:Y:S01]  /*11ec0*/  F2FP.PACK_AB R145, R239, R238 ;  /* 0x000000eeef91723e */ /* 0x004fe200000000ff */
[C---:B------:R-:W-:Y:S01]  /*11ed0*/  FMUL.FTZ R7, R133.reuse, R147 ;  /* 0x0000009385077220 */ /* 0x040fe20000410000 */
        /* <DEDUP_REMOVED lines=40> */
[----:B------:R-:W-:Y:S02]  /*12160*/  FMUL.FTZ R111, R133, R111 ;  /* 0x0000006f856f7220 */ /* 0x000fe40000410000 */
        /* <DEDUP_REMOVED lines=13> */
[----:B------:R-:W-:Y:S01]  /*12240*/  FMUL.FTZ R119, R133, R119 ;  /* 0x0000007785777220 */ /* 0x000fe20000410000 */
        /* <DEDUP_REMOVED lines=89> */
[--C-:B------:R-:W-:Y:S02]  /*127e0*/  FFMA.FTZ R62, R62, c[0x0][0x2d0], -R3.reuse ;  /* 0x0000b4003e3e7a23 */ /* 0x100fe40000010803 */
        /* <DEDUP_REMOVED lines=26> */
[C---:B-1----:R-:W-:Y:S02]  /*12990*/  FMUL.FTZ R28, R134.reuse, R168 ;  /* 0x000000a8861c7220 */ /* 0x042fe40000410000 */
        /* <DEDUP_REMOVED lines=209> */
.L_x_994:
        /* <DEDUP_REMOVED lines=149> */
.L_x_946:
[----:B------:R-:W-:Y:S05]  /*14000*/  @P4 BRA `(.L_x_998) ;  /* 0x0000175000004947 */ /* 0x000fea0003800000 */
[----:B------:R-:W1:Y:S01]  /*14010*/  S2R R55, SR_TID.X ;  /* 0x0000000000377919 */ /* 0x000e620000002100 */
[----:B------:R-:W-:Y:S02]  /*14020*/  F2FP.PACK_AB R45, R45, R144 ;  /* 0x000000902d2d723e */ /* 0x000fe400000000ff */
[----:B------:R-:W-:Y:S01]  /*14030*/  F2FP.PACK_AB R44, R44, R146 ;  /* 0x000000922c2c723e */ /* 0x000fe200000000ff */
[----:B------:R-:W-:Y:S01]  /*14040*/  BAR.SYNC.DEFER_BLOCKING 0x1, 0x80 ;  /* 0x0042000000007b1d */ /* 0x000fe20000010000 */
        /* <DEDUP_REMOVED lines=47> */
[----:B------:R-:W-:-:S02]  /*14340*/  F2FP.PACK_AB R30, R30, R156 ;  /* 0x0000009c1e1e723e */ /* 0x000fc400000000ff */
[----:B------:R-:W-:Y:S02]  /*14350*/  F2FP.PACK_AB R158, R159, R158 ;  /* 0x0000009e9f9e723e */ /* 0x000fe400000000ff */
[C---:B------:R-:W-:Y:S01]  /*14360*/  IADD3 R3, R0.reuse, 0x80, RZ ;  /* 0x0000008000037810 */ /* 0x040fe20007ffe0ff */
[----:B------:R-:W-:Y:S01]  /*14370*/  STS [R0+0x80], R45 ;  /* 0x0000802d00007388 */ /* 0x000fe20000000800 */
[C---:B------:R-:W-:Y:S02]  /*14380*/  IADD3 R2, R0.reuse, 0x70, RZ ;  /* 0x0000007000027810 */ /* 0x040fe40007ffe0ff */
[----:B------:R-:W-:Y:S01]  /*14390*/  @P1 IADD3 R2, R3, 0x10, RZ ;  /* 0x0000001003021810 */ /* 0x000fe20007ffe0ff */
[----:B------:R-:W-:Y:S01]  /*143a0*/  IMAD.IADD R3, R0, 0x1, R4 ;  /* 0x0000000100037824 */ /* 0x000fe200078e0204 */
[----:B------:R-:W-:Y:S01]  /*143b0*/  STS [R0+0x280], R44 ;  /* 0x0002802c00007388 */ /* 0x000fe20000000800 */
[----:B------:R-:W-:Y:S02]  /*143c0*/  F2FP.PACK_AB R28, R28, R96 ;  /* 0x000000601c1c723e */ /* 0x000fe400000000ff */
[----:B------:R-:W-:Y:S01]  /*143d0*/  IMAD.IADD R4, R4, 0x1, R2 ;  /* 0x0000000104047824 */ /* 0x000fe200078e0202 */
[----:B------:R-:W-:Y:S01]  /*143e0*/  STS [R2], R43 ;  /* 0x0000002b02007388 */ /* 0x000fe20000000800 */
        /* <DEDUP_REMOVED lines=34> */
[----:B------:R-:W-:Y:S01]  /*14610*/  ISETP.NE.U32.AND P0, PT, RZ, c[0x0][0x500], PT ;  /* 0x00014000ff007a0c */ /* 0x000fe20003f05070 */
[----:B------:R-:W-:Y:S03]  /*14620*/  STS [R4+0x1000], R36 ;  /* 0x0010002404007388 */ /* 0x000fe60000000800 */
[----:B------:R-:W-:Y:S01]  /*14630*/  ISETP.NE.AND.EX P1, PT, RZ, c[0x0][0x504], PT, P0 ;  /* 0x00014100ff007a0c */ /* 0x000fe20003f25300 */
[----:B------:R-:W-:Y:S01]  /*14640*/  STS [R4+0x1200], R78 ;  /* 0x0012004e04007388 */ /* 0x000fe20000000800 */
[----:B------:R-:W-:-:S03]  /*14650*/  ISETP.NE.U32.AND P0, PT, RZ, c[0x0][0x508], PT ;  /* 0x00014200ff007a0c */ /* 0x000fc60003f05070 */
[----:B------:R-:W-:Y:S01]  /*14660*/  STS [R0+0x2080], R35 ;  /* 0x0020802300007388 */ /* 0x000fe20000000800 */
        /* <DEDUP_REMOVED lines=47> */
.L_x_999:
        /* <DEDUP_REMOVED lines=151> */
.L_x_1001:
[----:B---3--:R-:W-:Y:S05]  /*152d0*/  BSYNC B0 ;  /* 0x0000000000007941 */ /* 0x008fea0003800000 */
.L_x_1000:
        /* <DEDUP_REMOVED lines=23> */
.L_x_1003:
[----:B------:R-:W-:Y:S05]  /*15450*/  BSYNC B0 ;  /* 0x0000000000007941 */ /* 0x000fea0003800000 */
.L_x_1002:
        /* <DEDUP_REMOVED lines=23> */
.L_x_1005:
[----:B------:R-:W-:Y:S05]  /*155d0*/  BSYNC B0 ;  /* 0x0000000000007941 */ /* 0x000fea0003800000 */
.L_x_1004:
        /* <DEDUP_REMOVED lines=24> */
.L_x_998:
[----:B------:R-:W-:Y:S01]  /*15760*/  ISETP.NE.U32.AND P1, PT, RZ, c[0x0][0x508], PT ;  /* 0x00014200ff007a0c */ /* 0x000fe20003f25070 */
[----:B------:R-:W-:Y:S01]  /*15770*/  IMAD.MOV.U32 R2, RZ, RZ, 0x4 ;  /* 0x00000004ff027424 */ /* 0x000fe200078e00ff */
[----:B------:R-:W-:Y:S02]  /*15780*/  ISETP.NE.U32.AND P0, PT, RZ, c[0x0][0x500], PT ;  /* 0x00014000ff007a0c */ /* 0x000fe40003f05070 */
[----:B------:R-:W-:Y:S01]  /*15790*/  ISETP.NE.AND.EX P1, PT, RZ, c[0x0][0x50c], PT, P1 ;  /* 0x00014300ff007a0c */ /* 0x000fe20003f25310 */
[----:B------:R-:W-:Y:S01]  /*157a0*/  IMAD.WIDE R6, R251, R2, c[0x0][0x500] ;  /* 0x00014000fb067625 */ /* 0x000fe200078e0202 */
[----:B------:R-:W-:-:S03]  /*157b0*/  ISETP.NE.AND.EX P0, PT, RZ, c[0x0][0x504], PT, P0 ;  /* 0x00014100ff007a0c */ /* 0x000fc60003f05300 */
[----:B------:R-:W-:-:S08]  /*157c0*/  IMAD.MOV.U32 R13, RZ, RZ, c[0x0][0x388] ;  /* 0x0000e200ff0d7624 */ /* 0x000fd000078e00ff */
        /* <DEDUP_REMOVED lines=11> */
.L_x_1006:
        /* <DEDUP_REMOVED lines=43> */
.L_x_1008:
[----:B---3--:R-:W-:Y:S05]  /*15b30*/  BSYNC B0 ;  /* 0x0000000000007941 */ /* 0x008fea0003800000 */
.L_x_1007:
        /* <DEDUP_REMOVED lines=64> */
.L_x_1010:
[----:B------:R-:W-:Y:S05]  /*15f40*/  BSYNC B0 ;  /* 0x0000000000007941 */ /* 0x000fea0003800000 */
.L_x_1009:
        /* <DEDUP_REMOVED lines=21> */
.L_x_1012:
[----:B------:R-:W-:Y:S05]  /*160a0*/  BSYNC B0 ;  /* 0x0000000000007941 */ /* 0x000fea0003800000 */
.L_x_1011:
        /* <DEDUP_REMOVED lines=21> */
.L_x_1014:
[----:B------:R-:W-:Y:S05]  /*16200*/  BSYNC B0 ;  /* 0x0000000000007941 */ /* 0x000fea0003800000 */
.L_x_1013:
        /* <DEDUP_REMOVED lines=22> */
.L_x_1015:
        /* <DEDUP_REMOVED lines=9> */
.L_x_1726:


//--------------------- .text._ZN7cutlass13device_kernelIN5flash19enable_sm80_to_sm89INS1_16FlashAttnFwdSm80INS1_25CollectiveMainloopFwdSm80ILi4ELi1ELb0EN4cute5tupleIJNS5_1CILi128EEENS7_ILi48EEENS7_ILi96EEEEEELi96ENS_6half_tEfNS_4arch4Sm80ELb0ELb1ELb0ELb0ELb1ELb0ELb1ELb0EEENS1_21CollectiveEpilogueFwdINS6_IJS8_SA_S9_EEENS6_IJNS7_ILi1EEESI_SI_EEESC_SE_Li128ELb0ELb1ELb0ELb0EEENS1_19SingleTileSchedulerILb0ELb0ELb1ELi128EEEEEEEEEvNT_6ParamsE --------------------------
	.section	.text._ZN7cutlass13device_kernelIN5flash19enable_sm80_to_sm89INS1_16FlashAttnFwdSm80INS1_25CollectiveMainloopFwdSm80ILi4ELi1ELb0EN4cute5tupleIJNS5_1CILi128EEENS7_ILi48EEENS7_ILi96EEEEEELi96ENS_6half_tEfNS_4arch4Sm80ELb0ELb1ELb0ELb0ELb1ELb0ELb1ELb0EEENS1_21CollectiveEpilogueFwdINS6_IJS8_SA_S9_EEENS6_IJNS7_ILi1EEESI_SI_EEESC_SE_Li128ELb0ELb1ELb0ELb0EEENS1_19SingleTileSchedulerILb0ELb0ELb1ELi128EEEEEEEEEvNT_6ParamsE,"ax",@progbits
	.sectioninfo	@"SHI_REGISTERS=255"
	.align	128
.text._ZN7cutlass13device_kernelIN5flash19enable_sm80_to_sm89INS1_16FlashAttnFwdSm80INS1_25CollectiveMainloopFwdSm80ILi4ELi1ELb0EN4cute5tupleIJNS5_1CILi128EEENS7_ILi48EEENS7_ILi96EEEEEELi96ENS_6half_tEfNS_4arch4Sm80ELb0ELb1ELb0ELb0ELb1ELb0ELb1ELb0EEENS1_21CollectiveEpilogueFwdINS6_IJS8_SA_S9_EEENS6_IJNS7_ILi1EEESI_SI_EEESC_SE_Li128ELb0ELb1ELb0ELb0EEENS1_19SingleTileSchedulerILb0ELb0ELb1ELi128EEEEEEEEEvNT_6ParamsE:
        .type           _ZN7cutlass13device_kernelIN5flash19enable_sm80_to_sm89INS1_16FlashAttnFwdSm80INS1_25CollectiveMainloopFwdSm80ILi4ELi1ELb0EN4cute5tupleIJNS5_1CILi128EEENS7_ILi48EEENS7_ILi96EEEEEELi96ENS_6half_tEfNS_4arch4Sm80ELb0ELb1ELb0ELb0ELb1ELb0ELb1ELb0EEENS1_21CollectiveEpilogueFwdINS6_IJS8_SA_S9_EEENS6_IJNS7_ILi1EEESI_SI_EEESC_SE_Li128ELb0ELb1ELb0ELb0EEENS1_19SingleTileSchedulerILb0ELb0ELb1ELi128EEEEEEEEEvNT_6ParamsE,@function
        .size           _ZN7cutlass13device_kernelIN5flash19enable_sm80_to_sm89INS1_16FlashAttnFwdSm80INS1_25CollectiveMainloopFwdSm80ILi4ELi1ELb0EN4cute5tupleIJNS5_1CILi128EEENS7_ILi48EEENS7_ILi96EEEEEELi96ENS_6half_tEfNS_4arch4Sm80ELb0ELb1ELb0ELb0ELb1ELb0ELb1ELb0EEENS1_21CollectiveEpilogueFwdINS6_IJS8_SA_S9_EEENS6_IJNS7_ILi1EEESI_SI_EEESC_SE_Li128ELb0ELb1ELb0ELb0EEENS1_19SingleTileSchedulerILb0ELb0ELb1ELi128EEEEEEEEEvNT_6ParamsE,(.L_x_1727 - _ZN7cutlass13device_kernelIN5flash19enable_sm80_to_sm89INS1_16FlashAttnFwdSm80INS1_25CollectiveMainloopFwdSm80ILi4ELi1ELb0EN4cute5tupleIJNS5_1CILi128EEENS7_ILi48EEENS7_ILi96EEEEEELi96ENS_6half_tEfNS_4arch4Sm80ELb0ELb1ELb0ELb0ELb1ELb0ELb1ELb0EEENS1_21CollectiveEpilogueFwdINS6_IJS8_SA_S9_EEENS6_IJNS7_ILi1EEESI_SI_EEESC_SE_Li128ELb0ELb1ELb0ELb0EEENS1_19SingleTileSchedulerILb0ELb0ELb1ELi128EEEEEEEEEvNT_6ParamsE)
        .other          _ZN7cutlass13device_kernelIN5flash19enable_sm80_to_sm89INS1_16FlashAttnFwdSm80INS1_25CollectiveMainloopFwdSm80ILi4ELi1ELb0EN4cute5tupleIJNS5_1CILi128EEENS7_ILi48EEENS7_ILi96EEEEEELi96ENS_6half_tEfNS_4arch4Sm80ELb0ELb1ELb0ELb0ELb1ELb0ELb1ELb0EEENS1_21CollectiveEpilogueFwdINS6_IJS8_SA_S9_EEENS6_IJNS7_ILi1EEESI_SI_EEESC_SE_Li128ELb0ELb1ELb0ELb0EEENS1_19SingleTileSchedulerILb0ELb0ELb1ELi128EEEEEEEEEvNT_6ParamsE,@"STO_CUDA_ENTRY STV_DEFAULT"
_ZN7cutlass13device_kernelIN5flash19enable_sm80_to_sm89INS1_16FlashAttnFwdSm80INS1_25CollectiveMainloopFwdSm80ILi4ELi1ELb0EN4cute5tupleIJNS5_1CILi128EEENS7_ILi48EEENS7_ILi96EEEEEELi96ENS_6half_tEfNS_4arch4Sm80ELb0ELb1ELb0ELb0ELb1ELb0ELb1ELb0EEENS1_21CollectiveEpilogueFwdINS6_IJS8_SA_S9_EEENS6_IJNS7_ILi1EEESI_SI_EEESC_SE_Li128ELb0ELb1ELb0ELb0EEENS1_19SingleTileSchedulerILb0ELb0ELb1ELi128EEEEEEEEEvNT_6ParamsE:
        /* <DEDUP_REMOVED lines=50> */
.L_x_1017:
[----:B------:R-:W-:-:S13]  /*0320*/  ISETP.NE.AND P0, PT, R4, c[0x0][0x32c], PT ;  /* 0x0000cb0004007a0c */ /* 0x000fda0003f05270 */
[----:B------:R-:W-:-:S05]  /*0330*/  @P0 IMAD.HI.U32 R0, R2, c[0x0][0x330], RZ ;  /* 0x0000cc0002000a27 */ /* 0x000fca00078e00ff */
[----:B------:R-:W-:Y:S02]  /*0340*/  @P0 SHF.R.U32.HI R2, RZ, c[0x0][0x334], R0 ;  /* 0x0000cd00ff020a19 */ /* 0x000fe40000011600 */
.L_x_1018:
[----:B------:R-:W-:-:S05]  /*0350*/  MOV R0, c[0x0][0x32c] ;  /* 0x0000cb0000007a02 */ /* 0x000fca0000000f00 */
[----:B------:R-:W-:-:S05]  /*0360*/  IMAD R2, R2, R0, c[0x0][0x32c] ;  /* 0x0000cb0002027624 */ /* 0x000fca00078e0200 */
[----:B------:R-:W-:-:S04]  /*0370*/  IMNMX R3, R3, R2, PT ;  /* 0x0000000203037217 */ /* 0x000fc80003800200 */
.L_x_1016:
        /* <DEDUP_REMOVED lines=25> */
.L_x_1020:
[----:B------:R-:W-:-:S04]  /*0510*/  MOV R2, c[0x0][0x32c] ;  /* 0x0000cb0000027a02 */ /* 0x000fc80000000f00 */
[----:B------:R-:W-:-:S13]  /*0520*/  ISETP.NE.AND P0, PT, R2, 0x1, PT ;  /* 0x000000010200780c */ /* 0x000fda0003f05270 */
[----:B------:R-:W-:-:S05]  /*0530*/  @P0 IMAD.HI.U32 R2, R0, c[0x0][0x330], RZ ;  /* 0x0000cc0000020a27 */ /* 0x000fca00078e00ff */
[----:B------:R-:W-:-:S05]  /*0540*/  @P0 SHF.R.U32.HI R0, RZ, c[0x0][0x334], R2 ;  /* 0x0000cd00ff000a19 */ /* 0x000fca0000011602 */
.L_x_1021:
[----:B------:R-:W-:-:S05]  /*0550*/  IMAD R0, R0, c[0x0][0x32c], RZ ;  /* 0x0000cb0000007a24 */ /* 0x000fca00078e02ff */
[----:B------:R-:W-:-:S05]  /*0560*/  IMNMX R3, R3, R0, !PT ;  /* 0x0000000003037217 */ /* 0x000fca0007800200 */
.L_x_1019:
        /* <DEDUP_REMOVED lines=103> */
[--C-:B------:R-:W-:Y:S02]  /*0be0*/  IMAD.IADD R14, R129, 0x1, R19.reuse ;  /* 0x00000001810e7824 */ /* 0x100fe400078e0213 */
[C---:B------:R-:W-:Y:S02]  /*0bf0*/  IMAD R27, R49.reuse, 0x20, R19 ;  /* 0x00000020311b7824 */ /* 0x040fe400078e0213 */
[----:B------:R-:W-:Y:S02]  /*0c00*/  IMAD.SHL.U32 R226, R49, 0x8, RZ ;  /* 0x0000000831e27824 */ /* 0x000fe400078e00ff */
[----:B------:R-:W-:Y:S01]  /*0c10*/  IMAD.IADD R5, R129, 0x1, R27 ;  /* 0x0000000181057824 */ /* 0x000fe200078e021b */
[----:B------:R-:W-:Y:S02]  /*0c20*/  STL [R1+0x14], R27 ;  /* 0x0000141b01007387 */ /* 0x000fe40000100800 */
[C---:B------:R-:W-:Y:S01]  /*0c30*/  IADD3 R31, R226.reuse, 0x20, RZ ;  /* 0x00000020e21f7810 */ /* 0x040fe20007ffe0ff */
[----:B------:R-:W-:Y:S01]  /*0c40*/  @P1 IMAD.HI.U32 R0, R5, c[0x0][0x2c8], RZ ;  /* 0x0000b20005001a27 */ /* 0x000fe200078e00ff */
[----:B------:R-:W-:-:S02]  /*0c50*/  IADD3 R30, R226, 0x40, RZ ;  /* 0x00000040e21e7810 */ /* 0x000fc40007ffe0ff */
[----:B------:R-:W-:Y:S01]  /*0c60*/  ISETP.GE.AND P3, PT, R31, c[0x0][0x198], PT ;  /* 0x000066001f007a0c */ /* 0x000fe20003f66270 */
[----:B------:R-:W-:Y:S01]  /*0c70*/  IMAD.MOV.U32 R4, RZ, RZ, R5 ;  /* 0x000000ffff047224 */ /* 0x000fe200078e0005 */
[----:B------:R-:W-:Y:S02]  /*0c80*/  @P1 SHF.R.U32.HI R4, RZ, c[0x0][0x2cc], R0 ;  /* 0x0000b300ff041a19 */ /* 0x000fe40000011600 */
[----:B------:R-:W-:Y:S02]  /*0c90*/  ISETP.GE.AND P4, PT, R30, c[0x0][0x198], PT ;  /* 0x000066001e007a0c */ /* 0x000fe40003f86270 */
[--C-:B------:R-:W-:Y:S01]  /*0ca0*/  SHF.R.S32.HI R6, RZ, 0x1f, R4.reuse ;  /* 0x0000001fff067819 */ /* 0x100fe20000011404 */
[----:B------:R-:W-:Y:S02]  /*0cb0*/  IMAD.MOV R0, RZ, RZ, -R4 ;  /* 0x000000ffff007224 */ /* 0x000fe400078e0a04 */
[----:B------:R-:W-:-:S04]  /*0cc0*/  IMAD.WIDE.U32 R2, R4, c[0x0][0x1b0], R2 ;  /* 0x00006c0004027a25 */ /* 0x000fc800078e0002 */
[----:B------:R-:W-:Y:S02]  /*0cd0*/  IMAD R0, R0, c[0x0][0x2c4], R5 ;  /* 0x0000b10000007a24 */ /* 0x000fe400078e0205 */
[----:B------:R-:W-:-:S03]  /*0ce0*/  IMAD R6, R6, c[0x0][0x1b0], RZ ;  /* 0x00006c0006067a24 */ /* 0x000fc600078e02ff */
[----:B------:R-:W-:Y:S01]  /*0cf0*/  SHF.R.S32.HI R5, RZ, 0x1f, R0 ;  /* 0x0000001fff057819 */ /* 0x000fe20000011400 */
[----:B------:R-:W-:-:S04]  /*0d00*/  IMAD R4, R4, c[0x0][0x1b4], R6 ;  /* 0x00006d0004047a24 */ /* 0x000fc800078e0206 */
[----:B------:R-:W-:Y:S02]  /*0d10*/  IMAD.IADD R3, R3, 0x1, R4 ;  /* 0x0000000103037824 */ /* 0x000fe400078e0204 */
[----:B------:R-:W-:Y:S02]  /*0d20*/  IMAD R4, R5, c[0x0][0x1a8], RZ ;  /* 0x00006a0005047a24 */ /* 0x000fe400078e02ff */
[----:B------:R-:W-:Y:S02]  /*0d30*/  IMAD.SHL.U32 R5, R17, 0x40, RZ ;  /* 0x0000004011057824 */ /* 0x000fe400078e00ff */
[C---:B------:R-:W-:Y:S02]  /*0d40*/  IMAD R6, R0.reuse, c[0x0][0x1ac], R4 ;  /* 0x00006b0000067a24 */ /* 0x040fe400078e0204 */
        /* <DEDUP_REMOVED lines=12> */
[----:B------:R-:W2:Y:S01]  /*0e10*/  SHFL.IDX PT, R7, R12, RZ, 0x1c1f ;  /* 0x001c1fff0c077589 */ /* 0x000ea200000e0000 */
        /* <DEDUP_REMOVED lines=17> */
[C---:B--2---:R-:W-:Y:S01]  /*0f30*/  @!P0 IMAD.WIDE R10, R226.reuse, 0x2, R6 ;  /* 0x00000002e20a8825 */ /* 0x044fe200078e0206 */
[----:B---3--:R2:W3:Y:S01]  /*0f40*/  @P2 R2UR UR11, R8 ;  /* 0x00000000080b23c2 */ /* 0x0084e200000e0000 */
[----:B------:R-:W-:Y:S01]  /*0f50*/  ISETP.GE.AND P2, PT, R226, c[0x0][0x198], PT ;  /* 0x00006600e2007a0c */ /* 0x000fe20003f46270 */
[----:B---3--:R-:W-:-:S02]  /*0f60*/  @!UP0 UMOV UR11, UR10 ;  /* 0x0000000a000b8c82 */ /* 0x008fc40008000000 */
[----:B------:R-:W-:Y:S02]  /*0f70*/  USHF.R.S32.HI UR10, URZ, 0x1f, UR11 ;  /* 0x0000001f3f0a7899 */ /* 0x000fe4000801140b */
[----:B------:R-:W-:Y:S02]  /*0f80*/  UIMAD.WIDE.U32 UR12, UR11, UR4, URZ ;  /* 0x000000040b0c72a5 */ /* 0x000fe4000f8e003f */
[----:B------:R-:W-:-:S04]  /*0f90*/  UIMAD UR10, UR10, UR4, URZ ;  /* 0x000000040a0a72a4 */ /* 0x000fc8000f8e023f */
[----:B------:R-:W-:Y:S02]  /*0fa0*/  UIMAD UR10, UR11, UR5, UR10 ;  /* 0x000000050b0a72a4 */ /* 0x000fe4000f8e020a */
[----:B------:R3:W-:Y:S01]  /*0fb0*/  @!P0 LDGSTS.E.BYPASS.LTC128B.128 [R223+0x6080], [R10.64], !P2 ;  /* 0x060800000adf8fae */ /* 0x0007e2000d101d48 */
[----:B------:R-:W-:Y:S02]  /*0fc0*/  ULDC.64 UR4, c[0x0][0x1e8] ;  /* 0x00007a0000047ab9 */ /* 0x000fe40000000a00 */
[----:B------:R-:W-:Y:S01]  /*0fd0*/  UIADD3 UR10, UR13, UR10, URZ ;  /* 0x0000000a0d0a7290 */ /* 0x000fe2000fffe03f */
[----:B--2---:R-:W-:-:S04]  /*0fe0*/  @!P0 IMAD.WIDE R8, R29, 0x2, R6 ;  /* 0x000000021d088825 */ /* 0x004fc800078e0206 */
[----:B------:R-:W-:Y:S01]  /*0ff0*/  @!P0 IMAD.WIDE R6, R28, 0x2, R6 ;  /* 0x000000021c068825 */ /* 0x000fe200078e0206 */
[----:B------:R4:W-:Y:S04]  /*1000*/  @!P0 LDGSTS.E.BYPASS.LTC128B.128 [R223+0x8080], [R8.64], !P3 ;  /* 0x0808000008df8fae */ /* 0x0009e8000d901d48 */
[----:B------:R2:W-:Y:S01]  /*1010*/  @!P0 LDGSTS.E.BYPASS.LTC128B.128 [R223+0xa080], [R6.64], !P4 ;  /* 0x0a08000006df8fae */ /* 0x0005e2000e101d48 */
[----:B------:R-:W-:Y:S02]  /*1020*/  ISETP.GE.AND P0, PT, R0, R15, PT ;  /* 0x0000000f0000720c */ /* 0x000fe40003f06270 */
[----:B------:R-:W-:Y:S01]  /*1030*/  IADD3 R0, R14, 0x60, RZ ;  /* 0x000000600e007810 */ /* 0x000fe20007ffe0ff */
[----:B---3--:R-:W-:Y:S04]  /*1040*/  SHFL.IDX PT, R10, R13, 0x3, 0x1c1f ;  /* 0x007c1f000d0a7f89 */ /* 0x008fe800000e0000 */
[----:B------:R-:W3:Y:S01]  /*1050*/  SHFL.IDX PT, R11, R12, 0x3, 0x1c1f ;  /* 0x007c1f000c0b7f89 */ /* 0x000ee200000e0000 */
[----:B----4-:R-:W-:-:S04]  /*1060*/  @!P1 IMAD.WIDE R8, R226, 0x2, R4 ;  /* 0x00000002e2089825 */ /* 0x010fc800078e0204 */
[--C-:B--2---:R-:W-:Y:S01]  /*1070*/  @!P1 IMAD.WIDE R6, R29, 0x2, R4.reuse ;  /* 0x000000021d069825 */ /* 0x104fe200078e0204 */
        /* <DEDUP_REMOVED lines=15> */
[----:B---3--:R-:W-:-:S04]  /*1170*/  @!P1 IMAD.WIDE R4, R28, 0x2, R10 ;  /* 0x000000021c049825 */ /* 0x008fc800078e020a */
[----:B-----5:R-:W-:-:S04]  /*1180*/  @!P1 IMAD.WIDE R2, R226, 0x2, R10 ;  /* 0x00000002e2029825 */ /* 0x020fc800078e020a */
[----:B------:R-:W-:Y:S01]  /*1190*/  @P5 IMAD.HI.U32 R0, R7, c[0x0][0x2bc], RZ ;  /* 0x0000af0007005a27 */ /* 0x000fe200078e00ff */
[----:B------:R3:W-:Y:S03]  /*11a0*/  @!P1 LDGSTS.E.BYPASS.LTC128B.128 [R223+0x7880], [R2.64], !P2 ;  /* 0x0788000002df9fae */ /* 0x0007e6000d101d48 */
[----:B------:R-:W-:Y:S01]  /*11b0*/  IMAD.MOV.U32 R6, RZ, RZ, R7 ;  /* 0x000000ffff067224 */ /* 0x000fe200078e0007 */
[----:B------:R-:W-:-:S04]  /*11c0*/  @P5 SHF.R.U32.HI R6, RZ, c[0x0][0x2c0], R0 ;  /* 0x0000b000ff065a19 */ /* 0x000fc80000011600 */
[----:B------:R-:W-:Y:S01]  /*11d0*/  @!P0 IADD3 R0, P2, R6, UR12, RZ ;  /* 0x0000000c06008c10 */ /* 0x000fe2000ff5e0ff */
[----:B---3--:R-:W-:-:S05]  /*11e0*/  @!P1 IMAD.WIDE R2, R29, 0x2, R10 ;  /* 0x000000021d029825 */ /* 0x008fca00078e020a */
[----:B------:R3:W-:Y:S04]  /*11f0*/  @!P1 LDGSTS.E.BYPASS.LTC128B.128 [R223+0x9880], [R2.64], !P3 ;  /* 0x0988000002df9fae */ /* 0x0007e8000d901d48 */
[----:B------:R4:W-:Y:S04]  /*1200*/  @!P1 LDGSTS.E.BYPASS.LTC128B.128 [R223+0xb880], [R4.64], !P4 ;  /* 0x0b88000004df9fae */ /* 0x0009e8000e101d48 */
[----:B------:R-:W0:Y:S01]  /*1210*/  LDGDEPBAR ;  /* 0x00000000000079af */ /* 0x000e220000000000 */
[----:B---3--:R-:W-:Y:S02]  /*1220*/  @!P0 LEA.HI.X.SX32 R3, R6, UR10, 0x1, P2 ;  /* 0x0000000a06038c11 */ /* 0x008fe400090f0eff */
[----:B------:R-:W-:-:S04]  /*1230*/  @!P0 LEA R2, P2, R0, c[0x0][0x2a0], 0x2 ;  /* 0x0000a80000028a11 */ /* 0x000fc800078410ff */
[----:B------:R-:W-:Y:S01]  /*1240*/  @!P0 LEA.HI.X R3, R0, c[0x0][0x2a4], R3, 0x2, P2 ;  /* 0x0000a90000038a11 */ /* 0x000fe200010f1403 */
[----:B------:R-:W-:Y:S06]  /*1250*/  BAR.SYNC.DEFER_BLOCKING 0x0 ;  /* 0x0000000000007b1d */ /* 0x000fec0000010000 */
[----:B------:R3:W5:Y:S01]  /*1260*/  @!P0 LDG.E R222, [R2.64] ;  /* 0x0000000802de8981 */ /* 0x000762000c1e1900 */
[----:B------:R-:W-:Y:S01]  /*1270*/  IMAD.MOV R0, RZ, RZ, -R6 ;  /* 0x000000ffff007224 */ /* 0x000fe200078e0a06 */
[----:B------:R-:W-:Y:S01]  /*1280*/  UIMAD UR11, UR6, UR4, URZ ;  /* 0x00000004060b72a4 */ /* 0x000fe2000f8e023f */
[----:B------:R-:W-:Y:S01]  /*1290*/  IMAD R48, R207, -0x30, R48 ;  /* 0xffffffd0cf307824 */ /* 0x000fe200078e0230 */
[----:B------:R-:W-:Y:S01]  /*12a0*/  UIMAD.WIDE.U32 UR16, UR7, UR4, URZ ;  /* 0x00000004071072a5 */ /* 0x000fe2000f8e003f */
[----:B------:R-:W-:Y:S01]  /*12b0*/  IMAD R224, R0, c[0x0][0x2b8], R7 ;  /* 0x0000ae0000e07a24 */ /* 0x000fe200078e0207 */
[----:B------:R-:W-:Y:S01]  /*12c0*/  UIMAD UR5, UR7, UR5, UR11 ;  /* 0x00000005070572a4 */ /* 0x000fe2000f8e020b */
[----:B------:R-:W-:Y:S01]  /*12d0*/  IMAD.IADD R50, R48, 0x1, R20 ;  /* 0x0000000130327824 */ /* 0x000fe200078e0214 */
[----:B------:R-:W-:Y:S01]  /*12e0*/  ISETP.GE.AND P3, PT, R226, c[0x0][0x1d4], PT ;  /* 0x00007500e2007a0c */ /* 0x000fe20003f66270 */
[----:B------:R-:W-:Y:S01]  /*12f0*/  BSSY B0, `(.L_x_1023) ;  /* 0x00000b3000007945 */ /* 0x000fe20003800000 */
[----:B------:R-:W-:Y:S01]  /*1300*/  SHF.R.S32.HI R11, RZ, 0x1f, R224 ;  /* 0x0000001fff0b7819 */ /* 0x000fe200000114e0 */
[----:B------:R-:W-:Y:S01]  /*1310*/  UIADD3 UR14, UR17, UR5, URZ ;  /* 0x00000005110e7290 */ /* 0x000fe2000fffe03f */
[----:B------:R-:W-:-:S02]  /*1320*/  ISETP.GE.AND P6, PT, R31, c[0x0][0x1d4], PT ;  /* 0x000075001f007a0c */ /* 0x000fc40003fc6270 */
[----:B------:R-:W-:Y:S01]  /*1330*/  ISETP.GE.AND P5, PT, R30, c[0x0][0x1d4], PT ;  /* 0x000075001e007a0c */ /* 0x000fe20003fa6270 */
[----:B------:R-:W-:Y:S01]  /*1340*/  IMAD R0, R11, c[0x0][0x1e0], RZ ;  /* 0x000078000b007a24 */ /* 0x000fe200078e02ff */
[----:B------:R-:W-:Y:S01]  /*1350*/  LEA.HI R14, R18, R44, RZ, 0x4 ;  /* 0x0000002c120e7211 */ /* 0x000fe200078f20ff */
[----:B------:R-:W-:Y:S01]  /*1360*/  ULDC.64 UR4, c[0x0][0x210] ;  /* 0x0000840000047ab9 */ /* 0x000fe20000000a00 */
[----:B------:R-:W-:Y:S01]  /*1370*/  ISETP.GE.AND P2, PT, R31, c[0x0][0x1d4], PT ;  /* 0x000075001f007a0c */ /* 0x000fe20003f46270 */
[----:B------:R-:W-:Y:S01]  /*1380*/  IMAD R0, R224, c[0x0][0x1e4], R0 ;  /* 0x00007900e0007a24 */ /* 0x000fe200078e0200 */
[----:B------:R-:W-:Y:S01]  /*1390*/  UIMAD UR11, UR6, UR4, URZ ;  /* 0x00000004060b72a4 */ /* 0x000fe2000f8e023f */
[----:B------:R-:W-:Y:S01]  /*13a0*/  ISETP.GT.AND P4, PT, R44, 0x3f, PT ;  /* 0x0000003f2c00780c */ /* 0x000fe20003f84270 */
[----:B------:R-:W-:Y:S01]  /*13b0*/  UIMAD.WIDE.U32 UR18, UR7, UR4, URZ ;  /* 0x00000004071272a5 */ /* 0x000fe2000f8e003f */
[----:B------:R-:W-:Y:S01]  /*13c0*/  IADD3 R128, R207, -0x1, RZ ;  /* 0xffffffffcf807810 */ /* 0x000fe20007ffe0ff */
[----:B------:R-:W-:Y:S01]  /*13d0*/  UIMAD UR5, UR7, UR5, UR11 ;  /* 0x00000005070572a4 */ /* 0x000fe2000f8e020b */
[----:B---3--:R-:W-:-:S03]  /*13e0*/  IMAD.WIDE.U32 R2, R224, c[0x0][0x1e0], RZ ;  /* 0x00007800e0027a25 */ /* 0x008fc600078e00ff */
[----:B------:R-:W-:Y:S01]  /*13f0*/  UIADD3 UR5, UR19, UR5, URZ ;  /* 0x0000000513057290 */ /* 0x000fe2000fffe03f */
[----:B------:R-:W-:Y:S01]  /*1400*/  IMAD.IADD R3, R3, 0x1, R0 ;  /* 0x0000000103037824 */ /* 0x000fe200078e0200 */
[----:B-----5:R-:W-:-:S03]  /*1410*/  SHF.R.S32.HI R15, RZ, 0x1f, R222 ;  /* 0x0000001fff0f7819 */ /* 0x020fc600000114de */
[----:B------:R-:W-:-:S04]  /*1420*/  IMAD.WIDE.U32 R2, R222, c[0x0][0x1f0], R2 ;  /* 0x00007c00de027a25 */ /* 0x000fc800078e0002 */
[----:B------:R-:W-:Y:S01]  /*1430*/  IMAD R0, R15, c[0x0][0x1f0], RZ ;  /* 0x00007c000f007a24 */ /* 0x000fe200078e02ff */
[----:B----4-:R-:W-:-:S03]  /*1440*/  IADD3 R4, P1, R2, UR16, RZ ;  /* 0x0000001002047c10 */ /* 0x010fc6000ff3e0ff */
[----:B------:R-:W-:Y:S01]  /*1450*/  IMAD R2, R222, c[0x0][0x1f4], R0 ;  /* 0x00007d00de027a24 */ /* 0x000fe200078e0200 */
[----:B--2---:R-:W-:-:S04]  /*1460*/  LEA R8, P0, R4, c[0x0][0x1c8], 0x1 ;  /* 0x0000720004087a11 */ /* 0x004fc800078008ff */
[----:B------:R-:W-:Y:S02]  /*1470*/  IADD3.X R2, R3, UR14, R2, P1, !PT ;  /* 0x0000000e03027c10 */ /* 0x000fe40008ffe402 */
[----:B------:R-:W-:Y:S02]  /*1480*/  ISETP.GE.AND P1, PT, R30, c[0x0][0x1d4], PT ;  /* 0x000075001e007a0c */ /* 0x000fe40003f26270 */
[----:B------:R-:W-:Y:S02]  /*1490*/  LEA.HI.X R0, R4, c[0x0][0x1cc], R2, 0x1, P0 ;  /* 0x0000730004007a11 */ /* 0x000fe400000f0c02 */
[----:B------:R-:W-:Y:S01]  /*14a0*/  SHFL.IDX PT, R2, R8, RZ, 0x1c1f ;  /* 0x001c1fff08027589 */ /* 0x000fe200000e0000 */
[----:B------:R-:W-:-:S03]  /*14b0*/  IMNMX R4, R50, 0x30, PT ;  /* 0x0000003032047817 */ /* 0x000fc60003800200 */
[----:B------:R-:W2:Y:S02]  /*14c0*/  SHFL.IDX PT, R3, R0, RZ, 0x1c1f ;  /* 0x001c1fff00037589 */ /* 0x000ea400000e0000 */
[----:B------:R-:W-:Y:S02]  /*14d0*/  IMAD.IADD R10, R4, 0x1, -R19 ;  /* 0x00000001040a7824 */ /* 0x000fe400078e0a13 */
[----:B------:R-:W-:Y:S03]  /*14e0*/  SHFL.IDX PT, R8, R8, 0x1, 0x1c1f ;  /* 0x003c1f0008087f89 */ /* 0x000fe600000e0000 */
[----:B------:R-:W-:Y:S01]  /*14f0*/  ISETP.GE.AND P0, PT, R10, 0x1, PT ;  /* 0x000000010a00780c */ /* 0x000fe20003f06270 */
[----:B------:R3:W4:-:S12]  /*1500*/  SHFL.IDX PT, R9, R0, 0x1, 0x1c1f ;  /* 0x003c1f0000097f89 */ /* 0x00071800000e0000 */
[----:B--2---:R-:W-:-:S04]  /*1510*/  @P0 IMAD.WIDE R6, R226, 0x2, R2 ;  /* 0x00000002e2060825 */ /* 0x004fc800078e0202 */
[--C-:B------:R-:W-:Y:S01]  /*1520*/  @P0 IMAD.WIDE R4, R29, 0x2, R2.reuse ;  /* 0x000000021d040825 */ /* 0x100fe200078e0202 */
[----:B------:R2:W-:Y:S01]  /*1530*/  @P0 LDGSTS.E.BYPASS.LTC128B.128 [R223+0x3c80], [R6.64], !P3 ;  /* 0x03c8000006df0fae */ /* 0x0005e2000d901d48 */
[----:B---3--:R-:W-:Y:S02]  /*1540*/  LOP3.LUT R0, R16, 0xfffffff8, RZ, 0xc0, !PT ;  /* 0xfffffff810007812 */ /* 0x008fe400078ec0ff */
[----:B------:R-:W-:Y:S01]  /*1550*/  @P0 IMAD.WIDE R2, R28, 0x2, R2 ;  /* 0x000000021c020825 */ /* 0x000fe200078e0202 */
[----:B------:R3:W-:Y:S04]  /*1560*/  @P0 LDGSTS.E.BYPASS.LTC128B.128 [R223+0x4880], [R4.64], !P6 ;  /* 0x0488000004df0fae */ /* 0x0007e8000f101d48 */
[----:B------:R5:W-:Y:S01]  /*1570*/  @P0 LDGSTS.E.BYPASS.LTC128B.128 [R223+0x5480], [R2.64], !P5 ;  /* 0x0548000002df0fae */ /* 0x000be2000e901d48 */
[----:B------:R-:W-:-:S02]  /*1580*/  ISETP.GT.AND P0, PT, R10, 0x20, PT ;  /* 0x000000200a00780c */ /* 0x000fc40003f04270 */
[----:B--2---:R-:W-:-:S04]  /*1590*/  SHF.R.S32.HI R6, RZ, 0x4, R14 ;  /* 0x00000004ff067819 */ /* 0x004fc8000001140e */
[----:B---3--:R-:W-:Y:S01]  /*15a0*/  LEA.HI R5, R14, R6, RZ, 0x1 ;  /* 0x000000060e057211 */ /* 0x008fe200078f08ff */
[----:B------:R-:W-:Y:S02]  /*15b0*/  IMAD.IADD R4, R44, 0x1, -R0 ;  /* 0x000000012c047824 */ /* 0x000fe400078e0a00 */
[----:B------:R-:W-:Y:S01]  /*15c0*/  IMAD R0, R11, c[0x0][0x208], RZ ;  /* 0x000082000b007a24 */ /* 0x000fe200078e02ff */
[----:B------:R-:W-:Y:S01]  /*15d0*/  LOP3.LUT R5, R5, 0xfffffffe, RZ, 0xc0, !PT ;  /* 0xfffffffe05057812 */ /* 0x000fe200078ec0ff */
[----:B-----5:R-:W-:Y:S01]  /*15e0*/  IMAD.WIDE.U32 R2, R224, c[0x0][0x208], RZ ;  /* 0x00008200e0027a25 */ /* 0x020fe200078e00ff */
[----:B------:R-:W-:-:S03]  /*15f0*/  LEA.HI R12, R4, R4, RZ, 0x1 ;  /* 0x00000004040c7211 */ /* 0x000fc600078f08ff */
[----:B------:R-:W-:Y:S02]  /*1600*/  IMAD R0, R224, c[0x0][0x20c], R0 ;  /* 0x00008300e0007a24 */ /* 0x000fe400078e0200 */
[----:B------:R-:W-:Y:S01]  /*1610*/  IMAD.IADD R13, R6, 0x1, -R5 ;  /* 0x00000001060d7824 */ /* 0x000fe200078e0a05 */
[----:B------:R-:W-:Y:S01]  /*1620*/  LOP3.LUT R5, R12, 0x3fffffe, RZ, 0xc0, !PT ;  /* 0x03fffffe0c057812 */ /* 0x000fe200078ec0ff */
[----:B------:R-:W-:Y:S01]  /*1630*/  IMAD.IADD R3, R3, 0x1, R0 ;  /* 0x0000000103037824 */ /* 0x000fe200078e0200 */
[----:B------:R-:W-:Y:S01]  /*1640*/  LOP3.LUT R0, R14, 0xfffffff0, RZ, 0xc0, !PT ;  /* 0xfffffff00e007812 */ /* 0x000fe200078ec0ff */
[----:B----4-:R-:W-:Y:S01]  /*1650*/  @P0 IMAD.WIDE R6, R226, 0x2, R8 ;  /* 0x00000002e2060825 */ /* 0x010fe200078e0208 */
[----:B------:R-:W-:-:S03]  /*1660*/  SHF.R.S32.HI R12, RZ, 0x1, R12 ;  /* 0x00000001ff0c7819 */ /* 0x000fc6000001140c */
[----:B------:R-:W-:Y:S01]  /*1670*/  IMAD.IADD R16, R4, 0x1, -R5 ;  /* 0x0000000104107824 */ /* 0x000fe200078e0a05 */
[----:B------:R2:W-:Y:S01]  /*1680*/  @P0 LDGSTS.E.BYPASS.LTC128B.128 [R223+0x4480], [R6.64], !P3 ;  /* 0x0448000006df0fae */ /* 0x0005e2000d901d48 */
[----:B------:R-:W-:Y:S01]  /*1690*/  IMAD.IADD R10, R44, 0x1, -R0 ;  /* 0x000000012c0a7824 */ /* 0x000fe200078e0a00 */
[----:B------:R-:W-:Y:S01]  /*16a0*/  ISETP.GE.AND P3, PT, R226, c[0x0][0x1d4], PT ;  /* 0x00007500e2007a0c */ /* 0x000fe20003f66270 */
[----:B------:R-:W-:-:S03]  /*16b0*/  @P0 IMAD.WIDE R4, R29, 0x2, R8 ;  /* 0x000000021d040825 */ /* 0x000fc600078e0208 */
[----:B------:R-:W-:Y:S01]  /*16c0*/  LEA.HI R11, R10, R10, RZ, 0x1 ;  /* 0x0000000a0a0b7211 */ /* 0x000fe200078f08ff */
[----:B------:R-:W-:Y:S01]  /*16d0*/  IMAD.WIDE.U32 R2, R222, c[0x0][0x218], R2 ;  /* 0x00008600de027a25 */ /* 0x000fe200078e0002 */
[----:B------:R3:W-:Y:S02]  /*16e0*/  @P0 LDGSTS.E.BYPASS.LTC128B.128 [R223+0x5080], [R4.64], !P6 ;  /* 0x0508000004df0fae */ /* 0x0007e4000f101d48 */
[--C-:B------:R-:W-:Y:S02]  /*16f0*/  SHF.R.S32.HI R0, RZ, 0x1f, R11.reuse ;  /* 0x0000001fff007819 */ /* 0x100fe4000001140b */
[----:B--2---:R-:W-:Y:S01]  /*1700*/  SHF.R.S32.HI R7, RZ, 0x1, R11 ;  /* 0x00000001ff077819 */ /* 0x004fe2000001140b */
[----:B---3--:R-:W-:-:S04]  /*1710*/  @P0 IMAD.WIDE R4, R28, 0x2, R8 ;  /* 0x000000021c040825 */ /* 0x008fc800078e0208 */
[----:B------:R-:W-:Y:S01]  /*1720*/  IMAD.SHL.U32 R8, R17, 0x8, RZ ;  /* 0x0000000811087824 */ /* 0x000fe200078e00ff */
[----:B------:R2:W-:Y:S04]  /*1730*/  @P0 LDGSTS.E.BYPASS.LTC128B.128 [R223+0x5c80], [R4.64], !P5 ;  /* 0x05c8000004df0fae */ /* 0x0005e8000e901d48 */
[----:B------:R-:W0:Y:S01]  /*1740*/  LDGDEPBAR ;  /* 0x00000000000079af */ /* 0x000e220000000000 */
[----:B--2---:R-:W-:Y:S01]  /*1750*/  LEA.HI R5, R0, R7, RZ, 0x2 ;  /* 0x0000000700057211 */ /* 0x004fe200078f10ff */
[----:B------:R-:W-:Y:S01]  /*1760*/  IMAD.SHL.U32 R0, R12, 0x40, RZ ;  /* 0x000000400c007824 */ /* 0x000fe200078e00ff */
[----:B------:R-:W-:-:S04]  /*1770*/  DEPBAR.LE SB0, 0x1 ;  /* 0x000080400000791a */ /* 0x000fc80000000000 */
[----:B------:R-:W-:Y:S01]  /*1780*/  IMAD R4, R15, c[0x0][0x218], RZ ;  /* 0x000086000f047a24 */ /* 0x000fe200078e02ff */
[----:B------:R-:W-:Y:S01]  /*1790*/  LOP3.LUT R6, R5, 0xfffffffc, RZ, 0xc0, !PT ;  /* 0xfffffffc05067812 */ /* 0x000fe200078ec0ff */
[----:B------:R-:W-:-:S04]  /*17a0*/  DEPBAR.LE SB0, 0x0 ;  /* 0x000080000000791a */ /* 0x000fc80000000000 */
[----:B------:R-:W-:Y:S01]  /*17b0*/  IMAD R4, R222, c[0x0][0x21c], R4 ;  /* 0x00008700de047a24 */ /* 0x000fe200078e0204 */
[----:B------:R-:W-:Y:S01]  /*17c0*/  LOP3.LUT R0, R0, 0xc0, RZ, 0xc0, !PT ;  /* 0x000000c000007812 */ /* 0x000fe200078ec0ff */
[----:B------:R-:W-:Y:S01]  /*17d0*/  IMAD.IADD R9, R7, 0x1, -R6 ;  /* 0x0000000107097824 */ /* 0x000fe200078e0a06 */
[----:B------:R-:W-:Y:S01]  /*17e0*/  BAR.SYNC.DEFER_BLOCKING 0x0 ;  /* 0x0000000000007b1d */ /* 0x000fe20000010000 */
[----:B------:R-:W-:Y:S02]  /*17f0*/  IADD3 R5, P0, R2, UR18, RZ ;  /* 0x0000001202057c10 */ /* 0x000fe4000ff1e0ff */
[----:B------:R-:W-:Y:S02]  /*1800*/  LOP3.LUT R6, R0, 0x8, R8, 0xf8, !PT ;  /* 0x0000000800067812 */ /* 0x000fe400078ef808 */
[----:B------:R-:W-:Y:S02]  /*1810*/  IADD3.X R2, R3, UR5, R4, P0, !PT ;  /* 0x0000000503027c10 */ /* 0x000fe400087fe404 */
[----:B------:R-:W-:-:S02]  /*1820*/  SHF.R.U32.HI R0, RZ, 0x3, R0 ;  /* 0x00000003ff007819 */ /* 0x000fc40000011600 */
[----:B------:R-:W-:Y:S02]  /*1830*/  SHF.R.S32.HI R4, RZ, 0x1f, R10 ;  /* 0x0000001fff047819 */ /* 0x000fe4000001140a */
[----:B------:R-:W-:Y:S02]  /*1840*/  LEA R26, P0, R5, c[0x0][0x1f8], 0x1 ;  /* 0x00007e00051a7a11 */ /* 0x000fe400078008ff */
[----:B------:R-:W-:Y:S01]  /*1850*/  LOP3.LUT R3, R6, R0, RZ, 0x3c, !PT ;  /* 0x0000000006037212 */ /* 0x000fe200078e3cff */
[----:B------:R-:W-:Y:S01]  /*1860*/  IMAD R0, R13, 0x8, R16 ;  /* 0x000000080d007824 */ /* 0x000fe200078e0210 */
[----:B------:R-:W-:Y:S01]  /*1870*/  LEA.HI R4, R4, R10, RZ, 0x3 ;  /* 0x0000000a04047211 */ /* 0x000fe200078f18ff */
[----:B------:R-:W-:Y:S01]  /*1880*/  SHFL.IDX PT, R6, R26, RZ, 0x1c1f ;  /* 0x001c1fff1a067589 */ /* 0x000fe200000e0000 */
[----:B------:R-:W-:Y:S01]  /*1890*/  LEA.HI.X R25, R5, c[0x0][0x1fc], R2, 0x1, P0 ;  /* 0x00007f0005197a11 */ /* 0x000fe200000f0c02 */
[----:B------:R-:W-:Y:S01]  /*18a0*/  IMAD.U32 R0, R0, 0x20, R3 ;  /* 0x0000002000007824 */ /* 0x000fe200078e0003 */
[----:B------:R-:W-:Y:S01]  /*18b0*/  LOP3.LUT P0, RZ, R12, 0x2, RZ, 0xc0, !PT ;  /* 0x000000020cff7812 */ /* 0x000fe2000780c0ff */
[----:B------:R-:W-:Y:S01]  /*18c0*/  IMAD.SHL.U32 R2, R4, 0x20, RZ ;  /* 0x0000002004027824 */ /* 0x000fe200078e00ff */
[----:B------:R-:W-:Y:S01]  /*18d0*/  LOP3.LUT R4, R11, 0x7fffffe, RZ, 0xc0, !PT ;  /* 0x07fffffe0b047812 */ /* 0x000fe200078ec0ff */
[----:B------:R-:W-:Y:S01]  /*18e0*/  IMAD.SHL.U32 R3, R9, 0x40, RZ ;  /* 0x0000004009037824 */ /* 0x000fe200078e00ff */
[----:B------:R-:W2:Y:S01]  /*18f0*/  SHFL.IDX PT, R7, R25, RZ, 0x1c1f ;  /* 0x001c1fff19077589 */ /* 0x000ea200000e0000 */
[----:B------:R-:W-:Y:S01]  /*1900*/  IMAD.SHL.U32 R5, R13, 0x8, RZ ;  /* 0x000000080d057824 */ /* 0x000fe200078e00ff */
[----:B------:R-:W-:Y:S01]  /*1910*/  LOP3.LUT R125, R2, 0xffffff00, RZ, 0xc0, !PT ;  /* 0xffffff00027d7812 */ /* 0x000fe200078ec0ff */
[----:B------:R-:W-:Y:S01]  /*1920*/  IMAD.SHL.U32 R208, R0, 0x2, RZ ;  /* 0x0000000200d07824 */ /* 0x000fe200078e00ff */
[----:B------:R-:W-:Y:S01]  /*1930*/  LOP3.LUT R2, R3, 0xc0, RZ, 0xc0, !PT ;  /* 0x000000c003027812 */ /* 0x000fe200078ec0ff */
[----:B------:R-:W-:-:S02]  /*1940*/  IMAD.IADD R124, R10, 0x1, -R4 ;  /* 0x000000010a7c7824 */ /* 0x000fc400078e0a04 */
[----:B------:R-:W-:Y:S01]  /*1950*/  IMAD R4, R127, 0x200, R125 ;  /* 0x000002007f047824 */ /* 0x000fe200078e027d */
[----:B------:R-:W-:Y:S01]  /*1960*/  LOP3.LUT R0, R2, 0x8, R5, 0xf8, !PT ;  /* 0x0000000802007812 */ /* 0x000fe200078ef805 */
[----:B------:R3:W4:Y:S01]  /*1970*/  LDSM.16.M88.4 R40, [R208+0x3c80] ;  /* 0x003c8000d028783b */ /* 0x0007220000000200 */
[----:B------:R-:W-:Y:S02]  /*1980*/  SHF.R.U32.HI R2, RZ, 0x3, R2 ;  /* 0x00000003ff027819 */ /* 0x000fe40000011602 */
[----:B------:R-:W-:Y:S01]  /*1990*/  IADD3 R3, R208, 0x3c80, RZ ;  /* 0x00003c80d0037810 */ /* 0x000fe20007ffe0ff */
[----:B------:R3:W1:Y:S01]  /*19a0*/  LDSM.16.M88.4 R36, [R208+0x4080] ;  /* 0x00408000d024783b */ /* 0x0006620000000200 */
[----:B------:R-:W-:Y:S01]  /*19b0*/  LOP3.LUT R51, R0, R2, RZ, 0x3c, !PT ;  /* 0x0000000200337212 */ /* 0x000fe200078e3cff */
[----:B------:R-:W-:Y:S01]  /*19c0*/  IMAD R0, R124, 0x20, R4 ;  /* 0x000000207c007824 */ /* 0x000fe200078e0204 */
[----:B------:R-:W-:Y:S01]  /*19d0*/  IADD3 R213, R208, 0x3ca0, RZ ;  /* 0x00003ca0d0d57810 */ /* 0x000fe20007ffe0ff */
[----:B------:R-:W-:Y:S01]  /*19e0*/  IMAD.MOV.U32 R4, RZ, RZ, 0x10 ;  /* 0x00000010ff047424 */ /* 0x000fe200078e00ff */
[----:B------:R-:W-:Y:S01]  /*19f0*/  @P0 IADD3 R213, R3, -0x20, RZ ;  /* 0xffffffe003d50810 */ /* 0x000fe20007ffe0ff */
[----:B------:R-:W-:Y:S01]  /*1a00*/  IMAD.IADD R0, R51, 0x1, R0 ;  /* 0x0000000133007824 */ /* 0x000fe200078e0200 */
[----:B------:R-:W-:Y:S01]  /*1a10*/  LOP3.LUT P0, RZ, R9, 0x2, RZ, 0xc0, !PT ;  /* 0x0000000209ff7812 */ /* 0x000fe2000780c0ff */
[----:B------:R3:W1:Y:S01]  /*1a20*/  LDSM.16.M88.4 R32, [R208+0x4480] ;  /* 0x00448000d020783b */ /* 0x0006620000000200 */
[----:B------:R-:W-:Y:S01]  /*1a30*/  SHF.R.S32.HI R5, RZ, 0x1f, R226 ;  /* 0x0000001fff057819 */ /* 0x000fe200000114e2 */
[----:B------:R-:W-:Y:S01]  /*1a40*/  IMAD.SHL.U32 R211, R0, 0x2, RZ ;  /* 0x0000000200d37824 */ /* 0x000fe200078e00ff */
[----:B------:R-:W-:Y:S01]  /*1a50*/  SEL R4, R4, 0xfffffff0, !P0 ;  /* 0xfffffff004047807 */ /* 0x000fe20004000000 */
[----:B------:R-:W-:Y:S01]  /*1a60*/  IMAD.IADD R0, R50, 0x1, -R19 ;  /* 0x0000000132007824 */ /* 0x000fe200078e0a13 */
[----:B------:R3:W1:Y:S01]  /*1a70*/  LDSM.16.M88.4 R64, [R213] ;  /* 0x00000000d540783b */ /* 0x0006620000000200 */
[----:B--2---:R-:W-:Y:S01]  /*1a80*/  IMAD.WIDE R2, R226, 0x2, R6 ;  /* 0x00000002e2027825 */ /* 0x004fe200078e0206 */
[----:B------:R-:W-:-:S02]  /*1a90*/  IADD3 R221, R213, 0x400, RZ ;  /* 0x00000400d5dd7810 */ /* 0x000fc40007ffe0ff */
[----:B------:R-:W-:Y:S01]  /*1aa0*/  ISETP.LT.OR P0, PT, R0, 0x1, P3 ;  /* 0x000000010000780c */ /* 0x000fe20001f01670 */
[----:B------:R-:W-:Y:S01]  /*1ab0*/  IMAD R212, R4, 0x2, R211 ;  /* 0x0000000204d47824 */ /* 0x000fe200078e02d3 */
[----:B------:R3:W2:Y:S01]  /*1ac0*/  LDSM.16.M88.4 R16, [R211+0x6080] ;  /* 0x00608000d310783b */ /* 0x0006a20000000200 */
[----:B------:R-:W-:-:S03]  /*1ad0*/  IADD3 R220, R213, 0x800, RZ ;  /* 0x00000800d5dc7810 */ /* 0x000fc60007ffe0ff */
[----:B------:R3:W1:Y:S04]  /*1ae0*/  LDSM.16.M88.4 R12, [R211+0x7080] ;  /* 0x00708000d30c783b */ /* 0x0006680000000200 */
[----:B-1----:R3:W1:Y:S04]  /*1af0*/  LDSM.16.M88.4 R20, [R212+0x6080] ;  /* 0x00608000d414783b */ /* 0x0026680000000200 */
[----:B------:R3:W1:Y:S04]  /*1b00*/  LDSM.16.M88.4 R8, [R212+0x7080] ;  /* 0x00708000d408783b */ /* 0x0006680000000200 */
[----:B------:R3:W1:Y:S04]  /*1b10*/  LDSM.16.M88.4 R72, [R213+0x400] ;  /* 0x00040000d548783b */ /* 0x0006680000000200 */
[----:B------:R3:W1:Y:S04]  /*1b20*/  LDSM.16.M88.4 R80, [R213+0x800] ;  /* 0x00080000d550783b */ /* 0x0006680000000200 */
[----:B------:R-:W-:Y:S01]  /*1b30*/  @!PT LDS RZ, [RZ] ;  /* 0x00000000fffff984 */ /* 0x000fe20000000800 */
[----:B------:R-:W-:Y:S01]  /*1b40*/  @!PT LDS RZ, [RZ] ;  /* 0x00000000fffff984 */ /* 0x000fe20000000800 */
[----:B------:R-:W-:Y:S01]  /*1b50*/  @!PT LDS RZ, [RZ] ;  /* 0x00000000fffff984 */ /* 0x000fe20000000800 */
[----:B------:R5:W-:Y:S01]  /*1b60*/  LDGSTS.E.BYPASS.LTC128B.128 [R223+0x1880], [R2.64], !P0 ;  /* 0x0188000002df7fae */ /* 0x000be2000c101d48 */
[----:B------:R-:W-:Y:S01]  /*1b70*/  ISETP.LT.OR P0, PT, R0, 0x1, P2 ;  /* 0x000000010000780c */ /* 0x000fe20001701670 */
[----:B-----5:R-:W-:-:S12]  /*1b80*/  IMAD.WIDE R2, R29, 0x2, R6 ;  /* 0x000000021d027825 */ /* 0x020fd800078e0206 */
[----:B------:R5:W-:Y:S01]  /*1b90*/  LDGSTS.E.BYPASS.LTC128B.128 [R223+0x2480], [R2.64], !P0 ;  /* 0x0248000002df7fae */ /* 0x000be2000c101d48 */
[----:B------:R-:W-:Y:S01]  /*1ba0*/  ISETP.LT.OR P0, PT, R0, 0x1, P1 ;  /* 0x000000010000780c */ /* 0x000fe20000f01670 */
[----:B-----5:R-:W-:-:S12]  /*1bb0*/  IMAD.WIDE R2, R28, 0x2, R6 ;  /* 0x000000021c027825 */ /* 0x020fd800078e0206 */
[----:B------:R5:W-:Y:S01]  /*1bc0*/  LDGSTS.E.BYPASS.LTC128B.128 [R223+0x3080], [R2.64], !P0 ;  /* 0x0308000002df7fae */ /* 0x000be2000c101d48 */
[----:B------:R-:W-:Y:S02]  /*1bd0*/  ISETP.GT.AND P0, PT, R27, 0x2f, PT ;  /* 0x0000002f1b00780c */ /* 0x000fe40003f04270 */
[----:B-----5:R-:W-:Y:S02]  /*1be0*/  SHF.R.S32.HI R3, RZ, 0x1f, R29 ;  /* 0x0000001fff037819 */ /* 0x020fe4000001141d */
[----:B------:R-:W-:-:S03]  /*1bf0*/  SHF.R.S32.HI R2, RZ, 0x1f, R28 ;  /* 0x0000001fff027819 */ /* 0x000fc6000001141c */
[----:B------:R3:W-:Y:S04]  /*1c00*/  STL [R1+0x28], R3 ;  /* 0x0000280301007387 */ /* 0x0007e80000100800 */
[----:B------:R3:W-:Y:S01]  /*1c10*/  STL [R1+0x24], R2 ;  /* 0x0000240201007387 */ /* 0x0007e20000100800 */
[----:B------:R-:W-:Y:S05]  /*1c20*/  @P4 BRA `(.L_x_1024) ;  /* 0x000001f000004947 */ /* 0x000fea0003800000 */
[----:B-12-4-:R-:W-:Y:S05]  /*1c30*/  BRA.DIV ~URZ, `(.L_x_1025) ;  /* 0x000114727f007947 */ /* 0x016fea000b800000 */
[----:B------:R1:W2:Y:S04]  /*1c40*/  SHFL.IDX PT, R5, R25, 0x1, 0x1c1f ;  /* 0x003c1f0019057f89 */ /* 0x0002a800000e0000 */
[----:B---3--:R1:W3:Y:S02]  /*1c50*/  SHFL.IDX PT, R2, R26, 0x1, 0x1c1f ;  /* 0x003c1f001a027f89 */ /* 0x0082e400000e0000 */
.L_x_1114:
[----:B------:R-:W4:Y:S04]  /*1c60*/  LDL R30, [R1+0x28] ;  /* 0x00002800011e7983 */ /* 0x000f280000100800 */
[----:B------:R-:W5:Y:S01]  /*1c70*/  LDL R28, [R1+0x24] ;  /* 0x00002400011c7983 */ /* 0x000f620000100800 */
[----:B------:R-:W-:-:S02]  /*1c80*/  IADD3 R3, R226, 0x20, RZ ;  /* 0x00000020e2037810 */ /* 0x000fc40007ffe0ff */
[C---:B------:R-:W-:Y:S02]  /*1c90*/  IADD3 R29, R226.reuse, 0x20, RZ ;  /* 0x00000020e21d7810 */ /* 0x040fe40007ffe0ff */
[----:B------:R-:W-:Y:S02]  /*1ca0*/  SHF.R.S32.HI R3, RZ, 0x1f, R3 ;  /* 0x0000001fff037819 */ /* 0x000fe40000011403 */
[C---:B-1----:R-:W-:Y:S02]  /*1cb0*/  IADD3 R26, R226.reuse, 0x40, RZ ;  /* 0x00000040e21a7810 */ /* 0x042fe40007ffe0ff */
[----:B------:R-:W-:Y:S02]  /*1cc0*/  LEA.HI R3, R3, R29, RZ, 0x3 ;  /* 0x0000001d03037211 */ /* 0x000fe400078f18ff */
[----:B------:R-:W-:Y:S02]  /*1cd0*/  IADD3 R27, R226, 0x40, RZ ;  /* 0x00000040e21b7810 */ /* 0x000fe40007ffe0ff */
[----:B------:R-:W-:-:S02]  /*1ce0*/  SHF.R.S32.HI R26, RZ, 0x1f, R26 ;  /* 0x0000001fff1a7819 */ /* 0x000fc4000001141a */
[-C--:B---3--:R-:W-:Y:S02]  /*1cf0*/  LEA R24, P0, R226, R2.reuse, 0x1 ;  /* 0x00000002e2187211 */ /* 0x088fe400078008ff */
        /* <DEDUP_REMOVED lines=18> */
.L_x_1024:
[----:B-12-4-:R-:W-:Y:S05]  /*1e20*/  BSYNC B0 ;  /* 0x0000000000007941 */ /* 0x016fea0003800000 */
.L_x_1023:
[----:B------:R-:W2:Y:S01]  /*1e30*/  LDL R245, [R1+0x10] ;  /* 0x0000100001f57983 */ /* 0x000ea20000100800 */
[----:B------:R-:W-:Y:S01]  /*1e40*/  IMAD R0, R124, 0x20, R125 ;  /* 0x000000207c007824 */ /* 0x000fe200078e027d */
[----:B------:R-:W-:Y:S02]  /*1e50*/  IADD3 R219, R213, 0xc00, RZ ;  /* 0x00000c00d5db7810 */ /* 0x000fe40007ffe0ff */
[----:B------:R-:W0:Y:S01]  /*1e60*/  LDGDEPBAR ;  /* 0x00000000000079af */ /* 0x000e220000000000 */
[----:B------:R-:W-:Y:S01]  /*1e70*/  WARPSYNC 0xffffffff ;  /* 0xffffffff00007948 */ /* 0x000fe20003800000 */
[----:B------:R-:W-:Y:S01]  /*1e80*/  HMMA.16816.F32 R56, R12, R40, RZ ;  /* 0x000000280c38723c */ /* 0x000fe200000018ff */
[----:B------:R-:W-:Y:S01]  /*1e90*/  IMAD.IADD R0, R51, 0x1, R0 ;  /* 0x0000000133007824 */ /* 0x000fe200078e0200 */
[C---:B------:R-:W-:Y:S02]  /*1ea0*/  IADD3 R218, R213.reuse, 0x1000, RZ ;  /* 0x00001000d5da7810 */ /* 0x040fe40007ffe0ff */
[----:B------:R-:W-:-:S02]  /*1eb0*/  IADD3 R217, R213, 0x1400, RZ ;  /* 0x00001400d5d97810 */ /* 0x000fc40007ffe0ff */
[C---:B------:R-:W-:Y:S02]  /*1ec0*/  IADD3 R216, R213.reuse, 0x1800, RZ ;  /* 0x00001800d5d87810 */ /* 0x040fe40007ffe0ff */
[----:B------:R-:W-:Y:S01]  /*1ed0*/  HMMA.16816.F32 R44, R12, R36, RZ ;  /* 0x000000240c2c723c */ /* 0x000fe200000018ff */
[C---:B------:R-:W-:Y:S02]  /*1ee0*/  IADD3 R215, R213.reuse, 0x1c00, RZ ;  /* 0x00001c00d5d77810 */ /* 0x040fe40007ffe0ff */
[----:B------:R-:W-:-:S05]  /*1ef0*/  IADD3 R214, R213, 0x2000, RZ ;  /* 0x00002000d5d67810 */ /* 0x000fca0007ffe0ff */
        /* <DEDUP_REMOVED lines=23> */
[----:B------:R-:W4:Y:S03]  /*2070*/  LDSM.16.M88.4 R12, [R211+0x8080] ;  /* 0x00808000d30c783b */ /* 0x000f260000000200 */
[C---:B------:R-:W-:Y:S01]  /*2080*/  HMMA.16816.F32 R68, R20.reuse, R64, R60 ;  /* 0x000000401444723c */ /* 0x040fe2000000183c */
[----:B------:R-:W5:Y:S07]  /*2090*/  LDSM.16.M88.4 R60, [R213+0xc00] ;  /* 0x000c0000d53c783b */ /* 0x000f6e0000000200 */
[C---:B------:R-:W-:Y:S01]  /*20a0*/  HMMA.16816.F32 R52, R20.reuse, R66, R40 ;  /* 0x000000421434723c */ /* 0x040fe20000001828 */
[----:B------:R-:W3:Y:S07]  /*20b0*/  LDSM.16.M88.4 R64, [R213+0x1400] ;  /* 0x00140000d540783b */ /* 0x000eee0000000200 */
        /* <DEDUP_REMOVED lines=10> */
[C---:B----4-:R-:W-:Y:S08]  /*2160*/  HMMA.16816.F32 R84, R12.reuse, R36, R68 ;  /* 0x000000240c54723c */ /* 0x050ff00000001844 */
        /* <DEDUP_REMOVED lines=9> */
[----:B------:R-:W4:Y:S03]  /*2200*/  LDSM.16.M88.4 R20, [R211+0xa080] ;  /* 0x00a08000d314783b */ /* 0x000f260000000200 */
[----:B-----5:R-:W-:Y:S01]  /*2210*/  HMMA.16816.F32 R68, R24, R62, R104 ;  /* 0x0000003e1844723c */ /* 0x020fe20000001868 */
[----:B--2---:R-:W-:-:S07]  /*2220*/  ISETP.GT.AND P0, PT, R128, R245, PT ;  /* 0x000000f58000720c */ /* 0x004fce0003f04270 */
[C---:B---3--:R-:W-:Y:S08]  /*2230*/  HMMA.16816.F32 R120, R24.reuse, R64, R108 ;  /* 0x000000401878723c */ /* 0x048ff0000000186c */
[C---:B------:R-:W-:Y:S08]  /*2240*/  HMMA.16816.F32 R116, R24.reuse, R56, R112 ;  /* 0x000000381874723c */ /* 0x040ff00000001870 */
[C---:B------:R-:W-:Y:S08]  /*2250*/  HMMA.16816.F32 R108, R24.reuse, R66, R88 ;  /* 0x00000042186c723c */ /* 0x040ff00000001858 */
[C---:B------:R-:W-:Y:S08]  /*2260*/  HMMA.16816.F32 R72, R24.reuse, R60, R72 ;  /* 0x0000003c1848723c */ /* 0x040ff00000001848 */
[----:B------:R-:W-:Y:S01]  /*2270*/  HMMA.16816.F32 R112, R24, R58, R96 ;  /* 0x0000003a1870723c */ /* 0x000fe20000001860 */
[----:B------:R-:W-:Y:S07]  /*2280*/  LDSM.16.M88.4 R24, [R213+0x2000] ;  /* 0x00200000d518783b */ /* 0x000fee0000000200 */
[C---:B------:R-:W-:Y:S08]  /*2290*/  HMMA.16816.F32 R104, R28.reuse, R60, R84 ;  /* 0x0000003c1c68723c */ /* 0x040ff00000001854 */
        /* <DEDUP_REMOVED lines=8> */
[----:B------:R-:W3:Y:S01]  /*2320*/  LDSM.16.M88.4 R12, [R212+0xa080] ;  /* 0x00a08000d40c783b */ /* 0x000ee20000000200 */
[----:B------:R-:W-:-:S06]  /*2330*/  DEPBAR.LE SB0, 0x0 ;  /* 0x000080000000791a */ /* 0x000fcc0000000000 */
[C---:B-1----:R-:W-:Y:S08]  /*2340*/  HMMA.16816.F32 R76, R16.reuse, R54, R68 ;  /* 0x00000036104c723c */ /* 0x042ff00000001844 */
[C---:B------:R-:W-:Y:S08]  /*2350*/  HMMA.16816.F32 R64, R16.reuse, R40, R120 ;  /* 0x000000281040723c */ /* 0x040ff00000001878 */
[C---:B------:R-:W-:Y:S08]  /*2360*/  HMMA.16816.F32 R60, R16.reuse, R42, R108 ;  /* 0x0000002a103c723c */ /* 0x040ff0000000186c */
[-C--:B------:R-:W-:Y:S08]  /*2370*/  HMMA.16816.F32 R80, R16, R52.reuse, R72 ;  /* 0x000000341050723c */ /* 0x080ff00000001848 */
[----:B----4-:R-:W-:Y:S08]  /*2380*/  HMMA.16816.F32 R56, R20, R52, R104 ;  /* 0x000000341438723c */ /* 0x010ff00000001868 */
        /* <DEDUP_REMOVED lines=10> */
[-C--:B---3--:R-:W-:Y:S08]  /*2430*/  HMMA.16816.F32 R60, R12, R36.reuse, R56 ;  /* 0x000000240c3c723c */ /* 0x088ff00000001838 */
[----:B------:R-:W-:Y:S08]  /*2440*/  HMMA.16816.F32 R92, R8, R36, R80 ;  /* 0x00000024085c723c */ /* 0x000ff00000001850 */
[----:B------:R-:W-:Y:S08]  /*2450*/  HMMA.16816.F32 R56, R12, R38, R52 ;  /* 0x000000260c38723c */ /* 0x000ff00000001834 */
[C---:B------:R-:W-:Y:S08]  /*2460*/  HMMA.16816.F32 R84, R8.reuse, R32, R72 ;  /* 0x000000200854723c */ /* 0x040ff00000001848 */
[----:B------:R-:W-:Y:S08]  /*2470*/  HMMA.16816.F32 R80, R8, R34, R68 ;  /* 0x000000220850723c */ /* 0x000ff00000001844 */
[C---:B------:R-:W-:Y:S08]  /*2480*/  HMMA.16816.F32 R28, R12.reuse, R32, R28 ;  /* 0x000000200c1c723c */ /* 0x040ff0000000181c */
[C---:B------:R-:W-:Y:S08]  /*2490*/  HMMA.16816.F32 R52, R12.reuse, R34, R44 ;  /* 0x000000220c34723c */ /* 0x040ff0000000182c */
        /* <DEDUP_REMOVED lines=30> */
[----:B------:R-:W-:Y:S02]  /*2680*/  IADD3 R134, R226, 0x20, RZ ;  /* 0x00000020e2867810 */ /* 0x000fe40007ffe0ff */
        /* <DEDUP_REMOVED lines=59> */
.L_x_1026:
[----:B------:R-:W2:Y:S01]  /*2a40*/  S2R R5, SR_TID.X ;  /* 0x0000000000057919 */ /* 0x000ea20000002100 */
[----:B-1----:R-:W-:Y:S01]  /*2a50*/  LOP3.LUT R2, R130, 0xffffffe0, RZ, 0xc0, !PT ;  /* 0xffffffe082027812 */ /* 0x002fe200078ec0ff */
[----:B------:R-:W-:Y:S01]  /*2a60*/  IMAD.MOV.U32 R247, RZ, RZ, c[0x0][0x2c4] ;  /* 0x0000b100fff77624 */ /* 0x000fe200078e00ff */
[----:B------:R-:W-:Y:S01]  /*2a70*/  SHF.R.S32.HI R3, RZ, 0x1f, R127 ;  /* 0x0000001fff037819 */ /* 0x000fe2000001147f */
[----:B------:R-:W-:Y:S01]  /*2a80*/  IMAD.MOV.U32 R246, RZ, RZ, 0x1 ;  /* 0x00000001fff67424 */ /* 0x000fe200078e00ff */
[----:B------:R-:W-:Y:S01]  /*2a90*/  ULDC UR4, c[0x0][0x324] ;  /* 0x0000c90000047ab9 */ /* 0x000fe20000000800 */
[----:B------:R-:W0:Y:S01]  /*2aa0*/  LDGDEPBAR ;  /* 0x00000000000079af */ /* 0x000e220000000000 */
[----:B------:R-:W-:Y:S01]  /*2ab0*/  ISETP.NE.AND P0, PT, R247, 0x1, PT ;  /* 0x00000001f700780c */ /* 0x000fe20003f05270 */
[----:B------:R-:W-:Y:S01]  /*2ac0*/  ULOP3.LUT UR4, URZ, UR4, URZ, 0x33, !UPT ;  /* 0x000000043f047292 */ /* 0x000fe2000f8e333f */
[----:B------:R-:W-:Y:S01]  /*2ad0*/  ISETP.LE.AND P1, PT, R246, c[0x0][0x32c], PT ;  /* 0x0000cb00f6007a0c */ /* 0x000fe20003f23270 */
[----:B--2---:R-:W-:Y:S01]  /*2ae0*/  IMAD.IADD R2, R5, 0x1, -R2 ;  /* 0x0000000105027824 */ /* 0x004fe200078e0a02 */
[----:B------:R-:W-:-:S02]  /*2af0*/  LEA.HI R5, R3, R127, RZ, 0x2 ;  /* 0x0000007f03057211 */ /* 0x000fc400078f10ff */
[----:B------:R-:W-:Y:S02]  /*2b00*/  LEA.HI R3, R49, R49, RZ, 0x1 ;  /* 0x0000003131037211 */ /* 0x000fe400078f08ff */
[----:B------:R-:W-:Y:S02]  /*2b10*/  SHF.R.S32.HI R7, RZ, 0x1f, R2 ;  /* 0x0000001fff077819 */ /* 0x000fe40000011402 */
[----:B------:R-:W-:Y:S02]  /*2b20*/  LOP3.LUT R6, R5, 0xffffffc, RZ, 0xc0, !PT ;  /* 0x0ffffffc05067812 */ /* 0x000fe400078ec0ff */
[----:B------:R-:W-:Y:S01]  /*2b30*/  LEA.HI R5, R7, R2, RZ, 0x2 ;  /* 0x0000000207057211 */ /* 0x000fe200078f10ff */
[C---:B------:R-:W-:Y:S01]  /*2b40*/  IMAD.SHL.U32 R7, R3.reuse, 0x20, RZ ;  /* 0x0000002003077824 */ /* 0x040fe200078e00ff */
[----:B------:R-:W-:Y:S01]  /*2b50*/  LOP3.LUT R8, R3, 0x1ffffffe, RZ, 0xc0, !PT ;  /* 0x1ffffffe03087812 */ /* 0x000fe200078ec0ff */
[----:B------:R-:W-:Y:S01]  /*2b60*/  IMAD.IADD R9, R127, 0x1, -R6 ;  /* 0x000000017f097824 */ /* 0x000fe200078e0a06 */
[----:B------:R-:W-:-:S02]  /*2b70*/  LEA.HI.SX32 R6, R5, R129, 0x1e ;  /* 0x0000008105067211 */ /* 0x000fc400078ff2ff */
[----:B------:R-:W-:-:S03]  /*2b80*/  LOP3.LUT R7, R7, 0xffffffc0, RZ, 0xc0, !PT ;  /* 0xffffffc007077812 */ /* 0x000fc600078ec0ff */
[----:B------:R-:W-:Y:S02]  /*2b90*/  IMAD R3, R9, 0x10, R6 ;  /* 0x0000001009037824 */ /* 0x000fe400078e0206 */
[----:B------:R-:W-:Y:S02]  /*2ba0*/  IMAD.IADD R6, R49, 0x1, -R8 ;  /* 0x0000000131067824 */ /* 0x000fe400078e0a08 */
[----:B------:R-:W-:-:S04]  /*2bb0*/  IMAD.IADD R3, R7, 0x1, R3 ;  /* 0x0000000107037824 */ /* 0x000fc800078e0203 */
[----:B------:R-:W-:Y:S02]  /*2bc0*/  IMAD R10, R6, 0x8, R3 ;  /* 0x00000008060a7824 */ /* 0x000fe400078e0203 */
[----:B------:R-:W-:Y:S02]  /*2bd0*/  IMAD.MOV.U32 R6, RZ, RZ, c[0x0][0x2ac] ;  /* 0x0000ab00ff067624 */ /* 0x000fe400078e00ff */
[----:B------:R-:W-:Y:S01]  /*2be0*/  @P0 IMAD.HI.U32 R3, R10, c[0x0][0x2c8], RZ ;  /* 0x0000b2000a030a27 */ /* 0x000fe200078e00ff */
[----:B------:R1:W-:Y:S03]  /*2bf0*/  STL [R1+0x18], R10 ;  /* 0x0000180a01007387 */ /* 0x0003e60000100800 */
[----:B------:R-:W-:Y:S01]  /*2c00*/  IMAD.MOV.U32 R8, RZ, RZ, R10 ;  /* 0x000000ffff087224 */ /* 0x000fe200078e000a */
[----:B------:R-:W-:Y:S02]  /*2c10*/  @P0 SHF.R.U32.HI R8, RZ, c[0x0][0x2cc], R3 ;  /* 0x0000b300ff080a19 */ /* 0x000fe40000011603 */
[----:B------:R-:W-:-:S03]  /*2c20*/  LOP3.LUT R3, R5, 0x7ffffffc, RZ, 0xc0, !PT ;  /* 0x7ffffffc05037812 */ /* 0x000fc600078ec0ff */
[----:B------:R-:W2:Y:S02]  /*2c30*/  SHFL.IDX PT, R5, R8, RZ, 0x1c1f ;  /* 0x001c1fff08057589 */ /* 0x000ea400000e0000 */
[----:B------:R-:W-:Y:S02]  /*2c40*/  IMAD.IADD R2, R2, 0x1, -R3 ;  /* 0x0000000102027824 */ /* 0x000fe400078e0a03 */
[----:B------:R-:W-:Y:S02]  /*2c50*/  IMAD R3, R6, c[0x0][0x1d0], R48 ;  /* 0x0000740006037a24 */ /* 0x000fe400078e0230 */
[----:B------:R-:W-:-:S04]  /*2c60*/  IMAD.SHL.U32 R250, R2, 0x2, RZ ;  /* 0x0000000202fa7824 */ /* 0x000fc800078e00ff */
[----:B------:R-:W-:Y:S01]  /*2c70*/  IMAD.IADD R12, R48, 0x1, -R250 ;  /* 0x00000001300c7824 */ /* 0x000fe200078e0afa */
[----:B------:R-:W-:-:S04]  /*2c80*/  IADD3 R2, -R250, 0x1, R50 ;  /* 0x00000001fa027810 */ /* 0x000fc80007ffe132 */
[----:B------:R-:W-:Y:S01]  /*2c90*/  IADD3 R2, R2, -c[0x0][0x168], RZ ;  /* 0x80005a0002027a10 */ /* 0x000fe20007ffe0ff */
[----:B-1----:R-:W-:-:S03]  /*2ca0*/  IMAD.IADD R10, R3, 0x1, -R250 ;  /* 0x00000001030a7824 */ /* 0x002fc600078e0afa */
[C---:B------:R-:W-:Y:S02]  /*2cb0*/  IADD3 R9, R2.reuse, c[0x0][0x328], RZ ;  /* 0x0000ca0002097a10 */ /* 0x040fe40007ffe0ff */
[----:B------:R-:W-:-:S03]  /*2cc0*/  IADD3 R11, R2, UR4, RZ ;  /* 0x00000004020b7c10 */ /* 0x000fc6000fffe0ff */
[--C-:B--2---:R-:W-:Y:S02]  /*2cd0*/  IMAD.IADD R3, R9, 0x1, R5.reuse ;  /* 0x0000000109037824 */ /* 0x104fe400078e0205 */
[----:B------:R-:W-:-:S03]  /*2ce0*/  IMAD.IADD R2, R11, 0x1, R5 ;  /* 0x000000010b027824 */ /* 0x000fc600078e0205 */
[----:B------:R-:W-:Y:S01]  /*2cf0*/  IMNMX R3, R3, R10, PT ;  /* 0x0000000a03037217 */ /* 0x000fe20003800200 */
[----:B------:R-:W-:Y:S05]  /*2d00*/  @!P1 BRA `(.L_x_1027) ;  /* 0x0000016000009947 */ /* 0x000fea0003800000 */
[----:B------:R-:W-:Y:S01]  /*2d10*/  MOV R13, c[0x0][0x2ac] ;  /* 0x0000ab00000d7a02 */ /* 0x000fe20000000f00 */
        /* <DEDUP_REMOVED lines=12> */
.L_x_1029:
[----:B------:R-:W-:-:S04]  /*2de0*/  MOV R6, 0x1 ;  /* 0x0000000100067802 */ /* 0x000fc80000000f00 */
[----:B------:R-:W-:-:S13]  /*2df0*/  ISETP.NE.AND P0, PT, R6, c[0x0][0x32c], PT ;  /* 0x0000cb0006007a0c */ /* 0x000fda0003f05270 */
[----:B------:R-:W-:-:S05]  /*2e00*/  @P0 IMAD.HI.U32 R6, R5, c[0x0][0x330], RZ ;  /* 0x0000cc0005060a27 */ /* 0x000fca00078e00ff */
[----:B------:R-:W-:Y:S02]  /*2e10*/  @P0 SHF.R.U32.HI R5, RZ, c[0x0][0x334], R6 ;  /* 0x0000cd00ff050a19 */ /* 0x000fe40000011606 */
.L_x_1030:
[----:B------:R-:W-:Y:S05]  /*2e20*/  BSYNC B0 ;  /* 0x0000000000007941 */ /* 0x000fea0003800000 */
.L_x_1028:
[----:B------:R-:W-:-:S05]  /*2e30*/  IMAD R5, R5, c[0x0][0x32c], R12 ;  /* 0x0000cb0005057a24 */ /* 0x000fca00078e020c */
[----:B------:R-:W-:Y:S02]  /*2e40*/  IADD3 R6, R5, c[0x0][0x32c], RZ ;  /* 0x0000cb0005067a10 */ /* 0x000fe40007ffe0ff */
[----:B------:R-:W-:Y:S02]  /*2e50*/  IMNMX R2, R2, R5, !PT ;  /* 0x0000000502027217 */ /* 0x000fe40007800200 */
[----:B------:R-:W-:Y:S02]  /*2e60*/  IMNMX R3, R3, R6, PT ;  /* 0x0000000603037217 */ /* 0x000fe40003800200 */
.L_x_1027:
[----:B------:R-:W1:Y:S02]  /*2e70*/  SHFL.IDX PT, R7, R8, 0x1, 0x1c1f ;  /* 0x003c1f0008077f89 */ /* 0x000e6400000e0000 */
[----:B-1----:R-:W-:Y:S01]  /*2e80*/  IMAD.IADD R6, R9, 0x1, R7 ;  /* 0x0000000109067824 */ /* 0x002fe200078e0207 */
[----:B------:R-:W-:-:S04]  /*2e90*/  IADD3 R5, R11, R7, RZ ;  /* 0x000000070b057210 */ /* 0x000fc80007ffe0ff */
        /* <DEDUP_REMOVED lines=15> */
.L_x_1033:
[----:B------:R-:W-:-:S04]  /*2f90*/  MOV R13, 0x1 ;  /* 0x00000001000d7802 */ /* 0x000fc80000000f00 */
[----:B------:R-:W-:-:S13]  /*2fa0*/  ISETP.NE.AND P0, PT, R13, c[0x0][0x32c], PT ;  /* 0x0000cb000d007a0c */ /* 0x000fda0003f05270 */
[----:B------:R-:W-:-:S05]  /*2fb0*/  @P0 IMAD.HI.U32 R13, R7, c[0x0][0x330], RZ ;  /* 0x0000cc00070d0a27 */ /* 0x000fca00078e00ff */
[----:B------:R-:W-:Y:S02]  /*2fc0*/  @P0 SHF.R.U32.HI R7, RZ, c[0x0][0x334], R13 ;  /* 0x0000cd00ff070a19 */ /* 0x000fe4000001160d */
.L_x_1034:
[----:B------:R-:W-:Y:S05]  /*2fd0*/  BSYNC B0 ;  /* 0x0000000000007941 */ /* 0x000fea0003800000 */
.L_x_1032:
[----:B------:R-:W-:-:S05]  /*2fe0*/  IMAD R7, R7, c[0x0][0x32c], R12 ;  /* 0x0000cb0007077a24 */ /* 0x000fca00078e020c */
[----:B------:R-:W-:Y:S02]  /*2ff0*/  IADD3 R13, R7, c[0x0][0x32c], RZ ;  /* 0x0000cb00070d7a10 */ /* 0x000fe40007ffe0ff */
[----:B------:R-:W-:Y:S02]  /*3000*/  IMNMX R5, R5, R7, !PT ;  /* 0x0000000705057217 */ /* 0x000fe40007800200 */
[----:B------:R-:W-:Y:S02]  /*3010*/  IMNMX R6, R6, R13, PT ;  /* 0x0000000d06067217 */ /* 0x000fe40003800200 */
.L_x_1031:
[C---:B------:R-:W-:Y:S01]  /*3020*/  ISETP.GE.AND P0, PT, R48.reuse, 0x2, PT ;  /* 0x000000023000780c */ /* 0x040fe20003f06270 */
        /* <DEDUP_REMOVED lines=11> */
[----:B------:R-:W-:Y:S02]  /*30e0*/  ISETP.GE.AND P5, PT, R48, 0x12, PT ;  /* 0x000000123000780c */ /* 0x000fe40003fa6270 */
[----:B------:R-:W-:Y:S02]  /*30f0*/  FSEL R25, R56, -INF , !P0 ;  /* 0xff80000038197808 */ /* 0x000fe40004000000 */
[----:B------:R-:W-:Y:S02]  /*3100*/  ISETP.GT.AND P0, PT, R2, 0x9, !P1 ;  /* 0x000000090200780c */ /* 0x000fe40004f04270 */
[----:B------:R-:W-:Y:S02]  /*3110*/  ISETP.GE.AND P4, PT, R48, 0x19, PT ;  /* 0x000000193000780c */ /* 0x000fe40003f86270 */
[----:B------:R-:W-:-:S02]  /*3120*/  ISETP.LT.OR P0, PT, R3, 0xa, P0 ;  /* 0x0000000a0300780c */ /* 0x000fc40000701670 */
[----:B------:R-:W-:Y:S02]  /*3130*/  ISETP.GE.AND P3, PT, R48, 0x1a, PT ;  /* 0x0000001a3000780c */ /* 0x000fe40003f66270 */
[----:B------:R-:W-:Y:S02]  /*3140*/  FSEL R26, R57, -INF , !P0 ;  /* 0xff800000391a7808 */ /* 0x000fe40004000000 */
[----:B------:R-:W-:Y:S02]  /*3150*/  ISETP.GT.AND P0, PT, R2, 0x10, !P6 ;  /* 0x000000100200780c */ /* 0x000fe40007704270 */
[----:B------:R-:W-:Y:S02]  /*3160*/  ISETP.GE.AND P2, PT, R48, 0x21, PT ;  /* 0x000000213000780c */ /* 0x000fe40003f46270 */
[----:B------:R-:W-:Y:S02]  /*3170*/  ISETP.LT.OR P0, PT, R3, 0x11, P0 ;  /* 0x000000110300780c */ /* 0x000fe40000701670 */
[----:B------:R-:W-:-:S02]  /*3180*/  P2R R15, PR, RZ, 0x2 ;  /* 0x00000002ff0f7803 */ /* 0x000fc40000000000 */
[----:B------:R-:W-:Y:S02]  /*3190*/  FSEL R27, R28, -INF , !P0 ;  /* 0xff8000001c1b7808 */ /* 0x000fe40004000000 */
        /* <DEDUP_REMOVED lines=29> */
[----:B-1----:R-:W-:-:S03]  /*3370*/  IMAD.IADD R2, R11, 0x1, R7 ;  /* 0x000000010b027824 */ /* 0x002fc600078e0207 */
[----:B------:R-:W-:Y:S01]  /*3380*/  ISETP.LT.OR P0, PT, R3, 0x2a, P0 ;  /* 0x0000002a0300780c */ /* 0x000fe20000701670 */
[----:B------:R-:W-:-:S03]  /*3390*/  IMAD.IADD R3, R9, 0x1, R7 ;  /* 0x0000000109037824 */ /* 0x000fc600078e0207 */
[----:B------:R-:W-:Y:S02]  /*33a0*/  FSEL R45, R33, -INF , !P0 ;  /* 0xff800000212d7808 */ /* 0x000fe40004000000 */
[----:B------:R-:W-:Y:S02]  /*33b0*/  ISETP.LE.AND P0, PT, R246, c[0x0][0x32c], PT ;  /* 0x0000cb00f6007a0c */ /* 0x000fe40003f03270 */
[----:B------:R-:W-:-:S11]  /*33c0*/  IMNMX R3, R3, R10, PT ;  /* 0x0000000a03037217 */ /* 0x000fd60003800200 */
        /* <DEDUP_REMOVED lines=14> */
.L_x_1037:
[----:B------:R-:W-:-:S04]  /*34b0*/  MOV R18, 0x1 ;  /* 0x0000000100127802 */ /* 0x000fc80000000f00 */
[----:B------:R-:W-:-:S13]  /*34c0*/  ISETP.NE.AND P0, PT, R18, c[0x0][0x32c], PT ;  /* 0x0000cb0012007a0c */ /* 0x000fda0003f05270 */
[----:B------:R-:W-:-:S05]  /*34d0*/  @P0 IMAD.HI.U32 R18, R7, c[0x0][0x330], RZ ;  /* 0x0000cc0007120a27 */ /* 0x000fca00078e00ff */
[----:B------:R-:W-:Y:S02]  /*34e0*/  @P0 SHF.R.U32.HI R7, RZ, c[0x0][0x334], R18 ;  /* 0x0000cd00ff070a19 */ /* 0x000fe40000011612 */
.L_x_1038:
[----:B------:R-:W-:Y:S05]  /*34f0*/  BSYNC B0 ;  /* 0x0000000000007941 */ /* 0x000fea0003800000 */
.L_x_1036:
[----:B------:R-:W-:-:S05]  /*3500*/  IMAD R7, R7, c[0x0][0x32c], R12 ;  /* 0x0000cb0007077a24 */ /* 0x000fca00078e020c */
[----:B------:R-:W-:Y:S02]  /*3510*/  IADD3 R18, R7, c[0x0][0x32c], RZ ;  /* 0x0000cb0007127a10 */ /* 0x000fe40007ffe0ff */
[----:B------:R-:W-:Y:S02]  /*3520*/  IMNMX R2, R2, R7, !PT ;  /* 0x0000000702027217 */ /* 0x000fe40007800200 */
[----:B------:R-:W-:Y:S02]  /*3530*/  IMNMX R3, R3, R18, PT ;  /* 0x0000001203037217 */ /* 0x000fe40003800200 */
.L_x_1035:
[----:B------:R-:W-:Y:S02]  /*3540*/  ISETP.NE.AND P0, PT, R16, RZ, PT ;  /* 0x000000ff1000720c */ /* 0x000fe40003f05270 */
[----:B------:R-:W-:Y:S02]  /*3550*/  P2R R7, PR, RZ, 0x40 ;  /* 0x00000040ff077803 */ /* 0x000fe40000000000 */
[----:B------:R-:W-:-:S04]  /*3560*/  ISETP.GT.AND P0, PT, R5, 0x8, !P0 ;  /* 0x000000080500780c */ /* 0x000fc80004704270 */
[----:B------:R-:W-:-:S04]  /*3570*/  ISETP.LT.OR P0, PT, R6, 0x9, P0 ;  /* 0x000000090600780c */ /* 0x000fc80000701670 */
[----:B------:R-:W-:Y:S02]  /*3580*/  FSEL R21, R58, -INF , !P0 ;  /* 0xff8000003a157808 */ /* 0x000fe40004000000 */
[----:B------:R-:W-:-:S04]  /*3590*/  ISETP.NE.AND P0, PT, R15, RZ, PT ;  /* 0x000000ff0f00720c */ /* 0x000fc80003f05270 */
[----:B------:R-:W-:-:S04]  /*35a0*/  ISETP.GT.AND P0, PT, R5, 0x9, !P0 ;  /* 0x000000090500780c */ /* 0x000fc80004704270 */
[----:B------:R-:W-:-:S04]  /*35b0*/  ISETP.LT.OR P0, PT, R6, 0xa, P0 ;  /* 0x0000000a0600780c */ /* 0x000fc80000701670 */
[----:B------:R-:W-:Y:S02]  /*35c0*/  FSEL R23, R59, -INF , !P0 ;  /* 0xff8000003b177808 */ /* 0x000fe40004000000 */
[----:B------:R-:W-:Y:S02]  /*35d0*/  ISETP.GT.AND P0, PT, R5, 0x10, !P6 ;  /* 0x000000100500780c */ /* 0x000fe40007704270 */
[----:B------:R-:W-:Y:S02]  /*35e0*/  ISETP.NE.AND P6, PT, R19, RZ, PT ;  /* 0x000000ff1300720c */ /* 0x000fe40003fc5270 */
        /* <DEDUP_REMOVED lines=18> */
[----:B------:R-:W-:-:S04]  /*3710*/  ISETP.GT.AND P0, PT, R5, 0x1, !P0 ;  /* 0x000000010500780c */ /* 0x000fc80004704270 */
[----:B------:R-:W-:-:S04]  /*3720*/  ISETP.LT.OR P0, PT, R6, 0x2, P0 ;  /* 0x000000020600780c */ /* 0x000fc80000701670 */
[----:B------:R-:W-:Y:S02]  /*3730*/  FSEL R20, R63, -INF , !P0 ;  /* 0xff8000003f147808 */ /* 0x000fe40004000000 */
[----:B------:R-:W-:-:S04]  /*3740*/  ISETP.GT.AND P0, PT, R5, RZ, !P6 ;  /* 0x000000ff0500720c */ /* 0x000fc80007704270 */
[----:B------:R-:W-:-:S04]  /*3750*/  ISETP.LT.OR P0, PT, R6, 0x1, P0 ;  /* 0x000000010600780c */ /* 0x000fc80000701670 */
[----:B------:R-:W-:Y:S02]  /*3760*/  FSEL R18, R62, -INF , !P0 ;  /* 0xff8000003e127808 */ /* 0x000fe40004000000 */
[----:B------:R-:W-:-:S04]  /*3770*/  ISETP.NE.AND P0, PT, R14, RZ, PT ;  /* 0x000000ff0e00720c */ /* 0x000fc80003f05270 */
[----:B------:R-:W-:-:S04]  /*3780*/  ISETP.GT.AND P0, PT, R5, 0x28, !P0 ;  /* 0x000000280500780c */ /* 0x000fc80004704270 */
[----:B------:R-:W-:-:S04]  /*3790*/  ISETP.LT.OR P0, PT, R6, 0x29, P0 ;  /* 0x000000290600780c */ /* 0x000fc80000701670 */
[----:B------:R-:W-:Y:S02]  /*37a0*/  FSEL R48, R34, -INF , !P0 ;  /* 0xff80000022307808 */ /* 0x000fe40004000000 */
[----:B------:R-:W-:-:S04]  /*37b0*/  ISETP.NE.AND P0, PT, R13, RZ, PT ;  /* 0x000000ff0d00720c */ /* 0x000fc80003f05270 */
[----:B------:R-:W-:Y:S02]  /*37c0*/  ISETP.GT.AND P0, PT, R5, 0x29, !P0 ;  /* 0x000000290500780c */ /* 0x000fe40004704270 */
[----:B------:R-:W1:Y:S02]  /*37d0*/  SHFL.IDX PT, R5, R8, 0x3, 0x1c1f ;  /* 0x007c1f0008057f89 */ /* 0x000e6400000e0000 */
[----:B------:R-:W-:-:S04]  /*37e0*/  ISETP.LT.OR P0, PT, R6, 0x2a, P0 ;  /* 0x0000002a0600780c */ /* 0x000fc80000701670 */
[----:B------:R-:W-:Y:S02]  /*37f0*/  FSEL R49, R35, -INF , !P0 ;  /* 0xff80000023317808 */ /* 0x000fe40004000000 */
[----:B------:R-:W-:Y:S02]  /*3800*/  ISETP.GT.AND P0, PT, R2, RZ, !P6 ;  /* 0x000000ff0200720c */ /* 0x000fe40007704270 */
[----:B------:R-:W-:Y:S02]  /*3810*/  ISETP.NE.AND P6, PT, R7, RZ, PT ;  /* 0x000000ff0700720c */ /* 0x000fe40003fc5270 */
        /* <DEDUP_REMOVED lines=58> */
.L_x_1041:
[----:B------:R-:W-:-:S04]  /*3bc0*/  MOV R6, 0x1 ;  /* 0x0000000100067802 */ /* 0x000fc80000000f00 */
[----:B------:R-:W-:-:S13]  /*3bd0*/  ISETP.NE.AND P0, PT, R6, c[0x0][0x32c], PT ;  /* 0x0000cb0006007a0c */ /* 0x000fda0003f05270 */
[----:B------:R-:W-:-:S05]  /*3be0*/  @P0 IMAD.HI.U32 R6, R5, c[0x0][0x330], RZ ;  /* 0x0000cc0005060a27 */ /* 0x000fca00078e00ff */
[----:B------:R-:W-:Y:S02]  /*3bf0*/  @P0 SHF.R.U32.HI R5, RZ, c[0x0][0x334], R6 ;  /* 0x0000cd00ff050a19 */ /* 0x000fe40000011606 */
.L_x_1042:
[----:B------:R-:W-:Y:S05]  /*3c00*/  BSYNC B0 ;  /* 0x0000000000007941 */ /* 0x000fea0003800000 */
.L_x_1040:
[----:B------:R-:W-:-:S05]  /*3c10*/  IMAD R5, R5, c[0x0][0x32c], R12 ;  /* 0x0000cb0005057a24 */ /* 0x000fca00078e020c */
[----:B------:R-:W-:Y:S02]  /*3c20*/  IADD3 R6, R5, c[0x0][0x32c], RZ ;  /* 0x0000cb0005067a10 */ /* 0x000fe40007ffe0ff */
[----:B------:R-:W-:Y:S02]  /*3c30*/  IMNMX R2, R2, R5, !PT ;  /* 0x0000000502027217 */ /* 0x000fe40007800200 */
[----:B------:R-:W-:Y:S02]  /*3c40*/  IMNMX R3, R3, R6, PT ;  /* 0x0000000603037217 */ /* 0x000fe40003800200 */
.L_x_1039:
[----:B------:R-:W-:Y:S01]  /*3c50*/  ISETP.NE.AND P0, PT, R16, RZ, PT ;  /* 0x000000ff1000720c */ /* 0x000fe20003f05270 */
        /* <DEDUP_REMOVED lines=21> */
[----:B------:R-:W-:Y:S02]  /*3db0*/  ISETP.GT.AND P0, PT, R2, 0x10, !P6 ;  /* 0x000000100200780c */ /* 0x000fe40007704270 */
[----:B------:R-:W-:Y:S01]  /*3dc0*/  FMNMX.FTZ R134, R39, R134, !PT ;  /* 0x0000008627867209 */ /* 0x000fe20007810000 */
[----:B------:R-:W-:Y:S01]  /*3dd0*/  LDSM.16.MT88.4 R88, [R209+0x1c80] ;  /* 0x001c8000d158783b */ /* 0x000fe20000004200 */
[----:B------:R-:W-:-:S02]  /*3de0*/  ISETP.LT.OR P0, PT, R3, 0x11, P0 ;  /* 0x000000110300780c */ /* 0x000fc40000701670 */
[----:B------:R-:W-:Y:S01]  /*3df0*/  FMNMX.FTZ R134, R42, R134, !PT ;  /* 0x000000862a867209 */ /* 0x000fe20007810000 */
[----:B------:R-:W-:Y:S01]  /*3e00*/  LDSM.16.MT88.4 R136, [R209+0x2880] ;  /* 0x00288000d188783b */ /* 0x000fe20000004200 */
[----:B------:R-:W-:Y:S02]  /*3e10*/  FSEL R75, R86, -INF , !P0 ;  /* 0xff800000564b7808 */ /* 0x000fe40004000000 */
[----:B------:R-:W-:Y:S01]  /*3e20*/  ISETP.GT.AND P0, PT, R2, 0x11, !P5 ;  /* 0x000000110200780c */ /* 0x000fe20006f04270 */
[----:B------:R-:W-:Y:S01]  /*3e30*/  LDSM.16.MT88.4 R144, [R210+0x2880] ;  /* 0x00288000d290783b */ /* 0x000fe20000004200 */
[----:B------:R-:W-:Y:S02]  /*3e40*/  ISETP.NE.AND P5, PT, R14, RZ, PT ;  /* 0x000000ff0e00720c */ /* 0x000fe40003fa5270 */
[----:B------:R-:W-:Y:S01]  /*3e50*/  ISETP.LT.OR P0, PT, R3, 0x12, P0 ;  /* 0x000000120300780c */ /* 0x000fe20000701670 */
[----:B------:R-:W-:Y:S01]  /*3e60*/  LDSM.16.MT88.4 R172, [R210+0x3480] ;  /* 0x00348000d2ac783b */ /* 0x000fe20000004200 */
[----:B------:R-:W-:-:S02]  /*3e70*/  FMNMX.FTZ R134, R43, R134, !PT ;  /* 0x000000862b867209 */ /* 0x000fc40007810000 */
[----:B------:R-:W-:Y:S01]  /*3e80*/  FSEL R121, R87, -INF , !P0 ;  /* 0xff80000057797808 */ /* 0x000fe20004000000 */
[----:B------:R-:W-:Y:S01]  /*3e90*/  LDSM.16.MT88.4 R180, [R209+0x3880] ;  /* 0x00388000d1b4783b */ /* 0x000fe20000004200 */
[----:B------:R-:W-:Y:S02]  /*3ea0*/  ISETP.GT.AND P0, PT, R2, 0x18, !P4 ;  /* 0x000000180200780c */ /* 0x000fe40006704270 */
[----:B------:R-:W-:Y:S01]  /*3eb0*/  ISETP.NE.AND P4, PT, R19, RZ, PT ;  /* 0x000000ff1300720c */ /* 0x000fe20003f85270 */
[----:B------:R-:W-:Y:S01]  /*3ec0*/  LDSM.16.MT88.4 R104, [R209+0x2080] ;  /* 0x00208000d168783b */ /* 0x000fe20000004200 */
[----:B------:R-:W-:Y:S02]  /*3ed0*/  ISETP.LT.OR P0, PT, R3, 0x19, P0 ;  /* 0x000000190300780c */ /* 0x000fe40000701670 */
[----:B------:R-:W-:Y:S01]  /*3ee0*/  FMNMX.FTZ R134, R44, R134, !PT ;  /* 0x000000862c867209 */ /* 0x000fe20007810000 */
[----:B------:R-:W-:Y:S01]  /*3ef0*/  LDSM.16.MT88.4 R160, [R210+0x2080] ;  /* 0x00208000d2a0783b */ /* 0x000fe20000004200 */
[----:B------:R-:W-:-:S02]  /*3f00*/  FSEL R123, R82, -INF , !P0 ;  /* 0xff800000527b7808 */ /* 0x000fc40004000000 */
[C---:B------:R-:W-:Y:S01]  /*3f10*/  ISETP.GT.AND P0, PT, R2.reuse, 0x19, !P3 ;  /* 0x000000190200780c */ /* 0x040fe20005f04270 */
[----:B------:R-:W-:Y:S01]  /*3f20*/  LDSM.16.MT88.4 R168, [R209+0x2c80] ;  /* 0x002c8000d1a8783b */ /* 0x000fe20000004200 */
[----:B------:R-:W-:Y:S02]  /*3f30*/  ISETP.NE.AND P3, PT, R17, RZ, PT ;  /* 0x000000ff1100720c */ /* 0x000fe40003f65270 */
[----:B------:R-:W-:Y:S01]  /*3f40*/  ISETP.LT.OR P0, PT, R3, 0x1a, P0 ;  /* 0x0000001a0300780c */ /* 0x000fe20000701670 */
[----:B------:R-:W-:Y:S01]  /*3f50*/  LDSM.16.MT88.4 R176, [R210+0x2c80] ;  /* 0x002c8000d2b0783b */ /* 0x000fe20000004200 */
[----:B------:R-:W-:Y:S02]  /*3f60*/  ISETP.NE.AND P6, PT, R13, RZ, PT ;  /* 0x000000ff0d00720c */ /* 0x000fe40003fc5270 */
[----:B------:R-:W-:Y:S01]  /*3f70*/  FSEL R130, R83, -INF , !P0 ;  /* 0xff80000053827808 */ /* 0x000fe20004000000 */
[----:B------:R-:W-:Y:S01]  /*3f80*/  LDSM.16.MT88.4 R184, [R210+0x3880] ;  /* 0x00388000d2b8783b */ /* 0x000fe20000004200 */
[----:B------:R-:W-:-:S02]  /*3f90*/  ISETP.GT.AND P0, PT, R2, 0x20, !P2 ;  /* 0x000000200200780c */ /* 0x000fc40005704270 */
[----:B------:R-:W-:Y:S02]  /*3fa0*/  FMNMX.FTZ R134, R45, R134, !PT ;  /* 0x000000862d867209 */ /* 0x000fe40007810000 */
[----:B------:R-:W-:Y:S02]  /*3fb0*/  ISETP.LT.OR P0, PT, R3, 0x21, P0 ;  /* 0x000000210300780c */ /* 0x000fe40000701670 */
[----:B------:R-:W-:Y:S02]  /*3fc0*/  FMNMX.FTZ R132, R50, R51, !PT ;  /* 0x0000003332847209 */ /* 0x000fe40007810000 */
[----:B------:R-:W-:Y:S02]  /*3fd0*/  FSEL R188, R78, -INF , !P0 ;  /* 0xff8000004ebc7808 */ /* 0x000fe40004000000 */
[----:B------:R-:W-:Y:S02]  /*3fe0*/  ISETP.GT.AND P0, PT, R2, 0x21, !P1 ;  /* 0x000000210200780c */ /* 0x000fe40004f04270 */
[----:B------:R-:W-:-:S02]  /*3ff0*/  FMNMX.FTZ R132, R68, R132, !PT ;  /* 0x0000008444847209 */ /* 0x000fc40007810000 */
[----:B------:R-:W-:Y:S02]  /*4000*/  ISETP.LT.OR P0, PT, R3, 0x22, P0 ;  /* 0x000000220300780c */ /* 0x000fe40000701670 */
[----:B------:R-:W-:Y:S02]  /*4010*/  FMNMX.FTZ R132, R72, R132, !PT ;  /* 0x0000008448847209 */ /* 0x000fe40007810000 */
[----:B------:R-:W-:Y:S02]  /*4020*/  FSEL R189, R79, -INF , !P0 ;  /* 0xff8000004fbd7808 */ /* 0x000fe40004000000 */
[----:B------:R-:W-:Y:S01]  /*4030*/  ISETP.GT.AND P0, PT, R2, 0x1, !P3 ;  /* 0x000000010200780c */ /* 0x000fe20005f04270 */
[----:B------:R-:W-:Y:S01]  /*4040*/  LDSM.16.MT88.4 R76, [R209+0x3080] ;  /* 0x00308000d14c783b */ /* 0x000fe20000004200 */
[----:B------:R-:W-:Y:S02]  /*4050*/  FMNMX.FTZ R133, R18, R20, !PT ;  /* 0x0000001412857209 */ /* 0x000fe40007810000 */
[----:B------:R-:W-:-:S02]  /*4060*/  ISETP.LT.OR P0, PT, R3, 0x2, P0 ;  /* 0x000000020300780c */ /* 0x000fc40000701670 */
[----:B------:R-:W-:Y:S02]  /*4070*/  FMNMX.FTZ R132, R120, R132, !PT ;  /* 0x0000008478847209 */ /* 0x000fe40007810000 */
[----:B------:R-:W-:Y:S02]  /*4080*/  FSEL R15, R95, -INF , !P0 ;  /* 0xff8000005f0f7808 */ /* 0x000fe40004000000 */
[----:B------:R-:W-:Y:S02]  /*4090*/  ISETP.GT.AND P0, PT, R2, RZ, !P4 ;  /* 0x000000ff0200720c */ /* 0x000fe40006704270 */
[----:B------:R-:W-:Y:S02]  /*40a0*/  FMNMX.FTZ R133, R21, R133, !PT ;  /* 0x0000008515857209 */ /* 0x000fe40007810000 */
[----:B------:R-:W-:Y:S02]  /*40b0*/  ISETP.LT.OR P0, PT, R3, 0x1, P0 ;  /* 0x000000010300780c */ /* 0x000fe40000701670 */
[----:B------:R-:W-:-:S02]  /*40c0*/  FMNMX.FTZ R132, R122, R132, !PT ;  /* 0x000000847a847209 */ /* 0x000fc40007810000 */
[----:B------:R-:W-:Y:S02]  /*40d0*/  FSEL R14, R94, -INF , !P0 ;  /* 0xff8000005e0e7808 */ /* 0x000fe40004000000 */
[----:B------:R-:W-:Y:S01]  /*40e0*/  ISETP.GT.AND P0, PT, R2, 0x28, !P5 ;  /* 0x000000280200780c */ /* 0x000fe20006f04270 */
[----:B------:R-:W-:Y:S01]  /*40f0*/  LDSM.16.MT88.4 R92, [R210+0x1c80] ;  /* 0x001c8000d25c783b */ /* 0x000fe20000004200 */
[----:B------:R-:W-:Y:S02]  /*4100*/  FMNMX.FTZ R133, R23, R133, !PT ;  /* 0x0000008517857209 */ /* 0x000fe40007810000 */
[----:B------:R-:W-:Y:S02]  /*4110*/  ISETP.LT.OR P0, PT, R3, 0x29, P0 ;  /* 0x000000290300780c */ /* 0x000fe40000701670 */
[----:B------:R-:W-:Y:S02]  /*4120*/  FMNMX.FTZ R132, R131, R132, !PT ;  /* 0x0000008483847209 */ /* 0x000fe40007810000 */
[----:B------:R-:W-:-:S02]  /*4130*/  FSEL R191, R66, -INF , !P0 ;  /* 0xff80000042bf7808 */ /* 0x000fc40004000000 */
[----:B------:R-:W-:Y:S02]  /*4140*/  ISETP.GT.AND P0, PT, R2, 0x29, !P6 ;  /* 0x000000290200780c */ /* 0x000fe40007704270 */
[----:B------:R-:W1:Y:S01]  /*4150*/  SHFL.BFLY PT, R2, R134, 0x2, 0x1f ;  /* 0x0c401f0086027f89 */ /* 0x000e6200000e0000 */
        /* <DEDUP_REMOVED lines=13> */
[----:B-1----:R-:W-:Y:S02]  /*4230*/  FMNMX.FTZ R134, R134, R2, !PT ;  /* 0x0000000286867209 */ /* 0x002fe40007810000 */
[----:B------:R-:W-:Y:S02]  /*4240*/  FMNMX.FTZ R133, R48, R133, !PT ;  /* 0x0000008530857209 */ /* 0x000fe40007810000 */
[----:B------:R-:W-:Y:S01]  /*4250*/  FSEL R190, R67, -INF , !P0 ;  /* 0xff80000043be7808 */ /* 0x000fe20004000000 */
[----:B------:R-:W1:Y:S01]  /*4260*/  SHFL.BFLY PT, R2, R134, 0x1, 0x1f ;  /* 0x0c201f0086027f89 */ /* 0x000e6200000e0000 */
[----:B------:R-:W-:Y:S02]  /*4270*/  FMNMX.FTZ R133, R49, R133, !PT ;  /* 0x0000008531857209 */ /* 0x000fe40007810000 */
[----:B------:R-:W-:-:S02]  /*4280*/  ISETP.NE.AND P6, PT, R247, 0x1, PT ;  /* 0x00000001f700780c */ /* 0x000fc40003fc5270 */
[----:B------:R-:W-:Y:S02]  /*4290*/  IADD3 R207, R207, -0x2, RZ ;  /* 0xfffffffecfcf7810 */ /* 0x000fe40007ffe0ff */
        /* <DEDUP_REMOVED lines=8> */
[----:B------:R-:W-:Y:S02]  /*4320*/  FMNMX.FTZ R5, R14, R15, !PT ;  /* 0x0000000f0e057209 */ /* 0x000fe40007810000 */
[----:B-1----:R-:W-:Y:S01]  /*4330*/  FMNMX.FTZ R133, R133, R2, !PT ;  /* 0x0000000285857209 */ /* 0x002fe20007810000 */
[----:B------:R-:W-:Y:S01]  /*4340*/  FMUL.FTZ R13, R132, c[0x0][0x2d0] ;  /* 0x0000b400840d7a20 */ /* 0x000fe20000410000 */
        /* <DEDUP_REMOVED lines=13> */
[----:B------:R-:W-:Y:S02]  /*4420*/  FSEL R2, R2, RZ, P0 ;  /* 0x000000ff02027208 */ /* 0x000fe40000000000 */
[----:B------:R-:W-:Y:S02]  /*4430*/  FMNMX.FTZ R128, R190, R128, !PT ;  /* 0x00000080be807209 */ /* 0x000fe40007810000 */
[----:B------:R-:W-:Y:S01]  /*4440*/  FSETP.NEU.FTZ.AND P0, PT, R132, -INF , PT ;  /* 0xff8000008400780b */ /* 0x000fe20003f1d000 */
[--C-:B------:R-:W-:Y:S02]  /*4450*/  FFMA.FTZ R0, R18, c[0x0][0x2d0], -R2.reuse ;  /* 0x0000b40012007a23 */ /* 0x100fe40000010802 */
[----:B------:R-:W1:Y:S01]  /*4460*/  SHFL.BFLY PT, R5, R128, 0x2, 0x1f ;  /* 0x0c401f0080057f89 */ /* 0x000e6200000e0000 */
[----:B------:R-:W-:Y:S01]  /*4470*/  FSEL R13, R13, RZ, P0 ;  /* 0x000000ff0d0d7208 */ /* 0x000fe20000000000 */
        /* <DEDUP_REMOVED lines=10> */
[C---:B------:R-:W-:Y:S01]  /*4520*/  FSETP.NEU.FTZ.AND P0, PT, R128.reuse, -INF , PT ;  /* 0xff8000008000780b */ /* 0x040fe20003f1d000 */
[----:B--2---:R-:W-:Y:S02]  /*4530*/  FFMA.FTZ R0, R23, c[0x0][0x2d0], -R2 ;  /* 0x0000b40017007a23 */ /* 0x004fe40000010802 */
[----:B------:R1:W-:Y:S01]  /*4540*/  MUFU.EX2 R232, R5 ;  /* 0x0000000500e87308 */ /* 0x0003e20000000800 */
[----:B------:R-:W-:-:S05]  /*4550*/  FMUL.FTZ R12, R128, c[0x0][0x2d0] ;  /* 0x0000b400800c7a20 */ /* 0x000fca0000410000 */
[----:B------:R-:W-:Y:S02]  /*4560*/  FSEL R12, R12, RZ, P0 ;  /* 0x000000ff0c0c7208 */ /* 0x000fe40000000000 */
        /* <DEDUP_REMOVED lines=18> */
[----:B--2---:R-:W-:-:S04]  /*4690*/  FFMA.FTZ R0, R39, c[0x0][0x2d0], -R3 ;  /* 0x0000b40027007a23 */ /* 0x004fc80000010803 */
[----:B------:R1:W2:Y:S03]  /*46a0*/  MUFU.EX2 R243, R0 ;  /* 0x0000000000f37308 */ /* 0x0002a60000000800 */
[C---:B------:R-:W-:Y:S08]  /*46b0*/  HMMA.16816.F32 R32, R8.reuse, R108, RZ ;  /* 0x0000006c0820723c */ /* 0x040ff000000018ff */
[----:B------:R-:W-:Y:S01]  /*46c0*/  HMMA.16816.F32 R28, R8, R156, RZ ;  /* 0x0000009c081c723c */ /* 0x000fe200000018ff */
[----:B-1----:R-:W-:Y:S01]  /*46d0*/  FFMA.FTZ R0, R36, c[0x0][0x2d0], -R2 ;  /* 0x0000b40024007a23 */ /* 0x002fe20000010802 */
[----:B--2---:R-:W-:-:S06]  /*46e0*/  F2FP.PACK_AB R6, R243, R242 ;  /* 0x000000f2f306723e */ /* 0x004fcc00000000ff */
[C---:B------:R-:W-:Y:S01]  /*46f0*/  HMMA.16816.F32 R24, R8.reuse, R60, RZ ;  /* 0x0000003c0818723c */ /* 0x040fe200000018ff */
[----:B------:R1:W-:Y:S07]  /*4700*/  MUFU.EX2 R225, R0 ;  /* 0x0000000000e17308 */ /* 0x0003ee0000000800 */
[C---:B------:R-:W-:Y:S08]  /*4710*/  HMMA.16816.F32 R20, R8.reuse, R76, RZ ;  /* 0x0000004c0814723c */ /* 0x040ff000000018ff */
[----:B------:R-:W-:Y:S01]  /*4720*/  HMMA.16816.F32 R84, R8, R56, RZ ;  /* 0x000000380854723c */ /* 0x000fe200000018ff */
[----:B-1----:R-:W-:-:S04]  /*4730*/  FFMA.FTZ R0, R38, c[0x0][0x2d0], -R2 ;  /* 0x0000b40026007a23 */ /* 0x002fc80000010802 */
        /* <DEDUP_REMOVED lines=11> */
[----:B------:R-:W-:Y:S01]  /*47f0*/  HMMA.16816.F32 R8, R8, R58, RZ ;  /* 0x0000003a0808723c */ /* 0x000fe200000018ff */
[----:B-1----:R-:W-:Y:S01]  /*4800*/  FFMA.FTZ R0, R42, c[0x0][0x2d0], -R3 ;  /* 0x0000b4002a007a23 */ /* 0x002fe20000010803 */
[----:B--2---:R-:W-:-:S03]  /*4810*/  F2FP.PACK_AB R7, R241, R237 ;  /* 0x000000edf107723e */ /* 0x004fc600000000ff */
[----:B------:R1:W-:Y:S04]  /*4820*/  MUFU.EX2 R236, R0 ;  /* 0x0000000000ec7308 */ /* 0x0003e80000000800 */
        /* <DEDUP_REMOVED lines=58> */
[----:B------:R-:W-:Y:S01]  /*4bd0*/  HMMA.16816.F32 R96, R96, R186, R8 ;  /* 0x000000ba6060723c */ /* 0x000fe20000001808 */
        /* <DEDUP_REMOVED lines=118> */
[----:B------:R-:W-:Y:S02]  /*5340*/  STL [R1], R4 ;  /* 0x0000000401007387 */ /* 0x000fe40000100800 */
        /* <DEDUP_REMOVED lines=24> */
.L_x_1044:
[----:B------:R-:W-:-:S04]  /*54d0*/  MOV R3, 0x1 ;  /* 0x0000000100037802 */ /* 0x000fc80000000f00 */
[----:B------:R-:W-:-:S13]  /*54e0*/  ISETP.NE.AND P0, PT, R3, c[0x0][0x32c], PT ;  /* 0x0000cb0003007a0c */ /* 0x000fda0003f05270 */
[----:B------:R-:W-:-:S05]  /*54f0*/  @P0 IMAD.HI.U32 R3, R0, c[0x0][0x330], RZ ;  /* 0x0000cc0000030a27 */ /* 0x000fca00078e00ff */
[----:B------:R-:W-:Y:S02]  /*5500*/  @P0 SHF.R.U32.HI R0, RZ, c[0x0][0x334], R3 ;  /* 0x0000cd00ff000a19 */ /* 0x000fe40000011603 */
.L_x_1045:
[----:B------:R-:W-:-:S05]  /*5510*/  MOV R3, c[0x0][0x32c] ;  /* 0x0000cb0000037a02 */ /* 0x000fca0000000f00 */
[----:B------:R-:W-:-:S05]  /*5520*/  IMAD R0, R0, R3, c[0x0][0x32c] ;  /* 0x0000cb0000007624 */ /* 0x000fca00078e0203 */
[----:B------:R-:W-:-:S05]  /*5530*/  IMNMX R2, R2, R0, PT ;  /* 0x0000000002027217 */ /* 0x000fca0003800200 */
.L_x_1043:
[----:B--2---:R-:W-:-:S05]  /*5540*/  IMAD.HI R2, R2, 0x2aaaaaab, RZ ;  /* 0x2aaaaaab02027827 */ /* 0x004fca00078e02ff */
[----:B------:R-:W-:-:S04]  /*5550*/  SHF.R.U32.HI R0, RZ, 0x1f, R2 ;  /* 0x0000001fff007819 */ /* 0x000fc80000011602 */
        /* <DEDUP_REMOVED lines=29> */
.L_x_1067:
        /* <DEDUP_REMOVED lines=20> */
[----:B------:R-:W-:Y:S01]  /*5870*/  ISETP.GE.AND P1, PT, R226, c[0x0][0x1d4], PT ;  /* 0x00007500e2007a0c */ /* 0x000fe20003f26270 */
[----:B------:R-:W-:Y:S01]  /*5880*/  IMAD R0, R0, c[0x0][0x208], RZ ;  /* 0x0000820000007a24 */ /* 0x000fe200078e02ff */
[----:B------:R-:W-:Y:S01]  /*5890*/  IADD3 R13, R226, 0x20, RZ ;  /* 0x00000020e20d7810 */ /* 0x000fe20007ffe0ff */
        /* <DEDUP_REMOVED lines=31> */
.L_x_1115:
        /* <DEDUP_REMOVED lines=18> */
.L_x_1048:
[----:B------:R-:W-:Y:S05]  /*5bb0*/  BSYNC B0 ;  /* 0x0000000000007941 */ /* 0x000fea0003800000 */
.L_x_1047:
        /* <DEDUP_REMOVED lines=11> */
[----:B------:R-:W-:Y:S06]  /*5c70*/  LDSM.16.M88.4 R196, [R208+0x5080] ;  /* 0x00508000d0c4783b */ /* 0x000fec0000000200 */
        /* <DEDUP_REMOVED lines=25> */
[----:B------:R-:W2:Y:S07]  /*5e10*/  LDSM.16.M88.4 R164, [R218] ;  /* 0x00000000daa4783b */ /* 0x000eae0000000200 */
[-C--:B-1----:R-:W-:Y:S01]  /*5e20*/  HMMA.16816.F32 R4, R184, R188.reuse, R4 ;  /* 0x000000bcb804723c */ /* 0x082fe20000001804 */
[----:B------:R-:W-:Y:S07]  /*5e30*/  LDSM.16.M88.4 R180, [R211+0xb080] ;  /* 0x00b08000d3b4783b */ /* 0x000fee0000000200 */
        /* <DEDUP_REMOVED lines=8> */
[----:B------:R-:W1:Y:S07]  /*5ec0*/  LDSM.16.M88.4 R160, [R211+0xa080] ;  /* 0x00a08000d3a0783b */ /* 0x000e6e0000000200 */
[-C--:B------:R-:W-:Y:S08]  /*5ed0*/  HMMA.16816.F32 R36, R184, R196.reuse, R36 ;  /* 0x000000c4b824723c */ /* 0x080ff00000001824 */
[C---:B------:R-:W-:Y:S08]  /*5ee0*/  HMMA.16816.F32 R40, R192.reuse, R196, R40 ;  /* 0x000000c4c028723c */ /* 0x040ff00000001828 */
[-C--:B------:R-:W-:Y:S01]  /*5ef0*/  HMMA.16816.F32 R44, R192, R198.reuse, R44 ;  /* 0x000000c6c02c723c */ /* 0x080fe2000000182c */
[----:B------:R-:W-:Y:S07]  /*5f00*/  LDSM.16.M88.4 R192, [R216] ;  /* 0x00000000d8c0783b */ /* 0x000fee0000000200 */
[----:B------:R-:W-:Y:S01]  /*5f10*/  HMMA.16816.F32 R48, R184, R198, R48 ;  /* 0x000000c6b830723c */ /* 0x000fe20000001830 */
[----:B------:R-:W3:Y:S07]  /*5f20*/  LDSM.16.M88.4 R184, [R208+0x5880] ;  /* 0x00588000d0b8783b */ /* 0x000eee0000000200 */
[-C--:B-----5:R-:W-:Y:S01]  /*5f30*/  HMMA.16816.F32 R4, R168, R200.reuse, R4 ;  /* 0x000000c8a804723c */ /* 0x0a0fe20000001804 */
[----:B------:R-:W-:Y:S07]  /*5f40*/  LDSM.16.M88.4 R196, [R212+0xb080] ;  /* 0x00b08000d4c4783b */ /* 0x000fee0000000200 */
[C---:B------:R-:W-:Y:S08]  /*5f50*/  HMMA.16816.F32 R8, R204.reuse, R200, R8 ;  /* 0x000000c8cc08723c */ /* 0x040ff00000001808 */
[-C--:B------:R-:W-:Y:S03]  /*5f60*/  HMMA.16816.F32 R12, R204, R202.reuse, R12 ;  /* 0x000000cacc0c723c */ /* 0x080fe6000000180c */
[----:B--2---:R-:W-:Y:S05]  /*5f70*/  ISETP.GT.AND P0, PT, R225, R0, PT ;  /* 0x00000000e100720c */ /* 0x004fea0003f04270 */
[C---:B------:R-:W-:Y:S01]  /*5f80*/  HMMA.16816.F32 R16, R168.reuse, R202, R16 ;  /* 0x000000caa810723c */ /* 0x040fe20000001810 */
[----:B------:R-:W-:Y:S07]  /*5f90*/  LDSM.16.M88.4 R200, [R215] ;  /* 0x00000000d7c8783b */ /* 0x000fee0000000200 */
        /* <DEDUP_REMOVED lines=8> */
[----:B------:R-:W-:Y:S01]  /*6020*/  HMMA.16816.F32 R48, R168, R174, R48 ;  /* 0x000000aea830723c */ /* 0x000fe20000001830 */
[----:B------:R-:W4:Y:S01]  /*6030*/  LDSM.16.M88.4 R168, [R214] ;  /* 0x00000000d6a8783b */ /* 0x000f220000000200 */
        /* <DEDUP_REMOVED lines=25> */
[----:B------:R-:W-:Y:S01]  /*61d0*/  HMMA.16816.F32 R48, R164, R170, R48 ;  /* 0x000000aaa430723c */ /* 0x000fe20000001830 */
[----:B------:R-:W-:-:S07]  /*61e0*/  @!P0 BRA `(.L_x_1050) ;  /* 0x0000043000008947 */ /* 0x000fce0003800000 */
[C---:B------:R-:W-:Y:S01]  /*61f0*/  IADD3 R137, R226.reuse, 0x20, RZ ;  /* 0x00000020e2897810 */ /* 0x040fe20007ffe0ff */
[----:B------:R-:W2:Y:S01]  /*6200*/  LDL R2, [R1+0x20] ;  /* 0x0000200001027983 */ /* 0x000ea20000100800 */
[----:B------:R-:W-:Y:S01]  /*6210*/  ISETP.GE.AND P5, PT, R226, c[0x0][0x1d4], PT ;  /* 0x00007500e2007a0c */ /* 0x000fe20003fa6270 */
[----:B------:R-:W-:Y:S01]  /*6220*/  IMAD.MOV.U32 R3, RZ, RZ, c[0x0][0x2b8] ;  /* 0x0000ae00ff037624 */ /* 0x000fe200078e00ff */
[----:B------:R-:W-:Y:S01]  /*6230*/  ISETP.GE.AND P4, PT, R137, c[0x0][0x1d4], PT ;  /* 0x0000750089007a0c */ /* 0x000fe20003f86270 */
[----:B------:R-:W3:Y:S01]  /*6240*/  LDL R0, [R1+0x14] ;  /* 0x0000140001007983 */ /* 0x000ee20000100800 */
[----:B------:R-:W-:Y:S02]  /*6250*/  IMAD.MOV.U32 R222, RZ, RZ, RZ ;  /* 0x000000ffffde7224 */ /* 0x000fe400078e00ff */
[----:B------:R-:W-:Y:S01]  /*6260*/  ISETP.NE.AND P2, PT, R3, 0x1, PT ;  /* 0x000000010300780c */ /* 0x000fe20003f45270 */
[----:B------:R-:W1:Y:S02]  /*6270*/  S2R R134, SR_TID.X ;  /* 0x0000000000867919 */ /* 0x000e640000002100 */
[----:B-1----:R-:W-:Y:S04]  /*6280*/  SHF.R.S32.HI R130, RZ, 0x1f, R134 ;  /* 0x0000001fff827819 */ /* 0x002fe80000011486 */
[----:B------:R-:W-:Y:S01]  /*6290*/  LEA.HI R130, R130, R134, RZ, 0x2 ;  /* 0x0000008682827211 */ /* 0x000fe200078f10ff */
[----:B------:R-:W-:Y:S03]  /*62a0*/  IMAD.SHL.U32 R134, R226, 0x2, RZ ;  /* 0x00000002e2867824 */ /* 0x000fe600078e00ff */
[----:B------:R-:W-:Y:S04]  /*62b0*/  SHF.R.S32.HI R130, RZ, 0x2, R130 ;  /* 0x00000002ff827819 */ /* 0x000fe80000011482 */
[----:B------:R-:W-:Y:S01]  /*62c0*/  IADD3 R130, -R130, 0x30, RZ ;  /* 0x0000003082827810 */ /* 0x000fe20007ffe1ff */
        /* <DEDUP_REMOVED lines=29> */
[-C--:B-1----:R-:W-:Y:S05]  /*64a0*/  @P1 IADD3 R166, P0, R0, R134.reuse, RZ ;  /* 0x0000008600a61210 */ /* 0x082fea0007f1e0ff */
        /* <DEDUP_REMOVED lines=23> */
.L_x_1050:
[----:B-1----:R-:W-:Y:S01]  /*6620*/  MOV R165, 0x1 ;  /* 0x0000000100a57802 */ /* 0x002fe20000000f00 */
[----:B------:R-:W2:Y:S01]  /*6630*/  LDL R2, [R1+0x18] ;  /* 0x0000180001027983 */ /* 0x000ea20000100800 */
[----:B------:R-:W-:Y:S02]  /*6640*/  IMAD.MOV.U32 R0, RZ, RZ, c[0x0][0x2c4] ;  /* 0x0000b100ff007624 */ /* 0x000fe400078e00ff */
[----:B------:R-:W-:Y:S01]  /*6650*/  ISETP.LE.AND P1, PT, R165, c[0x0][0x32c], PT ;  /* 0x0000cb00a5007a0c */ /* 0x000fe20003f23270 */
[----:B------:R-:W-:Y:S01]  /*6660*/  IMAD R3, R225, -0x30, RZ ;  /* 0xffffffd0e1037824 */ /* 0x000fe200078e02ff */
[----:B------:R-:W0:Y:S01]  /*6670*/  LDGDEPBAR ;  /* 0x00000000000079af */ /* 0x000e220000000000 */
[----:B------:R-:W-:Y:S01]  /*6680*/  ISETP.NE.AND P0, PT, R0, 0x1, PT ;  /* 0x000000010000780c */ /* 0x000fe20003f05270 */
[----:B------:R-:W-:Y:S02]  /*6690*/  IMAD.MOV.U32 R164, RZ, RZ, c[0x0][0x2ac] ;  /* 0x0000ab00ffa47624 */ /* 0x000fe400078e00ff */
[----:B------:R-:W-:Y:S05]  /*66a0*/  IADD3 R139, -R250, 0x1, R3 ;  /* 0x00000001fa8b7810 */ /* 0x000fea0007ffe103 */
[----:B------:R-:W-:Y:S05]  /*66b0*/  IMAD R139, R164, c[0x0][0x1d0], R139 ;  /* 0x00007400a48b7a24 */ /* 0x000fea00078e028b */
[----:B------:R-:W-:Y:S04]  /*66c0*/  IADD3 R139, R139, -c[0x0][0x168], RZ ;  /* 0x80005a008b8b7a10 */ /* 0x000fe80007ffe0ff */
[C---:B------:R-:W-:Y:S02]  /*66d0*/  IADD3 R138, R139.reuse, c[0x0][0x328], RZ ;  /* 0x0000ca008b8a7a10 */ /* 0x040fe40007ffe0ff */
[----:B------:R-:W-:Y:S01]  /*66e0*/  IADD3 R139, R139, UR4, RZ ;  /* 0x000000048b8b7c10 */ /* 0x000fe2000fffe0ff */
[----:B--2---:R-:W-:Y:S04]  /*66f0*/  @P0 IMAD.HI.U32 R0, R2, c[0x0][0x2c8], RZ ;  /* 0x0000b20002000a27 */ /* 0x004fe800078e00ff */
[----:B------:R-:W-:Y:S01]  /*6700*/  IMAD.MOV.U32 R137, RZ, RZ, R2 ;  /* 0x000000ffff897224 */ /* 0x000fe200078e0002 */
[----:B------:R-:W-:Y:S05]  /*6710*/  @P0 SHF.R.U32.HI R137, RZ, c[0x0][0x2cc], R0 ;  /* 0x0000b300ff890a19 */ /* 0x000fea0000011600 */
[----:B------:R-:W1:Y:S02]  /*6720*/  SHFL.IDX PT, R2, R137, RZ, 0x1c1f ;  /* 0x001c1fff89027589 */ /* 0x000e6400000e0000 */
[----:B-1----:R-:W-:Y:S01]  /*6730*/  IADD3 R0, R2, R139, RZ ;  /* 0x0000008b02007210 */ /* 0x002fe20007ffe0ff */
        /* <DEDUP_REMOVED lines=16> */
.L_x_1053:
[----:B------:R-:W-:Y:S04]  /*6840*/  MOV R128, 0x1 ;  /* 0x0000000100807802 */ /* 0x000fe80000000f00 */
[----:B------:R-:W-:Y:S11]  /*6850*/  ISETP.NE.AND P0, PT, R128, c[0x0][0x32c], PT ;  /* 0x0000cb0080007a0c */ /* 0x000ff60003f05270 */
[----:B------:R-:W-:Y:S02]  /*6860*/  @!UPT UIADD3 URZ, URZ, URZ, URZ ;  /* 0x0000003f3f3ff290 */ /* 0x000fe4000fffe03f */
[----:B------:R-:W-:Y:S05]  /*6870*/  @P0 IMAD.HI.U32 R128, R2, c[0x0][0x330], RZ ;  /* 0x0000cc0002800a27 */ /* 0x000fea00078e00ff */
[----:B------:R-:W-:Y:S02]  /*6880*/  @P0 SHF.R.U32.HI R2, RZ, c[0x0][0x334], R128 ;  /* 0x0000cd00ff020a19 */ /* 0x000fe40000011680 */
.L_x_1054:
[----:B------:R-:W-:Y:S05]  /*6890*/  BSYNC B0 ;  /* 0x0000000000007941 */ /* 0x000fea0003800000 */
.L_x_1052:
[----:B------:R-:W-:Y:S04]  /*68a0*/  IMAD.IADD R128, R3, 0x1, -R250 ;  /* 0x0000000103807824 */ /* 0x000fe800078e0afa */
[----:B------:R-:W-:Y:S05]  /*68b0*/  IMAD R2, R2, c[0x0][0x32c], R128 ;  /* 0x0000cb0002027a24 */ /* 0x000fea00078e0280 */
[----:B------:R-:W-:Y:S02]  /*68c0*/  IADD3 R128, R2, c[0x0][0x32c], RZ ;  /* 0x0000cb0002807a10 */ /* 0x000fe40007ffe0ff */
[----:B------:R-:W-:Y:S02]  /*68d0*/  IMNMX R0, R0, R2, !PT ;  /* 0x0000000200007217 */ /* 0x000fe40007800200 */
[----:B------:R-:W-:Y:S02]  /*68e0*/  IMNMX R133, R133, R128, PT ;  /* 0x0000008085857217 */ /* 0x000fe40003800200 */
.L_x_1051:
[----:B------:R-:W1:Y:S02]  /*68f0*/  SHFL.IDX PT, R2, R137, 0x1, 0x1c1f ;  /* 0x003c1f0089027f89 */ /* 0x000e6400000e0000 */
[-C--:B-1----:R-:W-:Y:S02]  /*6900*/  IADD3 R132, R138, R2.reuse, RZ ;  /* 0x000000028a847210 */ /* 0x082fe40007ffe0ff */
[----:B------:R-:W-:Y:S01]  /*6910*/  IADD3 R128, R139, R2, RZ ;  /* 0x000000028b807210 */ /* 0x000fe20007ffe0ff */
        /* <DEDUP_REMOVED lines=15> */
.L_x_1057:
[----:B------:R-:W-:Y:S04]  /*6a10*/  MOV R130, 0x1 ;  /* 0x0000000100827802 */ /* 0x000fe80000000f00 */
[----:B------:R-:W-:Y:S11]  /*6a20*/  ISETP.NE.AND P0, PT, R130, c[0x0][0x32c], PT ;  /* 0x0000cb0082007a0c */ /* 0x000ff60003f05270 */
[----:B------:R-:W-:Y:S02]  /*6a30*/  @!UPT UIADD3 URZ, URZ, URZ, URZ ;  /* 0x0000003f3f3ff290 */ /* 0x000fe4000fffe03f */
[----:B------:R-:W-:Y:S05]  /*6a40*/  @P0 IMAD.HI.U32 R130, R2, c[0x0][0x330], RZ ;  /* 0x0000cc0002820a27 */ /* 0x000fea00078e00ff */
[----:B------:R-:W-:Y:S02]  /*6a50*/  @P0 SHF.R.U32.HI R2, RZ, c[0x0][0x334], R130 ;  /* 0x0000cd00ff020a19 */ /* 0x000fe40000011682 */
.L_x_1058:
[----:B------:R-:W-:Y:S05]  /*6a60*/  BSYNC B0 ;  /* 0x0000000000007941 */ /* 0x000fea0003800000 */
.L_x_1056:
[----:B------:R-:W-:Y:S04]  /*6a70*/  IMAD.IADD R130, R3, 0x1, -R250 ;  /* 0x0000000103827824 */ /* 0x000fe800078e0afa */
[----:B------:R-:W-:Y:S05]  /*6a80*/  IMAD R2, R2, c[0x0][0x32c], R130 ;  /* 0x0000cb0002027a24 */ /* 0x000fea00078e0282 */
[----:B------:R-:W-:Y:S02]  /*6a90*/  IADD3 R130, R2, c[0x0][0x32c], RZ ;  /* 0x0000cb0002827a10 */ /* 0x000fe40007ffe0ff */
[----:B------:R-:W-:Y:S02]  /*6aa0*/  IMNMX R128, R128, R2, !PT ;  /* 0x0000000280807217 */ /* 0x000fe40007800200 */
[----:B------:R-:W-:Y:S02]  /*6ab0*/  IMNMX R132, R132, R130, PT ;  /* 0x0000008284847217 */ /* 0x000fe40003800200 */
.L_x_1055:
        /* <DEDUP_REMOVED lines=18> */
.L_x_1061:
[----:B------:R-:W-:Y:S04]  /*6be0*/  MOV R160, 0x1 ;  /* 0x0000000100a07802 */ /* 0x000fe80000000f00 */
[----:B------:R-:W-:Y:S11]  /*6bf0*/  ISETP.NE.AND P0, PT, R160, c[0x0][0x32c], PT ;  /* 0x0000cb00a0007a0c */ /* 0x000ff60003f05270 */
[----:B------:R-:W-:Y:S02]  /*6c00*/  @!UPT UIADD3 URZ, URZ, URZ, URZ ;  /* 0x0000003f3f3ff290 */ /* 0x000fe4000fffe03f */
[----:B------:R-:W-:Y:S05]  /*6c10*/  @P0 IMAD.HI.U32 R160, R134, c[0x0][0x330], RZ ;  /* 0x0000cc0086a00a27 */ /* 0x000fea00078e00ff */
[----:B------:R-:W-:Y:S02]  /*6c20*/  @P0 SHF.R.U32.HI R134, RZ, c[0x0][0x334], R160 ;  /* 0x0000cd00ff860a19 */ /* 0x000fe400000116a0 */
.L_x_1062:
[----:B------:R-:W-:Y:S05]  /*6c30*/  BSYNC B0 ;  /* 0x0000000000007941 */ /* 0x000fea0003800000 */
.L_x_1060:
[----:B------:R-:W-:Y:S04]  /*6c40*/  IMAD.IADD R160, R3, 0x1, -R250 ;  /* 0x0000000103a07824 */ /* 0x000fe800078e0afa */
[----:B------:R-:W-:Y:S05]  /*6c50*/  IMAD R134, R134, c[0x0][0x32c], R160 ;  /* 0x0000cb0086867a24 */ /* 0x000fea00078e02a0 */
[----:B------:R-:W-:Y:S02]  /*6c60*/  IADD3 R160, R134, c[0x0][0x32c], RZ ;  /* 0x0000cb0086a07a10 */ /* 0x000fe40007ffe0ff */
[----:B------:R-:W-:Y:S02]  /*6c70*/  IMNMX R2, R2, R134, !PT ;  /* 0x0000008602027217 */ /* 0x000fe40007800200 */
[----:B------:R-:W-:Y:S02]  /*6c80*/  IMNMX R130, R130, R160, PT ;  /* 0x000000a082827217 */ /* 0x000fe40003800200 */
.L_x_1059:
[C---:B------:R-:W-:Y:S02]  /*6c90*/  ISETP.GE.AND P2, PT, R3.reuse, 0x9, PT ;  /* 0x000000090300780c */ /* 0x040fe40003f46270 */
[----:B------:R-:W-:Y:S02]  /*6ca0*/  ISETP.GE.AND P1, PT, R3, 0xa, PT ;  /* 0x0000000a0300780c */ /* 0x000fe40003f26270 */
[----:B------:R-:W-:Y:S02]  /*6cb0*/  ISETP.GT.AND P0, PT, R0, 0x8, !P2 ;  /* 0x000000080000780c */ /* 0x000fe40005704270 */
[----:B------:R-:W-:Y:S02]  /*6cc0*/  P2R R160, PR, RZ, 0x4 ;  /* 0x00000004ffa07803 */ /* 0x000fe40000000000 */
[----:B------:R-:W-:Y:S02]  /*6cd0*/  ISETP.LT.OR P0, PT, R133, 0x9, P0 ;  /* 0x000000098500780c */ /* 0x000fe40000701670 */
[----:B------:R-:W-:Y:S02]  /*6ce0*/  P2R R134, PR, RZ, 0x2 ;  /* 0x00000002ff867803 */ /* 0x000fe40000000000 */
[----:B------:R-:W-:Y:S02]  /*6cf0*/  FSEL R162, R16, -INF , !P0 ;  /* 0xff80000010a27808 */ /* 0x000fe40004000000 */
[----:B------:R-:W-:Y:S02]  /*6d00*/  ISETP.GT.AND P0, PT, R0, 0x9, !P1 ;  /* 0x000000090000780c */ /* 0x000fe40004f04270 */
[----:B------:R-:W-:Y:S02]  /*6d10*/  ISETP.GE.AND P5, PT, R3, 0x21, PT ;  /* 0x000000210300780c */ /* 0x000fe40003fa6270 */
[----:B------:R-:W-:Y:S02]  /*6d20*/  ISETP.LT.OR P0, PT, R133, 0xa, P0 ;  /* 0x0000000a8500780c */ /* 0x000fe40000701670 */
[----:B------:R-:W-:Y:S02]  /*6d30*/  ISETP.GE.AND P4, PT, R3, 0x22, PT ;  /* 0x000000220300780c */ /* 0x000fe40003f86270 */
[----:B------:R-:W-:Y:S02]  /*6d40*/  FSEL R161, R17, -INF , !P0 ;  /* 0xff80000011a17808 */ /* 0x000fe40004000000 */
[----:B------:R-:W-:Y:S02]  /*6d50*/  ISETP.GT.AND P0, PT, R128, 0x8, !P2 ;  /* 0x000000088000780c */ /* 0x000fe40005704270 */
[C---:B------:R-:W-:Y:S02]  /*6d60*/  ISETP.GE.AND P2, PT, R3.reuse, 0x11, PT ;  /* 0x000000110300780c */ /* 0x040fe40003f46270 */
[----:B------:R-:W-:Y:S02]  /*6d70*/  ISETP.LT.OR P0, PT, R132, 0x9, P0 ;  /* 0x000000098400780c */ /* 0x000fe40000701670 */
[C---:B------:R-:W-:Y:S02]  /*6d80*/  ISETP.GE.AND P3, PT, R3.reuse, 0x29, PT ;  /* 0x000000290300780c */ /* 0x040fe40003f66270 */
[----:B------:R-:W-:Y:S02]  /*6d90*/  FSEL R166, R18, -INF , !P0 ;  /* 0xff80000012a67808 */ /* 0x000fe40004000000 */
[----:B------:R-:W-:Y:S02]  /*6da0*/  ISETP.GT.AND P0, PT, R128, 0x9, !P1 ;  /* 0x000000098000780c */ /* 0x000fe40004f04270 */
[----:B------:R-:W-:Y:S02]  /*6db0*/  ISETP.GE.AND P1, PT, R3, 0x12, PT ;  /* 0x000000120300780c */ /* 0x000fe40003f26270 */
[----:B------:R-:W-:Y:S02]  /*6dc0*/  ISETP.LT.OR P0, PT, R132, 0xa, P0 ;  /* 0x0000000a8400780c */ /* 0x000fe40000701670 */
[----:B------:R-:W-:Y:S02]  /*6dd0*/  P2R R18, PR, RZ, 0x2 ;  /* 0x00000002ff127803 */ /* 0x000fe40000000000 */
[----:B------:R-:W-:Y:S02]  /*6de0*/  FSEL R163, R19, -INF , !P0 ;  /* 0xff80000013a37808 */ /* 0x000fe40004000000 */
[----:B------:R-:W-:Y:S02]  /*6df0*/  ISETP.GT.AND P0, PT, R0, 0x10, !P2 ;  /* 0x000000100000780c */ /* 0x000fe40005704270 */
[----:B------:R-:W-:Y:S02]  /*6e00*/  P2R R19, PR, RZ, 0x4 ;  /* 0x00000004ff137803 */ /* 0x000fe40000000000 */
[----:B------:R-:W-:Y:S02]  /*6e10*/  ISETP.LT.OR P0, PT, R133, 0x11, P0 ;  /* 0x000000118500780c */ /* 0x000fe40000701670 */
[----:B------:R-:W-:Y:S02]  /*6e20*/  ISETP.GE.AND P6, PT, R3, 0x2a, PT ;  /* 0x0000002a0300780c */ /* 0x000fe40003fc6270 */
[----:B------:R-:W-:Y:S02]  /*6e30*/  FSEL R167, R20, -INF , !P0 ;  /* 0xff80000014a77808 */ /* 0x000fe40004000000 */
[----:B------:R-:W-:Y:S04]  /*6e40*/  ISETP.GT.AND P0, PT, R0, 0x11, !P1 ;  /* 0x000000110000780c */ /* 0x000fe80004f04270 */
[----:B------:R-:W-:Y:S04]  /*6e50*/  ISETP.LT.OR P0, PT, R133, 0x12, P0 ;  /* 0x000000128500780c */ /* 0x000fe80000701670 */
[----:B------:R-:W-:Y:S02]  /*6e60*/  FSEL R168, R21, -INF , !P0 ;  /* 0xff80000015a87808 */ /* 0x000fe40004000000 */
[----:B------:R-:W-:Y:S02]  /*6e70*/  ISETP.GT.AND P0, PT, R128, 0x10, !P2 ;  /* 0x000000108000780c */ /* 0x000fe40005704270 */
[C---:B------:R-:W-:Y:S02]  /*6e80*/  ISETP.GE.AND P2, PT, R3.reuse, 0x19, PT ;  /* 0x000000190300780c */ /* 0x040fe40003f46270 */
[----:B------:R-:W-:Y:S02]  /*6e90*/  ISETP.LT.OR P0, PT, R132, 0x11, P0 ;  /* 0x000000118400780c */ /* 0x000fe40000701670 */
[----:B------:R-:W-:Y:S02]  /*6ea0*/  P2R R17, PR, RZ, 0x4 ;  /* 0x00000004ff117803 */ /* 0x000fe40000000000 */
[----:B------:R-:W-:Y:S02]  /*6eb0*/  FSEL R169, R22, -INF , !P0 ;  /* 0xff80000016a97808 */ /* 0x000fe40004000000 */
[----:B------:R-:W-:Y:S02]  /*6ec0*/  ISETP.GT.AND P0, PT, R128, 0x11, !P1 ;  /* 0x000000118000780c */ /* 0x000fe40004f04270 */
[----:B------:R-:W-:Y:S02]  /*6ed0*/  ISETP.GE.AND P1, PT, R3, 0x1a, PT ;  /* 0x0000001a0300780c */ /* 0x000fe40003f26270 */
[----:B------:R-:W-:Y:S02]  /*6ee0*/  ISETP.LT.OR P0, PT, R132, 0x12, P0 ;  /* 0x000000128400780c */ /* 0x000fe40000701670 */
[----:B------:R-:W-:Y:S02]  /*6ef0*/  P2R R16, PR, RZ, 0x2 ;  /* 0x00000002ff107803 */ /* 0x000fe40000000000 */
[----:B------:R-:W-:Y:S02]  /*6f00*/  FSEL R170, R23, -INF , !P0 ;  /* 0xff80000017aa7808 */ /* 0x000fe40004000000 */
[----:B------:R-:W-:Y:S04]  /*6f10*/  ISETP.GT.AND P0, PT, R0, 0x18, !P2 ;  /* 0x000000180000780c */ /* 0x000fe80005704270 */
[C---:B------:R-:W-:Y:S04]  /*6f20*/  ISETP.LT.OR P0, PT, R133.reuse, 0x19, P0 ;  /* 0x000000198500780c */ /* 0x040fe80000701670 */
[----:B------:R-:W-:Y:S02]  /*6f30*/  FSEL R171, R32, -INF , !P0 ;  /* 0xff80000020ab7808 */ /* 0x000fe40004000000 */
[----:B------:R-:W-:Y:S04]  /*6f40*/  ISETP.GT.AND P0, PT, R0, 0x19, !P1 ;  /* 0x000000190000780c */ /* 0x000fe80004f04270 */
[----:B------:R-:W-:Y:S04]  /*6f50*/  ISETP.LT.OR P0, PT, R133, 0x1a, P0 ;  /* 0x0000001a8500780c */ /* 0x000fe80000701670 */
[----:B------:R-:W-:Y:S02]  /*6f60*/  FSEL R172, R33, -INF , !P0 ;  /* 0xff80000021ac7808 */ /* 0x000fe40004000000 */
[----:B------:R-:W-:Y:S02]  /*6f70*/  ISETP.GT.AND P0, PT, R128, 0x18, !P2 ;  /* 0x000000188000780c */ /* 0x000fe40005704270 */
[C---:B------:R-:W-:Y:S02]  /*6f80*/  ISETP.GE.AND P2, PT, R3.reuse, 0x1, PT ;  /* 0x000000010300780c */ /* 0x040fe40003f46270 */
[----:B------:R-:W-:Y:S04]  /*6f90*/  ISETP.LT.OR P0, PT, R132, 0x19, P0 ;  /* 0x000000198400780c */ /* 0x000fe80000701670 */
        /* <DEDUP_REMOVED lines=18> */
[C---:B------:R-:W-:Y:S04]  /*70c0*/  ISETP.LT.OR P0, PT, R133.reuse, 0x1, P0 ;  /* 0x000000018500780c */ /* 0x040fe80000701670 */
[----:B------:R-:W-:Y:S02]  /*70d0*/  FSEL R20, R4, -INF , !P0 ;  /* 0xff80000004147808 */ /* 0x000fe40004000000 */
[----:B------:R-:W-:Y:S01]  /*70e0*/  ISETP.GT.AND P0, PT, R0, 0x1, !P1 ;  /* 0x000000010000780c */ /* 0x000fe20004f04270 */
[----:B------:R-:W1:Y:S03]  /*70f0*/  SHFL.IDX PT, R4, R137, 0x3, 0x1c1f ;  /* 0x007c1f0089047f89 */ /* 0x000e6600000e0000 */
        /* <DEDUP_REMOVED lines=8> */
[----:B------:R-:W-:Y:S04]  /*7180*/  ISETP.GT.AND P0, PT, R0, 0x28, !P3 ;  /* 0x000000280000780c */ /* 0x000fe80005f04270 */
[----:B------:R-:W-:Y:S04]  /*7190*/  ISETP.LT.OR P0, PT, R133, 0x29, P0 ;  /* 0x000000298500780c */ /* 0x000fe80000701670 */
[----:B------:R-:W-:Y:S02]  /*71a0*/  FSEL R189, R48, -INF , !P0 ;  /* 0xff80000030bd7808 */ /* 0x000fe40004000000 */
[----:B------:R-:W-:Y:S01]  /*71b0*/  ISETP.GT.AND P0, PT, R0, 0x29, !P6 ;  /* 0x000000290000780c */ /* 0x000fe20007704270 */
[--C-:B-1----:R-:W-:Y:S03]  /*71c0*/  IMAD.IADD R0, R139, 0x1, R4.reuse ;  /* 0x000000018b007824 */ /* 0x102fe600078e0204 */
        /* <DEDUP_REMOVED lines=47> */
[----:B------:R-:W-:Y:S01]  /*74c0*/  ISETP.GT.AND P0, PT, R2, 0x29, !P6 ;  /* 0x000000290200780c */ /* 0x000fe20007704270 */
[----:B------:R-:W-:Y:S03]  /*74d0*/  IMAD.IADD R2, R138, 0x1, R4 ;  /* 0x000000018a027824 */ /* 0x000fe600078e0204 */
[----:B------:R-:W-:Y:S04]  /*74e0*/  ISETP.LT.OR P0, PT, R130, 0x2a, P0 ;  /* 0x0000002a8200780c */ /* 0x000fe80000701670 */
        /* <DEDUP_REMOVED lines=18> */
.L_x_1065:
[----:B------:R-:W-:Y:S04]  /*7610*/  MOV R5, 0x1 ;  /* 0x0000000100057802 */ /* 0x000fe80000000f00 */
[----:B------:R-:W-:Y:S11]  /*7620*/  ISETP.NE.AND P0, PT, R5, c[0x0][0x32c], PT ;  /* 0x0000cb0005007a0c */ /* 0x000ff60003f05270 */
[----:B------:R-:W-:Y:S02]  /*7630*/  @!UPT UIADD3 URZ, URZ, URZ, URZ ;  /* 0x0000003f3f3ff290 */ /* 0x000fe4000fffe03f */
[----:B------:R-:W-:Y:S05]  /*7640*/  @P0 IMAD.HI.U32 R5, R4, c[0x0][0x330], RZ ;  /* 0x0000cc0004050a27 */ /* 0x000fea00078e00ff */
[----:B------:R-:W-:Y:S02]  /*7650*/  @P0 SHF.R.U32.HI R4, RZ, c[0x0][0x334], R5 ;  /* 0x0000cd00ff040a19 */ /* 0x000fe40000011605 */
.L_x_1066:
[----:B------:R-:W-:Y:S05]  /*7660*/  BSYNC B0 ;  /* 0x0000000000007941 */ /* 0x000fea0003800000 */
.L_x_1064:
[----:B------:R-:W-:Y:S04]  /*7670*/  IMAD.IADD R3, R3, 0x1, -R250 ;  /* 0x0000000103037824 */ /* 0x000fe800078e0afa */
[----:B------:R-:W-:Y:S05]  /*7680*/  IMAD R4, R4, c[0x0][0x32c], R3 ;  /* 0x0000cb0004047a24 */ /* 0x000fea00078e0203 */
[----:B------:R-:W-:Y:S02]  /*7690*/  IADD3 R3, R4, c[0x0][0x32c], RZ ;  /* 0x0000cb0004037a10 */ /* 0x000fe40007ffe0ff */
[----:B------:R-:W-:Y:S02]  /*76a0*/  IMNMX R0, R0, R4, !PT ;  /* 0x0000000400007217 */ /* 0x000fe40007800200 */
[----:B------:R-:W-:Y:S02]  /*76b0*/  IMNMX R2, R2, R3, PT ;  /* 0x0000000302027217 */ /* 0x000fe40003800200 */
.L_x_1063:
[----:B------:R-:W-:Y:S01]  /*76c0*/  ISETP.GT.AND P0, PT, R0, RZ, !P2 ;  /* 0x000000ff0000720c */ /* 0x000fe20005704270 */
[----:B------:R-:W-:Y:S01]  /*76d0*/  LDSM.16.MT88.4 R36, [R210+0x1880] ;  /* 0x00188000d224783b */ /* 0x000fe20000004200 */
[----:B------:R-:W-:Y:S02]  /*76e0*/  ISETP.NE.AND P2, PT, R16, RZ, PT ;  /* 0x000000ff1000720c */ /* 0x000fe40003f45270 */
[----:B------:R-:W-:Y:S02]  /*76f0*/  ISETP.LT.OR P0, PT, R2, 0x1, P0 ;  /* 0x000000010200780c */ /* 0x000fe40000701670 */
[----:B------:R-:W-:Y:S02]  /*7700*/  FMNMX.FTZ R133, R21, R131, !PT ;  /* 0x0000008315857209 */ /* 0x000fe40007810000 */
[----:B------:R-:W-:Y:S02]  /*7710*/  FSEL R10, R10, -INF , !P0 ;  /* 0xff8000000a0a7808 */ /* 0x000fe40004000000 */
[----:B------:R-:W-:Y:S02]  /*7720*/  ISETP.GT.AND P0, PT, R0, 0x1, !P1 ;  /* 0x000000010000780c */ /* 0x000fe40004f04270 */
[----:B------:R-:W-:Y:S02]  /*7730*/  ISETP.NE.AND P1, PT, R17, RZ, PT ;  /* 0x000000ff1100720c */ /* 0x000fe40003f25270 */
        /* <DEDUP_REMOVED lines=65> */
[----:B------:R-:W-:Y:S02]  /*7b50*/  FMNMX.FTZ R132, R175, R132, !PT ;  /* 0x00000084af847209 */ /* 0x000fe40007810000 */
[----:B-1----:R-:W-:Y:S02]  /*7b60*/  FMNMX.FTZ R134, R134, R0, !PT ;  /* 0x0000000086867209 */ /* 0x002fe40007810000 */
[----:B------:R-:W-:Y:S03]  /*7b70*/  FMNMX.FTZ R132, R179, R132, !PT ;  /* 0x00000084b3847209 */ /* 0x000fe60007810000 */
[----:B------:R-:W1:Y:S01]  /*7b80*/  SHFL.BFLY PT, R0, R134, 0x1, 0x1f ;  /* 0x0c201f0086007f89 */ /* 0x000e6200000e0000 */
[----:B------:R-:W-:Y:S04]  /*7b90*/  FMNMX.FTZ R132, R180, R132, !PT ;  /* 0x00000084b4847209 */ /* 0x000fe80007810000 */
[----:B------:R-:W-:Y:S04]  /*7ba0*/  FMNMX.FTZ R132, R193, R132, !PT ;  /* 0x00000084c1847209 */ /* 0x000fe80007810000 */
[----:B------:R-:W-:Y:S04]  /*7bb0*/  FMNMX.FTZ R132, R196, R132, !PT ;  /* 0x00000084c4847209 */ /* 0x000fe80007810000 */
[----:B------:R-:W-:Y:S04]  /*7bc0*/  FMNMX.FTZ R132, R198, R132, !PT ;  /* 0x00000084c6847209 */ /* 0x000fe80007810000 */
[----:B------:R-:W-:Y:S02]  /*7bd0*/  FMNMX.FTZ R132, R199, R132, !PT ;  /* 0x00000084c7847209 */ /* 0x000fe40007810000 */
[----:B-1----:R-:W-:Y:S02]  /*7be0*/  FMNMX.FTZ R134, R134, R0, !PT ;  /* 0x0000000086867209 */ /* 0x002fe40007810000 */
[----:B------:R-:W1:Y:S02]  /*7bf0*/  SHFL.BFLY PT, R0, R133, 0x2, 0x1f ;  /* 0x0c401f0085007f89 */ /* 0x000e6400000e0000 */
        /* <DEDUP_REMOVED lines=54> */
[--C-:B-1----:R-:W-:Y:S02]  /*7f60*/  FFMA.FTZ R0, R23, c[0x0][0x2d0], -R139.reuse ;  /* 0x0000b40017007a23 */ /* 0x102fe4000001088b */
[----:B------:R-:W1:Y:S06]  /*7f70*/  LDSM.16.MT88.4 R20, [R209+0x1880] ;  /* 0x00188000d114783b */ /* 0x000e6c0000004200 */
[----:B------:R2:W3:Y:S02]  /*7f80*/  MUFU.EX2 R247, R0 ;  /* 0x0000000000f77308 */ /* 0x0004e40000000800 */
[--C-:B--2---:R-:W-:Y:S01]  /*7f90*/  FFMA.FTZ R0, R166, c[0x0][0x2d0], -R139.reuse ;  /* 0x0000b400a6007a23 */ /* 0x104fe2000001088b */
[----:B------:R-:W-:Y:S02]  /*7fa0*/  MOV R166, R25 ;  /* 0x0000001900a67202 */ /* 0x000fe40000000f00 */
[----:B---3--:R-:W-:Y:S05]  /*7fb0*/  F2FP.PACK_AB R161, R247, R246 ;  /* 0x000000f6f7a1723e */ /* 0x008fea00000000ff */
[----:B------:R2:W-:Y:S02]  /*7fc0*/  MUFU.EX2 R248, R0 ;  /* 0x0000000000f87308 */ /* 0x0005e40000000800 */
[----:B--2---:R-:W-:Y:S08]  /*7fd0*/  FFMA.FTZ R0, R163, c[0x0][0x2d0], -R139 ;  /* 0x0000b400a3007a23 */ /* 0x004ff0000001088b */
        /* <DEDUP_REMOVED lines=58> */
[C---:B------:R-:W-:Y:S01]  /*8380*/  FMUL.FTZ R70, R128.reuse, R70 ;  /* 0x0000004680467220 */ /* 0x040fe20000410000 */
[----:B------:R-:W-:Y:S01]  /*8390*/  LDSM.16.MT88.4 R124, [R209+0x2c80] ;  /* 0x002c8000d17c783b */ /* 0x000fe20000004200 */
        /* <DEDUP_REMOVED lines=38> */
[----:B------:R1:W3:Y:S01]  /*8600*/  MUFU.EX2 R238, R2 ;  /* 0x0000000200ee7308 */ /* 0x0002e20000000800 */
[----:B------:R-:W-:Y:S02]  /*8610*/  FMUL.FTZ R99, R128, R99 ;  /* 0x0000006380637220 */ /* 0x000fe40000410000 */
[C---:B------:R-:W-:Y:S02]  /*8620*/  FMUL.FTZ R84, R129.reuse, R84 ;  /* 0x0000005481547220 */ /* 0x040fe40000410000 */
[C---:B--2---:R-:W-:Y:S02]  /*8630*/  FMUL.FTZ R10, R0.reuse, R146 ;  /* 0x00000092000a7220 */ /* 0x044fe40000410000 */
[C---:B------:R-:W-:Y:S02]  /*8640*/  FMUL.FTZ R11, R0.reuse, R147 ;  /* 0x00000093000b7220 */ /* 0x040fe40000410000 */
[C---:B------:R-:W-:Y:S02]  /*8650*/  FMUL.FTZ R26, R0.reuse, R106 ;  /* 0x0000006a001a7220 */ /* 0x040fe40000410000 */
[C---:B------:R-:W-:Y:S02]  /*8660*/  FMUL.FTZ R27, R0.reuse, R107 ;  /* 0x0000006b001b7220 */ /* 0x040fe40000410000 */
[----:B------:R-:W-:Y:S01]  /*8670*/  LDSM.16.MT88.4 R104, [R210+0x2480] ;  /* 0x00248000d268783b */ /* 0x000fe20000004200 */
[C---:B------:R-:W-:Y:S01]  /*8680*/  HMMA.16816.F32 R8, R140.reuse, R20, R8 ;  /* 0x000000148c08723c */ /* 0x040fe20000001808 */
[C---:B------:R-:W-:Y:S02]  /*8690*/  FMUL.FTZ R14, R0.reuse, R150 ;  /* 0x00000096000e7220 */ /* 0x040fe40000410000 */
[C---:B------:R-:W-:Y:S02]  /*86a0*/  FMUL.FTZ R15, R0.reuse, R151 ;  /* 0x00000097000f7220 */ /* 0x040fe40000410000 */
[C---:B------:R-:W-:Y:S02]  /*86b0*/  FMUL.FTZ R30, R0.reuse, R110 ;  /* 0x0000006e001e7220 */ /* 0x040fe40000410000 */
[C---:B------:R-:W-:Y:S02]  /*86c0*/  FMUL.FTZ R20, R129.reuse, R100 ;  /* 0x0000006481147220 */ /* 0x040fe40000410000 */
[----:B------:R-:W-:Y:S01]  /*86d0*/  FMUL.FTZ R21, R129, R101 ;  /* 0x0000006581157220 */ /* 0x000fe20000410000 */
[-C--:B------:R-:W-:Y:S02]  /*86e0*/  HMMA.16816.F32 R12, R140, R22.reuse, R12 ;  /* 0x000000168c0c723c */ /* 0x080fe4000000180c */
[--C-:B-1----:R-:W-:Y:S02]  /*86f0*/  FFMA.FTZ R2, R169, c[0x0][0x2d0], -R139.reuse ;  /* 0x0000b400a9027a23 */ /* 0x102fe4000001088b */
[C---:B------:R-:W-:Y:S02]  /*8700*/  FMUL.FTZ R31, R0.reuse, R111 ;  /* 0x0000006f001f7220 */ /* 0x040fe40000410000 */
[----:B------:R1:W-:Y:S01]  /*8710*/  MUFU.EX2 R237, R2 ;  /* 0x0000000200ed7308 */ /* 0x0003e20000000800 */
[----:B------:R-:W-:Y:S01]  /*8720*/  LDSM.16.MT88.4 R108, [R209+0x1c80] ;  /* 0x001c8000d16c783b */ /* 0x000fe20000004200 */
[C---:B------:R-:W-:Y:S01]  /*8730*/  HMMA.16816.F32 R16, R160.reuse, R22, R16 ;  /* 0x00000016a010723c */ /* 0x040fe20000001810 */
[C---:B------:R-:W-:Y:S03]  /*8740*/  FMUL.FTZ R42, R0.reuse, R122 ;  /* 0x0000007a002a7220 */ /* 0x040fe60000410000 */
[C---:B------:R-:W-:Y:S02]  /*8750*/  FMUL.FTZ R43, R0.reuse, R123 ;  /* 0x0000007b002b7220 */ /* 0x040fe40000410000 */
[----:B------:R-:W-:Y:S02]  /*8760*/  FMUL.FTZ R46, R0, R158 ;  /* 0x0000009e002e7220 */ /* 0x000fe40000410000 */
[C---:B------:R-:W-:Y:S04]  /*8770*/  FMUL.FTZ R22, R128.reuse, R102 ;  /* 0x0000006680167220 */ /* 0x040fe80000410000 */
[----:B------:R-:W-:Y:S02]  /*8780*/  FMUL.FTZ R23, R128, R103 ;  /* 0x0000006780177220 */ /* 0x000fe40000410000 */
[----:B------:R-:W2:Y:S01]  /*8790*/  LDSM.16.MT88.4 R100, [R209+0x2480] ;  /* 0x00248000d164783b */ /* 0x000ea20000004200 */
[C---:B------:R-:W-:Y:S02]  /*87a0*/  FMUL.FTZ R47, R0.reuse, R159 ;  /* 0x0000009f002f7220 */ /* 0x040fe40000410000 */
[C---:B------:R-:W-:Y:S02]  /*87b0*/  FMUL.FTZ R58, R0.reuse, R58 ;  /* 0x0000003a003a7220 */ /* 0x040fe40000410000 */
[-C--:B------:R-:W-:Y:S01]  /*87c0*/  HMMA.16816.F32 R20, R160, R36.reuse, R20 ;  /* 0x00000024a014723c */ /* 0x080fe20000001814 */
[----:B------:R-:W-:Y:S02]  /*87d0*/  FMUL.FTZ R59, R0, R59 ;  /* 0x0000003b003b7220 */ /* 0x000fe40000410000 */
[--C-:B-1----:R-:W-:Y:S02]  /*87e0*/  FFMA.FTZ R2, R170, c[0x0][0x2d0], -R139.reuse ;  /* 0x0000b400aa027a23 */ /* 0x102fe4000001088b */
[C---:B------:R-:W-:Y:S02]  /*87f0*/  FMUL.FTZ R62, R0.reuse, R62 ;  /* 0x0000003e003e7220 */ /* 0x040fe40000410000 */
[----:B------:R1:W4:Y:S01]  /*8800*/  MUFU.EX2 R236, R2 ;  /* 0x0000000200ec7308 */ /* 0x0003220000000800 */
[C---:B------:R-:W-:Y:S01]  /*8810*/  HMMA.16816.F32 R24, R140.reuse, R36, R24 ;  /* 0x000000248c18723c */ /* 0x040fe20000001818 */
[C---:B------:R-:W-:Y:S03]  /*8820*/  FMUL.FTZ R63, R0.reuse, R63 ;  /* 0x0000003f003f7220 */ /* 0x040fe60000410000 */
[C---:B------:R-:W-:Y:S02]  /*8830*/  FMUL.FTZ R74, R0.reuse, R74 ;  /* 0x0000004a004a7220 */ /* 0x040fe40000410000 */
[C---:B------:R-:W-:Y:S02]  /*8840*/  FMUL.FTZ R75, R0.reuse, R75 ;  /* 0x0000004b004b7220 */ /* 0x040fe40000410000 */
[-C--:B------:R-:W-:Y:S01]  /*8850*/  HMMA.16816.F32 R28, R140, R38.reuse, R28 ;  /* 0x000000268c1c723c */ /* 0x080fe2000000181c */
[C---:B------:R-:W-:Y:S03]  /*8860*/  FMUL.FTZ R36, R129.reuse, R116 ;  /* 0x0000007481247220 */ /* 0x040fe60000410000 */
[C---:B------:R-:W-:Y:S02]  /*8870*/  FMUL.FTZ R37, R129.reuse, R117 ;  /* 0x0000007581257220 */ /* 0x040fe40000410000 */
[C---:B------:R-:W-:Y:S02]  /*8880*/  FMUL.FTZ R78, R0.reuse, R78 ;  /* 0x0000004e004e7220 */ /* 0x040fe40000410000 */
[C---:B------:R-:W-:Y:S01]  /*8890*/  HMMA.16816.F32 R32, R160.reuse, R38, R32 ;  /* 0x00000026a020723c */ /* 0x040fe20000001820 */
[----:B------:R-:W-:Y:S03]  /*88a0*/  FMUL.FTZ R79, R0, R79 ;  /* 0x0000004f004f7220 */ /* 0x000fe60000410000 */
[----:B------:R-:W-:Y:S02]  /*88b0*/  FMUL.FTZ R85, R129, R85 ;  /* 0x0000005581557220 */ /* 0x000fe40000410000 */
[C---:B------:R-:W-:Y:S02]  /*88c0*/  FMUL.FTZ R86, R128.reuse, R86 ;  /* 0x0000005680567220 */ /* 0x040fe40000410000 */
[--C-:B-1----:R-:W-:Y:S02]  /*88d0*/  FFMA.FTZ R2, R171, c[0x0][0x2d0], -R138.reuse ;  /* 0x0000b400ab027a23 */ /* 0x102fe4000001088a */
[----:B------:R-:W-:Y:S02]  /*88e0*/  LDSM.16.MT88.4 R168, [R209+0x3880] ;  /* 0x00388000d1a8783b */ /* 0x000fe40000004200 */
[----:B------:R1:W-:Y:S01]  /*88f0*/  MUFU.EX2 R235, R2 ;  /* 0x0000000200eb7308 */ /* 0x0003e20000000800 */
[C---:B------:R-:W-:Y:S02]  /*8900*/  FMUL.FTZ R38, R128.reuse, R118 ;  /* 0x0000007680267220 */ /* 0x040fe40000410000 */
[----:B------:R-:W-:Y:S02]  /*8910*/  FMUL.FTZ R39, R128, R119 ;  /* 0x0000007780277220 */ /* 0x000fe40000410000 */
[C---:B------:R-:W-:Y:S01]  /*8920*/  FMUL.FTZ R90, R0.reuse, R90 ;  /* 0x0000005a005a7220 */ /* 0x040fe20000410000 */
[----:B------:R-:W-:Y:S01]  /*8930*/  LDSM.16.MT88.4 R116, [R209+0x2880] ;  /* 0x00288000d174783b */ /* 0x000fe20000004200 */
[C---:B------:R-:W-:Y:S02]  /*8940*/  FMUL.FTZ R91, R0.reuse, R91 ;  /* 0x0000005b005b7220 */ /* 0x040fe40000410000 */
[C---:B------:R-:W-:Y:S01]  /*8950*/  FMUL.FTZ R94, R0.reuse, R94 ;  /* 0x0000005e005e7220 */ /* 0x040fe20000410000 */
[-C--:B--2---:R-:W-:Y:S01]  /*8960*/  HMMA.16816.F32 R36, R160, R100.reuse, R36 ;  /* 0x00000064a024723c */ /* 0x084fe20000001824 */
[----:B------:R-:W-:Y:S02]  /*8970*/  FMUL.FTZ R95, R0, R95 ;  /* 0x0000005f005f7220 */ /* 0x000fe40000410000 */
[----:B------:R-:W-:Y:S05]  /*8980*/  FMUL.FTZ R87, R128, R87 ;  /* 0x0000005780577220 */ /* 0x000fea0000410000 */
[C---:B------:R-:W-:Y:S01]  /*8990*/  HMMA.16816.F32 R40, R140.reuse, R100, R40 ;  /* 0x000000648c28723c */ /* 0x040fe20000001828 */
[----:B-1----:R-:W-:Y:S07]  /*89a0*/  FFMA.FTZ R2, R172, c[0x0][0x2d0], -R138 ;  /* 0x0000b400ac027a23 */ /* 0x002fee000001088a */
[-C--:B------:R-:W-:Y:S01]  /*89b0*/  HMMA.16816.F32 R44, R140, R102.reuse, R44 ;  /* 0x000000668c2c723c */ /* 0x080fe2000000182c */
[----:B------:R1:W2:Y:S07]  /*89c0*/  MUFU.EX2 R234, R2 ;  /* 0x0000000200ea7308 */ /* 0x0002ae0000000800 */
[C---:B------:R-:W-:Y:S01]  /*89d0*/  HMMA.16816.F32 R48, R160.reuse, R102, R48 ;  /* 0x00000066a030723c */ /* 0x040fe20000001830 */
[----:B------:R-:W5:Y:S07]  /*89e0*/  LDSM.16.MT88.4 R100, [R209+0x3080] ;  /* 0x00308000d164783b */ /* 0x000f6e0000004200 */
[-C--:B------:R-:W-:Y:S08]  /*89f0*/  HMMA.16816.F32 R52, R160, R104.reuse, R52 ;  /* 0x00000068a034723c */ /* 0x080ff00000001834 */
[C---:B------:R-:W-:Y:S01]  /*8a00*/  HMMA.16816.F32 R56, R140.reuse, R104, R56 ;  /* 0x000000688c38723c */ /* 0x040fe20000001838 */
[--C-:B-1----:R-:W-:Y:S07]  /*8a10*/  FFMA.FTZ R2, R174, c[0x0][0x2d0], -R139.reuse ;  /* 0x0000b400ae027a23 */ /* 0x102fee000001088b */
[-C--:B------:R-:W-:Y:S01]  /*8a20*/  HMMA.16816.F32 R60, R140, R106.reuse, R60 ;  /* 0x0000006a8c3c723c */ /* 0x080fe2000000183c */
[----:B------:R1:W-:Y:S07]  /*8a30*/  MUFU.EX2 R233, R2 ;  /* 0x0000000200e97308 */ /* 0x0003ee0000000800 */
[C---:B------:R-:W-:Y:S01]  /*8a40*/  HMMA.16816.F32 R64, R160.reuse, R106, R64 ;  /* 0x0000006aa040723c */ /* 0x040fe20000001840 */
[----:B------:R-:W2:Y:S07]  /*8a50*/  LDSM.16.MT88.4 R104, [R210+0x3080] ;  /* 0x00308000d268783b */ /* 0x000eae0000004200 */
[-C--:B-----5:R-:W-:Y:S08]  /*8a60*/  HMMA.16816.F32 R68, R160, R100.reuse, R68 ;  /* 0x00000064a044723c */ /* 0x0a0ff00000001844 */
[C---:B------:R-:W-:Y:S01]  /*8a70*/  HMMA.16816.F32 R72, R140.reuse, R100, R72 ;  /* 0x000000648c48723c */ /* 0x040fe20000001848 */
[----:B-1----:R-:W-:Y:S04]  /*8a80*/  FFMA.FTZ R2, R176, c[0x0][0x2d0], -R139 ;  /* 0x0000b400b0027a23 */ /* 0x002fe8000001088b */
[----:B------:R1:W5:Y:S02]  /*8a90*/  MUFU.EX2 R232, R2 ;  /* 0x0000000200e87308 */ /* 0x0003640000000800 */
[----:B---3--:R-:W-:Y:S01]  /*8aa0*/  F2FP.PACK_AB R100, R238, R239 ;  /* 0x000000efee64723e */ /* 0x008fe200000000ff */
[-C--:B------:R-:W-:Y:S01]  /*8ab0*/  HMMA.16816.F32 R76, R140, R102.reuse, R76 ;  /* 0x000000668c4c723c */ /* 0x080fe2000000184c */
[----:B----4-:R-:W-:Y:S07]  /*8ac0*/  F2FP.PACK_AB R101, R236, R237 ;  /* 0x000000edec65723e */ /* 0x010fee00000000ff */
[C---:B------:R-:W-:Y:S07]  /*8ad0*/  HMMA.16816.F32 R80, R160.reuse, R102, R80 ;  /* 0x00000066a050723c */ /* 0x040fee0000001850 */
[----:B--2---:R-:W-:Y:S01]  /*8ae0*/  F2FP.PACK_AB R102, R234, R235 ;  /* 0x000000ebea66723e */ /* 0x004fe200000000ff */
[-C--:B------:R-:W-:Y:S01]  /*8af0*/  HMMA.16816.F32 R84, R160, R104.reuse, R84 ;  /* 0x00000068a054723c */ /* 0x080fe20000001854 */
[--C-:B-1----:R-:W-:Y:S03]  /*8b00*/  FFMA.FTZ R2, R173, c[0x0][0x2d0], -R164.reuse ;  /* 0x0000b400ad027a23 */ /* 0x102fe600000108a4 */
[----:B-----5:R-:W-:Y:S04]  /*8b10*/  F2FP.PACK_AB R103, R232, R233 ;  /* 0x000000e9e867723e */ /* 0x020fe800000000ff */
[C---:B------:R-:W-:Y:S01]  /*8b20*/  HMMA.16816.F32 R88, R140.reuse, R104, R88 ;  /* 0x000000688c58723c */ /* 0x040fe20000001858 */
[----:B------:R1:W-:Y:S07]  /*8b30*/  MUFU.EX2 R207, R2 ;  /* 0x0000000200cf7308 */ /* 0x0003ee0000000800 */
[-C--:B------:R-:W-:Y:S08]  /*8b40*/  HMMA.16816.F32 R92, R140, R106.reuse, R92 ;  /* 0x0000006a8c5c723c */ /* 0x080ff0000000185c */
[----:B------:R-:W-:Y:S08]  /*8b50*/  HMMA.16816.F32 R96, R160, R106, R96 ;  /* 0x0000006aa060723c */ /* 0x000ff00000001860 */
[-C--:B------:R-:W-:Y:S01]  /*8b60*/  HMMA.16816.F32 R4, R100, R108.reuse, R4 ;  /* 0x0000006c6404723c */ /* 0x080fe20000001804 */
[--C-:B-1----:R-:W-:Y:S04]  /*8b70*/  FFMA.FTZ R2, R175, c[0x0][0x2d0], -R164.reuse ;  /* 0x0000b400af027a23 */ /* 0x102fe800000108a4 */
        /* <DEDUP_REMOVED lines=36> */
[--C-:B---3--:R-:W-:Y:S03]  /*8dc0*/  FFMA.FTZ R2, R188, c[0x0][0x2d0], -R139.reuse ;  /* 0x0000b400bc027a23 */ /* 0x108fe6000001088b */
[----:B------:R-:W-:Y:S04]  /*8dd0*/  MOV R188, R131 ;  /* 0x0000008300bc7202 */ /* 0x000fe80000000f00 */
        /* <DEDUP_REMOVED lines=9> */
[----:B------:R3:W-:Y:S01]  /*8e70*/  MUFU.EX2 R186, R2 ;  /* 0x0000000200ba7308 */ /* 0x0007e20000000800 */
[----:B------:R-:W-:Y:S02]  /*8e80*/  MOV R190, R166 ;  /* 0x000000a600be7202 */ /* 0x000fe40000000f00 */
[C---:B------:R-:W-:Y:S07]  /*8e90*/  HMMA.16816.F32 R64, R100.reuse, R110, R64 ;  /* 0x0000006e6440723c */ /* 0x040fee0000001840 */
[----:B------:R-:W5:Y:S01]  /*8ea0*/  MUFU.EX2 R185, R138 ;  /* 0x0000008a00b97308 */ /* 0x000f620000000800 */
[-C--:B-1----:R-:W-:Y:S08]  /*8eb0*/  HMMA.16816.F32 R68, R100, R112.reuse, R68 ;  /* 0x000000706444723c */ /* 0x082ff00000001844 */
[C---:B------:R-:W-:Y:S01]  /*8ec0*/  HMMA.16816.F32 R72, R104.reuse, R112, R72 ;  /* 0x000000706848723c */ /* 0x040fe20000001848 */
[--C-:B---3--:R-:W-:Y:S02]  /*8ed0*/  FFMA.FTZ R2, R194, c[0x0][0x2d0], -R139.reuse ;  /* 0x0000b400c2027a23 */ /* 0x108fe4000001088b */
[----:B------:R-:W3:Y:S05]  /*8ee0*/  LDL.LU R194, [R1+0x4] ;  /* 0x0000040001c27983 */ /* 0x000eea0000300800 */
[-C--:B------:R-:W-:Y:S01]  /*8ef0*/  HMMA.16816.F32 R76, R104, R114.reuse, R76 ;  /* 0x00000072684c723c */ /* 0x080fe2000000184c */
[----:B------:R1:W-:Y:S03]  /*8f00*/  MUFU.EX2 R182, R2 ;  /* 0x0000000200b67308 */ /* 0x0003e60000000800 */
[----:B------:R-:W-:Y:S02]  /*8f10*/  FFMA.FTZ R139, R195, c[0x0][0x2d0], -R139 ;  /* 0x0000b400c38b7a23 */ /* 0x000fe4000001088b */
[----:B------:R-:W2:Y:S01]  /*8f20*/  LDL.LU R195, [R1] ;  /* 0x0000000001c37983 */ /* 0x000ea20000300800 */
[----:B-----5:R-:W-:Y:S01]  /*8f30*/  F2FP.PACK_AB R138, R185, R186 ;  /* 0x000000bab98a723e */ /* 0x020fe200000000ff */
[C---:B------:R-:W-:Y:S02]  /*8f40*/  HMMA.16816.F32 R80, R100.reuse, R114, R80 ;  /* 0x000000726450723c */ /* 0x040fe40000001850 */
[----:B------:R-:W5:Y:S01]  /*8f50*/  LDSM.16.MT88.4 R112, [R210+0x2080] ;  /* 0x00208000d270783b */ /* 0x000f620000004200 */
[----:B------:R-:W1:Y:S05]  /*8f60*/  MUFU.EX2 R181, R139 ;  /* 0x0000008b00b57308 */ /* 0x000e6a0000000800 */
[-C--:B----4-:R-:W-:Y:S08]  /*8f70*/  HMMA.16816.F32 R84, R100, R116.reuse, R84 ;  /* 0x000000746454723c */ /* 0x090ff00000001854 */
[C---:B------:R-:W-:Y:S01]  /*8f80*/  HMMA.16816.F32 R88, R104.reuse, R116, R88 ;  /* 0x000000746858723c */ /* 0x040fe20000001858 */
[--C-:B-1----:R-:W-:Y:S02]  /*8f90*/  FFMA.FTZ R2, R193, c[0x0][0x2d0], -R164.reuse ;  /* 0x0000b400c1027a23 */ /* 0x102fe400000108a4 */
[----:B------:R-:W4:Y:S02]  /*8fa0*/  LDL.LU R193, [R1+0x8] ;  /* 0x0000080001c17983 */ /* 0x000f240000300800 */
[----:B------:R1:W-:Y:S03]  /*8fb0*/  MUFU.EX2 R180, R2 ;  /* 0x0000000200b47308 */ /* 0x0003e60000000800 */
[-C--:B------:R-:W-:Y:S01]  /*8fc0*/  HMMA.16816.F32 R92, R104, R118.reuse, R92 ;  /* 0x00000076685c723c */ /* 0x080fe2000000185c */
[----:B------:R-:W-:Y:S07]  /*8fd0*/  F2FP.PACK_AB R139, R181, R182 ;  /* 0x000000b6b58b723e */ /* 0x000fee00000000ff */
[----:B------:R-:W-:Y:S01]  /*8fe0*/  HMMA.16816.F32 R96, R100, R118, R96 ;  /* 0x000000766460723c */ /* 0x000fe20000001860 */
[--C-:B-1----:R-:W-:Y:S04]  /*8ff0*/  FFMA.FTZ R2, R196, c[0x0][0x2d0], -R164.reuse ;  /* 0x0000b400c4027a23 */ /* 0x102fe800000108a4 */
[----:B------:R1:W1:Y:S02]  /*9000*/  MUFU.EX2 R178, R2 ;  /* 0x0000000200b27308 */ /* 0x0002640000000800 */
[--C-:B-1----:R-:W-:Y:S01]  /*9010*/  FFMA.FTZ R2, R198, c[0x0][0x2d0], -R164.reuse ;  /* 0x0000b400c6027a23 */ /* 0x102fe200000108a4 */
[----:B------:R-:W-:Y:S01]  /*9020*/  F2FP.PACK_AB R160, R178, R180 ;  /* 0x000000b4b2a0723e */ /* 0x000fe200000000ff */
        /* <DEDUP_REMOVED lines=19> */
[----:B------:R-:W5:Y:S06]  /*9160*/  LDL R11, [R1+0x1c] ;  /* 0x00001c00010b7983 */ /* 0x000f6c0000100800 */
        /* <DEDUP_REMOVED lines=11> */
[----:B---3--:R-:W-:Y:S04]  /*9220*/  FFMA.FTZ R3, R3, R194, R242 ;  /* 0x000000c203037223 */ /* 0x008fe800000100f2 */
[----:B------:R-:W-:Y:S02]  /*9230*/  FADD.FTZ R3, R243, R3 ;  /* 0x00000003f3037221 */ /* 0x000fe40000010000 */
[----:B--2---:R-:W-:Y:S01]  /*9240*/  FFMA.FTZ R128, R128, R195, R246 ;  /* 0x000000c380807223 */ /* 0x004fe200000100f6 */
        /* <DEDUP_REMOVED lines=11> */
[----:B------:R-:W-:Y:S01]  /*9300*/  FADD.FTZ R8, R207, R0 ;  /* 0x00000000cf087221 */ /* 0x000fe20000010000 */
[----:B------:R-:W-:Y:S01]  /*9310*/  IADD3 R207, R225, -0x1, RZ ;  /* 0xffffffffe1cf7810 */ /* 0x000fe20007ffe0ff */
        /* <DEDUP_REMOVED lines=46> */
[----:B------:R1:W-:Y:S01]  /*9600*/  STL [R1], R4 ;  /* 0x0000000401007387 */ /* 0x0003e20000100800 */
[----:B------:R-:W-:Y:S01]  /*9610*/  FADD.FTZ R2, R177, R3 ;  /* 0x00000003b1027221 */ /* 0x000fe20000010000 */
[----:B------:R-:W-:Y:S01]  /*9620*/  MOV R135, R132 ;  /* 0x0000008400877202 */ /* 0x000fe20000000f00 */
[----:B------:R-:W-:Y:S01]  /*9630*/  FADD.FTZ R0, R131, R0 ;  /* 0x0000000083007221 */ /* 0x000fe20000010000 */
[----:B------:R-:W-:Y:S02]  /*9640*/  MOV R131, R133 ;  /* 0x0000008500837202 */ /* 0x000fe40000000f00 */
[----:B------:R1:W-:Y:S04]  /*9650*/  STL [R1+0x4], R2 ;  /* 0x0000040201007387 */ /* 0x0003e80000100800 */
[----:B------:R1:W-:Y:S01]  /*9660*/  STL [R1+0xc], R0 ;  /* 0x00000c0001007387 */ /* 0x0003e20000100800 */
[----:B-----5:R-:W-:Y:S02]  /*9670*/  ISETP.GT.AND P0, PT, R225, R11, PT ;  /* 0x0000000be100720c */ /* 0x020fe40003f04270 */
[----:B------:R-:W-:Y:S11]  /*9680*/  MOV R225, R207 ;  /* 0x000000cf00e17202 */ /* 0x000ff60000000f00 */
[----:B-1----:R-:W-:-:S05]  /*9690*/  @P0 BRA `(.L_x_1067) ;  /* 0xffffc09000000947 */ /* 0x002fca000383ffff */
.L_x_1046:
[----:B------:R-:W2:Y:S01]  /*96a0*/  S2R R0, SR_CTAID.X ;  /* 0x0000000000007919 */ /* 0x000ea20000002500 */
[----:B------:R-:W-:Y:S01]  /*96b0*/  IMAD.MOV.U32 R2, RZ, RZ, c[0x0][0x2c4] ;  /* 0x0000b100ff027624 */ /* 0x000fe200078e00ff */
[----:B------:R-:W-:Y:S01]  /*96c0*/  MOV R6, c[0x0][0x2ac] ;  /* 0x0000ab0000067a02 */ /* 0x000fe20000000f00 */
[----:B------:R-:W-:-:S02]  /*96d0*/  IMAD.MOV.U32 R5, RZ, RZ, 0x1 ;  /* 0x00000001ff057424 */ /* 0x000fc400078e00ff */
[----:B------:R-:W-:Y:S01]  /*96e0*/  IMAD.MOV.U32 R4, RZ, RZ, 0x1 ;  /* 0x00000001ff047424 */ /* 0x000fe200078e00ff */
[----:B------:R-:W-:Y:S02]  /*96f0*/  ISETP.NE.AND P1, PT, R2, 0x1, PT ;  /* 0x000000010200780c */ /* 0x000fe40003f25270 */
[----:B------:R-:W-:Y:S02]  /*9700*/  ISETP.LE.AND P0, PT, R5, c[0x0][0x32c], PT ;  /* 0x0000cb0005007a0c */ /* 0x000fe40003f03270 */
[----:B-1----:R-:W-:-:S05]  /*9710*/  IADD3 R3, R4, -c[0x0][0x168], RZ ;  /* 0x80005a0004037a10 */ /* 0x002fca0007ffe0ff */
[----:B------:R-:W-:Y:S01]  /*9720*/  IMAD R3, R6, c[0x0][0x1d0], R3 ;  /* 0x0000740006037a24 */ /* 0x000fe200078e0203 */
[----:B--2---:R-:W-:-:S05]  /*9730*/  LEA R0, R0, 0x7f, 0x7 ;  /* 0x0000007f00007811 */ /* 0x004fca00078e38ff */
        /* <DEDUP_REMOVED lines=13> */
.L_x_1069:
[----:B------:R-:W-:-:S13]  /*9810*/  ISETP.NE.AND P0, PT, R4, c[0x0][0x32c], PT ;  /* 0x0000cb0004007a0c */ /* 0x000fda0003f05270 */
[----:B------:R-:W-:-:S05]  /*9820*/  @P0 IMAD.HI.U32 R3, R0, c[0x0][0x330], RZ ;  /* 0x0000cc0000030a27 */ /* 0x000fca00078e00ff */
[----:B------:R-:W-:-:S05]  /*9830*/  @P0 SHF.R.U32.HI R0, RZ, c[0x0][0x334], R3 ;  /* 0x0000cd00ff000a19 */ /* 0x000fca0000011603 */
.L_x_1070:
[----:B------:R-:W-:-:S05]  /*9840*/  IMAD R0, R0, c[0x0][0x32c], RZ ;  /* 0x0000cb0000007a24 */ /* 0x000fca00078e02ff */
[----:B------:R-:W-:-:S03]  /*9850*/  IMNMX R2, R2, R0, !PT ;  /* 0x0000000002027217 */ /* 0x000fc60007800200 */
.L_x_1068:
        /* <DEDUP_REMOVED lines=27> */
.L_x_1076:
        /* <DEDUP_REMOVED lines=20> */
[----:B------:R-:W1:Y:S01]  /*9b50*/  S2R R10, SR_TID.X ;  /* 0x00000000000a7919 */ /* 0x000e620000002100 */
[----:B------:R-:W-:Y:S01]  /*9b60*/  SHF.R.S32.HI R8, RZ, 0x1f, R222 ;  /* 0x0000001fff087819 */ /* 0x000fe200000114de */
[----:B------:R-:W-:Y:S01]  /*9b70*/  BSSY B0, `(.L_x_1072) ;  /* 0x0000033000007945 */ /* 0x000fe20003800000 */
[----:B------:R-:W-:Y:S01]  /*9b80*/  ISETP.GE.AND P1, PT, R226, c[0x0][0x1d4], PT ;  /* 0x00007500e2007a0c */ /* 0x000fe20003f26270 */
[----:B------:R-:W-:Y:S01]  /*9b90*/  IMAD R4, R2, c[0x0][0x208], RZ ;  /* 0x0000820002047a24 */ /* 0x000fe200078e02ff */
[----:B------:R-:W-:Y:S01]  /*9ba0*/  IADD3 R12, R226, 0x20, RZ ;  /* 0x00000020e20c7810 */ /* 0x000fe20007ffe0ff */
[----:B------:R-:W-:Y:S01]  /*9bb0*/  IMAD.WIDE.U32 R2, R224, c[0x0][0x208], RZ ;  /* 0x00008200e0027a25 */ /* 0x000fe200078e00ff */
[----:B------:R-:W-:Y:S02]  /*9bc0*/  IADD3 R11, R226, 0x40, RZ ;  /* 0x00000040e20b7810 */ /* 0x000fe40007ffe0ff */
[----:B------:R-:W-:Y:S01]  /*9bd0*/  ISETP.GE.AND P3, PT, R12, c[0x0][0x1d4], PT ;  /* 0x000075000c007a0c */ /* 0x000fe20003f66270 */
[----:B------:R-:W-:Y:S01]  /*9be0*/  IMAD R4, R224, c[0x0][0x20c], R4 ;  /* 0x00008300e0047a24 */ /* 0x000fe200078e0204 */
[----:B------:R-:W-:Y:S01]  /*9bf0*/  ISETP.GE.AND P2, PT, R11, c[0x0][0x1d4], PT ;  /* 0x000075000b007a0c */ /* 0x000fe20003f46270 */
[----:B------:R-:W-:Y:S02]  /*9c00*/  IMAD R8, R8, c[0x0][0x218], RZ ;  /* 0x0000860008087a24 */ /* 0x000fe400078e02ff */
[----:B------:R-:W-:Y:S02]  /*9c10*/  IMAD.IADD R3, R3, 0x1, R4 ;  /* 0x0000000103037824 */ /* 0x000fe400078e0204 */
[C---:B------:R-:W-:Y:S02]  /*9c20*/  IMAD R8, R222.reuse, c[0x0][0x21c], R8 ;  /* 0x00008700de087a24 */ /* 0x040fe400078e0208 */
[----:B------:R-:W-:Y:S05]  /*9c30*/  IMAD.WIDE.U32 R2, R222, c[0x0][0x218], R2 ;  /* 0x00008600de027a25 */ /* 0x000fea00078e0002 */
[----:B------:R-:W-:Y:S04]  /*9c40*/  IADD3 R2, P0, R2, UR18, RZ ;  /* 0x0000001202027c10 */ /* 0x000fe8000ff1e0ff */
[----:B------:R-:W-:Y:S02]  /*9c50*/  IADD3.X R8, R3, UR5, R8, P0, !PT ;  /* 0x0000000503087c10 */ /* 0x000fe400087fe408 */
[C---:B------:R-:W-:Y:S04]  /*9c60*/  LEA R9, P0, R2.reuse, c[0x0][0x1f8], 0x1 ;  /* 0x00007e0002097a11 */ /* 0x040fe800078008ff */
[----:B------:R-:W-:Y:S02]  /*9c70*/  LEA.HI.X R8, R2, c[0x0][0x1fc], R8, 0x1, P0 ;  /* 0x00007f0002087a11 */ /* 0x000fe400000f0c08 */
[----:B------:R-:W2:Y:S04]  /*9c80*/  SHFL.IDX PT, R2, R9, RZ, 0x1c1f ;  /* 0x001c1fff09027589 */ /* 0x000ea800000e0000 */
[----:B------:R-:W3:Y:S01]  /*9c90*/  SHFL.IDX PT, R3, R8, RZ, 0x1c1f ;  /* 0x001c1fff08037589 */ /* 0x000ee200000e0000 */
[C---:B--2---:R-:W-:Y:S05]  /*9ca0*/  IADD3 R6, P0, R2.reuse, R229, RZ ;  /* 0x000000e502067210 */ /* 0x044fea0007f1e0ff */
[C---:B---3--:R-:W-:Y:S01]  /*9cb0*/  IMAD.X R7, R3.reuse, 0x1, R227, P0 ;  /* 0x0000000103077824 */ /* 0x048fe200000e06e3 */
[C---:B------:R-:W-:Y:S04]  /*9cc0*/  IADD3 R4, P0, R2.reuse, R206, RZ ;  /* 0x000000ce02047210 */ /* 0x040fe80007f1e0ff */
[----:B------:R-:W-:Y:S01]  /*9cd0*/  @!PT LDS RZ, [RZ] ;  /* 0x00000000fffff984 */ /* 0x000fe20000000800 */
[----:B------:R2:W-:Y:S01]  /*9ce0*/  LDGSTS.E.BYPASS.LTC128B.128 [R223+0x1880], [R6.64], !P1 ;  /* 0x0188000006df7fae */ /* 0x0005e2000c901d48 */
[C---:B------:R-:W-:Y:S01]  /*9cf0*/  IMAD.X R5, R3.reuse, 0x1, R225, P0 ;  /* 0x0000000103057824 */ /* 0x040fe200000e06e1 */
        /* <DEDUP_REMOVED lines=9> */
.L_x_1116:
[C---:B------:R-:W-:Y:S02]  /*9d90*/  IADD3 R10, R226.reuse, 0x20, RZ ;  /* 0x00000020e20a7810 */ /* 0x040fe40007ffe0ff */
[----:B------:R-:W-:Y:S02]  /*9da0*/  ISETP.GE.AND P3, PT, R226, c[0x0][0x1d4], PT ;  /* 0x00007500e2007a0c */ /* 0x000fe40003f66270 */
[----:B-1-3--:R-:W-:Y:S02]  /*9db0*/  IADD3 R8, P0, R2, R229, RZ ;  /* 0x000000e502087210 */ /* 0x00afe40007f1e0ff */
        /* <DEDUP_REMOVED lines=14> */
.L_x_1073:
[----:B------:R-:W-:Y:S05]  /*9ea0*/  BSYNC B0 ;  /* 0x0000000000007941 */ /* 0x000fea0003800000 */
.L_x_1072:
        /* <DEDUP_REMOVED lines=109> */
[----:B------:R-:W-:Y:S02]  /*a580*/  LEA.HI R137, R137, R230, RZ, 0x2 ;  /* 0x000000e689897211 */ /* 0x000fe400078f10ff */
[----:B------:R-:W-:Y:S02]  /*a590*/  IADD3 R230, R226, 0x40, RZ ;  /* 0x00000040e2e67810 */ /* 0x000fe40007ffe0ff */
[----:B------:R-:W-:Y:S02]  /*a5a0*/  SHF.R.S32.HI R137, RZ, 0x2, R137 ;  /* 0x00000002ff897819 */ /* 0x000fe40000011489 */
[----:B------:R-:W-:Y:S01]  /*a5b0*/  ISETP.GE.AND P3, PT, R230, c[0x0][0x1d4], PT ;  /* 0x00007500e6007a0c */ /* 0x000fe20003f66270 */
[----:B--2---:R-:W-:Y:S01]  /*a5c0*/  IMAD R3, R207, 0x30, R3 ;  /* 0x00000030cf037824 */ /* 0x004fe200078e0203 */
[----:B---3--:R-:W-:Y:S04]  /*a5d0*/  ISETP.GT.AND P1, PT, R2, 0x2f, PT ;  /* 0x0000002f0200780c */ /* 0x008fe80003f24270 */
[----:B------:R-:W-:Y:S05]  /*a5e0*/  IADD3 R3, R3, -0x30, R2 ;  /* 0xffffffd003037810 */ /* 0x000fea0007ffe002 */
[----:B------:R-:W-:Y:S04]  /*a5f0*/  @P2 IMAD.HI.U32 R130, R3, c[0x0][0x2bc], RZ ;  /* 0x0000af0003822a27 */ /* 0x000fe800078e00ff */
[--C-:B------:R-:W-:Y:S01]  /*a600*/  IMAD.MOV.U32 R2, RZ, RZ, R3.reuse ;  /* 0x000000ffff027224 */ /* 0x100fe200078e0003 */
[----:B------:R-:W-:Y:S04]  /*a610*/  @P2 SHF.R.U32.HI R2, RZ, c[0x0][0x2c0], R130 ;  /* 0x0000b000ff022a19 */ /* 0x000fe80000011682 */
[C---:B------:R-:W-:Y:S04]  /*a620*/  @!P1 IADD3 R131, P0, R2.reuse, UR12, RZ ;  /* 0x0000000c02839c10 */ /* 0x040fe8000ff1e0ff */
[----:B------:R-:W-:Y:S01]  /*a630*/  @!P1 LEA.HI.X.SX32 R136, R2, UR10, 0x1, P0 ;  /* 0x0000000a02889c11 */ /* 0x000fe200080f0eff */
[----:B------:R-:W-:Y:S01]  /*a640*/  IMAD.MOV R2, RZ, RZ, -R2 ;  /* 0x000000ffff027224 */ /* 0x000fe200078e0a02 */
[C---:B------:R-:W-:Y:S03]  /*a650*/  @!P1 LEA R130, P0, R131.reuse, c[0x0][0x2a0], 0x2 ;  /* 0x0000a80083829a11 */ /* 0x040fe600078010ff */
[----:B------:R-:W-:Y:S01]  /*a660*/  IMAD R224, R2, c[0x0][0x2b8], R3 ;  /* 0x0000ae0002e07a24 */ /* 0x000fe200078e0203 */
[----:B------:R-:W-:Y:S02]  /*a670*/  @!P1 LEA.HI.X R131, R131, c[0x0][0x2a4], R136, 0x2, P0 ;  /* 0x0000a90083839a11 */ /* 0x000fe400000f1488 */
[----:B------:R-:W-:Y:S02]  /*a680*/  IADD3 R136, -R137, 0x30, RZ ;  /* 0x0000003089887810 */ /* 0x000fe40007ffe1ff */
[----:B------:R-:W-:Y:S01]  /*a690*/  SHF.R.S32.HI R2, RZ, 0x1f, R224 ;  /* 0x0000001fff027819 */ /* 0x000fe200000114e0 */
[----:B------:R1:W2:Y:S01]  /*a6a0*/  @!P1 LDG.E R222, [R130.64] ;  /* 0x0000000882de9981 */ /* 0x0002a2000c1e1900 */
[----:B------:R-:W-:Y:S03]  /*a6b0*/  ISETP.GE.AND P1, PT, R136, 0x1, PT ;  /* 0x000000018800780c */ /* 0x000fe60003f26270 */
[----:B-1----:R-:W-:Y:S02]  /*a6c0*/  IMAD R130, R2, c[0x0][0x1e0], RZ ;  /* 0x0000780002827a24 */ /* 0x002fe400078e02ff */
[C---:B------:R-:W-:Y:S04]  /*a6d0*/  IMAD.WIDE.U32 R2, R224.reuse, c[0x0][0x1e0], RZ ;  /* 0x00007800e0027a25 */ /* 0x040fe800078e00ff */
        /* <DEDUP_REMOVED lines=12> */
[CC--:B-1----:R-:W-:Y:S05]  /*a7a0*/  @P1 IADD3 R162, P0, R2.reuse, R229.reuse, RZ ;  /* 0x000000e502a21210 */ /* 0x0c2fea0007f1e0ff */
[C---:B--2---:R-:W-:Y:S01]  /*a7b0*/  @P1 IMAD.X R163, R3.reuse, 0x1, R227, P0 ;  /* 0x0000000103a31824 */ /* 0x044fe200000e06e3 */
[C---:B------:R-:W-:Y:S04]  /*a7c0*/  @P1 IADD3 R160, P0, R2.reuse, R206, RZ ;  /* 0x000000ce02a01210 */ /* 0x040fe80007f1e0ff */
[----:B------:R-:W-:Y:S01]  /*a7d0*/  @!PT LDS RZ, [RZ] ;  /* 0x00000000fffff984 */ /* 0x000fe20000000800 */
[----:B------:R1:W-:Y:S01]  /*a7e0*/  @P1 LDGSTS.E.BYPASS.LTC128B.128 [R223+0x3c80], [R162.64], !P5 ;  /* 0x03c80000a2df1fae */ /* 0x0003e2000e901d48 */
[C---:B------:R-:W-:Y:S01]  /*a7f0*/  @P1 IMAD.X R161, R3.reuse, 0x1, R225, P0 ;  /* 0x0000000103a11824 */ /* 0x040fe200000e06e1 */
[----:B------:R-:W-:Y:S02]  /*a800*/  @P1 IADD3 R138, P0, R2, R204, RZ ;  /* 0x000000cc028a1210 */ /* 0x000fe40007f1e0ff */
[----:B------:R-:W2:Y:S03]  /*a810*/  SHFL.IDX PT, R2, R131, 0x1, 0x1c1f ;  /* 0x003c1f0083027f89 */ /* 0x000ea600000e0000 */
[----:B------:R-:W-:Y:S01]  /*a820*/  @P1 IMAD.X R139, R3, 0x1, R205, P0 ;  /* 0x00000001038b1824 */ /* 0x000fe200000e06cd */
[----:B------:R1:W-:Y:S01]  /*a830*/  @P1 LDGSTS.E.BYPASS.LTC128B.128 [R223+0x4880], [R160.64], !P4 ;  /* 0x04880000a0df1fae */ /* 0x0003e2000e101d48 */
[----:B------:R-:W-:Y:S03]  /*a840*/  ISETP.GE.AND P0, PT, R136, 0x21, PT ;  /* 0x000000218800780c */ /* 0x000fe60003f06270 */
[----:B------:R-:W3:Y:S04]  /*a850*/  SHFL.IDX PT, R3, R130, 0x1, 0x1c1f ;  /* 0x003c1f0082037f89 */ /* 0x000ee800000e0000 */
[----:B------:R1:W-:Y:S06]  /*a860*/  @P1 LDGSTS.E.BYPASS.LTC128B.128 [R223+0x5480], [R138.64], !P3 ;  /* 0x054800008adf1fae */ /* 0x0003ec000d901d48 */
[C---:B--2---:R-:W-:Y:S05]  /*a870*/  @P0 IADD3 R136, P2, R2.reuse, R229, RZ ;  /* 0x000000e502880210 */ /* 0x044fea0007f5e0ff */
[C---:B---3--:R-:W-:Y:S01]  /*a880*/  @P0 IMAD.X R137, R3.reuse, 0x1, R227, P2 ;  /* 0x0000000103890824 */ /* 0x048fe200010e06e3 */
[C---:B------:R-:W-:Y:S04]  /*a890*/  @P0 IADD3 R130, P2, R2.reuse, R206, RZ ;  /* 0x000000ce02820210 */ /* 0x040fe80007f5e0ff */
[----:B------:R1:W-:Y:S01]  /*a8a0*/  @P0 LDGSTS.E.BYPASS.LTC128B.128 [R223+0x4480], [R136.64], !P5 ;  /* 0x0448000088df0fae */ /* 0x0003e2000e901d48 */
[C---:B------:R-:W-:Y:S01]  /*a8b0*/  @P0 IMAD.X R131, R3.reuse, 0x1, R225, P2 ;  /* 0x0000000103830824 */ /* 0x040fe200010e06e1 */
[----:B------:R-:W-:Y:S04]  /*a8c0*/  @P0 IADD3 R2, P2, R2, R204, RZ ;  /* 0x000000cc02020210 */ /* 0x000fe80007f5e0ff */
[----:B------:R1:W-:Y:S01]  /*a8d0*/  @P0 LDGSTS.E.BYPASS.LTC128B.128 [R223+0x5080], [R130.64], !P4 ;  /* 0x0508000082df0fae */ /* 0x0003e2000e101d48 */
[----:B------:R-:W-:Y:S05]  /*a8e0*/  @P0 IMAD.X R3, R3, 0x1, R205, P2 ;  /* 0x0000000103030824 */ /* 0x000fea00010e06cd */
[----:B------:R1:W-:Y:S03]  /*a8f0*/  @P0 LDGSTS.E.BYPASS.LTC128B.128 [R223+0x5c80], [R2.64], !P3 ;  /* 0x05c8000002df0fae */ /* 0x0003e6000d901d48 */
.L_x_1075:
[----:B-1----:R-:W-:Y:S01]  /*a900*/  FMNMX.FTZ R2, R4, R134, !PT ;  /* 0x0000008604027209 */ /* 0x002fe20007810000 */
        /* <DEDUP_REMOVED lines=10> */
[----:B------:R-:W2:Y:S01]  /*a9b0*/  LDL.LU R232, [R1+0x8] ;  /* 0x0000080001e87983 */ /* 0x000ea20000300800 */
[----:B------:R-:W-:Y:S02]  /*a9c0*/  FMNMX.FTZ R2, R19, R2, !PT ;  /* 0x0000000213027209 */ /* 0x000fe40007810000 */
[----:B------:R-:W-:Y:S01]  /*a9d0*/  FMNMX.FTZ R134, R21, R134, !PT ;  /* 0x0000008615867209 */ /* 0x000fe20007810000 */
[----:B------:R-:W3:Y:S01]  /*a9e0*/  LDL.LU R231, [R1] ;  /* 0x0000000001e77983 */ /* 0x000ee20000300800 */
[----:B------:R-:W-:Y:S02]  /*a9f0*/  FMNMX.FTZ R2, R22, R2, !PT ;  /* 0x0000000216027209 */ /* 0x000fe40007810000 */
[----:B------:R-:W-:Y:S01]  /*aa00*/  FMNMX.FTZ R134, R32, R134, !PT ;  /* 0x0000008620867209 */ /* 0x000fe20007810000 */
[----:B------:R-:W4:Y:S01]  /*aa10*/  LDL.LU R230, [R1+0x4] ;  /* 0x0000040001e67983 */ /* 0x000f220000300800 */
[----:B------:R-:W-:Y:S02]  /*aa20*/  FMNMX.FTZ R2, R23, R2, !PT ;  /* 0x0000000217027209 */ /* 0x000fe40007810000 */
[----:B------:R-:W-:Y:S01]  /*aa30*/  FMNMX.FTZ R134, R33, R134, !PT ;  /* 0x0000008621867209 */ /* 0x000fe20007810000 */
[----:B------:R-:W5:Y:S01]  /*aa40*/  LDL.LU R203, [R1+0xc] ;  /* 0x00000c0001cb7983 */ /* 0x000f620000300800 */
        /* <DEDUP_REMOVED lines=14> */
[----:B------:R-:W-:Y:S02]  /*ab30*/  ISETP.GT.AND P0, PT, R207, R228, PT ;  /* 0x000000e4cf00720c */ /* 0x000fe40003f04270 */
[----:B------:R-:W-:Y:S01]  /*ab40*/  FMNMX.FTZ R3, R13, R3, !PT ;  /* 0x000000030d037209 */ /* 0x000fe20007810000 */
[----:B------:R-:W1:Y:S03]  /*ab50*/  SHFL.BFLY PT, R131, R2, 0x2, 0x1f ;  /* 0x0c401f0002837f89 */ /* 0x000e6600000e0000 */
        /* <DEDUP_REMOVED lines=9> */
[----:B-1----:R-:W-:Y:S02]  /*abf0*/  FMNMX.FTZ R134, R134, R130, !PT ;  /* 0x0000008286867209 */ /* 0x002fe40007810000 */
[----:B------:R-:W-:Y:S02]  /*ac00*/  FMNMX.FTZ R2, R2, R131, !PT ;  /* 0x0000008302027209 */ /* 0x000fe40007810000 */
[----:B------:R-:W-:Y:S02]  /*ac10*/  FMNMX.FTZ R130, R10, R128, !PT ;  /* 0x000000800a827209 */ /* 0x000fe40007810000 */
[----:B------:R-:W1:Y:S02]  /*ac20*/  SHFL.BFLY PT, R133, R134, 0x1, 0x1f ;  /* 0x0c201f0086857f89 */ /* 0x000e6400000e0000 */
[----:B------:R-:W-:Y:S04]  /*ac30*/  FMNMX.FTZ R130, R11, R130, !PT ;  /* 0x000000820b827209 */ /* 0x000fe80007810000 */
[----:B------:R-:W-:Y:S02]  /*ac40*/  FMNMX.FTZ R130, R14, R130, !PT ;  /* 0x000000820e827209 */ /* 0x000fe40007810000 */
[----:B------:R-:W1:Y:S02]  /*ac50*/  SHFL.BFLY PT, R131, R2, 0x1, 0x1f ;  /* 0x0c201f0002837f89 */ /* 0x000e6400000e0000 */
[----:B------:R-:W-:Y:S04]  /*ac60*/  FMNMX.FTZ R130, R15, R130, !PT ;  /* 0x000000820f827209 */ /* 0x000fe80007810000 */
[----:B------:R-:W-:Y:S02]  /*ac70*/  FMNMX.FTZ R130, R26, R130, !PT ;  /* 0x000000821a827209 */ /* 0x000fe40007810000 */
[----:B------:R-:W-:Y:S02]  /*ac80*/  FMNMX.FTZ R3, R3, R132, !PT ;  /* 0x0000008403037209 */ /* 0x000fe40007810000 */
[----:B------:R-:W-:Y:S03]  /*ac90*/  FMNMX.FTZ R130, R27, R130, !PT ;  /* 0x000000821b827209 */ /* 0x000fe60007810000 */
[----:B------:R-:W1:Y:S01]  /*aca0*/  SHFL.BFLY PT, R132, R3, 0x1, 0x1f ;  /* 0x0c201f0003847f89 */ /* 0x000e6200000e0000 */
[----:B------:R-:W-:Y:S02]  /*acb0*/  FMNMX.FTZ R130, R30, R130, !PT ;  /* 0x000000821e827209 */ /* 0x000fe40007810000 */
[----:B-1----:R-:W-:Y:S02]  /*acc0*/  FMNMX.FTZ R134, R134, R133, !PT ;  /* 0x0000008586867209 */ /* 0x002fe40007810000 */
[----:B------:R-:W-:Y:S03]  /*acd0*/  FMNMX.FTZ R130, R31, R130, !PT ;  /* 0x000000821f827209 */ /* 0x000fe60007810000 */
[----:B------:R-:W-:Y:S01]  /*ace0*/  FADD.FTZ R0, -R134, R0 ;  /* 0x0000000086007221 */ /* 0x000fe20000010100 */
[----:B------:R-:W-:Y:S02]  /*acf0*/  FMNMX.FTZ R130, R42, R130, !PT ;  /* 0x000000822a827209 */ /* 0x000fe40007810000 */
[----:B------:R-:W-:Y:S01]  /*ad00*/  FMNMX.FTZ R133, R2, R131, !PT ;  /* 0x0000008302857209 */ /* 0x000fe20007810000 */
[----:B------:R-:W-:Y:S01]  /*ad10*/  FMUL.FTZ R2, R0, c[0x0][0x2d0] ;  /* 0x0000b40000027a20 */ /* 0x000fe20000410000 */
[----:B------:R-:W-:Y:S03]  /*ad20*/  FMNMX.FTZ R0, R43, R130, !PT ;  /* 0x000000822b007209 */ /* 0x000fe60007810000 */
[----:B------:R1:W1:Y:S01]  /*ad30*/  MUFU.EX2 R131, R2 ;  /* 0x0000000200837308 */ /* 0x0002620000000800 */
[----:B------:R-:W-:Y:S01]  /*ad40*/  FMNMX.FTZ R0, R46, R0, !PT ;  /* 0x000000002e007209 */ /* 0x000fe20007810000 */
[----:B------:R-:W-:Y:S03]  /*ad50*/  FMUL.FTZ R168, R133, c[0x0][0x2d0] ;  /* 0x0000b40085a87a20 */ /* 0x000fe60000410000 */
[----:B------:R-:W-:Y:S01]  /*ad60*/  FMNMX.FTZ R0, R47, R0, !PT ;  /* 0x000000002f007209 */ /* 0x000fe20007810000 */
[--C-:B------:R-:W-:Y:S01]  /*ad70*/  FFMA.FTZ R18, R18, c[0x0][0x2d0], -R168.reuse ;  /* 0x0000b40012127a23 */ /* 0x100fe200000108a8 */
[----:B------:R-:W-:Y:S01]  /*ad80*/  FMNMX.FTZ R132, R3, R132, !PT ;  /* 0x0000008403847209 */ /* 0x000fe20007810000 */
[--C-:B------:R-:W-:Y:S02]  /*ad90*/  FFMA.FTZ R19, R19, c[0x0][0x2d0], -R168.reuse ;  /* 0x0000b40013137a23 */ /* 0x100fe400000108a8 */
[----:B------:R-:W1:Y:S01]  /*ada0*/  SHFL.BFLY PT, R3, R0, 0x2, 0x1f ;  /* 0x0c401f0000037f89 */ /* 0x000e6200000e0000 */
[--C-:B------:R-:W-:Y:S01]  /*adb0*/  FFMA.FTZ R6, R6, c[0x0][0x2d0], -R168.reuse ;  /* 0x0000b40006067a23 */ /* 0x100fe200000108a8 */
[----:B------:R-:W-:Y:S01]  /*adc0*/  MUFU.EX2 R196, R18 ;  /* 0x0000001200c47308 */ /* 0x000fe20000000800 */
[--C-:B------:R-:W-:Y:S02]  /*add0*/  FFMA.FTZ R7, R7, c[0x0][0x2d0], -R168.reuse ;  /* 0x0000b40007077a23 */ /* 0x100fe400000108a8 */
[----:B------:R-:W-:Y:S02]  /*ade0*/  FMUL.FTZ R169, R132, c[0x0][0x2d0] ;  /* 0x0000b40084a97a20 */ /* 0x000fe40000410000 */
[--C-:B------:R-:W-:Y:S02]  /*adf0*/  FFMA.FTZ R22, R22, c[0x0][0x2d0], -R168.reuse ;  /* 0x0000b40016167a23 */ /* 0x100fe400000108a8 */
[--C-:B------:R-:W-:Y:S02]  /*ae00*/  FFMA.FTZ R8, R8, c[0x0][0x2d0], -R169.reuse ;  /* 0x0000b40008087a23 */ /* 0x100fe400000108a9 */
[--C-:B------:R-:W-:Y:S01]  /*ae10*/  FFMA.FTZ R9, R9, c[0x0][0x2d0], -R169.reuse ;  /* 0x0000b40009097a23 */ /* 0x100fe200000108a9 */
[----:B------:R-:W-:Y:S01]  /*ae20*/  MUFU.EX2 R197, R6 ;  /* 0x0000000600c57308 */ /* 0x000fe20000000800 */
[----:B------:R-:W-:Y:S02]  /*ae30*/  FFMA.FTZ R12, R12, c[0x0][0x2d0], -R169 ;  /* 0x0000b4000c0c7a23 */ /* 0x000fe400000108a9 */
[----:B-1----:R-:W-:Y:S02]  /*ae40*/  FADD.FTZ R2, -R133, R129 ;  /* 0x0000008185027221 */ /* 0x002fe40000010100 */
[--C-:B------:R-:W-:Y:S02]  /*ae50*/  FFMA.FTZ R13, R13, c[0x0][0x2d0], -R169.reuse ;  /* 0x0000b4000d0d7a23 */ /* 0x100fe400000108a9 */
[----:B------:R-:W-:Y:S02]  /*ae60*/  FMUL.FTZ R2, R2, c[0x0][0x2d0] ;  /* 0x0000b40002027a20 */ /* 0x000fe40000410000 */
[C---:B------:R-:W-:Y:S01]  /*ae70*/  FMUL.FTZ R100, R131.reuse, R100 ;  /* 0x0000006483647220 */ /* 0x040fe20000410000 */
[----:B------:R-:W1:Y:S01]  /*ae80*/  MUFU.EX2 R198, R7 ;  /* 0x0000000700c67308 */ /* 0x000e620000000800 */
[----:B------:R-:W-:Y:S01]  /*ae90*/  FMUL.FTZ R101, R131, R101 ;  /* 0x0000006583657220 */ /* 0x000fe20000410000 */
[----:B------:R-:W-:Y:S01]  /*aea0*/  FMNMX.FTZ R0, R0, R3, !PT ;  /* 0x0000000300007209 */ /* 0x000fe20007810000 */
[--C-:B------:R-:W-:Y:S02]  /*aeb0*/  FFMA.FTZ R34, R34, c[0x0][0x2d0], -R168.reuse ;  /* 0x0000b40022227a23 */ /* 0x100fe400000108a8 */
[--C-:B------:R-:W-:Y:S02]  /*aec0*/  FFMA.FTZ R35, R35, c[0x0][0x2d0], -R168.reuse ;  /* 0x0000b40023237a23 */ /* 0x100fe400000108a8 */
[--C-:B------:R-:W-:Y:S02]  /*aed0*/  FFMA.FTZ R38, R38, c[0x0][0x2d0], -R168.reuse ;  /* 0x0000b40026267a23 */ /* 0x100fe400000108a8 */
[----:B------:R-:W-:Y:S01]  /*aee0*/  FFMA.FTZ R39, R39, c[0x0][0x2d0], -R168 ;  /* 0x0000b40027277a23 */ /* 0x000fe200000108a8 */
[----:B------:R1:W-:Y:S01]  /*aef0*/  MUFU.EX2 R130, R2 ;  /* 0x0000000200827308 */ /* 0x0003e20000000800 */
[--C-:B------:R-:W-:Y:S02]  /*af00*/  FFMA.FTZ R40, R40, c[0x0][0x2d0], -R169.reuse ;  /* 0x0000b40028287a23 */ /* 0x100fe400000108a9 */
[--C-:B------:R-:W-:Y:S02]  /*af10*/  FFMA.FTZ R41, R41, c[0x0][0x2d0], -R169.reuse ;  /* 0x0000b40029297a23 */ /* 0x100fe400000108a9 */
[--C-:B------:R-:W-:Y:S02]  /*af20*/  FFMA.FTZ R44, R44, c[0x0][0x2d0], -R169.reuse ;  /* 0x0000b4002c2c7a23 */ /* 0x100fe400000108a9 */
[----:B------:R-:W-:Y:S02]  /*af30*/  FFMA.FTZ R45, R45, c[0x0][0x2d0], -R169 ;  /* 0x0000b4002d2d7a23 */ /* 0x000fe400000108a9 */
[C---:B------:R-:W-:Y:S01]  /*af40*/  FMUL.FTZ R112, R131.reuse, R112 ;  /* 0x0000007083707220 */ /* 0x040fe20000410000 */
[----:B------:R-:W1:Y:S01]  /*af50*/  MUFU.EX2 R195, R19 ;  /* 0x0000001300c37308 */ /* 0x000e620000000800 */
[C---:B------:R-:W-:Y:S02]  /*af60*/  FMUL.FTZ R113, R131.reuse, R113 ;  /* 0x0000007183717220 */ /* 0x040fe40000410000 */
        /* <DEDUP_REMOVED lines=8> */
[----:B------:R-:W-:Y:S02]  /*aff0*/  FADD.FTZ R2, -R132, R135 ;  /* 0x0000008784027221 */ /* 0x000fe40000010100 */
[----:B------:R-:W-:Y:S02]  /*b000*/  FMUL.FTZ R135, R134, c[0x0][0x2d0] ;  /* 0x0000b40086877a20 */ /* 0x000fe40000410000 */
[----:B------:R-:W-:Y:S01]  /*b010*/  FMUL.FTZ R2, R2, c[0x0][0x2d0] ;  /* 0x0000b40002027a20 */ /* 0x000fe20000410000 */
[----:B------:R-:W-:Y:S01]  /*b020*/  MUFU.EX2 R192, R9 ;  /* 0x0000000900c07308 */ /* 0x000fe20000000800 */
[--C-:B------:R-:W-:Y:S02]  /*b030*/  FFMA.FTZ R4, R4, c[0x0][0x2d0], -R135.reuse ;  /* 0x0000b40004047a23 */ /* 0x100fe40000010887 */
[--C-:B------:R-:W-:Y:S01]  /*b040*/  FFMA.FTZ R5, R5, c[0x0][0x2d0], -R135.reuse ;  /* 0x0000b40005057a23 */ /* 0x100fe20000010887 */
[----:B------:R-:W-:Y:S01]  /*b050*/  F2FP.PACK_AB R139, R195, R196 ;  /* 0x000000c4c38b723e */ /* 0x000fe200000000ff */
[--C-:B------:R-:W-:Y:S02]  /*b060*/  FFMA.FTZ R16, R16, c[0x0][0x2d0], -R135.reuse ;  /* 0x0000b40010107a23 */ /* 0x100fe40000010887 */
[--C-:B------:R-:W-:Y:S02]  /*b070*/  FFMA.FTZ R17, R17, c[0x0][0x2d0], -R135.reuse ;  /* 0x0000b40011117a23 */ /* 0x100fe40000010887 */
[C---:B------:R-:W-:Y:S01]  /*b080*/  FMUL.FTZ R6, R130.reuse, R142 ;  /* 0x0000008e82067220 */ /* 0x040fe20000410000 */
[----:B------:R1:W1:Y:S01]  /*b090*/  MUFU.EX2 R129, R2 ;  /* 0x0000000200817308 */ /* 0x0002620000000800 */
[C---:B------:R-:W-:Y:S02]  /*b0a0*/  FMUL.FTZ R7, R130.reuse, R143 ;  /* 0x0000008f82077220 */ /* 0x040fe40000410000 */
[C---:B------:R-:W-:Y:S02]  /*b0b0*/  FMUL.FTZ R18, R130.reuse, R154 ;  /* 0x0000009a82127220 */ /* 0x040fe40000410000 */
[C---:B------:R-:W-:Y:S02]  /*b0c0*/  FMUL.FTZ R19, R130.reuse, R155 ;  /* 0x0000009b82137220 */ /* 0x040fe40000410000 */
[C---:B------:R-:W-:Y:S02]  /*b0d0*/  FMUL.FTZ R102, R130.reuse, R102 ;  /* 0x0000006682667220 */ /* 0x040fe40000410000 */
[----:B------:R-:W-:Y:S01]  /*b0e0*/  FMUL.FTZ R103, R130, R103 ;  /* 0x0000006782677220 */ /* 0x000fe20000410000 */
[----:B------:R1:W-:Y:S01]  /*b0f0*/  MUFU.EX2 R201, R4 ;  /* 0x0000000400c97308 */ /* 0x0003e20000000800 */
[--C-:B------:R-:W-:Y:S02]  /*b100*/  FFMA.FTZ R20, R20, c[0x0][0x2d0], -R135.reuse ;  /* 0x0000b40014147a23 */ /* 0x100fe40000010887 */
[--C-:B------:R-:W-:Y:S02]  /*b110*/  FFMA.FTZ R21, R21, c[0x0][0x2d0], -R135.reuse ;  /* 0x0000b40015157a23 */ /* 0x100fe40000010887 */
[--C-:B------:R-:W-:Y:S02]  /*b120*/  FFMA.FTZ R32, R32, c[0x0][0x2d0], -R135.reuse ;  /* 0x0000b40020207a23 */ /* 0x100fe40000010887 */
[--C-:B------:R-:W-:Y:S02]  /*b130*/  FFMA.FTZ R33, R33, c[0x0][0x2d0], -R135.reuse ;  /* 0x0000b40021217a23 */ /* 0x100fe40000010887 */
[--C-:B------:R-:W-:Y:S01]  /*b140*/  FFMA.FTZ R36, R36, c[0x0][0x2d0], -R135.reuse ;  /* 0x0000b40024247a23 */ /* 0x100fe20000010887 */
[----:B------:R-:W1:Y:S01]  /*b150*/  MUFU.EX2 R202, R5 ;  /* 0x0000000500ca7308 */ /* 0x000e620000000800 */
[----:B------:R-:W-:Y:S02]  /*b160*/  FFMA.FTZ R37, R37, c[0x0][0x2d0], -R135 ;  /* 0x0000b40025257a23 */ /* 0x000fe40000010887 */
[----:B------:R-:W-:Y:S01]  /*b170*/  FMUL.FTZ R114, R130, R114 ;  /* 0x0000007282727220 */ /* 0x000fe20000410000 */
[----:B-1----:R-:W1:Y:S01]  /*b180*/  SHFL.BFLY PT, R2, R0, 0x1, 0x1f ;  /* 0x0c201f0000027f89 */ /* 0x002e6200000e0000 */
[C---:B------:R-:W-:Y:S02]  /*b190*/  FMUL.FTZ R8, R129.reuse, R144 ;  /* 0x0000009081087220 */ /* 0x040fe40000410000 */
[C---:B------:R-:W-:Y:S02]  /*b1a0*/  FMUL.FTZ R9, R129.reuse, R145 ;  /* 0x0000009181097220 */ /* 0x040fe40000410000 */
[C---:B------:R-:W-:Y:S01]  /*b1b0*/  FMUL.FTZ R104, R129.reuse, R104 ;  /* 0x0000006881687220 */ /* 0x040fe20000410000 */
[----:B------:R-:W-:Y:S01]  /*b1c0*/  MUFU.EX2 R199, R16 ;  /* 0x0000001000c77308 */ /* 0x000fe20000000800 */
[C---:B------:R-:W-:Y:S02]  /*b1d0*/  FMUL.FTZ R105, R129.reuse, R105 ;  /* 0x0000006981697220 */ /* 0x040fe40000410000 */
[----:B------:R-:W-:Y:S02]  /*b1e0*/  FMUL.FTZ R108, R129, R108 ;  /* 0x0000006c816c7220 */ /* 0x000fe40000410000 */
[----:B------:R-:W-:Y:S01]  /*b1f0*/  FMUL.FTZ R4, R131, R140 ;  /* 0x0000008c83047220 */ /* 0x000fe20000410000 */
[----:B------:R-:W-:Y:S01]  /*b200*/  F2FP.PACK_AB R140, R192, R191 ;  /* 0x000000bfc08c723e */ /* 0x000fe200000000ff */
[----:B------:R-:W-:Y:S02]  /*b210*/  FMUL.FTZ R109, R129, R109 ;  /* 0x0000006d816d7220 */ /* 0x000fe40000410000 */
[C---:B------:R-:W-:Y:S01]  /*b220*/  FMUL.FTZ R115, R130.reuse, R115 ;  /* 0x0000007382737220 */ /* 0x040fe20000410000 */
[----:B------:R-:W1:Y:S01]  /*b230*/  MUFU.EX2 R200, R17 ;  /* 0x0000001100c87308 */ /* 0x000e620000000800 */
[C---:B------:R-:W-:Y:S02]  /*b240*/  FMUL.FTZ R118, R130.reuse, R118 ;  /* 0x0000007682767220 */ /* 0x040fe40000410000 */
[----:B------:R-:W-:Y:S01]  /*b250*/  FMUL.FTZ R119, R130, R119 ;  /* 0x0000007782777220 */ /* 0x000fe20000410000 */
[----:B------:R-:W-:Y:S01]  /*b260*/  F2FP.PACK_AB R136, R202, R201 ;  /* 0x000000c9ca88723e */ /* 0x000fe200000000ff */
[----:B------:R-:W-:Y:S02]  /*b270*/  FMUL.FTZ R5, R131, R141 ;  /* 0x0000008d83057220 */ /* 0x000fe40000410000 */
[C---:B------:R-:W-:Y:S01]  /*b280*/  FMUL.FTZ R120, R129.reuse, R120 ;  /* 0x0000007881787220 */ /* 0x040fe20000410000 */
[----:B-1----:R-:W-:Y:S01]  /*b290*/  FMNMX.FTZ R2, R0, R2, !PT ;  /* 0x0000000200027209 */ /* 0x002fe20007810000 */
[----:B------:R-:W-:Y:S01]  /*b2a0*/  FMUL.FTZ R121, R129, R121 ;  /* 0x0000007981797220 */ /* 0x000fe20000410000 */
[----:B------:R1:W-:Y:S01]  /*b2b0*/  MUFU.EX2 R193, R12 ;  /* 0x0000000c00c17308 */ /* 0x0003e20000000800 */
[----:B------:R-:W-:Y:S02]  /*b2c0*/  FMUL.FTZ R126, R130, R126 ;  /* 0x0000007e827e7220 */ /* 0x000fe40000410000 */
[C---:B------:R-:W-:Y:S02]  /*b2d0*/  FADD.FTZ R0, -R2.reuse, R128 ;  /* 0x0000008002007221 */ /* 0x040fe40000010100 */
[----:B------:R-:W-:Y:S02]  /*b2e0*/  FMUL.FTZ R3, R2, c[0x0][0x2d0] ;  /* 0x0000b40002037a20 */ /* 0x000fe40000410000 */
[----:B------:R-:W-:Y:S02]  /*b2f0*/  FMUL.FTZ R0, R0, c[0x0][0x2d0] ;  /* 0x0000b40000007a20 */ /* 0x000fe40000410000 */
[--C-:B------:R-:W-:Y:S01]  /*b300*/  FFMA.FTZ R10, R10, c[0x0][0x2d0], -R3.reuse ;  /* 0x0000b4000a0a7a23 */ /* 0x100fe20000010803 */
[----:B------:R-:W1:Y:S01]  /*b310*/  MUFU.EX2 R194, R13 ;  /* 0x0000000d00c27308 */ /* 0x000e620000000800 */
[--C-:B------:R-:W-:Y:S02]  /*b320*/  FFMA.FTZ R11, R11, c[0x0][0x2d0], -R3.reuse ;  /* 0x0000b4000b0b7a23 */ /* 0x100fe40000010803 */
[--C-:B------:R-:W-:Y:S01]  /*b330*/  FFMA.FTZ R14, R14, c[0x0][0x2d0], -R3.reuse ;  /* 0x0000b4000e0e7a23 */ /* 0x100fe20000010803 */
[----:B------:R-:W-:Y:S01]  /*b340*/  F2FP.PACK_AB R138, R200, R199 ;  /* 0x000000c7c88a723e */ /* 0x000fe200000000ff */
[--C-:B------:R-:W-:Y:S02]  /*b350*/  FFMA.FTZ R15, R15, c[0x0][0x2d0], -R3.reuse ;  /* 0x0000b4000f0f7a23 */ /* 0x100fe40000010803 */
[C---:B------:R-:W-:Y:S02]  /*b360*/  FMUL.FTZ R16, R131.reuse, R152 ;  /* 0x0000009883107220 */ /* 0x040fe40000410000 */
[----:B------:R-:W-:Y:S01]  /*b370*/  FMUL.FTZ R17, R131, R153 ;  /* 0x0000009983117220 */ /* 0x000fe20000410000 */
[----:B------:R-:W2:Y:S01]  /*b380*/  MUFU.EX2 R0, R0 ;  /* 0x0000000000007308 */ /* 0x000ea20000000800 */
[-C--:B------:R-:W-:Y:S01]  /*b390*/  HMMA.16816.F32 R4, R136, R160.reuse, R4 ;  /* 0x000000a08804723c */ /* 0x080fe20000001804 */
[----:B------:R-:W-:Y:S04]  /*b3a0*/  LDSM.16.MT88.4 R152, [R209+0x2080] ;  /* 0x00208000d198783b */ /* 0x000fe80000004200 */
[----:B-1----:R-:W-:Y:S02]  /*b3b0*/  FMUL.FTZ R12, R129, R148 ;  /* 0x00000094810c7220 */ /* 0x002fe40000410000 */
[--C-:B------:R-:W-:Y:S02]  /*b3c0*/  FFMA.FTZ R42, R42, c[0x0][0x2d0], -R3.reuse ;  /* 0x0000b4002a2a7a23 */ /* 0x100fe40000010803 */
[----:B------:R1:W-:Y:S03]  /*b3d0*/  MUFU.EX2 R187, R10 ;  /* 0x0000000a00bb7308 */ /* 0x0003e60000000800 */
[--C-:B------:R-:W-:Y:S01]  /*b3e0*/  FFMA.FTZ R43, R43, c[0x0][0x2d0], -R3.reuse ;  /* 0x0000b4002b2b7a23 */ /* 0x100fe20000010803 */
[----:B------:R-:W-:Y:S01]  /*b3f0*/  F2FP.PACK_AB R142, R194, R193 ;  /* 0x000000c1c28e723e */ /* 0x000fe200000000ff */
[----:B------:R-:W-:Y:S02]  /*b400*/  FMUL.FTZ R13, R129, R149 ;  /* 0x00000095810d7220 */ /* 0x000fe40000410000 */
[--C-:B------:R-:W-:Y:S02]  /*b410*/  FFMA.FTZ R46, R46, c[0x0][0x2d0], -R3.reuse ;  /* 0x0000b4002e2e7a23 */ /* 0x100fe40000010803 */
[--C-:B------:R-:W-:Y:S01]  /*b420*/  FFMA.FTZ R128, R23, c[0x0][0x2d0], -R168.reuse ;  /* 0x0000b40017807a23 */ /* 0x100fe200000108a8 */
[----:B------:R-:W3:Y:S01]  /*b430*/  MUFU.EX2 R188, R11 ;  /* 0x0000000b00bc7308 */ /* 0x000ee20000000800 */
[C---:B------:R-:W-:Y:S02]  /*b440*/  FMUL.FTZ R127, R130.reuse, R127 ;  /* 0x0000007f827f7220 */ /* 0x040fe40000410000 */
[----:B------:R-:W-:Y:S02]  /*b450*/  FMUL.FTZ R54, R130, R54 ;  /* 0x0000003682367220 */ /* 0x000fe40000410000 */
[C---:B--2---:R-:W-:Y:S02]  /*b460*/  FMUL.FTZ R106, R0.reuse, R106 ;  /* 0x0000006a006a7220 */ /* 0x044fe40000410000 */
[C---:B------:R-:W-:Y:S02]  /*b470*/  FMUL.FTZ R107, R0.reuse, R107 ;  /* 0x0000006b006b7220 */ /* 0x040fe40000410000 */
[C---:B------:R-:W-:Y:S01]  /*b480*/  FMUL.FTZ R110, R0.reuse, R110 ;  /* 0x0000006e006e7220 */ /* 0x040fe20000410000 */
[----:B------:R2:W-:Y:S01]  /*b490*/  MUFU.EX2 R189, R14 ;  /* 0x0000000e00bd7308 */ /* 0x0005e20000000800 */
[C---:B------:R-:W-:Y:S02]  /*b4a0*/  FMUL.FTZ R111, R0.reuse, R111 ;  /* 0x0000006f006f7220 */ /* 0x040fe40000410000 */
[C---:B------:R-:W-:Y:S02]  /*b4b0*/  FMUL.FTZ R122, R0.reuse, R122 ;  /* 0x0000007a007a7220 */ /* 0x040fe40000410000 */
[C---:B-1----:R-:W-:Y:S02]  /*b4c0*/  FMUL.FTZ R10, R0.reuse, R146 ;  /* 0x00000092000a7220 */ /* 0x042fe40000410000 */
[C---:B------:R-:W-:Y:S02]  /*b4d0*/  FMUL.FTZ R123, R0.reuse, R123 ;  /* 0x0000007b007b7220 */ /* 0x040fe40000410000 */
[----:B------:R-:W-:Y:S01]  /*b4e0*/  FMUL.FTZ R23, R0, R159 ;  /* 0x0000009f00177220 */ /* 0x000fe20000410000 */
[----:B------:R-:W1:Y:S01]  /*b4f0*/  MUFU.EX2 R190, R15 ;  /* 0x0000000f00be7308 */ /* 0x000e620000000800 */
[----:B------:R-:W-:Y:S02]  /*b500*/  FMUL.FTZ R55, R130, R55 ;  /* 0x0000003782377220 */ /* 0x000fe40000410000 */
[C---:B------:R-:W-:Y:S01]  /*b510*/  FMUL.FTZ R56, R129.reuse, R56 ;  /* 0x0000003881387220 */ /* 0x040fe20000410000 */
[----:B---3--:R-:W-:Y:S01]  /*b520*/  F2FP.PACK_AB R141, R188, R187 ;  /* 0x000000bbbc8d723e */ /* 0x008fe200000000ff */
[C---:B------:R-:W-:Y:S02]  /*b530*/  FMUL.FTZ R11, R0.reuse, R147 ;  /* 0x00000093000b7220 */ /* 0x040fe40000410000 */
[----:B------:R-:W3:Y:S01]  /*b540*/  LDSM.16.MT88.4 R144, [R209+0x2480] ;  /* 0x00248000d190783b */ /* 0x000ee20000004200 */
[C---:B------:R-:W-:Y:S02]  /*b550*/  FMUL.FTZ R57, R129.reuse, R57 ;  /* 0x0000003981397220 */ /* 0x040fe40000410000 */
[----:B------:R4:W-:Y:S01]  /*b560*/  MUFU.EX2 R186, R20 ;  /* 0x0000001400ba7308 */ /* 0x0009e20000000800 */
[C---:B------:R-:W-:Y:S02]  /*b570*/  FMUL.FTZ R58, R0.reuse, R58 ;  /* 0x0000003a003a7220 */ /* 0x040fe40000410000 */
[C---:B------:R-:W-:Y:S02]  /*b580*/  FMUL.FTZ R59, R0.reuse, R59 ;  /* 0x0000003b003b7220 */ /* 0x040fe40000410000 */
[C---:B--2---:R-:W-:Y:S02]  /*b590*/  FMUL.FTZ R14, R0.reuse, R150 ;  /* 0x00000096000e7220 */ /* 0x044fe40000410000 */
[C---:B------:R-:W-:Y:S02]  /*b5a0*/  FMUL.FTZ R60, R129.reuse, R60 ;  /* 0x0000003c813c7220 */ /* 0x040fe40000410000 */
[----:B------:R-:W-:Y:S01]  /*b5b0*/  FMUL.FTZ R61, R129, R61 ;  /* 0x0000003d813d7220 */ /* 0x000fe20000410000 */
[----:B------:R2:W-:Y:S01]  /*b5c0*/  MUFU.EX2 R185, R21 ;  /* 0x0000001500b97308 */ /* 0x0005e20000000800 */
[C---:B------:R-:W-:Y:S02]  /*b5d0*/  FMUL.FTZ R62, R0.reuse, R62 ;  /* 0x0000003e003e7220 */ /* 0x040fe40000410000 */
[----:B------:R-:W-:Y:S01]  /*b5e0*/  FMUL.FTZ R63, R0, R63 ;  /* 0x0000003f003f7220 */ /* 0x000fe20000410000 */
[----:B-1----:R-:W-:Y:S01]  /*b5f0*/  F2FP.PACK_AB R143, R190, R189 ;  /* 0x000000bdbe8f723e */ /* 0x002fe200000000ff */
[----:B------:R-:W-:Y:S02]  /*b600*/  FMUL.FTZ R15, R0, R151 ;  /* 0x00000097000f7220 */ /* 0x000fe40000410000 */
[----:B------:R-:W1:Y:S01]  /*b610*/  LDSM.16.MT88.4 R148, [R210+0x2480] ;  /* 0x00248000d294783b */ /* 0x000e620000004200 */
[----:B------:R-:W-:Y:S02]  /*b620*/  FMUL.FTZ R64, R131, R64 ;  /* 0x0000004083407220 */ /* 0x000fe40000410000 */
[----:B------:R-:W-:Y:S01]  /*b630*/  MUFU.EX2 R182, R32 ;  /* 0x0000002000b67308 */ /* 0x000fe20000000800 */
[C---:B------:R-:W-:Y:S04]  /*b640*/  HMMA.16816.F32 R8, R140.reuse, R160, R8 ;  /* 0x000000a08c08723c */ /* 0x040fe80000001808 */
[----:B----4-:R-:W-:Y:S02]  /*b650*/  FMUL.FTZ R20, R129, R156 ;  /* 0x0000009c81147220 */ /* 0x010fe40000410000 */
[----:B------:R-:W-:Y:S02]  /*b660*/  FMUL.FTZ R65, R131, R65 ;  /* 0x0000004183417220 */ /* 0x000fe40000410000 */
[-C--:B------:R-:W-:Y:S01]  /*b670*/  HMMA.16816.F32 R12, R140, R162.reuse, R12 ;  /* 0x000000a28c0c723c */ /* 0x080fe2000000180c */
[----:B------:R-:W4:Y:S03]  /*b680*/  MUFU.EX2 R181, R33 ;  /* 0x0000002100b57308 */ /* 0x000f260000000800 */
[C---:B------:R-:W-:Y:S02]  /*b690*/  FMUL.FTZ R66, R130.reuse, R66 ;  /* 0x0000004282427220 */ /* 0x040fe40000410000 */
[----:B--2---:R-:W-:Y:S02]  /*b6a0*/  FMUL.FTZ R21, R129, R157 ;  /* 0x0000009d81157220 */ /* 0x004fe40000410000 */
[C---:B------:R-:W-:Y:S03]  /*b6b0*/  HMMA.16816.F32 R16, R136.reuse, R162, R16 ;  /* 0x000000a28810723c */ /* 0x040fe60000001810 */
[----:B------:R-:W-:Y:S01]  /*b6c0*/  MUFU.EX2 R180, R34 ;  /* 0x0000002200b47308 */ /* 0x000fe20000000800 */
[C---:B------:R-:W-:Y:S02]  /*b6d0*/  FMUL.FTZ R67, R130.reuse, R67 ;  /* 0x0000004382437220 */ /* 0x040fe40000410000 */
[C---:B------:R-:W-:Y:S02]  /*b6e0*/  FMUL.FTZ R68, R131.reuse, R68 ;  /* 0x0000004483447220 */ /* 0x040fe40000410000 */
[-C--:B------:R-:W-:Y:S04]  /*b6f0*/  HMMA.16816.F32 R100, R136, R164.reuse, R100 ;  /* 0x000000a48864723c */ /* 0x080fe80000001864 */
[----:B------:R-:W-:Y:S01]  /*b700*/  FMUL.FTZ R69, R131, R69 ;  /* 0x0000004583457220 */ /* 0x000fe20000410000 */
[----:B------:R2:W1:Y:S01]  /*b710*/  MUFU.EX2 R179, R35 ;  /* 0x0000002300b37308 */ /* 0x0004620000000800 */
[C---:B------:R-:W-:Y:S02]  /*b720*/  FMUL.FTZ R70, R130.reuse, R70 ;  /* 0x0000004682467220 */ /* 0x040fe40000410000 */
[C---:B------:R-:W-:Y:S04]  /*b730*/  HMMA.16816.F32 R104, R140.reuse, R164, R104 ;  /* 0x000000a48c68723c */ /* 0x040fe80000001868 */
[----:B------:R-:W-:Y:S02]  /*b740*/  FMUL.FTZ R71, R130, R71 ;  /* 0x0000004782477220 */ /* 0x000fe40000410000 */
[C---:B------:R-:W-:Y:S01]  /*b750*/  FMUL.FTZ R72, R129.reuse, R72 ;  /* 0x0000004881487220 */ /* 0x040fe20000410000 */
[----:B------:R-:W-:Y:S01]  /*b760*/  MUFU.EX2 R170, R36 ;  /* 0x0000002400aa7308 */ /* 0x000fe20000000800 */
[-C--:B------:R-:W-:Y:S04]  /*b770*/  HMMA.16816.F32 R108, R140, R166.reuse, R108 ;  /* 0x000000a68c6c723c */ /* 0x080fe8000000186c */
[C---:B------:R-:W-:Y:S02]  /*b780*/  FMUL.FTZ R73, R129.reuse, R73 ;  /* 0x0000004981497220 */ /* 0x040fe40000410000 */
[C---:B------:R-:W-:Y:S02]  /*b790*/  FMUL.FTZ R74, R0.reuse, R74 ;  /* 0x0000004a004a7220 */ /* 0x040fe40000410000 */
[C---:B------:R-:W-:Y:S01]  /*b7a0*/  HMMA.16816.F32 R112, R136.reuse, R166, R112 ;  /* 0x000000a68870723c */ /* 0x040fe20000001870 */
[----:B------:R1:W-:Y:S03]  /*b7b0*/  MUFU.EX2 R184, R22 ;  /* 0x0000001600b87308 */ /* 0x0003e60000000800 */
[C---:B------:R-:W-:Y:S01]  /*b7c0*/  FMUL.FTZ R75, R0.reuse, R75 ;  /* 0x0000004b004b7220 */ /* 0x040fe20000410000 */
[----:B--2---:R-:W-:Y:S01]  /*b7d0*/  LDSM.16.MT88.4 R32, [R210+0x3080] ;  /* 0x00308000d220783b */ /* 0x004fe20000004200 */
[C---:B------:R-:W-:Y:S02]  /*b7e0*/  FMUL.FTZ R76, R129.reuse, R76 ;  /* 0x0000004c814c7220 */ /* 0x040fe40000410000 */
[-C--:B---3--:R-:W-:Y:S03]  /*b7f0*/  HMMA.16816.F32 R116, R136, R144.reuse, R116 ;  /* 0x000000908874723c */ /* 0x088fe60000001874 */
[----:B------:R-:W-:Y:S01]  /*b800*/  MUFU.EX2 R167, R37 ;  /* 0x0000002500a77308 */ /* 0x000fe20000000800 */
[----:B------:R-:W-:Y:S02]  /*b810*/  FMUL.FTZ R77, R129, R77 ;  /* 0x0000004d814d7220 */ /* 0x000fe40000410000 */
[C---:B------:R-:W-:Y:S02]  /*b820*/  FMUL.FTZ R78, R0.reuse, R78 ;  /* 0x0000004e004e7220 */ /* 0x040fe40000410000 */
[C---:B------:R-:W-:Y:S04]  /*b830*/  HMMA.16816.F32 R120, R140.reuse, R144, R120 ;  /* 0x000000908c78723c */ /* 0x040fe80000001878 */
[C---:B------:R-:W-:Y:S01]  /*b840*/  FMUL.FTZ R79, R0.reuse, R79 ;  /* 0x0000004f004f7220 */ /* 0x040fe20000410000 */
[----:B------:R-:W-:Y:S01]  /*b850*/  MUFU.EX2 R166, R38 ;  /* 0x0000002600a67308 */ /* 0x000fe20000000800 */
[C---:B------:R-:W-:Y:S02]  /*b860*/  FMUL.FTZ R80, R131.reuse, R80 ;  /* 0x0000005083507220 */ /* 0x040fe40000410000 */
[C---:B------:R-:W-:Y:S04]  /*b870*/  FMUL.FTZ R81, R131.reuse, R81 ;  /* 0x0000005183517220 */ /* 0x040fe80000410000 */
[----:B-1----:R-:W-:Y:S02]  /*b880*/  FMUL.FTZ R22, R0, R158 ;  /* 0x0000009e00167220 */ /* 0x002fe40000410000 */
[C---:B------:R-:W-:Y:S01]  /*b890*/  FMUL.FTZ R82, R130.reuse, R82 ;  /* 0x0000005282527220 */ /* 0x040fe20000410000 */
[----:B------:R1:W-:Y:S01]  /*b8a0*/  MUFU.EX2 R165, R39 ;  /* 0x0000002700a57308 */ /* 0x0003e20000000800 */
[C---:B------:R-:W-:Y:S02]  /*b8b0*/  FMUL.FTZ R83, R130.reuse, R83 ;  /* 0x0000005382537220 */ /* 0x040fe40000410000 */
[C---:B------:R-:W-:Y:S01]  /*b8c0*/  FMUL.FTZ R84, R131.reuse, R84 ;  /* 0x0000005483547220 */ /* 0x040fe20000410000 */
[-C--:B------:R-:W-:Y:S03]  /*b8d0*/  HMMA.16816.F32 R20, R140, R146.reuse, R20 ;  /* 0x000000928c14723c */ /* 0x080fe60000001814 */
[----:B------:R-:W-:Y:S02]  /*b8e0*/  FMUL.FTZ R85, R131, R85 ;  /* 0x0000005583557220 */ /* 0x000fe40000410000 */
[C---:B------:R-:W-:Y:S01]  /*b8f0*/  FMUL.FTZ R86, R130.reuse, R86 ;  /* 0x0000005682567220 */ /* 0x040fe20000410000 */
[----:B------:R-:W-:Y:S01]  /*b900*/  MUFU.EX2 R160, R40 ;  /* 0x0000002800a07308 */ /* 0x000fe20000000800 */
[----:B------:R-:W-:Y:S01]  /*b910*/  FMUL.FTZ R87, R130, R87 ;  /* 0x0000005782577220 */ /* 0x000fe20000410000 */
[C---:B------:R-:W-:Y:S01]  /*b920*/  HMMA.16816.F32 R124, R136.reuse, R146, R124 ;  /* 0x00000092887c723c */ /* 0x040fe2000000187c */
[----:B------:R-:W2:Y:S03]  /*b930*/  LDSM.16.MT88.4 R144, [R209+0x3080] ;  /* 0x00308000d190783b */ /* 0x000ea60000004200 */
[--C-:B------:R-:W-:Y:S02]  /*b940*/  FFMA.FTZ R26, R26, c[0x0][0x2d0], -R3.reuse ;  /* 0x0000b4001a1a7a23 */ /* 0x100fe40000010803 */
[--C-:B------:R-:W-:Y:S02]  /*b950*/  FFMA.FTZ R27, R27, c[0x0][0x2d0], -R3.reuse ;  /* 0x0000b4001b1b7a23 */ /* 0x100fe40000010803 */
[-C--:B------:R-:W-:Y:S01]  /*b960*/  HMMA.16816.F32 R52, R136, R148.reuse, R52 ;  /* 0x000000948834723c */ /* 0x080fe20000001834 */
[----:B------:R-:W-:Y:S01]  /*b970*/  MUFU.EX2 R183, R128 ;  /* 0x0000008000b77308 */ /* 0x000fe20000000800 */
[----:B-1----:R-:W-:Y:S02]  /*b980*/  LDSM.16.MT88.4 R36, [R209+0x3480] ;  /* 0x00348000d124783b */ /* 0x002fe40000004200 */
[C---:B------:R-:W-:Y:S02]  /*b990*/  FMUL.FTZ R88, R129.reuse, R88 ;  /* 0x0000005881587220 */ /* 0x040fe40000410000 */
[----:B------:R-:W-:Y:S02]  /*b9a0*/  FMUL.FTZ R89, R129, R89 ;  /* 0x0000005981597220 */ /* 0x000fe40000410000 */
[C---:B------:R-:W-:Y:S03]  /*b9b0*/  HMMA.16816.F32 R56, R140.reuse, R148, R56 ;  /* 0x000000948c38723c */ /* 0x040fe60000001838 */
[----:B------:R-:W-:Y:S01]  /*b9c0*/  MUFU.EX2 R128, R43 ;  /* 0x0000002b00807308 */ /* 0x000fe20000000800 */
[C---:B------:R-:W-:Y:S02]  /*b9d0*/  FMUL.FTZ R90, R0.reuse, R90 ;  /* 0x0000005a005a7220 */ /* 0x040fe40000410000 */
[----:B------:R-:W-:Y:S02]  /*b9e0*/  FMUL.FTZ R91, R0, R91 ;  /* 0x0000005b005b7220 */ /* 0x000fe40000410000 */
[-C--:B------:R-:W-:Y:S04]  /*b9f0*/  HMMA.16816.F32 R60, R140, R150.reuse, R60 ;  /* 0x000000968c3c723c */ /* 0x080fe8000000183c */
[--C-:B------:R-:W-:Y:S01]  /*ba00*/  FFMA.FTZ R30, R30, c[0x0][0x2d0], -R3.reuse ;  /* 0x0000b4001e1e7a23 */ /* 0x100fe20000010803 */
[----:B------:R4:W-:Y:S01]  /*ba10*/  MUFU.EX2 R176, R26 ;  /* 0x0000001a00b07308 */ /* 0x0009e20000000800 */
[--C-:B------:R-:W-:Y:S02]  /*ba20*/  FFMA.FTZ R31, R31, c[0x0][0x2d0], -R3.reuse ;  /* 0x0000b4001f1f7a23 */ /* 0x100fe40000010803 */
[C---:B------:R-:W-:Y:S04]  /*ba30*/  HMMA.16816.F32 R64, R136.reuse, R150, R64 ;  /* 0x000000968840723c */ /* 0x040fe80000001840 */
[----:B------:R-:W-:Y:S02]  /*ba40*/  FFMA.FTZ R3, R47, c[0x0][0x2d0], -R3 ;  /* 0x0000b4002f037a23 */ /* 0x000fe40000010803 */
[C---:B------:R-:W-:Y:S01]  /*ba50*/  FMUL.FTZ R92, R129.reuse, R92 ;  /* 0x0000005c815c7220 */ /* 0x040fe20000410000 */
[----:B------:R1:W-:Y:S01]  /*ba60*/  MUFU.EX2 R175, R27 ;  /* 0x0000001b00af7308 */ /* 0x0003e20000000800 */
[----:B------:R-:W-:Y:S01]  /*ba70*/  FMUL.FTZ R93, R129, R93 ;  /* 0x0000005d815d7220 */ /* 0x000fe20000410000 */
[-C--:B--2---:R-:W-:Y:S03]  /*ba80*/  HMMA.16816.F32 R68, R136, R144.reuse, R68 ;  /* 0x000000908844723c */ /* 0x084fe60000001844 */
[C---:B------:R-:W-:Y:S02]  /*ba90*/  FMUL.FTZ R94, R0.reuse, R94 ;  /* 0x0000005e005e7220 */ /* 0x040fe40000410000 */
[----:B------:R-:W-:Y:S02]  /*baa0*/  FMUL.FTZ R95, R0, R95 ;  /* 0x0000005f005f7220 */ /* 0x000fe40000410000 */
[C---:B------:R-:W-:Y:S01]  /*bab0*/  FMUL.FTZ R96, R131.reuse, R96 ;  /* 0x0000006083607220 */ /* 0x040fe20000410000 */
[C---:B------:R-:W-:Y:S01]  /*bac0*/  HMMA.16816.F32 R72, R140.reuse, R144, R72 ;  /* 0x000000908c48723c */ /* 0x040fe20000001848 */
[----:B------:R-:W-:Y:S03]  /*bad0*/  MUFU.EX2 R172, R30 ;  /* 0x0000001e00ac7308 */ /* 0x000fe60000000800 */
[----:B------:R-:W-:Y:S01]  /*bae0*/  FMUL.FTZ R97, R131, R97 ;  /* 0x0000006183617220 */ /* 0x000fe20000410000 */
[----:B----4-:R-:W-:Y:S01]  /*baf0*/  F2FP.PACK_AB R26, R181, R182 ;  /* 0x000000b6b51a723e */ /* 0x010fe200000000ff */
[C---:B------:R-:W-:Y:S02]  /*bb00*/  FMUL.FTZ R98, R130.reuse, R98 ;  /* 0x0000006282627220 */ /* 0x040fe40000410000 */
[-C--:B------:R-:W-:Y:S03]  /*bb10*/  HMMA.16816.F32 R76, R140, R146.reuse, R76 ;  /* 0x000000928c4c723c */ /* 0x080fe6000000184c */
[----:B------:R-:W2:Y:S01]  /*bb20*/  MUFU.EX2 R171, R31 ;  /* 0x0000001f00ab7308 */ /* 0x000ea20000000800 */
[----:B------:R-:W-:Y:S01]  /*bb30*/  FMUL.FTZ R99, R130, R99 ;  /* 0x0000006382637220 */ /* 0x000fe20000410000 */
[----:B-1----:R-:W-:Y:S01]  /*bb40*/  F2FP.PACK_AB R27, R179, R180 ;  /* 0x000000b4b31b723e */ /* 0x002fe200000000ff */
[----:B------:R-:W-:Y:S02]  /*bb50*/  FFMA.FTZ R48, R48, c[0x0][0x2d0], -R135 ;  /* 0x0000b40030307a23 */ /* 0x000fe40000010887 */
[C---:B------:R-:W-:Y:S01]  /*bb60*/  HMMA.16816.F32 R80, R136.reuse, R146, R80 ;  /* 0x000000928850723c */ /* 0x040fe20000001850 */
[----:B------:R-:W1:Y:S03]  /*bb70*/  LDSM.16.MT88.4 R144, [R209+0x1c80] ;  /* 0x001c8000d190783b */ /* 0x000e660000004200 */
[--C-:B------:R-:W-:Y:S01]  /*bb80*/  FFMA.FTZ R24, R24, c[0x0][0x2d0], -R169.reuse ;  /* 0x0000b40018187a23 */ /* 0x100fe200000108a9 */
[----:B------:R-:W-:Y:S01]  /*bb90*/  MUFU.EX2 R164, R48 ;  /* 0x0000003000a47308 */ /* 0x000fe20000000800 */
[--C-:B------:R-:W-:Y:S02]  /*bba0*/  FFMA.FTZ R25, R25, c[0x0][0x2d0], -R169.reuse ;  /* 0x0000b40019197a23 */ /* 0x100fe400000108a9 */
[-C--:B------:R-:W-:Y:S04]  /*bbb0*/  HMMA.16816.F32 R84, R136, R32.reuse, R84 ;  /* 0x000000208854723c */ /* 0x080fe80000001854 */
[--C-:B------:R-:W-:Y:S02]  /*bbc0*/  FFMA.FTZ R28, R28, c[0x0][0x2d0], -R169.reuse ;  /* 0x0000b4001c1c7a23 */ /* 0x100fe400000108a9 */
[----:B------:R-:W-:Y:S01]  /*bbd0*/  FFMA.FTZ R29, R29, c[0x0][0x2d0], -R169 ;  /* 0x0000b4001d1d7a23 */ /* 0x000fe200000108a9 */
[----:B------:R3:W-:Y:S01]  /*bbe0*/  MUFU.EX2 R178, R24 ;  /* 0x0000001800b27308 */ /* 0x0007e20000000800 */
[C---:B------:R-:W-:Y:S04]  /*bbf0*/  HMMA.16816.F32 R88, R140.reuse, R32, R88 ;  /* 0x000000208c58723c */ /* 0x040fe80000001858 */
[----:B--2---:R-:W-:Y:S01]  /*bc00*/  F2FP.PACK_AB R31, R171, R172 ;  /* 0x000000acab1f723e */ /* 0x004fe200000000ff */
[----:B------:R-:W-:Y:S02]  /*bc10*/  FFMA.FTZ R49, R49, c[0x0][0x2d0], -R135 ;  /* 0x0000b40031317a23 */ /* 0x000fe40000010887 */
[--C-:B------:R-:W-:Y:S01]  /*bc20*/  FFMA.FTZ R50, R50, c[0x0][0x2d0], -R168.reuse ;  /* 0x0000b40032327a23 */ /* 0x100fe200000108a8 */
[-C--:B------:R-:W-:Y:S01]  /*bc30*/  HMMA.16816.F32 R92, R140, R34.reuse, R92 ;  /* 0x000000228c5c723c */ /* 0x080fe2000000185c */
[----:B------:R2:W4:Y:S01]  /*bc40*/  MUFU.EX2 R177, R25 ;  /* 0x0000001900b17308 */ /* 0x0005220000000800 */
[----:B------:R-:W4:Y:S02]  /*bc50*/  LDSM.16.MT88.4 R140, [R210+0x1c80] ;  /* 0x001c8000d28c783b */ /* 0x000f240000004200 */
[----:B------:R-:W-:Y:S02]  /*bc60*/  FFMA.FTZ R51, R51, c[0x0][0x2d0], -R168 ;  /* 0x0000b40033337a23 */ /* 0x000fe400000108a8 */
[----:B-----5:R-:W-:Y:S02]  /*bc70*/  FFMA.FTZ R0, R0, R203, R187 ;  /* 0x000000cb00007223 */ /* 0x020fe400000100bb */
[----:B------:R-:W-:Y:S02]  /*bc80*/  HMMA.16816.F32 R96, R136, R34, R96 ;  /* 0x000000228860723c */ /* 0x000fe40000001860 */
[----:B------:R-:W5:Y:S01]  /*bc90*/  LDSM.16.MT88.4 R32, [R209+0x2880] ;  /* 0x00288000d120783b */ /* 0x000f620000004200 */
[----:B------:R4:W-:Y:S01]  /*bca0*/  MUFU.EX2 R174, R28 ;  /* 0x0000001c00ae7308 */ /* 0x0009e20000000800 */
[----:B------:R-:W-:Y:S02]  /*bcb0*/  FADD.FTZ R0, R188, R0 ;  /* 0x00000000bc007221 */ /* 0x000fe40000010000 */
[----:B------:R-:W-:Y:S01]  /*bcc0*/  FFMA.FTZ R131, R131, R232, R201 ;  /* 0x000000e883837223 */ /* 0x000fe200000100c9 */
[----:B---3--:R-:W-:Y:S01]  /*bcd0*/  F2FP.PACK_AB R24, R185, R186 ;  /* 0x000000bab918723e */ /* 0x008fe200000000ff */
[----:B------:R-:W-:Y:S02]  /*bce0*/  FADD.FTZ R0, R189, R0 ;  /* 0x00000000bd007221 */ /* 0x000fe40000010000 */
[----:B------:R-:W3:Y:S02]  /*bcf0*/  LDSM.16.MT88.4 R136, [R210+0x2880] ;  /* 0x00288000d288783b */ /* 0x000ee40000004200 */
[----:B------:R-:W-:Y:S01]  /*bd00*/  FADD.FTZ R0, R190, R0 ;  /* 0x00000000be007221 */ /* 0x000fe20000010000 */
[----:B------:R4:W4:Y:S01]  /*bd10*/  MUFU.EX2 R173, R29 ;  /* 0x0000001d00ad7308 */ /* 0x0009220000000800 */
[----:B------:R-:W-:Y:S02]  /*bd20*/  FFMA.FTZ R130, R130, R231, R197 ;  /* 0x000000e782827223 */ /* 0x000fe400000100c5 */
[----:B------:R-:W-:Y:S01]  /*bd30*/  FFMA.FTZ R129, R129, R230, R191 ;  /* 0x000000e681817223 */ /* 0x000fe200000100bf */
[----:B--2---:R-:W-:Y:S06]  /*bd40*/  F2FP.PACK_AB R25, R183, R184 ;  /* 0x000000b8b719723e */ /* 0x004fec00000000ff */
[----:B------:R-:W-:Y:S01]  /*bd50*/  MUFU.EX2 R135, R42 ;  /* 0x0000002a00877308 */ /* 0x000fe20000000800 */
[-C--:B-1----:R-:W-:Y:S05]  /*bd60*/  HMMA.16816.F32 R4, R24, R144.reuse, R4 ;  /* 0x000000901804723c */ /* 0x082fea0000001804 */
[----:B----4-:R-:W-:Y:S04]  /*bd70*/  F2FP.PACK_AB R28, R177, R178 ;  /* 0x000000b2b11c723e */ /* 0x010fe800000000ff */
[----:B------:R-:W-:Y:S03]  /*bd80*/  MUFU.EX2 R163, R49 ;  /* 0x0000003100a37308 */ /* 0x000fe60000000800 */
[----:B------:R-:W-:Y:S02]  /*bd90*/  F2FP.PACK_AB R29, R175, R176 ;  /* 0x000000b0af1d723e */ /* 0x000fe400000000ff */
[----:B------:R-:W-:Y:S05]  /*bda0*/  F2FP.PACK_AB R30, R173, R174 ;  /* 0x000000aead1e723e */ /* 0x000fea00000000ff */
[----:B------:R-:W-:Y:S02]  /*bdb0*/  MUFU.EX2 R49, R46 ;  /* 0x0000002e00317308 */ /* 0x000fe40000000800 */
[C---:B------:R-:W-:Y:S08]  /*bdc0*/  HMMA.16816.F32 R8, R28.reuse, R144, R8 ;  /* 0x000000901c08723c */ /* 0x040ff00000001808 */
[----:B------:R-:W-:Y:S01]  /*bdd0*/  MUFU.EX2 R162, R50 ;  /* 0x0000003200a27308 */ /* 0x000fe20000000800 */
[-C--:B------:R-:W-:Y:S08]  /*bde0*/  HMMA.16816.F32 R12, R28, R146.reuse, R12 ;  /* 0x000000921c0c723c */ /* 0x080ff0000000180c */
[C---:B------:R-:W-:Y:S01]  /*bdf0*/  HMMA.16816.F32 R16, R24.reuse, R146, R16 ;  /* 0x000000921810723c */ /* 0x040fe20000001810 */
[----:B------:R-:W-:Y:S07]  /*be00*/  MUFU.EX2 R50, R45 ;  /* 0x0000002d00327308 */ /* 0x000fee0000000800 */
[-C--:B------:R-:W-:Y:S03]  /*be10*/  HMMA.16816.F32 R100, R24, R140.reuse, R100 ;  /* 0x0000008c1864723c */ /* 0x080fe60000001864 */
[----:B------:R-:W-:Y:S05]  /*be20*/  MUFU.EX2 R161, R51 ;  /* 0x0000003300a17308 */ /* 0x000fea0000000800 */
[C---:B------:R-:W-:Y:S05]  /*be30*/  HMMA.16816.F32 R104, R28.reuse, R140, R104 ;  /* 0x0000008c1c68723c */ /* 0x040fea0000001868 */
[----:B------:R1:W-:Y:S03]  /*be40*/  MUFU.EX2 R51, R44 ;  /* 0x0000002c00337308 */ /* 0x0003e60000000800 */
[-C--:B------:R-:W-:Y:S07]  /*be50*/  HMMA.16816.F32 R108, R28, R142.reuse, R108 ;  /* 0x0000008e1c6c723c */ /* 0x080fee000000186c */
[----:B------:R2:W-:Y:S01]  /*be60*/  MUFU.EX2 R48, R3 ;  /* 0x0000000300307308 */ /* 0x0005e20000000800 */
[C---:B------:R-:W-:Y:S08]  /*be70*/  HMMA.16816.F32 R112, R24.reuse, R142, R112 ;  /* 0x0000008e1870723c */ /* 0x040ff00000001870 */
[-C--:B-----5:R-:W-:Y:S01]  /*be80*/  HMMA.16816.F32 R116, R24, R32.reuse, R116 ;  /* 0x000000201874723c */ /* 0x0a0fe20000001874 */
[----:B-1----:R-:W-:Y:S07]  /*be90*/  LDSM.16.MT88.4 R44, [R210+0x2c80] ;  /* 0x002c8000d22c783b */ /* 0x002fee0000004200 */
[C---:B------:R-:W-:Y:S04]  /*bea0*/  HMMA.16816.F32 R120, R28.reuse, R32, R120 ;  /* 0x000000201c78723c */ /* 0x040fe80000001878 */
[----:B--2---:R-:W-:Y:S04]  /*beb0*/  FADD.FTZ R3, R176, R0 ;  /* 0x00000000b0037221 */ /* 0x004fe80000010000 */
[-C--:B------:R-:W-:Y:S08]  /*bec0*/  HMMA.16816.F32 R20, R28, R34.reuse, R20 ;  /* 0x000000221c14723c */ /* 0x080ff00000001814 */
[C---:B------:R-:W-:Y:S01]  /*bed0*/  HMMA.16816.F32 R124, R24.reuse, R34, R124 ;  /* 0x00000022187c723c */ /* 0x040fe2000000187c */
[----:B------:R-:W1:Y:S07]  /*bee0*/  LDSM.16.MT88.4 R32, [R210+0x3480] ;  /* 0x00348000d220783b */ /* 0x000e6e0000004200 */
[-C--:B---3--:R-:W-:Y:S08]  /*bef0*/  HMMA.16816.F32 R52, R24, R136.reuse, R52 ;  /* 0x000000881834723c */ /* 0x088ff00000001834 */
[C---:B------:R-:W-:Y:S01]  /*bf00*/  HMMA.16816.F32 R56, R28.reuse, R136, R56 ;  /* 0x000000881c38723c */ /* 0x040fe20000001838 */
[----:B------:R2:W3:Y:S07]  /*bf10*/  MUFU.EX2 R136, R41 ;  /* 0x0000002900887308 */ /* 0x0004ee0000000800 */
[-C--:B------:R-:W-:Y:S08]  /*bf20*/  HMMA.16816.F32 R60, R28, R138.reuse, R60 ;  /* 0x0000008a1c3c723c */ /* 0x080ff0000000183c */
[C---:B------:R-:W-:Y:S08]  /*bf30*/  HMMA.16816.F32 R64, R24.reuse, R138, R64 ;  /* 0x0000008a1840723c */ /* 0x040ff00000001840 */
[-C--:B------:R-:W-:Y:S01]  /*bf40*/  HMMA.16816.F32 R68, R24, R36.reuse, R68 ;  /* 0x000000241844723c */ /* 0x080fe20000001844 */
[----:B--2---:R-:W-:Y:S07]  /*bf50*/  LDSM.16.MT88.4 R40, [R209+0x2c80] ;  /* 0x002c8000d128783b */ /* 0x004fee0000004200 */
[C---:B------:R-:W-:Y:S08]  /*bf60*/  HMMA.16816.F32 R72, R28.reuse, R36, R72 ;  /* 0x000000241c48723c */ /* 0x040ff00000001848 */
[-C--:B------:R-:W-:Y:S08]  /*bf70*/  HMMA.16816.F32 R76, R28, R38.reuse, R76 ;  /* 0x000000261c4c723c */ /* 0x080ff0000000184c */
[C---:B------:R-:W-:Y:S01]  /*bf80*/  HMMA.16816.F32 R80, R24.reuse, R38, R80 ;  /* 0x000000261850723c */ /* 0x040fe20000001850 */
[----:B------:R-:W2:Y:S07]  /*bf90*/  LDSM.16.MT88.4 R36, [R210+0x2080] ;  /* 0x00208000d224783b */ /* 0x000eae0000004200 */
[-C--:B-1----:R-:W-:Y:S08]  /*bfa0*/  HMMA.16816.F32 R84, R24, R32.reuse, R84 ;  /* 0x000000201854723c */ /* 0x082ff00000001854 */
[C---:B------:R-:W-:Y:S08]  /*bfb0*/  HMMA.16816.F32 R88, R28.reuse, R32, R88 ;  /* 0x000000201c58723c */ /* 0x040ff00000001858 */
[-C--:B------:R-:W-:Y:S07]  /*bfc0*/  HMMA.16816.F32 R92, R28, R34.reuse, R92 ;  /* 0x000000221c5c723c */ /* 0x080fee000000185c */
[----:B---3--:R-:W-:Y:S01]  /*bfd0*/  F2FP.PACK_AB R28, R136, R160 ;  /* 0x000000a0881c723e */ /* 0x008fe200000000ff */
[----:B------:R-:W-:Y:S01]  /*bfe0*/  HMMA.16816.F32 R96, R24, R34, R96 ;  /* 0x000000221860723c */ /* 0x000fe20000001860 */
[----:B------:R-:W1:Y:S03]  /*bff0*/  LDSM.16.MT88.4 R32, [R209+0x3880] ;  /* 0x00388000d120783b */ /* 0x000e660000004200 */
[----:B------:R-:W-:Y:S02]  /*c000*/  F2FP.PACK_AB R29, R128, R135 ;  /* 0x00000087801d723e */ /* 0x000fe400000000ff */
[----:B------:R-:W-:Y:S02]  /*c010*/  F2FP.PACK_AB R30, R50, R51 ;  /* 0x00000033321e723e */ /* 0x000fe400000000ff */
[----:B------:R-:W-:Y:S04]  /*c020*/  F2FP.PACK_AB R24, R167, R170 ;  /* 0x000000aaa718723e */ /* 0x000fe800000000ff */
[----:B------:R-:W-:Y:S02]  /*c030*/  F2FP.PACK_AB R25, R165, R166 ;  /* 0x000000a6a519723e */ /* 0x000fe400000000ff */
[----:B------:R-:W-:Y:S02]  /*c040*/  F2FP.PACK_AB R26, R163, R164 ;  /* 0x000000a4a31a723e */ /* 0x000fe400000000ff */
[----:B------:R-:W-:Y:S02]  /*c050*/  F2FP.PACK_AB R27, R161, R162 ;  /* 0x000000a2a11b723e */ /* 0x000fe400000000ff */
[----:B------:R-:W-:Y:S05]  /*c060*/  F2FP.PACK_AB R31, R48, R49 ;  /* 0x00000031301f723e */ /* 0x000fea00000000ff */
[-C--:B------:R-:W-:Y:S01]  /*c070*/  HMMA.16816.F32 R140, R24, R152.reuse, R4 ;  /* 0x00000098188c723c */ /* 0x080fe20000001804 */
[----:B------:R-:W3:Y:S07]  /*c080*/  LDSM.16.MT88.4 R4, [R210+0x3880] ;  /* 0x00388000d204783b */ /* 0x000eee0000004200 */
        /* <DEDUP_REMOVED lines=61> */
[----:B------:R-:W-:Y:S01]  /*c460*/  MOV R128, R2 ;  /* 0x0000000200807202 */ /* 0x000fe20000000f00 */
[----:B------:R-:W-:Y:S01]  /*c470*/  FADD.FTZ R4, R50, R3 ;  /* 0x0000000332047221 */ /* 0x000fe20000010000 */
[----:B------:R1:W-:Y:S01]  /*c480*/  STL [R1], R5 ;  /* 0x0000000501007387 */ /* 0x0003e20000100800 */
[----:B------:R-:W-:Y:S03]  /*c490*/  FADD.FTZ R0, R49, R0 ;  /* 0x0000000031007221 */ /* 0x000fe60000010000 */
[----:B------:R1:W-:Y:S01]  /*c4a0*/  STL [R1+0x4], R4 ;  /* 0x0000040401007387 */ /* 0x0003e20000100800 */
[----:B------:R-:W-:Y:S01]  /*c4b0*/  FADD.FTZ R3, R48, R0 ;  /* 0x0000000030037221 */ /* 0x000fe20000010000 */
[----:B------:R-:W-:Y:S04]  /*c4c0*/  IADD3 R0, R207, -0x1, RZ ;  /* 0xffffffffcf007810 */ /* 0x000fe80007ffe0ff */
[----:B------:R1:W-:Y:S01]  /*c4d0*/  STL [R1+0xc], R3 ;  /* 0x00000c0301007387 */ /* 0x0003e20000100800 */
[----:B------:R-:W-:Y:S01]  /*c4e0*/  MOV R207, R0 ;  /* 0x0000000000cf7202 */ /* 0x000fe20000000f00 */
[----:B-1----:R-:W-:-:S05]  /*c4f0*/  @P0 BRA `(.L_x_1076) ;  /* 0xffffd51000000947 */ /* 0x002fca000383ffff */
.L_x_1071:
        /* <DEDUP_REMOVED lines=15> */
.L_x_1098:
[----:B------:R-:W2:Y:S01]  /*c5f0*/  LDL R13, [R1+0x28] ;  /* 0x00002800010d7983 */ /* 0x000ea20000100800 */
[----:B------:R-:W-:Y:S04]  /*c600*/  DEPBAR.LE SB0, 0x0 ;  /* 0x000080000000791a */ /* 0x000fe80000000000 */
[----:B------:R-:W3:Y:S01]  /*c610*/  LDL R12, [R1+0x24] ;  /* 0x00002400010c7983 */ /* 0x000ee20000100800 */
[----:B------:R-:W-:Y:S01]  /*c620*/  SHF.R.S32.HI R0, RZ, 0x1f, R224 ;  /* 0x0000001fff007819 */ /* 0x000fe200000114e0 */
[----:B------:R-:W-:Y:S01]  /*c630*/  IMAD.WIDE.U32 R2, R224, c[0x0][0x208], RZ ;  /* 0x00008200e0027a25 */ /* 0x000fe200078e00ff */
[----:B------:R-:W-:Y:S01]  /*c640*/  SHF.R.S32.HI R4, RZ, 0x1f, R222 ;  /* 0x0000001fff047819 */ /* 0x000fe200000114de */
[----:B------:R-:W-:Y:S01]  /*c650*/  BAR.SYNC.DEFER_BLOCKING 0x0 ;  /* 0x0000000000007b1d */ /* 0x000fe20000010000 */
[----:B------:R-:W-:Y:S01]  /*c660*/  ISETP.GE.AND P1, PT, R226, c[0x0][0x1d4], PT ;  /* 0x00007500e2007a0c */ /* 0x000fe20003f26270 */
[----:B------:R-:W-:Y:S01]  /*c670*/  IMAD R0, R0, c[0x0][0x208], RZ ;  /* 0x0000820000007a24 */ /* 0x000fe200078e02ff */
[----:B------:R-:W-:Y:S01]  /*c680*/  IADD3 R7, R226, 0x20, RZ ;  /* 0x00000020e2077810 */ /* 0x000fe20007ffe0ff */
        /* <DEDUP_REMOVED lines=57> */
.L_x_1117:
        /* <DEDUP_REMOVED lines=17> */
.L_x_1079:
[----:B------:R-:W-:Y:S05]  /*cb30*/  BSYNC B0 ;  /* 0x0000000000007941 */ /* 0x000fea0003800000 */
.L_x_1078:
        /* <DEDUP_REMOVED lines=160> */
.L_x_1081:
[----:B------:R-:W-:Y:S01]  /*d540*/  MOV R128, c[0x0][0x2ac] ;  /* 0x0000ab0000807a02 */ /* 0x000fe20000000f00 */
[----:B------:R-:W2:Y:S01]  /*d550*/  LDL R2, [R1+0x18] ;  /* 0x0000180001027983 */ /* 0x000ea20000100800 */
[----:B------:R-:W-:Y:S02]  /*d560*/  IMAD.MOV.U32 R0, RZ, RZ, c[0x0][0x2c4] ;  /* 0x0000b100ff007624 */ /* 0x000fe400078e00ff */
[----:B------:R-:W-:Y:S02]  /*d570*/  IMAD.MOV.U32 R179, RZ, RZ, 0x1 ;  /* 0x00000001ffb37424 */ /* 0x000fe400078e00ff */
[----:B------:R-:W0:Y:S01]  /*d580*/  LDGDEPBAR ;  /* 0x00000000000079af */ /* 0x000e220000000000 */
[----:B------:R-:W-:Y:S01]  /*d590*/  ISETP.NE.AND P0, PT, R0, 0x1, PT ;  /* 0x000000010000780c */ /* 0x000fe20003f05270 */
[----:B------:R-:W-:Y:S01]  /*d5a0*/  IMAD R128, R128, c[0x0][0x1d0], RZ ;  /* 0x0000740080807a24 */ /* 0x000fe200078e02ff */
[----:B------:R-:W-:Y:S11]  /*d5b0*/  ISETP.LE.AND P1, PT, R179, c[0x0][0x32c], PT ;  /* 0x0000cb00b3007a0c */ /* 0x000ff60003f23270 */
[----:B--2---:R-:W-:Y:S04]  /*d5c0*/  @P0 IMAD.HI.U32 R0, R2, c[0x0][0x2c8], RZ ;  /* 0x0000b20002000a27 */ /* 0x004fe800078e00ff */
[----:B------:R-:W-:Y:S01]  /*d5d0*/  IMAD.MOV.U32 R134, RZ, RZ, R2 ;  /* 0x000000ffff867224 */ /* 0x000fe200078e0002 */
[----:B------:R-:W-:Y:S01]  /*d5e0*/  @P0 SHF.R.U32.HI R134, RZ, c[0x0][0x2cc], R0 ;  /* 0x0000b300ff860a19 */ /* 0x000fe20000011600 */
[----:B------:R-:W-:Y:S04]  /*d5f0*/  IMAD R2, R207, -0x30, RZ ;  /* 0xffffffd0cf027824 */ /* 0x000fe800078e02ff */
[----:B------:R-:W2:Y:S01]  /*d600*/  SHFL.IDX PT, R3, R134, RZ, 0x1c1f ;  /* 0x001c1fff86037589 */ /* 0x000ea200000e0000 */
[C---:B-1----:R-:W-:Y:S02]  /*d610*/  IADD3 R137, -R250.reuse, 0x1, R2 ;  /* 0x00000001fa897810 */ /* 0x042fe40007ffe102 */
[----:B------:R-:W-:Y:S02]  /*d620*/  IADD3 R138, -R250, R2, RZ ;  /* 0x00000002fa8a7210 */ /* 0x000fe40007ffe1ff */
[----:B------:R-:W-:Y:S04]  /*d630*/  IADD3 R137, R137, -c[0x0][0x168], R128 ;  /* 0x80005a0089897a10 */ /* 0x000fe80007ffe080 */
[C---:B------:R-:W-:Y:S02]  /*d640*/  IADD3 R136, R137.reuse, c[0x0][0x328], RZ ;  /* 0x0000ca0089887a10 */ /* 0x040fe40007ffe0ff */
[----:B------:R-:W-:Y:S04]  /*d650*/  IADD3 R137, R137, UR4, RZ ;  /* 0x0000000489897c10 */ /* 0x000fe8000fffe0ff */
[----:B--2---:R-:W-:Y:S01]  /*d660*/  IADD3 R0, R137, R3, RZ ;  /* 0x0000000389007210 */ /* 0x004fe20007ffe0ff */
        /* <DEDUP_REMOVED lines=17> */
.L_x_1084:
[----:B------:R-:W-:Y:S04]  /*d780*/  MOV R132, 0x1 ;  /* 0x0000000100847802 */ /* 0x000fe80000000f00 */
[----:B------:R-:W-:Y:S11]  /*d790*/  ISETP.NE.AND P0, PT, R132, c[0x0][0x32c], PT ;  /* 0x0000cb0084007a0c */ /* 0x000ff60003f05270 */
[----:B------:R-:W-:Y:S02]  /*d7a0*/  @!UPT UIADD3 URZ, URZ, URZ, URZ ;  /* 0x0000003f3f3ff290 */ /* 0x000fe4000fffe03f */
[----:B------:R-:W-:Y:S05]  /*d7b0*/  @P0 IMAD.HI.U32 R132, R3, c[0x0][0x330], RZ ;  /* 0x0000cc0003840a27 */ /* 0x000fea00078e00ff */
[----:B------:R-:W-:Y:S02]  /*d7c0*/  @P0 SHF.R.U32.HI R3, RZ, c[0x0][0x334], R132 ;  /* 0x0000cd00ff030a19 */ /* 0x000fe40000011684 */
.L_x_1085:
[----:B------:R-:W-:Y:S05]  /*d7d0*/  BSYNC B0 ;  /* 0x0000000000007941 */ /* 0x000fea0003800000 */
.L_x_1083:
[----:B------:R-:W-:Y:S05]  /*d7e0*/  IMAD R3, R3, c[0x0][0x32c], R138 ;  /* 0x0000cb0003037a24 */ /* 0x000fea00078e028a */
[----:B------:R-:W-:Y:S02]  /*d7f0*/  IADD3 R132, R3, c[0x0][0x32c], RZ ;  /* 0x0000cb0003847a10 */ /* 0x000fe40007ffe0ff */
[----:B------:R-:W-:Y:S02]  /*d800*/  IMNMX R0, R0, R3, !PT ;  /* 0x0000000300007217 */ /* 0x000fe40007800200 */
[----:B------:R-:W-:Y:S02]  /*d810*/  IMNMX R128, R128, R132, PT ;  /* 0x0000008480807217 */ /* 0x000fe40003800200 */
.L_x_1082:
[----:B------:R-:W1:Y:S02]  /*d820*/  SHFL.IDX PT, R133, R134, 0x1, 0x1c1f ;  /* 0x003c1f0086857f89 */ /* 0x000e6400000e0000 */
[-C--:B-1----:R-:W-:Y:S02]  /*d830*/  IADD3 R132, R136, R133.reuse, RZ ;  /* 0x0000008588847210 */ /* 0x082fe40007ffe0ff */
[----:B------:R-:W-:Y:S01]  /*d840*/  IADD3 R3, R137, R133, RZ ;  /* 0x0000008589037210 */ /* 0x000fe20007ffe0ff */
        /* <DEDUP_REMOVED lines=16> */
.L_x_1088:
[----:B------:R-:W-:Y:S04]  /*d950*/  MOV R139, 0x1 ;  /* 0x00000001008b7802 */ /* 0x000fe80000000f00 */
[----:B------:R-:W-:Y:S11]  /*d960*/  ISETP.NE.AND P0, PT, R139, c[0x0][0x32c], PT ;  /* 0x0000cb008b007a0c */ /* 0x000ff60003f05270 */
[----:B------:R-:W-:Y:S02]  /*d970*/  @!UPT UIADD3 URZ, URZ, URZ, URZ ;  /* 0x0000003f3f3ff290 */ /* 0x000fe4000fffe03f */
[----:B------:R-:W-:Y:S05]  /*d980*/  @P0 IMAD.HI.U32 R139, R133, c[0x0][0x330], RZ ;  /* 0x0000cc00858b0a27 */ /* 0x000fea00078e00ff */
[----:B------:R-:W-:Y:S02]  /*d990*/  @P0 SHF.R.U32.HI R133, RZ, c[0x0][0x334], R139 ;  /* 0x0000cd00ff850a19 */ /* 0x000fe4000001168b */
.L_x_1089:
[----:B------:R-:W-:Y:S05]  /*d9a0*/  BSYNC B0 ;  /* 0x0000000000007941 */ /* 0x000fea0003800000 */
.L_x_1087:
[----:B------:R-:W-:Y:S05]  /*d9b0*/  IMAD R133, R133, c[0x0][0x32c], R138 ;  /* 0x0000cb0085857a24 */ /* 0x000fea00078e028a */
[----:B------:R-:W-:Y:S02]  /*d9c0*/  IADD3 R139, R133, c[0x0][0x32c], RZ ;  /* 0x0000cb00858b7a10 */ /* 0x000fe40007ffe0ff */
[----:B------:R-:W-:Y:S02]  /*d9d0*/  IMNMX R3, R3, R133, !PT ;  /* 0x0000008503037217 */ /* 0x000fe40007800200 */
[----:B------:R-:W-:Y:S02]  /*d9e0*/  IMNMX R132, R132, R139, PT ;  /* 0x0000008b84847217 */ /* 0x000fe40003800200 */
.L_x_1086:
[C---:B------:R-:W-:Y:S02]  /*d9f0*/  ISETP.GE.AND P0, PT, R2.reuse, 0x2, PT ;  /* 0x000000020200780c */ /* 0x040fe40003f06270 */
[----:B------:R-:W-:Y:S02]  /*da00*/  ISETP.GE.AND P1, PT, R2, 0x9, PT ;  /* 0x000000090200780c */ /* 0x000fe40003f26270 */
[----:B------:R-:W-:Y:S02]  /*da10*/  P2R R160, PR, RZ, 0x1 ;  /* 0x00000001ffa07803 */ /* 0x000fe40000000000 */
[----:B------:R-:W-:Y:S02]  /*da20*/  ISETP.GT.AND P0, PT, R0, 0x1, !P0 ;  /* 0x000000010000780c */ /* 0x000fe40004704270 */
[----:B------:R-:W-:Y:S02]  /*da30*/  P2R R139, PR, RZ, 0x2 ;  /* 0x00000002ff8b7803 */ /* 0x000fe40000000000 */
[----:B------:R-:W-:Y:S02]  /*da40*/  ISETP.LT.OR P0, PT, R128, 0x2, P0 ;  /* 0x000000028000780c */ /* 0x000fe40000701670 */
        /* <DEDUP_REMOVED lines=43> */
[----:B------:R-:W-:Y:S01]  /*dd00*/  ISETP.GE.AND P0, PT, R2, 0x2a, PT ;  /* 0x0000002a0200780c */ /* 0x000fe20003f06270 */
[----:B------:R-:W1:Y:S03]  /*dd10*/  SHFL.IDX PT, R4, R134, 0x2, 0x1c1f ;  /* 0x005c1f0086047f89 */ /* 0x000e6600000e0000 */
[----:B------:R-:W-:Y:S02]  /*dd20*/  P2R R5, PR, RZ, 0x1 ;  /* 0x00000001ff057803 */ /* 0x000fe40000000000 */
[----:B------:R-:W-:Y:S04]  /*dd30*/  ISETP.GT.AND P0, PT, R0, 0x29, !P0 ;  /* 0x000000290000780c */ /* 0x000fe80004704270 */
[----:B------:R-:W-:Y:S04]  /*dd40*/  ISETP.LT.OR P0, PT, R128, 0x2a, P0 ;  /* 0x0000002a8000780c */ /* 0x000fe80000701670 */
        /* <DEDUP_REMOVED lines=20> */
.L_x_1092:
[----:B------:R-:W-:Y:S04]  /*de90*/  MOV R20, 0x1 ;  /* 0x0000000100147802 */ /* 0x000fe80000000f00 */
[----:B------:R-:W-:Y:S11]  /*dea0*/  ISETP.NE.AND P0, PT, R20, c[0x0][0x32c], PT ;  /* 0x0000cb0014007a0c */ /* 0x000ff60003f05270 */
[----:B------:R-:W-:Y:S02]  /*deb0*/  @!UPT UIADD3 URZ, URZ, URZ, URZ ;  /* 0x0000003f3f3ff290 */ /* 0x000fe4000fffe03f */
[----:B------:R-:W-:Y:S05]  /*dec0*/  @P0 IMAD.HI.U32 R20, R4, c[0x0][0x330], RZ ;  /* 0x0000cc0004140a27 */ /* 0x000fea00078e00ff */
[----:B------:R-:W-:Y:S02]  /*ded0*/  @P0 SHF.R.U32.HI R4, RZ, c[0x0][0x334], R20 ;  /* 0x0000cd00ff040a19 */ /* 0x000fe40000011614 */
.L_x_1093:
[----:B------:R-:W-:Y:S05]  /*dee0*/  BSYNC B0 ;  /* 0x0000000000007941 */ /* 0x000fea0003800000 */
.L_x_1091:
[----:B------:R-:W-:Y:S05]  /*def0*/  IMAD R4, R4, c[0x0][0x32c], R138 ;  /* 0x0000cb0004047a24 */ /* 0x000fea00078e028a */
[----:B------:R-:W-:Y:S02]  /*df00*/  IADD3 R20, R4, c[0x0][0x32c], RZ ;  /* 0x0000cb0004147a10 */ /* 0x000fe40007ffe0ff */
[----:B------:R-:W-:Y:S02]  /*df10*/  IMNMX R0, R0, R4, !PT ;  /* 0x0000000400007217 */ /* 0x000fe40007800200 */
[----:B------:R-:W-:Y:S02]  /*df20*/  IMNMX R2, R2, R20, PT ;  /* 0x0000001402027217 */ /* 0x000fe40003800200 */
.L_x_1090:
        /* <DEDUP_REMOVED lines=8> */
[----:B------:R-:W-:Y:S04]  /*dfb0*/  ISETP.NE.AND P0, PT, R17, RZ, PT ;  /* 0x000000ff1100720c */ /* 0x000fe80003f05270 */
[C---:B------:R-:W-:Y:S04]  /*dfc0*/  ISETP.GT.AND P0, PT, R3.reuse, 0x10, !P0 ;  /* 0x000000100300780c */ /* 0x040fe80004704270 */
        /* <DEDUP_REMOVED lines=19> */
[----:B------:R-:W-:Y:S04]  /*e100*/  ISETP.GT.AND P0, PT, R3, 0x1, !P0 ;  /* 0x000000010300780c */ /* 0x000fe80004704270 */
[C---:B------:R-:W-:Y:S04]  /*e110*/  ISETP.LT.OR P0, PT, R132.reuse, 0x2, P0 ;  /* 0x000000028400780c */ /* 0x040fe80000701670 */
[----:B------:R-:W-:Y:S02]  /*e120*/  FSEL R19, R7, -INF , !P0 ;  /* 0xff80000007137808 */ /* 0x000fe40004000000 */
[C---:B------:R-:W-:Y:S04]  /*e130*/  ISETP.GT.AND P0, PT, R3.reuse, RZ, !P1 ;  /* 0x000000ff0300720c */ /* 0x040fe80004f04270 */
[----:B------:R-:W-:Y:S04]  /*e140*/  ISETP.LT.OR P0, PT, R132, 0x1, P0 ;  /* 0x000000018400780c */ /* 0x000fe80000701670 */
[----:B------:R-:W-:Y:S02]  /*e150*/  FSEL R18, R6, -INF , !P0 ;  /* 0xff80000006127808 */ /* 0x000fe40004000000 */
[----:B------:R-:W-:Y:S04]  /*e160*/  ISETP.GT.AND P0, PT, R3, 0x28, !P2 ;  /* 0x000000280300780c */ /* 0x000fe80005704270 */
[----:B------:R-:W-:Y:S04]  /*e170*/  ISETP.LT.OR P0, PT, R132, 0x29, P0 ;  /* 0x000000298400780c */ /* 0x000fe80000701670 */
[----:B------:R-:W-:Y:S02]  /*e180*/  FSEL R181, R50, -INF , !P0 ;  /* 0xff80000032b57808 */ /* 0x000fe40004000000 */
[----:B------:R-:W-:Y:S04]  /*e190*/  ISETP.NE.AND P0, PT, R5, RZ, PT ;  /* 0x000000ff0500720c */ /* 0x000fe80003f05270 */
[----:B------:R-:W-:Y:S02]  /*e1a0*/  ISETP.GT.AND P0, PT, R3, 0x29, !P0 ;  /* 0x000000290300780c */ /* 0x000fe40004704270 */
[----:B------:R-:W1:Y:S02]  /*e1b0*/  SHFL.IDX PT, R3, R134, 0x3, 0x1c1f ;  /* 0x007c1f0086037f89 */ /* 0x000e6400000e0000 */
[----:B------:R-:W-:Y:S04]  /*e1c0*/  ISETP.LT.OR P0, PT, R132, 0x2a, P0 ;  /* 0x0000002a8400780c */ /* 0x000fe80000701670 */
[----:B------:R-:W-:Y:S02]  /*e1d0*/  FSEL R182, R51, -INF , !P0 ;  /* 0xff80000033b67808 */ /* 0x000fe40004000000 */
[----:B------:R-:W-:Y:S04]  /*e1e0*/  ISETP.GT.AND P0, PT, R0, RZ, !P1 ;  /* 0x000000ff0000720c */ /* 0x000fe80004f04270 */
        /* <DEDUP_REMOVED lines=61> */
.L_x_1096:
[----:B------:R-:W-:Y:S04]  /*e5c0*/  MOV R4, 0x1 ;  /* 0x0000000100047802 */ /* 0x000fe80000000f00 */
[----:B------:R-:W-:Y:S11]  /*e5d0*/  ISETP.NE.AND P0, PT, R4, c[0x0][0x32c], PT ;  /* 0x0000cb0004007a0c */ /* 0x000ff60003f05270 */
[----:B------:R-:W-:Y:S02]  /*e5e0*/  @!UPT UIADD3 URZ, URZ, URZ, URZ ;  /* 0x0000003f3f3ff290 */ /* 0x000fe4000fffe03f */
[----:B------:R-:W-:Y:S05]  /*e5f0*/  @P0 IMAD.HI.U32 R4, R3, c[0x0][0x330], RZ ;  /* 0x0000cc0003040a27 */ /* 0x000fea00078e00ff */
[----:B------:R-:W-:Y:S02]  /*e600*/  @P0 SHF.R.U32.HI R3, RZ, c[0x0][0x334], R4 ;  /* 0x0000cd00ff030a19 */ /* 0x000fe40000011604 */
.L_x_1097:
[----:B------:R-:W-:Y:S05]  /*e610*/  BSYNC B0 ;  /* 0x0000000000007941 */ /* 0x000fea0003800000 */
.L_x_1095:
[----:B------:R-:W-:Y:S05]  /*e620*/  IMAD R138, R3, c[0x0][0x32c], R138 ;  /* 0x0000cb00038a7a24 */ /* 0x000fea00078e028a */
[----:B------:R-:W-:Y:S02]  /*e630*/  IADD3 R3, R138, c[0x0][0x32c], RZ ;  /* 0x0000cb008a037a10 */ /* 0x000fe40007ffe0ff */
[----:B------:R-:W-:Y:S02]  /*e640*/  IMNMX R0, R0, R138, !PT ;  /* 0x0000008a00007217 */ /* 0x000fe40007800200 */
[----:B------:R-:W-:Y:S02]  /*e650*/  IMNMX R2, R2, R3, PT ;  /* 0x0000000302027217 */ /* 0x000fe40003800200 */
.L_x_1094:
        /* <DEDUP_REMOVED lines=9> */
[----:B------:R-:W3:Y:S01]  /*e6f0*/  LDL.LU R239, [R1] ;  /* 0x0000000001ef7983 */ /* 0x000ee20000300800 */
[----:B------:R-:W-:Y:S02]  /*e700*/  ISETP.GT.AND P0, PT, R0, 0x1, !P0 ;  /* 0x000000010000780c */ /* 0x000fe40004704270 */
[----:B------:R-:W-:Y:S01]  /*e710*/  FMNMX.FTZ R134, R161, R134, !PT ;  /* 0x00000086a1867209 */ /* 0x000fe20007810000 */
[----:B------:R-:W4:Y:S01]  /*e720*/  LDL.LU R238, [R1+0x4] ;  /* 0x0000040001ee7983 */ /* 0x000f220000300800 */
[----:B------:R-:W-:Y:S02]  /*e730*/  ISETP.LT.OR P0, PT, R2, 0x2, P0 ;  /* 0x000000020200780c */ /* 0x000fe40000701670 */
[----:B------:R-:W-:Y:S01]  /*e740*/  FMNMX.FTZ R134, R164, R134, !PT ;  /* 0x00000086a4867209 */ /* 0x000fe20007810000 */
[----:B------:R-:W5:Y:S01]  /*e750*/  LDL.LU R237, [R1+0xc] ;  /* 0x00000c0001ed7983 */ /* 0x000f620000300800 */
        /* <DEDUP_REMOVED lines=49> */
[----:B------:R-:W-:Y:S01]  /*ea70*/  ISETP.GT.AND P0, PT, R0, 0x28, !P2 ;  /* 0x000000280000780c */ /* 0x000fe20005704270 */
[----:B------:R-:W-:Y:S01]  /*ea80*/  LDSM.16.MT88.4 R40, [R209+0x2480] ;  /* 0x00248000d128783b */ /* 0x000fe20000004200 */
        /* <DEDUP_REMOVED lines=72> */
[----:B--2---:R-:W-:Y:S01]  /*ef10*/  FFMA.FTZ R0, R161, c[0x0][0x2d0], -R27 ;  /* 0x0000b400a1007a23 */ /* 0x004fe2000001081b */
[----:B------:R-:W-:Y:S08]  /*ef20*/  F2FP.PACK_AB R28, R232, R231 ;  /* 0x000000e7e81c723e */ /* 0x000ff000000000ff */
        /* <DEDUP_REMOVED lines=11> */
[----:B------:R2:W2:Y:S02]  /*efe0*/  MUFU.EX2 R230, R0 ;  /* 0x0000000000e67308 */ /* 0x0004a40000000800 */
[--C-:B--2---:R-:W-:Y:S01]  /*eff0*/  FFMA.FTZ R0, R8, c[0x0][0x2d0], -R49.reuse ;  /* 0x0000b40008007a23 */ /* 0x104fe20000010831 */
[----:B------:R-:W-:Y:S07]  /*f000*/  F2FP.PACK_AB R31, R230, R229 ;  /* 0x000000e5e61f723e */ /* 0x000fee00000000ff */
[----:B------:R2:W-:Y:S02]  /*f010*/  MUFU.EX2 R202, R0 ;  /* 0x0000000000ca7308 */ /* 0x0005e40000000800 */
[--C-:B--2---:R-:W-:Y:S08]  /*f020*/  FFMA.FTZ R0, R9, c[0x0][0x2d0], -R49.reuse ;  /* 0x0000b40009007a23 */ /* 0x104ff00000010831 */
[----:B------:R2:W1:Y:S02]  /*f030*/  MUFU.EX2 R203, R0 ;  /* 0x0000000000cb7308 */ /* 0x0004640000000800 */
[----:B--2---:R-:W-:Y:S01]  /*f040*/  FFMA.FTZ R0, R13, c[0x0][0x2d0], -R49 ;  /* 0x0000b4000d007a23 */ /* 0x004fe20000010831 */
[----:B-1----:R-:W-:Y:S07]  /*f050*/  F2FP.PACK_AB R32, R203, R202 ;  /* 0x000000cacb20723e */ /* 0x002fee00000000ff */
[----:B------:R1:W2:Y:S02]  /*f060*/  MUFU.EX2 R205, R0 ;  /* 0x0000000000cd7308 */ /* 0x0002a40000000800 */
[----:B-1----:R-:W-:Y:S01]  /*f070*/  FADD.FTZ R0, -R3, R129 ;  /* 0x0000008103007221 */ /* 0x002fe20000010100 */
[----:B--2---:R-:W-:Y:S03]  /*f080*/  F2FP.PACK_AB R34, R205, R204 ;  /* 0x000000cccd22723e */ /* 0x004fe600000000ff */
[----:B------:R-:W-:Y:S04]  /*f090*/  FMUL.FTZ R0, R0, c[0x0][0x2d0] ;  /* 0x0000b40000007a20 */ /* 0x000fe80000410000 */
[----:B------:R1:W2:Y:S02]  /*f0a0*/  MUFU.EX2 R25, R0 ;  /* 0x0000000000197308 */ /* 0x0002a40000000800 */
[----:B-1----:R-:W-:Y:S02]  /*f0b0*/  FADD.FTZ R0, -R4, R130 ;  /* 0x0000008204007221 */ /* 0x002fe40000010100 */
[--C-:B------:R-:W-:Y:S02]  /*f0c0*/  FFMA.FTZ R4, R11, c[0x0][0x2d0], -R50.reuse ;  /* 0x0000b4000b047a23 */ /* 0x100fe40000010832 */
[----:B------:R-:W-:Y:S04]  /*f0d0*/  FMUL.FTZ R0, R0, c[0x0][0x2d0] ;  /* 0x0000b40000007a20 */ /* 0x000fe80000410000 */
[----:B------:R1:W-:Y:S01]  /*f0e0*/  MUFU.EX2 R199, R4 ;  /* 0x0000000400c77308 */ /* 0x0003e20000000800 */
[C---:B--2---:R-:W-:Y:S02]  /*f0f0*/  FMUL.FTZ R16, R25.reuse, R152 ;  /* 0x0000009819107220 */ /* 0x044fe40000410000 */
[C---:B------:R-:W-:Y:S02]  /*f100*/  FMUL.FTZ R17, R25.reuse, R153 ;  /* 0x0000009919117220 */ /* 0x040fe40000410000 */
[C---:B------:R-:W-:Y:S02]  /*f110*/  FMUL.FTZ R100, R25.reuse, R100 ;  /* 0x0000006419647220 */ /* 0x040fe40000410000 */
[C---:B------:R-:W-:Y:S02]  /*f120*/  FMUL.FTZ R101, R25.reuse, R101 ;  /* 0x0000006519657220 */ /* 0x040fe40000410000 */
[C---:B------:R-:W-:Y:S01]  /*f130*/  FMUL.FTZ R112, R25.reuse, R112 ;  /* 0x0000007019707220 */ /* 0x040fe20000410000 */
[----:B------:R2:W2:Y:S01]  /*f140*/  MUFU.EX2 R24, R0 ;  /* 0x0000000000187308 */ /* 0x0004a20000000800 */
[C---:B------:R-:W-:Y:S02]  /*f150*/  FMUL.FTZ R113, R25.reuse, R113 ;  /* 0x0000007119717220 */ /* 0x040fe40000410000 */
[C---:B------:R-:W-:Y:S02]  /*f160*/  FMUL.FTZ R116, R25.reuse, R116 ;  /* 0x0000007419747220 */ /* 0x040fe40000410000 */
[C---:B------:R-:W-:Y:S02]  /*f170*/  FMUL.FTZ R117, R25.reuse, R117 ;  /* 0x0000007519757220 */ /* 0x040fe40000410000 */
[C---:B------:R-:W-:Y:S02]  /*f180*/  FMUL.FTZ R124, R25.reuse, R124 ;  /* 0x0000007c197c7220 */ /* 0x040fe40000410000 */
[C---:B------:R-:W-:Y:S02]  /*f190*/  FMUL.FTZ R125, R25.reuse, R125 ;  /* 0x0000007d197d7220 */ /* 0x040fe40000410000 */
[C---:B------:R-:W-:Y:S02]  /*f1a0*/  FMUL.FTZ R52, R25.reuse, R52 ;  /* 0x0000003419347220 */ /* 0x040fe40000410000 */
[C---:B------:R-:W-:Y:S02]  /*f1b0*/  FMUL.FTZ R53, R25.reuse, R53 ;  /* 0x0000003519357220 */ /* 0x040fe40000410000 */
[C---:B-1----:R-:W-:Y:S02]  /*f1c0*/  FMUL.FTZ R4, R25.reuse, R140 ;  /* 0x0000008c19047220 */ /* 0x042fe40000410000 */
[C---:B------:R-:W-:Y:S02]  /*f1d0*/  FMUL.FTZ R64, R25.reuse, R64 ;  /* 0x0000004019407220 */ /* 0x040fe40000410000 */
[C---:B------:R-:W-:Y:S02]  /*f1e0*/  FMUL.FTZ R65, R25.reuse, R65 ;  /* 0x0000004119417220 */ /* 0x040fe40000410000 */
[C---:B------:R-:W-:Y:S02]  /*f1f0*/  FMUL.FTZ R68, R25.reuse, R68 ;  /* 0x0000004419447220 */ /* 0x040fe40000410000 */
[----:B------:R-:W-:Y:S02]  /*f200*/  FMUL.FTZ R69, R25, R69 ;  /* 0x0000004519457220 */ /* 0x000fe40000410000 */
[----:B--2---:R-:W-:Y:S02]  /*f210*/  FADD.FTZ R0, -R5, R131 ;  /* 0x0000008305007221 */ /* 0x004fe40000010100 */
[--C-:B------:R-:W-:Y:S02]  /*f220*/  FFMA.FTZ R5, R10, c[0x0][0x2d0], -R50.reuse ;  /* 0x0000b4000a057a23 */ /* 0x100fe40000010832 */
[----:B------:R-:W-:Y:S02]  /*f230*/  FMUL.FTZ R0, R0, c[0x0][0x2d0] ;  /* 0x0000b40000007a20 */ /* 0x000fe40000410000 */
[----:B------:R-:W1:Y:S01]  /*f240*/  MUFU.EX2 R139, R5 ;  /* 0x00000005008b7308 */ /* 0x000e620000000800 */
[C---:B------:R-:W-:Y:S02]  /*f250*/  FMUL.FTZ R6, R24.reuse, R142 ;  /* 0x0000008e18067220 */ /* 0x040fe40000410000 */
[C---:B------:R-:W-:Y:S02]  /*f260*/  FMUL.FTZ R7, R24.reuse, R143 ;  /* 0x0000008f18077220 */ /* 0x040fe40000410000 */
[C---:B------:R-:W-:Y:S02]  /*f270*/  FMUL.FTZ R18, R24.reuse, R154 ;  /* 0x0000009a18127220 */ /* 0x040fe40000410000 */
[C---:B------:R-:W-:Y:S02]  /*f280*/  FMUL.FTZ R19, R24.reuse, R155 ;  /* 0x0000009b18137220 */ /* 0x040fe40000410000 */
[C---:B------:R-:W-:Y:S01]  /*f290*/  FMUL.FTZ R102, R24.reuse, R102 ;  /* 0x0000006618667220 */ /* 0x040fe20000410000 */
[----:B------:R2:W2:Y:S01]  /*f2a0*/  MUFU.EX2 R3, R0 ;  /* 0x0000000000037308 */ /* 0x0004a20000000800 */
[C---:B------:R-:W-:Y:S01]  /*f2b0*/  FMUL.FTZ R103, R24.reuse, R103 ;  /* 0x0000006718677220 */ /* 0x040fe20000410000 */
[----:B------:R-:W-:Y:S01]  /*f2c0*/  LDSM.16.MT88.4 R152, [R209+0x2080] ;  /* 0x00208000d198783b */ /* 0x000fe20000004200 */
[C---:B------:R-:W-:Y:S02]  /*f2d0*/  FMUL.FTZ R114, R24.reuse, R114 ;  /* 0x0000007218727220 */ /* 0x040fe40000410000 */
[C---:B------:R-:W-:Y:S02]  /*f2e0*/  FMUL.FTZ R115, R24.reuse, R115 ;  /* 0x0000007318737220 */ /* 0x040fe40000410000 */
[C---:B------:R-:W-:Y:S02]  /*f2f0*/  FMUL.FTZ R118, R24.reuse, R118 ;  /* 0x0000007618767220 */ /* 0x040fe40000410000 */
[C---:B------:R-:W-:Y:S02]  /*f300*/  FMUL.FTZ R119, R24.reuse, R119 ;  /* 0x0000007718777220 */ /* 0x040fe40000410000 */
[C---:B------:R-:W-:Y:S02]  /*f310*/  FMUL.FTZ R126, R24.reuse, R126 ;  /* 0x0000007e187e7220 */ /* 0x040fe40000410000 */
[C---:B------:R-:W-:Y:S01]  /*f320*/  FMUL.FTZ R127, R24.reuse, R127 ;  /* 0x0000007f187f7220 */ /* 0x040fe20000410000 */
[----:B-1----:R-:W-:Y:S01]  /*f330*/  F2FP.PACK_AB R33, R199, R139 ;  /* 0x0000008bc721723e */ /* 0x002fe200000000ff */
[----:B------:R-:W-:Y:S02]  /*f340*/  FMUL.FTZ R5, R25, R141 ;  /* 0x0000008d19057220 */ /* 0x000fe40000410000 */
[C---:B------:R-:W-:Y:S02]  /*f350*/  FMUL.FTZ R54, R24.reuse, R54 ;  /* 0x0000003618367220 */ /* 0x040fe40000410000 */
[C---:B------:R-:W-:Y:S02]  /*f360*/  FMUL.FTZ R55, R24.reuse, R55 ;  /* 0x0000003718377220 */ /* 0x040fe40000410000 */
[C---:B------:R-:W-:Y:S01]  /*f370*/  FMUL.FTZ R66, R24.reuse, R66 ;  /* 0x0000004218427220 */ /* 0x040fe20000410000 */
[-C--:B------:R-:W-:Y:S01]  /*f380*/  HMMA.16816.F32 R4, R28, R20.reuse, R4 ;  /* 0x000000141c04723c */ /* 0x080fe20000001804 */
[----:B------:R-:W-:Y:S02]  /*f390*/  FMUL.FTZ R67, R24, R67 ;  /* 0x0000004318437220 */ /* 0x000fe40000410000 */
[----:B--2---:R-:W-:Y:S02]  /*f3a0*/  FFMA.FTZ R0, R15, c[0x0][0x2d0], -R50 ;  /* 0x0000b4000f007a23 */ /* 0x004fe40000010832 */
        /* <DEDUP_REMOVED lines=26> */
[----:B------:R-:W-:Y:S02]  /*f550*/  FMUL.FTZ R77, R3, R77 ;  /* 0x0000004d034d7220 */ /* 0x000fe40000410000 */
[C---:B------:R-:W-:Y:S02]  /*f560*/  FMUL.FTZ R80, R25.reuse, R80 ;  /* 0x0000005019507220 */ /* 0x040fe40000410000 */
[C---:B------:R-:W-:Y:S02]  /*f570*/  FMUL.FTZ R81, R25.reuse, R81 ;  /* 0x0000005119517220 */ /* 0x040fe40000410000 */
[C---:B------:R-:W-:Y:S02]  /*f580*/  FMUL.FTZ R82, R24.reuse, R82 ;  /* 0x0000005218527220 */ /* 0x040fe40000410000 */
[----:B------:R-:W-:Y:S02]  /*f590*/  FMUL.FTZ R83, R24, R83 ;  /* 0x0000005318537220 */ /* 0x000fe40000410000 */
[--C-:B-1----:R-:W-:Y:S02]  /*f5a0*/  FFMA.FTZ R2, R166, c[0x0][0x2d0], -R27.reuse ;  /* 0x0000b400a6027a23 */ /* 0x102fe4000001081b */
[C---:B------:R-:W-:Y:S02]  /*f5b0*/  FMUL.FTZ R84, R25.reuse, R84 ;  /* 0x0000005419547220 */ /* 0x040fe40000410000 */
[----:B------:R1:W1:Y:S01]  /*f5c0*/  MUFU.EX2 R197, R2 ;  /* 0x0000000200c57308 */ /* 0x0002620000000800 */
[----:B------:R-:W-:Y:S02]  /*f5d0*/  FMUL.FTZ R85, R25, R85 ;  /* 0x0000005519557220 */ /* 0x000fe40000410000 */
[----:B------:R-:W-:Y:S02]  /*f5e0*/  FMUL.FTZ R86, R24, R86 ;  /* 0x0000005618567220 */ /* 0x000fe40000410000 */
[C---:B--2---:R-:W-:Y:S02]  /*f5f0*/  FMUL.FTZ R10, R0.reuse, R146 ;  /* 0x00000092000a7220 */ /* 0x044fe40000410000 */
[C---:B------:R-:W-:Y:S02]  /*f600*/  FMUL.FTZ R11, R0.reuse, R147 ;  /* 0x00000093000b7220 */ /* 0x040fe40000410000 */
[C---:B------:R-:W-:Y:S02]  /*f610*/  FMUL.FTZ R106, R0.reuse, R106 ;  /* 0x0000006a006a7220 */ /* 0x040fe40000410000 */
[C---:B------:R-:W-:Y:S02]  /*f620*/  FMUL.FTZ R107, R0.reuse, R107 ;  /* 0x0000006b006b7220 */ /* 0x040fe40000410000 */
[C---:B------:R-:W-:Y:S01]  /*f630*/  FMUL.FTZ R110, R0.reuse, R110 ;  /* 0x0000006e006e7220 */ /* 0x040fe20000410000 */
[C---:B------:R-:W-:Y:S01]  /*f640*/  HMMA.16816.F32 R8, R32.reuse, R20, R8 ;  /* 0x000000142008723c */ /* 0x040fe20000001808 */
[C---:B------:R-:W-:Y:S02]  /*f650*/  FMUL.FTZ R14, R0.reuse, R150 ;  /* 0x00000096000e7220 */ /* 0x040fe40000410000 */
[C---:B------:R-:W-:Y:S02]  /*f660*/  FMUL.FTZ R15, R0.reuse, R151 ;  /* 0x00000097000f7220 */ /* 0x040fe40000410000 */
[C---:B------:R-:W-:Y:S02]  /*f670*/  FMUL.FTZ R111, R0.reuse, R111 ;  /* 0x0000006f006f7220 */ /* 0x040fe40000410000 */
[C---:B------:R-:W-:Y:S02]  /*f680*/  FMUL.FTZ R122, R0.reuse, R122 ;  /* 0x0000007a007a7220 */ /* 0x040fe40000410000 */
[C---:B------:R-:W-:Y:S01]  /*f690*/  FMUL.FTZ R123, R0.reuse, R123 ;  /* 0x0000007b007b7220 */ /* 0x040fe20000410000 */
[-C--:B------:R-:W-:Y:S02]  /*f6a0*/  HMMA.16816.F32 R12, R32, R22.reuse, R12 ;  /* 0x00000016200c723c */ /* 0x080fe4000000180c */
[--C-:B-1----:R-:W-:Y:S02]  /*f6b0*/  FFMA.FTZ R2, R165, c[0x0][0x2d0], -R48.reuse ;  /* 0x0000b400a5027a23 */ /* 0x102fe40000010830 */
[C---:B------:R-:W-:Y:S02]  /*f6c0*/  FMUL.FTZ R20, R3.reuse, R156 ;  /* 0x0000009c03147220 */ /* 0x040fe40000410000 */
[----:B------:R1:W-:Y:S01]  /*f6d0*/  MUFU.EX2 R196, R2 ;  /* 0x0000000200c47308 */ /* 0x0003e20000000800 */
[----:B------:R-:W-:Y:S01]  /*f6e0*/  FMUL.FTZ R21, R3, R157 ;  /* 0x0000009d03157220 */ /* 0x000fe20000410000 */
        /* <DEDUP_REMOVED lines=9> */
[C---:B------:R-:W-:Y:S03]  /*f780*/  FMUL.FTZ R74, R0.reuse, R74 ;  /* 0x0000004a004a7220 */ /* 0x040fe60000410000 */
[C---:B------:R-:W-:Y:S02]  /*f790*/  FMUL.FTZ R75, R0.reuse, R75 ;  /* 0x0000004b004b7220 */ /* 0x040fe40000410000 */
[----:B-1----:R-:W-:Y:S02]  /*f7a0*/  FFMA.FTZ R2, R167, c[0x0][0x2d0], -R48 ;  /* 0x0000b400a7027a23 */ /* 0x002fe40000010830 */
[-C--:B------:R-:W-:Y:S01]  /*f7b0*/  HMMA.16816.F32 R108, R32, R38.reuse, R108 ;  /* 0x00000026206c723c */ /* 0x080fe2000000186c */
[C---:B------:R-:W-:Y:S01]  /*f7c0*/  FMUL.FTZ R78, R0.reuse, R78 ;  /* 0x0000004e004e7220 */ /* 0x040fe20000410000 */
[----:B------:R1:W2:Y:S02]  /*f7d0*/  MUFU.EX2 R195, R2 ;  /* 0x0000000200c37308 */ /* 0x0002a40000000800 */
[----:B------:R-:W-:Y:S02]  /*f7e0*/  FMUL.FTZ R79, R0, R79 ;  /* 0x0000004f004f7220 */ /* 0x000fe40000410000 */
[----:B------:R-:W-:Y:S02]  /*f7f0*/  FMUL.FTZ R87, R24, R87 ;  /* 0x0000005718577220 */ /* 0x000fe40000410000 */
[C---:B------:R-:W-:Y:S01]  /*f800*/  HMMA.16816.F32 R112, R28.reuse, R38, R112 ;  /* 0x000000261c70723c */ /* 0x040fe20000001870 */
[----:B------:R-:W2:Y:S03]  /*f810*/  LDSM.16.MT88.4 R36, [R210+0x2480] ;  /* 0x00248000d224783b */ /* 0x000ea60000004200 */
        /* <DEDUP_REMOVED lines=8> */
[----:B-1----:R-:W-:Y:S02]  /*f8a0*/  FFMA.FTZ R2, R169, c[0x0][0x2d0], -R27 ;  /* 0x0000b400a9027a23 */ /* 0x002fe4000001081b */
[C---:B------:R-:W-:Y:S02]  /*f8b0*/  FMUL.FTZ R94, R0.reuse, R94 ;  /* 0x0000005e005e7220 */ /* 0x040fe40000410000 */
[-C--:B------:R-:W-:Y:S01]  /*f8c0*/  HMMA.16816.F32 R20, R32, R42.reuse, R20 ;  /* 0x0000002a2014723c */ /* 0x080fe20000001814 */
[----:B------:R1:W-:Y:S03]  /*f8d0*/  MUFU.EX2 R194, R2 ;  /* 0x0000000200c27308 */ /* 0x0003e60000000800 */
[----:B------:R-:W-:Y:S02]  /*f8e0*/  FMUL.FTZ R95, R0, R95 ;  /* 0x0000005f005f7220 */ /* 0x000fe40000410000 */
[C---:B------:R-:W-:Y:S02]  /*f8f0*/  FMUL.FTZ R96, R25.reuse, R96 ;  /* 0x0000006019607220 */ /* 0x040fe40000410000 */
[C---:B------:R-:W-:Y:S01]  /*f900*/  HMMA.16816.F32 R124, R28.reuse, R42, R124 ;  /* 0x0000002a1c7c723c */ /* 0x040fe2000000187c */
[----:B------:R-:W5:Y:S03]  /*f910*/  LDSM.16.MT88.4 R40, [R209+0x3080] ;  /* 0x00308000d128783b */ /* 0x000f660000004200 */
[----:B------:R-:W-:Y:S02]  /*f920*/  FMUL.FTZ R97, R25, R97 ;  /* 0x0000006119617220 */ /* 0x000fe40000410000 */
[C---:B------:R-:W-:Y:S02]  /*f930*/  FMUL.FTZ R98, R24.reuse, R98 ;  /* 0x0000006218627220 */ /* 0x040fe40000410000 */
[C---:B------:R-:W-:Y:S01]  /*f940*/  FMUL.FTZ R99, R24.reuse, R99 ;  /* 0x0000006318637220 */ /* 0x040fe20000410000 */
[-C--:B--2---:R-:W-:Y:S03]  /*f950*/  HMMA.16816.F32 R52, R28, R36.reuse, R52 ;  /* 0x000000241c34723c */ /* 0x084fe60000001834 */
[----:B----4-:R-:W-:Y:S02]  /*f960*/  FFMA.FTZ R3, R3, R238, R202 ;  /* 0x000000ee03037223 */ /* 0x010fe400000100ca */
[----:B------:R-:W-:Y:S02]  /*f970*/  FFMA.FTZ R25, R25, R240, R231 ;  /* 0x000000f019197223 */ /* 0x000fe400000100e7 */
[----:B------:R-:W-:Y:S01]  /*f980*/  FADD.FTZ R3, R203, R3 ;  /* 0x00000003cb037221 */ /* 0x000fe20000010000 */
[C---:B------:R-:W-:Y:S01]  /*f990*/  HMMA.16816.F32 R56, R32.reuse, R36, R56 ;  /* 0x000000242038723c */ /* 0x040fe20000001838 */
[----:B-1----:R-:W-:Y:S03]  /*f9a0*/  FFMA.FTZ R2, R171, c[0x0][0x2d0], -R27 ;  /* 0x0000b400ab027a23 */ /* 0x002fe6000001081b */
[----:B---3--:R-:W-:Y:S01]  /*f9b0*/  FFMA.FTZ R24, R24, R239, R206 ;  /* 0x000000ef18187223 */ /* 0x008fe200000100ce */
[----:B------:R1:W2:Y:S03]  /*f9c0*/  MUFU.EX2 R193, R2 ;  /* 0x0000000200c17308 */ /* 0x0002a60000000800 */
[-C--:B------:R-:W-:Y:S01]  /*f9d0*/  HMMA.16816.F32 R60, R32, R38.reuse, R60 ;  /* 0x00000026203c723c */ /* 0x080fe2000000183c */
[----:B------:R-:W-:Y:S04]  /*f9e0*/  FADD.FTZ R24, R228, R24 ;  /* 0x00000018e4187221 */ /* 0x000fe80000010000 */
[----:B------:R-:W-:Y:S03]  /*f9f0*/  FADD.FTZ R24, R229, R24 ;  /* 0x00000018e5187221 */ /* 0x000fe60000010000 */
[C---:B------:R-:W-:Y:S01]  /*fa00*/  HMMA.16816.F32 R64, R28.reuse, R38, R64 ;  /* 0x000000261c40723c */ /* 0x040fe20000001840 */
[----:B------:R-:W3:Y:S07]  /*fa10*/  LDSM.16.MT88.4 R36, [R210+0x3080] ;  /* 0x00308000d224783b */ /* 0x000eee0000004200 */
[-C--:B-----5:R-:W-:Y:S01]  /*fa20*/  HMMA.16816.F32 R68, R28, R40.reuse, R68 ;  /* 0x000000281c44723c */ /* 0x0a0fe20000001844 */
[--C-:B-1----:R-:W-:Y:S07]  /*fa30*/  FFMA.FTZ R2, R168, c[0x0][0x2d0], -R48.reuse ;  /* 0x0000b400a8027a23 */ /* 0x102fee0000010830 */
[C---:B------:R-:W-:Y:S01]  /*fa40*/  HMMA.16816.F32 R72, R32.reuse, R40, R72 ;  /* 0x000000282048723c */ /* 0x040fe20000001848 */
[----:B------:R1:W-:Y:S07]  /*fa50*/  MUFU.EX2 R192, R2 ;  /* 0x0000000200c07308 */ /* 0x0003ee0000000800 */
[-C--:B------:R-:W-:Y:S08]  /*fa60*/  HMMA.16816.F32 R76, R32, R42.reuse, R76 ;  /* 0x0000002a204c723c */ /* 0x080ff0000000184c */
[C---:B------:R-:W-:Y:S01]  /*fa70*/  HMMA.16816.F32 R80, R28.reuse, R42, R80 ;  /* 0x0000002a1c50723c */ /* 0x040fe20000001850 */
[----:B------:R-:W4:Y:S07]  /*fa80*/  LDSM.16.MT88.4 R40, [R209+0x1c80] ;  /* 0x001c8000d128783b */ /* 0x000f2e0000004200 */
[-C--:B---3--:R-:W-:Y:S01]  /*fa90*/  HMMA.16816.F32 R84, R28, R36.reuse, R84 ;  /* 0x000000241c54723c */ /* 0x088fe20000001854 */
[----:B-1----:R-:W-:Y:S04]  /*faa0*/  FFMA.FTZ R2, R170, c[0x0][0x2d0], -R48 ;  /* 0x0000b400aa027a23 */ /* 0x002fe80000010830 */
[----:B------:R1:W3:Y:S03]  /*fab0*/  MUFU.EX2 R191, R2 ;  /* 0x0000000200bf7308 */ /* 0x0002e60000000800 */
[C---:B------:R-:W-:Y:S08]  /*fac0*/  HMMA.16816.F32 R88, R32.reuse, R36, R88 ;  /* 0x000000242058723c */ /* 0x040ff00000001858 */
[-C--:B------:R-:W-:Y:S08]  /*fad0*/  HMMA.16816.F32 R92, R32, R38.reuse, R92 ;  /* 0x00000026205c723c */ /* 0x080ff0000000185c */
[----:B------:R-:W-:Y:S01]  /*fae0*/  HMMA.16816.F32 R96, R28, R38, R96 ;  /* 0x000000261c60723c */ /* 0x000fe20000001860 */
[----:B------:R-:W-:Y:S03]  /*faf0*/  LDSM.16.MT88.4 R36, [R209+0x2880] ;  /* 0x00288000d124783b */ /* 0x000fe60000004200 */
[--C-:B-1----:R-:W-:Y:S03]  /*fb00*/  FFMA.FTZ R2, R51, c[0x0][0x2d0], -R49.reuse ;  /* 0x0000b40033027a23 */ /* 0x102fe60000010831 */
[----:B------:R-:W-:Y:S01]  /*fb10*/  F2FP.PACK_AB R28, R197, R198 ;  /* 0x000000c6c51c723e */ /* 0x000fe200000000ff */
[----:B------:R1:W-:Y:S01]  /*fb20*/  MUFU.EX2 R190, R2 ;  /* 0x0000000200be7308 */ /* 0x0003e20000000800 */
[----:B------:R-:W-:Y:S03]  /*fb30*/  F2FP.PACK_AB R29, R195, R196 ;  /* 0x000000c4c31d723e */ /* 0x000fe600000000ff */
[----:B--2---:R-:W-:Y:S02]  /*fb40*/  F2FP.PACK_AB R30, R193, R194 ;  /* 0x000000c2c11e723e */ /* 0x004fe400000000ff */
[----:B---3--:R-:W-:Y:S07]  /*fb50*/  F2FP.PACK_AB R31, R191, R192 ;  /* 0x000000c0bf1f723e */ /* 0x008fee00000000ff */
[-C--:B----4-:R-:W-:Y:S01]  /*fb60*/  HMMA.16816.F32 R4, R28, R40.reuse, R4 ;  /* 0x000000281c04723c */ /* 0x090fe20000001804 */
        /* <DEDUP_REMOVED lines=10> */
[--C-:B-1----:R-:W-:Y:S02]  /*fc10*/  FFMA.FTZ R2, R45, c[0x0][0x2d0], -R50.reuse ;  /* 0x0000b4002d027a23 */ /* 0x102fe40000010832 */
[----:B------:R-:W1:Y:S06]  /*fc20*/  LDSM.16.MT88.4 R44, [R210+0x1c80] ;  /* 0x001c8000d22c783b */ /* 0x000e6c0000004200 */
        /* <DEDUP_REMOVED lines=14> */
[-C--:B-1----:R-:W-:Y:S01]  /*fd10*/  HMMA.16816.F32 R100, R28, R44.reuse, R100 ;  /* 0x0000002c1c64723c */ /* 0x082fe20000001864 */
[----:B------:R1:W2:Y:S07]  /*fd20*/  MUFU.EX2 R170, R2 ;  /* 0x0000000200aa7308 */ /* 0x0002ae0000000800 */
        /* <DEDUP_REMOVED lines=11> */
[----:B------:R4:W5:Y:S01]  /*fde0*/  MUFU.EX2 R167, R2 ;  /* 0x0000000200a77308 */ /* 0x0009620000000800 */
[----:B------:R-:W2:Y:S06]  /*fdf0*/  LDSM.16.MT88.4 R36, [R210+0x3480] ;  /* 0x00348000d224783b */ /* 0x000eac0000004200 */
[-C--:B---3--:R-:W-:Y:S08]  /*fe00*/  HMMA.16816.F32 R52, R28, R40.reuse, R52 ;  /* 0x000000281c34723c */ /* 0x088ff00000001834 */
[C---:B------:R-:W-:Y:S08]  /*fe10*/  HMMA.16816.F32 R56, R32.reuse, R40, R56 ;  /* 0x000000282038723c */ /* 0x040ff00000001838 */
[-C--:B------:R-:W-:Y:S01]  /*fe20*/  HMMA.16816.F32 R60, R32, R42.reuse, R60 ;  /* 0x0000002a203c723c */ /* 0x080fe2000000183c */
[--C-:B----4-:R-:W-:Y:S03]  /*fe30*/  FFMA.FTZ R2, R185, c[0x0][0x2d0], -R27.reuse ;  /* 0x0000b400b9027a23 */ /* 0x110fe6000001081b */
[----:B------:R-:W-:Y:S01]  /*fe40*/  FFMA.FTZ R27, R184, c[0x0][0x2d0], -R27 ;  /* 0x0000b400b81b7a23 */ /* 0x000fe2000001081b */
[----:B------:R3:W-:Y:S03]  /*fe50*/  MUFU.EX2 R166, R2 ;  /* 0x0000000200a67308 */ /* 0x0007e60000000800 */
[C---:B------:R-:W-:Y:S01]  /*fe60*/  HMMA.16816.F32 R64, R28.reuse, R42, R64 ;  /* 0x0000002a1c40723c */ /* 0x040fe20000001840 */
[----:B------:R-:W4:Y:S06]  /*fe70*/  LDSM.16.MT88.4 R40, [R210+0x2080] ;  /* 0x00208000d228783b */ /* 0x000f2c0000004200 */
[----:B------:R-:W2:Y:S01]  /*fe80*/  MUFU.EX2 R165, R27 ;  /* 0x0000001b00a57308 */ /* 0x000ea20000000800 */
[-C--:B-1----:R-:W-:Y:S08]  /*fe90*/  HMMA.16816.F32 R68, R28, R44.reuse, R68 ;  /* 0x0000002c1c44723c */ /* 0x082ff00000001844 */
[C---:B------:R-:W-:Y:S01]  /*fea0*/  HMMA.16816.F32 R72, R32.reuse, R44, R72 ;  /* 0x0000002c2048723c */ /* 0x040fe20000001848 */
[--C-:B---3--:R-:W-:Y:S03]  /*feb0*/  FFMA.FTZ R2, R181, c[0x0][0x2d0], -R48.reuse ;  /* 0x0000b400b5027a23 */ /* 0x108fe60000010830 */
[----:B------:R-:W-:Y:S04]  /*fec0*/  FFMA.FTZ R48, R182, c[0x0][0x2d0], -R48 ;  /* 0x0000b400b6307a23 */ /* 0x000fe80000010830 */
[-C--:B------:R-:W-:Y:S01]  /*fed0*/  HMMA.16816.F32 R76, R32, R46.reuse, R76 ;  /* 0x0000002e204c723c */ /* 0x080fe2000000184c */
[----:B------:R1:W-:Y:S07]  /*fee0*/  MUFU.EX2 R164, R2 ;  /* 0x0000000200a47308 */ /* 0x0003ee0000000800 */
[C---:B------:R-:W-:Y:S01]  /*fef0*/  HMMA.16816.F32 R80, R28.reuse, R46, R80 ;  /* 0x0000002e1c50723c */ /* 0x040fe20000001850 */
[----:B------:R-:W3:Y:S02]  /*ff00*/  LDSM.16.MT88.4 R44, [R209+0x2c80] ;  /* 0x002c8000d12c783b */ /* 0x000ee40000004200 */
[----:B------:R-:W3:Y:S05]  /*ff10*/  MUFU.EX2 R163, R48 ;  /* 0x0000003000a37308 */ /* 0x000eea0000000800 */
[-C--:B--2---:R-:W-:Y:S08]  /*ff20*/  HMMA.16816.F32 R84, R28, R36.reuse, R84 ;  /* 0x000000241c54723c */ /* 0x084ff00000001854 */
[C---:B------:R-:W-:Y:S01]  /*ff30*/  HMMA.16816.F32 R88, R32.reuse, R36, R88 ;  /* 0x000000242058723c */ /* 0x040fe20000001858 */
[--C-:B-1----:R-:W-:Y:S04]  /*ff40*/  FFMA.FTZ R2, R180, c[0x0][0x2d0], -R49.reuse ;  /* 0x0000b400b4027a23 */ /* 0x102fe80000010831 */
[----:B------:R1:W-:Y:S03]  /*ff50*/  MUFU.EX2 R162, R2 ;  /* 0x0000000200a27308 */ /* 0x0003e60000000800 */
[-C--:B------:R-:W-:Y:S08]  /*ff60*/  HMMA.16816.F32 R92, R32, R38.reuse, R92 ;  /* 0x00000026205c723c */ /* 0x080ff0000000185c */
[----:B------:R-:W-:Y:S01]  /*ff70*/  HMMA.16816.F32 R96, R28, R38, R96 ;  /* 0x000000261c60723c */ /* 0x000fe20000001860 */
[----:B------:R-:W-:Y:S06]  /*ff80*/  LDSM.16.MT88.4 R36, [R209+0x3880] ;  /* 0x00388000d124783b */ /* 0x000fec0000004200 */
[----:B------:R-:W-:Y:S02]  /*ff90*/  F2FP.PACK_AB R28, R170, R169 ;  /* 0x000000a9aa1c723e */ /* 0x000fe400000000ff */
[----:B-----5:R-:W-:Y:S03]  /*ffa0*/  F2FP.PACK_AB R29, R167, R168 ;  /* 0x000000a8a71d723e */ /* 0x020fe600000000ff */
[----:B------:R-:W-:Y:S01]  /*ffb0*/  F2FP.PACK_AB R30, R165, R166 ;  /* 0x000000a6a51e723e */ /* 0x000fe200000000ff */
[--C-:B-1----:R-:W-:Y:S01]  /*ffc0*/  FFMA.FTZ R2, R183, c[0x0][0x2d0], -R49.reuse ;  /* 0x0000b400b7027a23 */ /* 0x102fe20000010831 */
[----:B---3--:R-:W-:Y:S03]  /*ffd0*/  F2FP.PACK_AB R31, R163, R164 ;  /* 0x000000a4a31f723e */ /* 0x008fe600000000ff */
[----:B------:R1:W2:Y:S04]  /*ffe0*/  MUFU.EX2 R138, R2 ;  /* 0x00000002008a7308 */ /* 0x0002a80000000800 */
[-C--:B------:R-:W-:Y:S01]  /*fff0*/  HMMA.16816.F32 R140, R28, R152.reuse, R4 ;  /* 0x000000981c8c723c */ /* 0x080fe20000001804 */
[----:B------:R-:W-:Y:S01]  /*10000*/  LDSM.16.MT88.4 R4, [R210+0x3880] ;  /* 0x00388000d204783b */ /* 0x000fe20000004200 */
[--C-:B-1----:R-:W-:Y:S01]  /*10010*/  FFMA.FTZ R2, R187, c[0x0][0x2d0], -R49.reuse ;  /* 0x0000b400bb027a23 */ /* 0x102fe20000010831 */
[----:B--2---:R-:W-:Y:S01]  /*10020*/  F2FP.PACK_AB R32, R138, R162 ;  /* 0x000000a28a20723e */ /* 0x004fe200000000ff */
[----:B------:R-:W-:Y:S02]  /*10030*/  FFMA.FTZ R49, R188, c[0x0][0x2d0], -R49 ;  /* 0x0000b400bc317a23 */ /* 0x000fe40000010831 */
[----:B------:R1:W-:Y:S10]  /*10040*/  MUFU.EX2 R161, R2 ;  /* 0x0000000200a17308 */ /* 0x0003f40000000800 */
[----:B------:R-:W2:Y:S01]  /*10050*/  MUFU.EX2 R137, R49 ;  /* 0x0000003100897308 */ /* 0x000ea20000000800 */
[--C-:B-1----:R-:W-:Y:S09]  /*10060*/  FFMA.FTZ R2, R160, c[0x0][0x2d0], -R50.reuse ;  /* 0x0000b400a0027a23 */ /* 0x102ff20000010832 */
[----:B------:R1:W-:Y:S01]  /*10070*/  MUFU.EX2 R130, R2 ;  /* 0x0000000200827308 */ /* 0x0003e20000000800 */
[----:B--2---:R-:W-:Y:S01]  /*10080*/  F2FP.PACK_AB R34, R137, R161 ;  /* 0x000000a18922723e */ /* 0x004fe200000000ff */
[--C-:B-1----:R-:W-:Y:S08]  /*10090*/  FFMA.FTZ R2, R179, c[0x0][0x2d0], -R50.reuse ;  /* 0x0000b400b3027a23 */ /* 0x102ff00000010832 */
[----:B------:R1:W2:Y:S02]  /*100a0*/  MUFU.EX2 R129, R2 ;  /* 0x0000000200817308 */ /* 0x0002a40000000800 */
[--C-:B-1----:R-:W-:Y:S01]  /*100b0*/  FFMA.FTZ R2, R186, c[0x0][0x2d0], -R50.reuse ;  /* 0x0000b400ba027a23 */ /* 0x102fe20000010832 */
[----:B--2---:R-:W-:Y:S01]  /*100c0*/  F2FP.PACK_AB R33, R129, R130 ;  /* 0x000000828121723e */ /* 0x004fe200000000ff */
[----:B------:R-:W-:Y:S06]  /*100d0*/  FFMA.FTZ R50, R26, c[0x0][0x2d0], -R50 ;  /* 0x0000b4001a327a23 */ /* 0x000fec0000010832 */
[----:B------:R1:W-:Y:S10]  /*100e0*/  MUFU.EX2 R27, R2 ;  /* 0x00000002001b7308 */ /* 0x0003f40000000800 */
[----:B------:R-:W2:Y:S01]  /*100f0*/  MUFU.EX2 R26, R50 ;  /* 0x00000032001a7308 */ /* 0x000ea20000000800 */
[----:B-1----:R-:W-:Y:S04]  /*10100*/  FADD.FTZ R2, R232, R25 ;  /* 0x00000019e8027221 */ /* 0x002fe80000010000 */
[----:B------:R-:W-:Y:S01]  /*10110*/  FADD.FTZ R2, R233, R2 ;  /* 0x00000002e9027221 */ /* 0x000fe20000010000 */
[----:B--2---:R-:W-:Y:S01]  /*10120*/  F2FP.PACK_AB R35, R26, R27 ;  /* 0x0000001b1a23723e */ /* 0x004fe200000000ff */
        /* <DEDUP_REMOVED lines=11> */
[-C--:B----4-:R-:W-:Y:S01]  /*101e0*/  HMMA.16816.F32 R100, R28, R40.reuse, R100 ;  /* 0x000000281c64723c */ /* 0x090fe20000001864 */
[----:B------:R-:W-:Y:S03]  /*101f0*/  FADD.FTZ R10, R196, R2 ;  /* 0x00000002c40a7221 */ /* 0x000fe60000010000 */
[----:B------:R-:W-:Y:S02]  /*10200*/  FADD.FTZ R2, R197, R9 ;  /* 0x00000009c5027221 */ /* 0x000fe40000010000 */
        /* <DEDUP_REMOVED lines=9> */
[C---:B------:R-:W-:Y:S04]  /*102a0*/  HMMA.16816.F32 R112, R28.reuse, R42, R112 ;  /* 0x0000002a1c70723c */ /* 0x040fe80000001870 */
[----:B------:R-:W-:Y:S04]  /*102b0*/  FADD.FTZ R3, R200, R3 ;  /* 0x00000003c8037221 */ /* 0x000fe80000010000 */
[-C--:B------:R-:W-:Y:S01]  /*102c0*/  HMMA.16816.F32 R116, R28, R44.reuse, R116 ;  /* 0x0000002c1c74723c */ /* 0x080fe20000001874 */
[----:B------:R-:W-:Y:S04]  /*102d0*/  FADD.FTZ R3, R201, R3 ;  /* 0x00000003c9037221 */ /* 0x000fe80000010000 */
[----:B------:R-:W-:Y:S03]  /*102e0*/  FADD.FTZ R3, R171, R3 ;  /* 0x00000003ab037221 */ /* 0x000fe60000010000 */
[C---:B------:R-:W-:Y:S01]  /*102f0*/  HMMA.16816.F32 R120, R32.reuse, R44, R120 ;  /* 0x0000002c2078723c */ /* 0x040fe20000001878 */
[----:B------:R-:W-:Y:S04]  /*10300*/  FADD.FTZ R3, R136, R3 ;  /* 0x0000000388037221 */ /* 0x000fe80000010000 */
[----:B------:R-:W-:Y:S01]  /*10310*/  FADD.FTZ R3, R131, R3 ;  /* 0x0000000383037221 */ /* 0x000fe20000010000 */
[----:B------:R-:W-:Y:S02]  /*10320*/  MOV R131, R132 ;  /* 0x0000008400837202 */ /* 0x000fe40000000f00 */
[-C--:B------:R-:W-:Y:S01]  /*10330*/  HMMA.16816.F32 R156, R32, R46.reuse, R20 ;  /* 0x0000002e209c723c */ /* 0x080fe20000001814 */
[----:B------:R-:W-:Y:S03]  /*10340*/  FADD.FTZ R3, R135, R3 ;  /* 0x0000000387037221 */ /* 0x000fe60000010000 */
[----:B------:R-:W-:Y:S04]  /*10350*/  MOV R135, R128 ;  /* 0x0000008000877202 */ /* 0x000fe80000000f00 */
        /* <DEDUP_REMOVED lines=20> */
[----:B------:R-:W-:Y:S02]  /*104a0*/  FADD.FTZ R4, R138, R0 ;  /* 0x000000008a047221 */ /* 0x000fe40000010000 */
[----:B------:R-:W-:Y:S03]  /*104b0*/  FADD.FTZ R0, R166, R5 ;  /* 0x00000005a6007221 */ /* 0x000fe60000010000 */
[----:B------:R-:W-:Y:S01]  /*104c0*/  FADD.FTZ R2, R130, R3 ;  /* 0x0000000382027221 */ /* 0x000fe20000010000 */
[----:B------:R-:W-:Y:S01]  /*104d0*/  MOV R130, R133 ;  /* 0x0000008500827202 */ /* 0x000fe20000000f00 */
        /* <DEDUP_REMOVED lines=11> */
[----:B------:R-:W-:Y:S05]  /*10590*/  FADD.FTZ R2, R26, R2 ;  /* 0x000000021a027221 */ /* 0x000fea0000010000 */
[----:B------:R2:W-:Y:S01]  /*105a0*/  STL [R1+0xc], R2 ;  /* 0x00000c0201007387 */ /* 0x0005e20000100800 */
[----:B-1----:R-:W-:Y:S04]  /*105b0*/  IADD3 R0, R207, -0x1, RZ ;  /* 0xffffffffcf007810 */ /* 0x002fe80007ffe0ff */
[----:B------:R-:W-:Y:S01]  /*105c0*/  MOV R207, R0 ;  /* 0x0000000000cf7202 */ /* 0x000fe20000000f00 */
[----:B--2---:R-:W-:-:S05]  /*105d0*/  @P0 BRA `(.L_x_1098) ;  /* 0xffffc01000000947 */ /* 0x004fca000383ffff */
.L_x_1077:
[----:B------:R-:W2:Y:S04]  /*105e0*/  LDL.LU R0, [R1+0x8] ;  /* 0x0000080001007983 */ /* 0x000ea80000300800 */
[----:B------:R-:W3:Y:S04]  /*105f0*/  LDL.LU R3, [R1] ;  /* 0x0000000001037983 */ /* 0x000ee80000300800 */
        /* <DEDUP_REMOVED lines=151> */
.L_x_1022:
        /* <DEDUP_REMOVED lines=44> */
[----:B------:R-:W-:Y:S01]  /*11230*/  IMAD.SHL.U32 R16, R7, 0x8, RZ ;  /* 0x0000000807107824 */ /* 0x000fe200078e00ff */
        /* <DEDUP_REMOVED lines=9> */
[----:B-1----:R-:W-:Y:S01]  /*112d0*/  IMAD.WIDE.U32 R20, R13, c[0x0][0x498], R4 ;  /* 0x000126000d147a25 */ /* 0x002fe200078e0004 */
        /* <DEDUP_REMOVED lines=231> */
.L_x_1101:
[----:B--23--:R-:W-:Y:S05]  /*12150*/  BSYNC B0 ;  /* 0x0000000000007941 */ /* 0x00cfea0003800000 */
.L_x_1100:
        /* <DEDUP_REMOVED lines=23> */
.L_x_1103:
[----:B------:R-:W-:Y:S05]  /*122d0*/  BSYNC B0 ;  /* 0x0000000000007941 */ /* 0x000fea0003800000 */
.L_x_1102:
        /* <DEDUP_REMOVED lines=23> */
.L_x_1105:
[----:B------:R-:W-:Y:S05]  /*12450*/  BSYNC B0 ;  /* 0x0000000000007941 */ /* 0x000fea0003800000 */
.L_x_1104:
        /* <DEDUP_REMOVED lines=24> */
.L_x_1099:
        /* <DEDUP_REMOVED lines=41> */
.L_x_1107:
[----:B------:R-:W-:Y:S05]  /*12870*/  BSYNC B0 ;  /* 0x0000000000007941 */ /* 0x000fea0003800000 */
.L_x_1106:
        /* <DEDUP_REMOVED lines=64> */
.L_x_1109:
[----:B------:R-:W-:Y:S05]  /*12c80*/  BSYNC B0 ;  /* 0x0000000000007941 */ /* 0x000fea0003800000 */
.L_x_1108:
        /* <DEDUP_REMOVED lines=21> */
.L_x_1111:
[----:B------:R-:W-:Y:S05]  /*12de0*/  BSYNC B0 ;  /* 0x0000000000007941 */ /* 0x000fea0003800000 */
.L_x_1110:
        /* <DEDUP_REMOVED lines=21> */
.L_x_1113:
[----:B------:R-:W-:Y:S05]  /*12f40*/  BSYNC B0 ;  /* 0x0000000000007941 */ /* 0x000fea0003800000 */
.L_x_1112:
        /* <DEDUP_REMOVED lines=22> */
.L_x_1025:
[----:B---3--:R-:W-:Y:S02]  /*130b0*/  MOV R3, R25 ;  /* 0x0000001900037202 */ /* 0x008fe40000000f00 */
[----:B------:R-:W-:Y:S02]  /*130c0*/  MOV R2, 0x130e0 ;  /* 0x000130e000027802 */ /* 0x000fe40000000f00 */
[----:B------:R-:W-:Y:S05]  /*130d0*/  CALL.REL.NOINC `($__internal_5_$__cuda_sm70_shflsync_idx_p) ;  /* 0x000001f000007944 */ /* 0x000fea0003c00000 */
[----:B------:R-:W-:Y:S01]  /*130e0*/  IMAD.MOV.U32 R5, RZ, RZ, R6 ;  /* 0x000000ffff057224 */ /* 0x000fe200078e0006 */
[----:B------:R-:W-:Y:S02]  /*130f0*/  MOV R3, R26 ;  /* 0x0000001a00037202 */ /* 0x000fe40000000f00 */
[----:B------:R-:W-:Y:S02]  /*13100*/  MOV R2, 0x13120 ;  /* 0x0001312000027802 */ /* 0x000fe40000000f00 */
[----:B------:R-:W-:Y:S05]  /*13110*/  CALL.REL.NOINC `($__internal_5_$__cuda_sm70_shflsync_idx_p) ;  /* 0x000001b000007944 */ /* 0x000fea0003c00000 */
[----:B------:R-:W-:Y:S01]  /*13120*/  MOV R2, R6 ;  /* 0x0000000600027202 */ /* 0x000fe20000000f00 */
[----:B------:R-:W-:Y:S05]  /*13130*/  BRA `(.L_x_1114) ;  /* 0xfffeeb2000007947 */ /* 0x000fea000383ffff */
.L_x_1049:
[----:B------:R-:W-:Y:S02]  /*13140*/  MOV R2, 0x13160 ;  /* 0x0001316000027802 */ /* 0x000fe40000000f00 */
[----:B--2---:R-:W-:Y:S05]  /*13150*/  CALL.REL.NOINC `($__internal_5_$__cuda_sm70_shflsync_idx_p) ;  /* 0x0000017000007944 */ /* 0x004fea0003c00000 */
[----:B------:R-:W-:Y:S01]  /*13160*/  MOV R3, R10 ;  /* 0x0000000a00037202 */ /* 0x000fe20000000f00 */
[----:B------:R-:W-:Y:S01]  /*13170*/  IMAD.MOV.U32 R4, RZ, RZ, R6 ;  /* 0x000000ffff047224 */ /* 0x000fe200078e0006 */
[----:B------:R-:W-:Y:S02]  /*13180*/  MOV R2, 0x131a0 ;  /* 0x000131a000027802 */ /* 0x000fe40000000f00 */
[----:B------:R-:W-:Y:S05]  /*13190*/  CALL.REL.NOINC `($__internal_5_$__cuda_sm70_shflsync_idx_p) ;  /* 0x0000013000007944 */ /* 0x000fea0003c00000 */
[----:B------:R-:W-:Y:S01]  /*131a0*/  MOV R0, R6 ;  /* 0x0000000600007202 */ /* 0x000fe20000000f00 */
[----:B------:R-:W-:-:S05]  /*131b0*/  BRA `(.L_x_1115) ;  /* 0xffff28d000007947 */ /* 0x000fca000383ffff */
.L_x_1074:
[----:B--2---:R-:W-:Y:S02]  /*131c0*/  MOV R3, R8 ;  /* 0x0000000800037202 */ /* 0x004fe40000000f00 */
[----:B------:R-:W-:Y:S02]  /*131d0*/  MOV R2, 0x131f0 ;  /* 0x000131f000027802 */ /* 0x000fe40000000f00 */
[----:B------:R-:W-:Y:S05]  /*131e0*/  CALL.REL.NOINC `($__internal_5_$__cuda_sm70_shflsync_idx_p) ;  /* 0x000000e000007944 */ /* 0x000fea0003c00000 */
[----:B------:R-:W-:Y:S01]  /*131f0*/  MOV R3, R9 ;  /* 0x0000000900037202 */ /* 0x000fe20000000f00 */
[----:B------:R-:W-:Y:S01]  /*13200*/  IMAD.MOV.U32 R4, RZ, RZ, R6 ;  /* 0x000000ffff047224 */ /* 0x000fe200078e0006 */
[----:B------:R-:W-:Y:S02]  /*13210*/  MOV R2, 0x13230 ;  /* 0x0001323000027802 */ /* 0x000fe40000000f00 */
[----:B------:R-:W-:Y:S05]  /*13220*/  CALL.REL.NOINC `($__internal_5_$__cuda_sm70_shflsync_idx_p) ;  /* 0x000000a000007944 */ /* 0x000fea0003c00000 */
[----:B------:R-:W-:Y:S01]  /*13230*/  MOV R2, R6 ;  /* 0x0000000600027202 */ /* 0x000fe20000000f00 */
[----:B------:R-:W-:-:S05]  /*13240*/  BRA `(.L_x_1116) ;  /* 0xffff6b4000007947 */ /* 0x000fca000383ffff */
.L_x_1080:
[----:B------:R-:W-:Y:S02]  /*13250*/  MOV R2, 0x13270 ;  /* 0x0001327000027802 */ /* 0x000fe40000000f00 */
[----:B----4-:R-:W-:Y:S05]  /*13260*/  CALL.REL.NOINC `($__internal_5_$__cuda_sm70_shflsync_idx_p) ;  /* 0x0000006000007944 */ /* 0x010fea0003c00000 */
[----:B------:R-:W-:Y:S01]  /*13270*/  MOV R3, R10 ;  /* 0x0000000a00037202 */ /* 0x000fe20000000f00 */
[----:B------:R-:W-:Y:S01]  /*13280*/  IMAD.MOV.U32 R4, RZ, RZ, R6 ;  /* 0x000000ffff047224 */ /* 0x000fe200078e0006 */
[----:B------:R-:W-:Y:S02]  /*13290*/  MOV R2, 0x132b0 ;  /* 0x000132b000027802 */ /* 0x000fe40000000f00 */
[----:B------:R-:W-:Y:S05]  /*132a0*/  CALL.REL.NOINC `($__internal_5_$__cuda_sm70_shflsync_idx_p) ;  /* 0x0000002000007944 */ /* 0x000fea0003c00000 */
[----:B------:R-:W-:Y:S01]  /*132b0*/  MOV R0, R6 ;  /* 0x0000000600007202 */ /* 0x000fe20000000f00 */
[----:B------:R-:W-:-:S05]  /*132c0*/  BRA `(.L_x_1117) ;  /* 0xffff975000007947 */ /* 0x000fca000383ffff */
        .weak           $__internal_5_$__cuda_sm70_shflsync_idx_p
        .type           $__internal_5_$__cuda_sm70_shflsync_idx_p,@function
        .size           $__internal_5_$__cuda_sm70_shflsync_idx_p,(.L_x_1727 - $__internal_5_$__cuda_sm70_shflsync_idx_p)
$__internal_5_$__cuda_sm70_shflsync_idx_p:
[----:B------:R-:W-:Y:S01]  /*132d0*/  MOV R6, 0x1 ;  /* 0x0000000100067802 */ /* 0x000fe20000000f00 */
[----:B------:R-:W-:-:S02]  /*132e0*/  IMAD.MOV.U32 R24, RZ, RZ, -0x1 ;  /* 0xffffffffff187424 */ /* 0x000fc400078e00ff */
[----:B------:R-:W-:Y:S02]  /*132f0*/  IMAD.MOV.U32 R7, RZ, RZ, 0x1c1f ;  /* 0x00001c1fff077424 */ /* 0x000fe400078e00ff */
[----:B------:R-:W-:Y:S04]  /*13300*/  WARPSYNC R24 ;  /* 0x0000001800007348 */ /* 0x000fe80003800000 */
[----:B------:R1:W2:Y:S02]  /*13310*/  SHFL.IDX PT, R6, R3, R6, R7 ;  /* 0x0000000603067389 */ /* 0x0002a400000e0007 */
[----:B-1----:R-:W-:-:S04]  /*13320*/  MOV R3, 0x0 ;  /* 0x0000000000037802 */ /* 0x002fc80000000f00 */
[----:B--2---:R-:W-:Y:S05]  /*13330*/  RET.REL.NODEC R2 `(_ZN7cutlass13device_kernelIN5flash19enable_sm80_to_sm89INS1_16FlashAttnFwdSm80INS1_25CollectiveMainloopFwdSm80ILi4ELi1ELb0EN4cute5tupleIJNS5_1CILi128EEENS7_ILi48EEENS7_ILi96EEEEEELi96ENS_6half_tEfNS_4arch4Sm80ELb0ELb1ELb0ELb0ELb1ELb0ELb1ELb0EEENS1_21CollectiveEpilogueFwdINS6_IJS8_SA_S9_EEENS6_IJNS7_ILi1EEESI_SI_EEESC_SE_Li128ELb0ELb1ELb0ELb0EEENS1_19SingleTileSchedulerILb0ELb0ELb1ELi128EEEEEEEEEvNT_6ParamsE) ;  /* 0xfffeccc002007950 */ /* 0x004fea0003c3ffff */
.L_x_1118:
        /* <DEDUP_REMOVED lines=12> */
.L_x_1727:


//--------------------- .text._ZN7cutlass13device_kernelIN5flash19enable_sm80_to_sm89INS1_16FlashAttnFwdSm80INS1_25CollectiveMainloopFwdSm80ILi4ELi1ELb0EN4cute5tupleIJNS5_1CILi128EEENS7_ILi48EEENS7_ILi96EEEEEELi96ENS_6half_tEfNS_4arch4Sm80ELb0ELb1ELb0ELb1ELb1ELb0ELb1ELb0EEENS1_21CollectiveEpilogueFwdINS6_IJS8_SA_S9_EEENS6_IJNS7_ILi1EEESI_SI_EEESC_SE_Li128ELb1ELb1ELb0ELb0EEENS1_19SingleTileSchedulerILb1ELb0ELb1ELi128EEEEEEEEEvNT_6ParamsE --------------------------
	.section	.text._ZN7cutlass13device_kernelIN5flash19enable_sm80_to_sm89INS1_16FlashAttnFwdSm80INS1_25CollectiveMainloopFwdSm80ILi4ELi1ELb0EN4cute5tupleIJNS5_1CILi128EEENS7_ILi48EEENS7_ILi96EEEEEELi96ENS_6half_tEfNS_4arch4Sm80ELb0ELb1ELb0ELb1ELb1ELb0ELb1ELb0EEENS1_21CollectiveEpilogueFwdINS6_IJS8_SA_S9_EEENS6_IJNS7_ILi1EEESI_SI_EEESC_SE_Li128ELb1ELb1ELb0ELb0EEENS1_19SingleTileSchedulerILb1ELb0ELb1ELi128EEEEEEEEEvNT_6ParamsE,"ax",@progbits
	.sectioninfo	@"SHI_REGISTERS=255"
	.align	128
.text._ZN7cutlass13device_kernelIN5flash19enable_sm80_to_sm89INS1_16FlashAttnFwdSm80INS1_25CollectiveMainloopFwdSm80ILi4ELi1ELb0EN4cute5tupleIJNS5_1CILi128EEENS7_ILi48EEENS7_ILi96EEEEEELi96ENS_6half_tEfNS_4arch4Sm80ELb0ELb1ELb0ELb1ELb1ELb0ELb1ELb0EEENS1_21CollectiveEpilogueFwdINS6_IJS8_SA_S9_EEENS6_IJNS7_ILi1EEESI_SI_EEESC_SE_Li128ELb1ELb1ELb0ELb0EEENS1_19SingleTileSchedulerILb1ELb0ELb1ELi128EEEEEEEEEvNT_6ParamsE:
        .type           _ZN7cutlass13device_kernelIN5flash19enable_sm80_to_sm89INS1_16FlashAttnFwdSm80INS1_25CollectiveMainloopFwdSm80ILi4ELi1ELb0EN4cute5tupleIJNS5_1CILi128EEENS7_ILi48EEENS7_ILi96EEEEEELi96ENS_6half_tEfNS_4arch4Sm80ELb0ELb1ELb0ELb1ELb1ELb0ELb1ELb0EEENS1_21CollectiveEpilogueFwdINS6_IJS8_SA_S9_EEENS6_IJNS7_ILi1EEESI_SI_EEESC_SE_Li128ELb1ELb1ELb0ELb0EEENS1_19SingleTileSchedulerILb1ELb0ELb1ELi128EEEEEEEEEvNT_6ParamsE,@function
        .size           _ZN7cutlass13device_kernelIN5flash19enable_sm80_to_sm89INS1_16FlashAttnFwdSm80INS1_25CollectiveMainloopFwdSm80ILi4ELi1ELb0EN4cute5tupleIJNS5_1CILi128EEENS7_ILi48EEENS7_ILi96EEEEEELi96ENS_6half_tEfNS_4arch4Sm80ELb0ELb1ELb0ELb1ELb1ELb0ELb1ELb0EEENS1_21CollectiveEpilogueFwdINS6_IJS8_SA_S9_EEENS6_IJNS7_ILi1EEESI_SI_EEESC_SE_Li128ELb1ELb1ELb0ELb0EEENS1_19SingleTileSchedulerILb1ELb0ELb1ELi128EEEEEEEEEvNT_6ParamsE,(.L_x_1729 - _ZN7cutlass13device_kernelIN5flash19enable_sm80_to_sm89INS1_16FlashAttnFwdSm80INS1_25CollectiveMainloopFwdSm80ILi4ELi1ELb0EN4cute5tupleIJNS5_1CILi128EEENS7_ILi48EEENS7_ILi96EEEEEELi96ENS_6half_tEfNS_4arch4Sm80ELb0ELb1ELb0ELb1ELb1ELb0ELb1ELb0EEENS1_21CollectiveEpilogueFwdINS6_IJS8_SA_S9_EEENS6_IJNS7_ILi1EEESI_SI_EEESC_SE_Li128ELb1ELb1ELb0ELb0EEENS1_19SingleTileSchedulerILb1ELb0ELb1ELi128EEEEEEEEEvNT_6ParamsE)
        .other          _ZN7cutlass13device_kernelIN5flash19enable_sm80_to_sm89INS1_16FlashAttnFwdSm80INS1_25CollectiveMainloopFwdSm80ILi4ELi1ELb0EN4cute5tupleIJNS5_1CILi128EEENS7_ILi48EEENS7_ILi96EEEEEELi96ENS_6half_tEfNS_4arch4Sm80ELb0ELb1ELb0ELb1ELb1ELb0ELb1ELb0EEENS1_21CollectiveEpilogueFwdINS6_IJS8_SA_S9_EEENS6_IJNS7_ILi1EEESI_SI_EEESC_SE_Li128ELb1ELb1ELb0ELb0EEENS1_19SingleTileSchedulerILb1ELb0ELb1ELi128EEEEEEEEEvNT_6ParamsE,@"STO_CUDA_ENTRY STV_DEFAULT"
_ZN7cutlass13device_kernelIN5flash19enable_sm80_to_sm89INS1_16FlashAttnFwdSm80INS1_25CollectiveMainloopFwdSm80ILi4ELi1ELb0EN4cute5tupleIJNS5_1CILi128EEENS7_ILi48EEENS7_ILi96EEEEEELi96ENS_6half_tEfNS_4arch4Sm80ELb0ELb1ELb0ELb1ELb1ELb0ELb1ELb0EEENS1_21CollectiveEpilogueFwdINS6_IJS8_SA_S9_EEENS6_IJNS7_ILi1EEESI_SI_EEESC_SE_Li128ELb1ELb1ELb0ELb0EEENS1_19SingleTileSchedulerILb1ELb0ELb1ELi128EEEEEEEEEvNT_6ParamsE:
        /* <DEDUP_REMOVED lines=17> */
.L_x_1120:
        /* <DEDUP_REMOVED lines=8> */
.L_x_1122:
[----:B------:R-:W-:-:S04]  /*0190*/  MOV R0, c[0x0][0x54c] ;  /* 0x0001530000007a02 */ /* 0x000fc80000000f00 */
.L_x_1121:
[----:B------:R-:W-:Y:S01]  /*01a0*/  USHF.L.U32 UR4, UR4, 0x7, URZ ;  /* 0x0000000704047899 */ /* 0x000fe2000800063f */
[----:B-----5:R-:W-:-:S05]  /*01b0*/  IMAD R0, R0, c[0x0][0x548], RZ ;  /* 0x0001520000007a24 */ /* 0x020fca00078e02ff */
[----:B------:R-:W-:-:S04]  /*01c0*/  MOV R8, UR4 ;  /* 0x0000000400087c02 */ /* 0x000fc80008000f00 */
[----:B------:R-:W-:-:S04]  /*01d0*/  ISETP.GE.AND P0, PT, R8, R0, PT ;  /* 0x000000000800720c */ /* 0x000fc80003f06270 */
[----:B------:R-:W-:-:S05]  /*01e0*/  SEL R0, R5, 0xffffffff, !P0 ;  /* 0xffffffff05007807 */ /* 0x000fca0004000000 */
[----:B------:R2:W-:Y:S01]  /*01f0*/  STL [R1+0x3c], R0 ;  /* 0x00003c0001007387 */ /* 0x0005e20000100800 */
[----:B------:R-:W-:Y:S05]  /*0200*/  BRA `(.L_x_1123) ;  /* 0x0000014000007947 */ /* 0x000fea0003800000 */
.L_x_1119:
[----:B------:R-:W-:-:S04]  /*0210*/  ISETP.NE.U32.AND P0, PT, RZ, c[0x0][0x568], PT ;  /* 0x00015a00ff007a0c */ /* 0x000fc80003f05070 */
[----:B------:R-:W-:-:S13]  /*0220*/  ISETP.NE.AND.EX P0, PT, RZ, c[0x0][0x56c], PT, P0 ;  /* 0x00015b00ff007a0c */ /* 0x000fda0003f05300 */
[----:B------:R-:W-:Y:S05]  /*0230*/  @!P0 BRA `(.L_x_1124) ;  /* 0x0000002000008947 */ /* 0x000fea0003800000 */
[----:B------:R1:W5:Y:S01]  /*0240*/  LDG.E R0, [R2.64] ;  /* 0x0000000602007981 */ /* 0x000362000c1e1900 */
[----:B------:R-:W-:Y:S05]  /*0250*/  BRA `(.L_x_1125) ;  /* 0x0000009000007947 */ /* 0x000fea0003800000 */
.L_x_1124:
        /* <DEDUP_REMOVED lines=8> */
.L_x_1126:
[----:B------:R-:W-:-:S04]  /*02e0*/  MOV R0, c[0x0][0x54c] ;  /* 0x0001530000007a02 */ /* 0x000fc80000000f00 */
.L_x_1125:
[----:B------:R-:W-:Y:S01]  /*02f0*/  USHF.L.U32 UR4, UR4, 0x7, URZ ;  /* 0x0000000704047899 */ /* 0x000fe2000800063f */
[----:B-----5:R-:W-:-:S05]  /*0300*/  IMAD R0, R0, c[0x0][0x548], RZ ;  /* 0x0001520000007a24 */ /* 0x020fca00078e02ff */
[----:B------:R-:W-:-:S04]  /*0310*/  MOV R8, UR4 ;  /* 0x0000000400087c02 */ /* 0x000fc80008000f00 */
[----:B------:R-:W-:-:S04]  /*0320*/  ISETP.GE.AND P0, PT, R8, R0, PT ;  /* 0x000000000800720c */ /* 0x000fc80003f06270 */
[----:B------:R-:W-:-:S05]  /*0330*/  SEL R0, R5, 0xffffffff, !P0 ;  /* 0xffffffff05007807 */ /* 0x000fca0004000000 */
[----:B------:R2:W-:Y:S04]  /*0340*/  STL [R1+0x3c], R0 ;  /* 0x00003c0001007387 */ /* 0x0005e80000100800 */
.L_x_1123:
        /* <DEDUP_REMOVED lines=30> */
.L_x_1127:
[----:B------:R-:W-:-:S04]  /*0530*/  ISETP.NE.U32.AND P0, PT, RZ, c[0x0][0x368], PT ;  /* 0x0000da00ff007a0c */ /* 0x000fc80003f05070 */
[----:B------:R-:W-:-:S13]  /*0540*/  ISETP.NE.AND.EX P0, PT, RZ, c[0x0][0x36c], PT, P0 ;  /* 0x0000db00ff007a0c */ /* 0x000fda0003f05300 */
[----:B------:R-:W-:Y:S05]  /*0550*/  @!P0 BRA `(.L_x_1128) ;  /* 0x0000003000008947 */ /* 0x000fea0003800000 */
[----:B----4-:R-:W-:-:S05]  /*0560*/  IMAD.WIDE R2, R49, R10, c[0x0][0x368] ;  /* 0x0000da0031027625 */ /* 0x010fca00078e020a */
[----:B------:R1:W5:Y:S01]  /*0570*/  LDG.E R4, [R2.64] ;  /* 0x0000000602047981 */ /* 0x000362000c1e1900 */
[----:B------:R-:W-:Y:S05]  /*0580*/  BRA `(.L_x_1129) ;  /* 0x0000007000007947 */ /* 0x000fea0003800000 */
.L_x_1128:
[----:B------:R-:W-:-:S04]  /*0590*/  ISETP.NE.U32.AND P0, PT, RZ, c[0x0][0x350], PT ;  /* 0x0000d400ff007a0c */ /* 0x000fc80003f05070 */
[----:B------:R-:W-:-:S13]  /*05a0*/  ISETP.NE.AND.EX P0, PT, RZ, c[0x0][0x354], PT, P0 ;  /* 0x0000d500ff007a0c */ /* 0x000fda0003f05300 */
[----:B------:R-:W-:Y:S05]  /*05b0*/  @!P0 BRA `(.L_x_1129) ;  /* 0x0000004000008947 */ /* 0x000fea0003800000 */
[----:B----4-:R-:W-:-:S05]  /*05c0*/  IMAD.WIDE R2, R49, R10, c[0x0][0x350] ;  /* 0x0000d40031027625 */ /* 0x010fca00078e020a */
[----:B------:R1:W2:Y:S04]  /*05d0*/  LDG.E R4, [R2.64] ;  /* 0x0000000602047981 */ /* 0x0002a8000c1e1900 */
[----:B-1----:R-:W2:Y:S02]  /*05e0*/  LDG.E R2, [R2.64+0x4] ;  /* 0x0000040602027981 */ /* 0x002ea4000c1e1900 */
[----:B--2---:R-:W-:Y:S02]  /*05f0*/  IADD3 R4, -R4, R2, RZ ;  /* 0x0000000204047210 */ /* 0x004fe40007ffe1ff */
.L_x_1129:
        /* <DEDUP_REMOVED lines=27> */
.L_x_1131:
[----:B------:R-:W-:-:S13]  /*07b0*/  ISETP.NE.AND P0, PT, R6, 0x1, PT ;  /* 0x000000010600780c */ /* 0x000fda0003f05270 */
[----:B------:R-:W-:-:S05]  /*07c0*/  @P0 IMAD.HI.U32 R0, R2, c[0x0][0x330], RZ ;  /* 0x0000cc0002000a27 */ /* 0x000fca00078e00ff */
[----:B------:R-:W-:-:S05]  /*07d0*/  @P0 SHF.R.U32.HI R2, RZ, c[0x0][0x334], R0 ;  /* 0x0000cd00ff020a19 */ /* 0x000fca0000011600 */
.L_x_1132:
[----:B------:R-:W-:-:S05]  /*07e0*/  IMAD R2, R2, R6, c[0x0][0x32c] ;  /* 0x0000cb0002027624 */ /* 0x000fca00078e0206 */
[----:B------:R-:W-:-:S03]  /*07f0*/  IMNMX R3, R3, R2, PT ;  /* 0x0000000203037217 */ /* 0x000fc60003800200 */
.L_x_1130:
[----:B------:R-:W-:Y:S01]  /*0800*/  IMAD.IADD R7, R229, 0x1, -R230 ;  /* 0x00000001e5077824 */ /* 0x000fe200078e0ae6 */
[----:B------:R-:W-:Y:S01]  /*0810*/  IADD3 R2, R3, 0x2f, RZ ;  /* 0x0000002f03027810 */ /* 0x000fe20007ffe0ff */
[----:B------:R-:W-:Y:S01]  /*0820*/  @P3 IMAD.HI.U32 R4, R131, c[0x0][0x2c8], RZ ;  /* 0x0000b20083043a27 */ /* 0x000fe200078e00ff */
[----:B------:R-:W-:Y:S02]  /*0830*/  IADD3 R3, R229, 0x2f, RZ ;  /* 0x0000002fe5037810 */ /* 0x000fe40007ffe0ff */
[----:B------:R1:W-:Y:S01]  /*0840*/  STL [R1+0x8], R7 ;  /* 0x0000080701007387 */ /* 0x0003e20000100800 */
[----:B------:R-:W-:-:S04]  /*0850*/  IMAD.HI R5, R2, 0x2aaaaaab, RZ ;  /* 0x2aaaaaab02057827 */ /* 0x000fc800078e02ff */
[----:B------:R-:W-:-:S04]  /*0860*/  IMAD.HI R2, R3, 0x2aaaaaab, RZ ;  /* 0x2aaaaaab03027827 */ /* 0x000fc800078e02ff */
[----:B------:R-:W-:Y:S01]  /*0870*/  IMAD.MOV.U32 R0, RZ, RZ, R131 ;  /* 0x000000ffff007224 */ /* 0x000fe200078e0083 */
[----:B------:R-:W-:Y:S02]  /*0880*/  @P3 SHF.R.U32.HI R0, RZ, c[0x0][0x2cc], R4 ;  /* 0x0000b300ff003a19 */ /* 0x000fe40000011604 */
        /* <DEDUP_REMOVED lines=16> */
.L_x_1134:
[----:B------:R-:W-:-:S13]  /*0990*/  ISETP.NE.AND P0, PT, R6, 0x1, PT ;  /* 0x000000010600780c */ /* 0x000fda0003f05270 */
[----:B------:R-:W-:-:S05]  /*09a0*/  @P0 IMAD.HI.U32 R2, R0, c[0x0][0x330], RZ ;  /* 0x0000cc0000020a27 */ /* 0x000fca00078e00ff */
[----:B------:R-:W-:-:S05]  /*09b0*/  @P0 SHF.R.U32.HI R0, RZ, c[0x0][0x334], R2 ;  /* 0x0000cd00ff000a19 */ /* 0x000fca0000011602 */
.L_x_1135:
[----:B------:R-:W-:-:S05]  /*09c0*/  IMAD R0, R0, c[0x0][0x32c], RZ ;  /* 0x0000cb0000007a24 */ /* 0x000fca00078e02ff */
[----:B------:R-:W-:-:S05]  /*09d0*/  IMNMX R3, R3, R0, !PT ;  /* 0x0000000003037217 */ /* 0x000fca0007800200 */
.L_x_1133:
        /* <DEDUP_REMOVED lines=76> */
[----:B--2---:R-:W-:-:S04]  /*0ea0*/  ISETP.NE.U32.AND P1, PT, RZ, c[0x0][0x340], PT ;  /* 0x0000d000ff007a0c */ /* 0x004fc80003f25070 */
        /* <DEDUP_REMOVED lines=20> */
[----:B------:R-:W-:Y:S01]  /*0ff0*/  IMAD R44, R42, 0x20, R22 ;  /* 0x000000202a2c7824 */ /* 0x000fe200078e0216 */
[----:B------:R-:W-:Y:S01]  /*1000*/  LEA.HI R130, R10, R48, RZ, 0x5 ;  /* 0x000000300a827211 */ /* 0x000fe200078f28ff */
[----:B------:R-:W-:Y:S01]  /*1010*/  IMAD.SHL.U32 R225, R42, 0x8, RZ ;  /* 0x000000082ae17824 */ /* 0x000fe200078e00ff */
[----:B------:R-:W-:Y:S01]  /*1020*/  ISETP.GE.AND P4, PT, R11, R12, PT ;  /* 0x0000000c0b00720c */ /* 0x000fe20003f86270 */
[----:B------:R-:W-:Y:S01]  /*1030*/  IMAD.IADD R5, R131, 0x1, R44 ;  /* 0x0000000183057824 */ /* 0x000fe200078e022c */
[----:B------:R3:W-:Y:S01]  /*1040*/  STL [R1+0x14], R44 ;  /* 0x0000142c01007387 */ /* 0x0007e20000100800 */
[----:B------:R-:W-:Y:S01]  /*1050*/  SHF.R.S32.HI R129, RZ, 0x5, R130 ;  /* 0x00000005ff817819 */ /* 0x000fe20000011482 */
[----:B--2---:R-:W-:Y:S01]  /*1060*/  IMAD.WIDE.U32 R2, R9, c[0x0][0x178], RZ ;  /* 0x00005e0009027a25 */ /* 0x004fe200078e00ff */
[----:B------:R-:W-:-:S03]  /*1070*/  IADD3 R47, R225, 0x40, RZ ;  /* 0x00000040e12f7810 */ /* 0x000fc60007ffe0ff */
[----:B------:R-:W-:Y:S01]  /*1080*/  IMAD.IADD R3, R3, 0x1, R0 ;  /* 0x0000000103037824 */ /* 0x000fe200078e0200 */
[----:B------:R-:W-:Y:S01]  /*1090*/  SHF.R.S32.HI R0, RZ, 0x1f, R49 ;  /* 0x0000001fff007819 */ /* 0x000fe20000011431 */
[----:B------:R-:W-:-:S03]  /*10a0*/  @P3 IMAD.HI.U32 R8, R5, c[0x0][0x2c8], RZ ;  /* 0x0000b20005083a27 */ /* 0x000fc600078e00ff */
[----:B-1----:R-:W-:Y:S01]  /*10b0*/  SEL R7, R0, RZ, !P2 ;  /* 0x000000ff00077207 */ /* 0x002fe20005000000 */
        /* <DEDUP_REMOVED lines=41> */
[----:B------:R3:W2:Y:S02]  /*1350*/  SHFL.IDX PT, R3, R13, RZ, 0x1c1f ;  /* 0x001c1fff0d037589 */ /* 0x0006a400000e0000 */
        /* <DEDUP_REMOVED lines=23> */
.L_x_1138:
[----:B-123--:R-:W-:Y:S05]  /*14d0*/  BSYNC B0 ;  /* 0x0000000000007941 */ /* 0x00efea0003800000 */
.L_x_1137:
        /* <DEDUP_REMOVED lines=20> */
.L_x_1140:
[----:B------:R-:W-:Y:S05]  /*1620*/  BSYNC B0 ;  /* 0x0000000000007941 */ /* 0x000fea0003800000 */
.L_x_1139:
        /* <DEDUP_REMOVED lines=20> */
.L_x_1142:
[----:B------:R-:W-:Y:S05]  /*1770*/  BSYNC B0 ;  /* 0x0000000000007941 */ /* 0x000fea0003800000 */
.L_x_1141:
        /* <DEDUP_REMOVED lines=16> */
[----:B------:R-:W-:Y:S02]  /*1880*/  LOP3.LUT R46, R5, 0xfffffff8, RZ, 0xc0, !PT ;  /* 0xfffffff8052e7812 */ /* 0x000fe400078ec0ff */
        /* <DEDUP_REMOVED lines=9> */
[----:B------:R-:W-:Y:S02]  /*1920*/  IMAD.IADD R8, R0, 0x1, R61 ;  /* 0x0000000100087824 */ /* 0x000fe400078e023d */
        /* <DEDUP_REMOVED lines=45> */
[C---:B------:R-:W-:Y:S02]  /*1c00*/  LEA R6, P0, R0.reuse, c[0x0][0x1c8], 0x1 ;  /* 0x0000720000067a11 */ /* 0x040fe400078008ff */
        /* <DEDUP_REMOVED lines=54> */
[----:B------:R-:W-:Y:S01]  /*1f70*/  IMAD.IADD R8, R10, 0x1, -R6 ;  /* 0x000000010a087824 */ /* 0x000fe200078e0a06 */
[----:B------:R-:W-:Y:S01]  /*1f80*/  BAR.SYNC.DEFER_BLOCKING 0x0 ;  /* 0x0000000000007b1d */ /* 0x000fe20000010000 */
[----:B------:R-:W-:Y:S01]  /*1f90*/  IMAD.SHL.U32 R3, R18, 0x40, RZ ;  /* 0x0000004012037824 */ /* 0x000fe200078e00ff */
[----:B------:R-:W-:Y:S01]  /*1fa0*/  LOP3.LUT P0, RZ, R0, 0x2, RZ, 0xc0, !PT ;  /* 0x0000000200ff7812 */ /* 0x000fe2000780c0ff */
[----:B------:R-:W-:Y:S01]  /*1fb0*/  IMAD.SHL.U32 R10, R19, 0x8, RZ ;  /* 0x00000008130a7824 */ /* 0x000fe200078e00ff */
[----:B------:R-:W-:Y:S01]  /*1fc0*/  LOP3.LUT R0, R2, 0xc0, RZ, 0xc0, !PT ;  /* 0x000000c002007812 */ /* 0x000fe200078ec0ff */
[----:B------:R-:W-:Y:S01]  /*1fd0*/  IMAD.SHL.U32 R6, R9, 0x20, RZ ;  /* 0x0000002009067824 */ /* 0x000fe200078e00ff */
[----:B------:R-:W-:Y:S01]  /*1fe0*/  LOP3.LUT R2, R3, 0xc0, RZ, 0xc0, !PT ;  /* 0x000000c003027812 */ /* 0x000fe200078ec0ff */
[----:B------:R-:W-:Y:S01]  /*1ff0*/  IMAD R7, R8, 0x8, R5 ;  /* 0x0000000808077824 */ /* 0x000fe200078e0205 */
[----:B------:R-:W-:Y:S01]  /*2000*/  LOP3.LUT R3, R0, 0x8, R10, 0xf8, !PT ;  /* 0x0000000800037812 */ /* 0x000fe200078ef80a */
[----:B------:R-:W-:Y:S01]  /*2010*/  IMAD.SHL.U32 R5, R8, 0x8, RZ ;  /* 0x0000000808057824 */ /* 0x000fe200078e00ff */
[----:B------:R-:W-:Y:S01]  /*2020*/  SHF.R.U32.HI R0, RZ, 0x3, R0 ;  /* 0x00000003ff007819 */ /* 0x000fe20000011600 */
[----:B------:R-:W1:Y:S01]  /*2030*/  SHFL.IDX PT, R25, R27, RZ, 0x1c1f ;  /* 0x001c1fff1b197589 */ /* 0x000e6200000e0000 */
[----:B------:R-:W-:-:S02]  /*2040*/  LOP3.LUT R125, R6, 0xffffff00, RZ, 0xc0, !PT ;  /* 0xffffff00067d7812 */ /* 0x000fc400078ec0ff */
[----:B------:R-:W-:Y:S02]  /*2050*/  LOP3.LUT R0, R3, R0, RZ, 0x3c, !PT ;  /* 0x0000000003007212 */ /* 0x000fe400078e3cff */
[----:B------:R-:W-:Y:S02]  /*2060*/  LOP3.LUT R5, R2, 0x8, R5, 0xf8, !PT ;  /* 0x0000000802057812 */ /* 0x000fe400078ef805 */
[----:B------:R-:W-:Y:S01]  /*2070*/  SHF.R.U32.HI R3, RZ, 0x3, R2 ;  /* 0x00000003ff037819 */ /* 0x000fe20000011602 */
[----:B------:R-:W-:Y:S02]  /*2080*/  IMAD R2, R129, 0x200, R125 ;  /* 0x0000020081027824 */ /* 0x000fe400078e027d */
[----:B------:R-:W-:Y:S01]  /*2090*/  IMAD.U32 R0, R7, 0x20, R0 ;  /* 0x0000002007007824 */ /* 0x000fe200078e0000 */
[----:B------:R-:W-:Y:S01]  /*20a0*/  LOP3.LUT R124, R5, R3, RZ, 0x3c, !PT ;  /* 0x00000003057c7212 */ /* 0x000fe200078e3cff */
[----:B------:R-:W-:Y:S01]  /*20b0*/  IMAD R2, R126, 0x20, R2 ;  /* 0x000000207e027824 */ /* 0x000fe200078e0202 */
[----:B------:R-:W-:Y:S01]  /*20c0*/  SHF.R.S32.HI R5, RZ, 0x1f, R225 ;  /* 0x0000001fff057819 */ /* 0x000fe200000114e1 */
[----:B------:R-:W-:-:S02]  /*20d0*/  IMAD.SHL.U32 R204, R0, 0x2, RZ ;  /* 0x0000000200cc7824 */ /* 0x000fc400078e00ff */
[----:B------:R-:W-:-:S03]  /*20e0*/  IMAD.IADD R0, R124, 0x1, R2 ;  /* 0x000000017c007824 */ /* 0x000fc600078e0202 */
[----:B------:R-:W-:Y:S01]  /*20f0*/  IADD3 R2, R204, 0x3c80, RZ ;  /* 0x00003c80cc027810 */ /* 0x000fe20007ffe0ff */
[----:B------:R-:W-:Y:S01]  /*2100*/  IMAD.SHL.U32 R207, R0, 0x2, RZ ;  /* 0x0000000200cf7824 */ /* 0x000fe200078e00ff */
[----:B------:R-:W-:Y:S01]  /*2110*/  IADD3 R209, R204, 0x3ca0, RZ ;  /* 0x00003ca0ccd17810 */ /* 0x000fe20007ffe0ff */
[----:B------:R-:W-:Y:S01]  /*2120*/  IMAD.IADD R0, R43, 0x1, -R22 ;  /* 0x000000012b007824 */ /* 0x000fe200078e0a16 */
[----:B------:R-:W-:Y:S01]  /*2130*/  @P0 IADD3 R209, R2, -0x20, RZ ;  /* 0xffffffe002d10810 */ /* 0x000fe20007ffe0ff */
[----:B------:R-:W-:Y:S01]  /*2140*/  IMAD R208, R4, 0x2, R207 ;  /* 0x0000000204d07824 */ /* 0x000fe200078e02cf */
[----:B------:R2:W3:Y:S01]  /*2150*/  LDSM.16.M88.4 R16, [R207+0x6080] ;  /* 0x00608000cf10783b */ /* 0x0004e20000000200 */
[----:B-1----:R-:W-:Y:S01]  /*2160*/  IMAD.WIDE R2, R225, 0x2, R24 ;  /* 0x00000002e1027825 */ /* 0x002fe200078e0218 */
[----:B------:R-:W-:Y:S02]  /*2170*/  ISETP.LT.OR P0, PT, R0, 0x1, P3 ;  /* 0x000000010000780c */ /* 0x000fe40001f01670 */
[----:B------:R2:W1:Y:S01]  /*2180*/  LDSM.16.M88.4 R12, [R207+0x7080] ;  /* 0x00708000cf0c783b */ /* 0x0004620000000200 */
[----:B------:R-:W-:-:S02]  /*2190*/  IADD3 R217, R209, 0x400, RZ ;  /* 0x00000400d1d97810 */ /* 0x000fc40007ffe0ff */
[----:B------:R-:W-:Y:S01]  /*21a0*/  IADD3 R216, R209, 0x800, RZ ;  /* 0x00000800d1d87810 */ /* 0x000fe20007ffe0ff */
[----:B------:R2:W4:Y:S04]  /*21b0*/  LDSM.16.M88.4 R36, [R204+0x3c80] ;  /* 0x003c8000cc24783b */ /* 0x0005280000000200 */
[----:B------:R2:W1:Y:S04]  /*21c0*/  LDSM.16.M88.4 R32, [R204+0x4080] ;  /* 0x00408000cc20783b */ /* 0x0004680000000200 */
        /* <DEDUP_REMOVED lines=10> */
[----:B------:R-:W-:Y:S01]  /*2270*/  ISETP.LT.OR P0, PT, R0, 0x1, P2 ;  /* 0x000000010000780c */ /* 0x000fe20001701670 */
[----:B--2---:R-:W-:-:S12]  /*2280*/  IMAD.WIDE R2, R46, 0x2, R24 ;  /* 0x000000022e027825 */ /* 0x004fd800078e0218 */
[----:B------:R2:W-:Y:S01]  /*2290*/  LDGSTS.E.BYPASS.LTC128B.128 [R218+0x2480], [R2.64], !P0 ;  /* 0x0248000002da7fae */ /* 0x0005e2000c101d46 */
[----:B------:R-:W-:Y:S01]  /*22a0*/  ISETP.LT.OR P0, PT, R0, 0x1, P1 ;  /* 0x000000010000780c */ /* 0x000fe20000f01670 */
[----:B--2---:R-:W-:-:S12]  /*22b0*/  IMAD.WIDE R2, R45, 0x2, R24 ;  /* 0x000000022d027825 */ /* 0x004fd800078e0218 */
[----:B------:R2:W-:Y:S01]  /*22c0*/  LDGSTS.E.BYPASS.LTC128B.128 [R218+0x3080], [R2.64], !P0 ;  /* 0x0308000002da7fae */ /* 0x0005e2000c101d46 */
[----:B------:R-:W-:Y:S02]  /*22d0*/  ISETP.GT.AND P0, PT, R48, 0x3f, PT ;  /* 0x0000003f3000780c */ /* 0x000fe40003f04270 */
[----:B--2---:R-:W-:Y:S02]  /*22e0*/  SHF.R.S32.HI R3, RZ, 0x1f, R46 ;  /* 0x0000001fff037819 */ /* 0x004fe4000001142e */
[----:B------:R-:W-:-:S03]  /*22f0*/  SHF.R.S32.HI R2, RZ, 0x1f, R45 ;  /* 0x0000001fff027819 */ /* 0x000fc6000001142d */
[----:B------:R2:W-:Y:S04]  /*2300*/  STL [R1+0x38], R3 ;  /* 0x0000380301007387 */ /* 0x0005e80000100800 */
[----:B------:R2:W-:Y:S02]  /*2310*/  STL [R1+0x34], R2 ;  /* 0x0000340201007387 */ /* 0x0005e40000100800 */
[----:B------:R-:W-:Y:S05]  /*2320*/  @P0 BRA `(.L_x_1144) ;  /* 0x000001f000000947 */ /* 0x000fea0003800000 */
[----:B-1-34-:R-:W-:Y:S05]  /*2330*/  BRA.DIV ~URZ, `(.L_x_1145) ;  /* 0x00011a227f007947 */ /* 0x01afea000b800000 */
[----:B------:R1:W3:Y:S04]  /*2340*/  SHFL.IDX PT, R5, R27, 0x1, 0x1c1f ;  /* 0x003c1f001b057f89 */ /* 0x0002e800000e0000 */
[----:B--2---:R1:W2:Y:S02]  /*2350*/  SHFL.IDX PT, R2, R41, 0x1, 0x1c1f ;  /* 0x003c1f0029027f89 */ /* 0x0042a400000e0000 */
.L_x_1239:
        /* <DEDUP_REMOVED lines=9> */
[-C--:B--2---:R-:W-:Y:S02]  /*23f0*/  LEA R24, P0, R225, R2.reuse, 0x1 ;  /* 0x00000002e1187211 */ /* 0x084fe400078008ff */
[----:B------:R-:W-:Y:S02]  /*2400*/  SHF.R.S32.HI R6, RZ, 0x1f, R225 ;  /* 0x0000001fff067819 */ /* 0x000fe400000114e1 */
[----:B------:R-:W-:Y:S02]  /*2410*/  LOP3.LUT R3, R3, 0xfffffff8, RZ, 0xc0, !PT ;  /* 0xfffffff803037812 */ /* 0x000fe400078ec0ff */
[----:B------:R-:W-:Y:S02]  /*2420*/  LEA.HI R26, R26, R27, RZ, 0x3 ;  /* 0x0000001b1a1a7211 */ /* 0x000fe400078f18ff */
[----:B---3--:R-:W-:Y:S02]  /*2430*/  LEA.HI.X R25, R225, R5, R6, 0x1, P0 ;  /* 0x00000005e1197211 */ /* 0x008fe400000f0c06 */
        /* <DEDUP_REMOVED lines=14> */
.L_x_1144:
[----:B-1-34-:R-:W-:Y:S05]  /*2520*/  BSYNC B0 ;  /* 0x0000000000007941 */ /* 0x01afea0003800000 */
.L_x_1143:
[----:B--2---:R-:W2:Y:S01]  /*2530*/  LDL R2, [R1+0x10] ;  /* 0x0000100001027983 */ /* 0x004ea20000100800 */
[----:B------:R-:W-:Y:S01]  /*2540*/  IMAD R0, R126, 0x20, R125 ;  /* 0x000000207e007824 */ /* 0x000fe200078e027d */
[C---:B------:R-:W-:Y:S02]  /*2550*/  IADD3 R215, R209.reuse, 0xc00, RZ ;  /* 0x00000c00d1d77810 */ /* 0x040fe40007ffe0ff */
        /* <DEDUP_REMOVED lines=15> */
[C---:B------:R-:W-:Y:S01]  /*2650*/  HMMA.16816.F32 R92, R16.reuse, R38, RZ ;  /* 0x00000026105c723c */ /* 0x040fe200000018ff */
[----:B------:R-:W-:Y:S07]  /*2660*/  LDSM.16.M88.4 R36, [R204+0x4880] ;  /* 0x00488000cc24783b */ /* 0x000fee0000000200 */
[C---:B------:R-:W-:Y:S08]  /*2670*/  HMMA.16816.F32 R76, R16.reuse, R32, RZ ;  /* 0x00000020104c723c */ /* 0x040ff000000018ff */
[C---:B------:R-:W-:Y:S08]  /*2680*/  HMMA.16816.F32 R88, R16.reuse, R28, RZ ;  /* 0x0000001c1058723c */ /* 0x040ff000000018ff */
[C---:B------:R-:W-:Y:S01]  /*2690*/  HMMA.16816.F32 R96, R16.reuse, R34, RZ ;  /* 0x000000221060723c */ /* 0x040fe200000018ff */
[----:B------:R-:W-:Y:S07]  /*26a0*/  LDSM.16.M88.4 R32, [R204+0x4c80] ;  /* 0x004c8000cc20783b */ /* 0x000fee0000000200 */
[----:B------:R-:W-:Y:S01]  /*26b0*/  HMMA.16816.F32 R28, R16, R30, RZ ;  /* 0x0000001e101c723c */ /* 0x000fe200000018ff */
[----:B------:R-:W-:Y:S07]  /*26c0*/  LDSM.16.M88.4 R16, [R204+0x5080] ;  /* 0x00508000cc10783b */ /* 0x000fee0000000200 */
[C---:B------:R-:W-:Y:S01]  /*26d0*/  HMMA.16816.F32 R116, R8.reuse, R64, R56 ;  /* 0x000000400874723c */ /* 0x040fe20000001838 */
[----:B------:R-:W-:Y:S07]  /*26e0*/  LDSM.16.M88.4 R56, [R209+0x1000] ;  /* 0x00100000d138783b */ /* 0x000fee0000000200 */
[C---:B------:R-:W-:Y:S08]  /*26f0*/  HMMA.16816.F32 R112, R8.reuse, R72, R48 ;  /* 0x000000480870723c */ /* 0x040ff00000001830 */
[C---:B------:R-:W-:Y:S01]  /*2700*/  HMMA.16816.F32 R108, R8.reuse, R80, R24 ;  /* 0x00000050086c723c */ /* 0x040fe20000001818 */
[----:B------:R-:W-:Y:S07]  /*2710*/  LDSM.16.M88.4 R24, [R208+0x9080] ;  /* 0x00908000d018783b */ /* 0x000fee0000000200 */
[C---:B------:R-:W-:Y:S08]  /*2720*/  HMMA.16816.F32 R104, R8.reuse, R66, R52 ;  /* 0x000000420868723c */ /* 0x040ff00000001834 */
[C---:B------:R-:W-:Y:S08]  /*2730*/  HMMA.16816.F32 R100, R8.reuse, R74, R44 ;  /* 0x0000004a0864723c */ /* 0x040ff0000000182c */
        /* <DEDUP_REMOVED lines=10> */
[----:B------:R-:W-:Y:S01]  /*27e0*/  HMMA.16816.F32 R20, R20, R82, R28 ;  /* 0x000000521414723c */ /* 0x000fe2000000181c */
[----:B------:R-:W2:Y:S07]  /*27f0*/  LDSM.16.M88.4 R28, [R208+0x8080] ;  /* 0x00808000d01c783b */ /* 0x000eae0000000200 */
        /* <DEDUP_REMOVED lines=51> */
[----:B------:R-:W-:Y:S08]  /*2b30*/  HMMA.16816.F32 R52, R12, R38, R52 ;  /* 0x000000260c34723c */ /* 0x000ff00000001834 */
[C---:B------:R-:W-:Y:S08]  /*2b40*/  HMMA.16816.F32 R72, R8.reuse, R32, R72 ;  /* 0x000000200848723c */ /* 0x040ff00000001848 */
        /* <DEDUP_REMOVED lines=93> */
.L_x_1148:
[----:B------:R-:W-:Y:S05]  /*3120*/  BSYNC B0 ;  /* 0x0000000000007941 */ /* 0x000fea0003800000 */
.L_x_1147:
        /* <DEDUP_REMOVED lines=15> */
.L_x_1149:
[----:B------:R-:W-:Y:S05]  /*3220*/  BSYNC B0 ;  /* 0x0000000000007941 */ /* 0x000fea0003800000 */
.L_x_1146:
[----:B-12---:R-:W1:Y:S01]  /*3230*/  S2R R5, SR_TID.X ;  /* 0x0000000000057919 */ /* 0x006e620000002100 */
[----:B---34-:R-:W-:Y:S01]  /*3240*/  LOP3.LUT R2, R130, 0xffffffe0, RZ, 0xc0, !PT ;  /* 0xffffffe082027812 */ /* 0x018fe200078ec0ff */
[----:B------:R-:W-:Y:S01]  /*3250*/  IMAD.MOV.U32 R10, RZ, RZ, c[0x0][0x2c4] ;  /* 0x0000b100ff0a7624 */ /* 0x000fe200078e00ff */
[----:B------:R-:W-:Y:S01]  /*3260*/  SHF.R.S32.HI R3, RZ, 0x1f, R129 ;  /* 0x0000001fff037819 */ /* 0x000fe20000011481 */
[----:B------:R-:W-:Y:S01]  /*3270*/  IMAD.MOV.U32 R25, RZ, RZ, c[0x0][0x32c] ;  /* 0x0000cb00ff197624 */ /* 0x000fe200078e00ff */
[----:B------:R-:W-:Y:S01]  /*3280*/  ULDC UR4, c[0x0][0x324] ;  /* 0x0000c90000047ab9 */ /* 0x000fe20000000800 */
[----:B------:R-:W0:Y:S01]  /*3290*/  LDGDEPBAR ;  /* 0x00000000000079af */ /* 0x000e220000000000 */
[----:B------:R-:W-:Y:S01]  /*32a0*/  ISETP.NE.AND P0, PT, R10, 0x1, PT ;  /* 0x000000010a00780c */ /* 0x000fe20003f05270 */
[----:B------:R-:W-:Y:S01]  /*32b0*/  ULOP3.LUT UR4, URZ, UR4, URZ, 0x33, !UPT ;  /* 0x000000043f047292 */ /* 0x000fe2000f8e333f */
[----:B------:R-:W-:Y:S01]  /*32c0*/  ISETP.GE.AND P1, PT, R25, 0x1, PT ;  /* 0x000000011900780c */ /* 0x000fe20003f26270 */
[----:B-1----:R-:W-:Y:S01]  /*32d0*/  IMAD.IADD R2, R5, 0x1, -R2 ;  /* 0x0000000105027824 */ /* 0x002fe200078e0a02 */
        /* <DEDUP_REMOVED lines=13> */
[----:B------:R-:W-:-:S04]  /*33b0*/  IMAD R9, R6, 0x8, R3 ;  /* 0x0000000806097824 */ /* 0x000fc800078e0203 */
[----:B------:R-:W-:Y:S01]  /*33c0*/  @P0 IMAD.HI.U32 R3, R9, c[0x0][0x2c8], RZ ;  /* 0x0000b20009030a27 */ /* 0x000fe200078e00ff */
[----:B------:R1:W-:Y:S03]  /*33d0*/  STL [R1+0x18], R9 ;  /* 0x0000180901007387 */ /* 0x0003e60000100800 */
[----:B------:R-:W-:Y:S01]  /*33e0*/  IMAD.MOV.U32 R8, RZ, RZ, R9 ;  /* 0x000000ffff087224 */ /* 0x000fe200078e0009 */
[----:B------:R-:W-:Y:S02]  /*33f0*/  @P0 SHF.R.U32.HI R8, RZ, c[0x0][0x2cc], R3 ;  /* 0x0000b300ff080a19 */ /* 0x000fe40000011603 */
[----:B------:R-:W-:-:S03]  /*3400*/  LOP3.LUT R3, R5, 0x7ffffffc, RZ, 0xc0, !PT ;  /* 0x7ffffffc05037812 */ /* 0x000fc600078ec0ff */
[----:B------:R-:W2:Y:S02]  /*3410*/  SHFL.IDX PT, R5, R8, RZ, 0x1c1f ;  /* 0x001c1fff08057589 */ /* 0x000ea400000e0000 */
[----:B------:R-:W-:-:S04]  /*3420*/  IMAD.IADD R2, R2, 0x1, -R3 ;  /* 0x0000000102027824 */ /* 0x000fc800078e0a03 */
[----:B------:R-:W-:-:S04]  /*3430*/  IMAD.SHL.U32 R251, R2, 0x2, RZ ;  /* 0x0000000202fb7824 */ /* 0x000fc800078e00ff */
[----:B------:R-:W-:Y:S01]  /*3440*/  IMAD.IADD R12, R40, 0x1, -R251 ;  /* 0x00000001280c7824 */ /* 0x000fe200078e0afb */
[C---:B------:R-:W-:Y:S02]  /*3450*/  IADD3 R2, -R251.reuse, 0x1, R43 ;  /* 0x00000001fb027810 */ /* 0x040fe40007ffe12b */
[----:B------:R-:W-:-:S03]  /*3460*/  IADD3 R10, -R251, R229, R40 ;  /* 0x000000e5fb0a7210 */ /* 0x000fc60007ffe128 */
[----:B------:R-:W-:-:S05]  /*3470*/  IMAD.IADD R2, R2, 0x1, -R230 ;  /* 0x0000000102027824 */ /* 0x000fca00078e0ae6 */
[C---:B-1----:R-:W-:Y:S02]  /*3480*/  IADD3 R9, R2.reuse, c[0x0][0x328], RZ ;  /* 0x0000ca0002097a10 */ /* 0x042fe40007ffe0ff */
[----:B------:R-:W-:-:S03]  /*3490*/  IADD3 R11, R2, UR4, RZ ;  /* 0x00000004020b7c10 */ /* 0x000fc6000fffe0ff */
[--C-:B--2---:R-:W-:Y:S02]  /*34a0*/  IMAD.IADD R3, R9, 0x1, R5.reuse ;  /* 0x0000000109037824 */ /* 0x104fe400078e0205 */
[----:B------:R-:W-:-:S03]  /*34b0*/  IMAD.IADD R2, R11, 0x1, R5 ;  /* 0x000000010b027824 */ /* 0x000fc600078e0205 */
[----:B------:R-:W-:Y:S01]  /*34c0*/  IMNMX R3, R3, R10, PT ;  /* 0x0000000a03037217 */ /* 0x000fe20003800200 */
[----:B------:R-:W-:Y:S05]  /*34d0*/  @!P1 BRA `(.L_x_1150) ;  /* 0x0000014000009947 */ /* 0x000fea0003800000 */
[----:B------:R-:W-:Y:S01]  /*34e0*/  IADD3 R5, -R230, R229, R5 ;  /* 0x000000e5e6057210 */ /* 0x000fe20007ffe105 */
        /* <DEDUP_REMOVED lines=10> */
.L_x_1152:
[----:B------:R-:W-:-:S04]  /*3590*/  MOV R6, 0x1 ;  /* 0x0000000100067802 */ /* 0x000fc80000000f00 */
[----:B------:R-:W-:-:S13]  /*35a0*/  ISETP.NE.AND P0, PT, R6, c[0x0][0x32c], PT ;  /* 0x0000cb0006007a0c */ /* 0x000fda0003f05270 */
[----:B------:R-:W-:-:S05]  /*35b0*/  @P0 IMAD.HI.U32 R6, R5, c[0x0][0x330], RZ ;  /* 0x0000cc0005060a27 */ /* 0x000fca00078e00ff */
[----:B------:R-:W-:Y:S02]  /*35c0*/  @P0 SHF.R.U32.HI R5, RZ, c[0x0][0x334], R6 ;  /* 0x0000cd00ff050a19 */ /* 0x000fe40000011606 */
.L_x_1153:
[----:B------:R-:W-:Y:S05]  /*35d0*/  BSYNC B0 ;  /* 0x0000000000007941 */ /* 0x000fea0003800000 */
.L_x_1151:
[----:B------:R-:W-:-:S05]  /*35e0*/  IMAD R5, R5, c[0x0][0x32c], R12 ;  /* 0x0000cb0005057a24 */ /* 0x000fca00078e020c */
[----:B------:R-:W-:Y:S02]  /*35f0*/  IADD3 R6, R5, c[0x0][0x32c], RZ ;  /* 0x0000cb0005067a10 */ /* 0x000fe40007ffe0ff */
[----:B------:R-:W-:Y:S02]  /*3600*/  IMNMX R2, R2, R5, !PT ;  /* 0x0000000502027217 */ /* 0x000fe40007800200 */
[----:B------:R-:W-:Y:S02]  /*3610*/  IMNMX R3, R3, R6, PT ;  /* 0x0000000603037217 */ /* 0x000fe40003800200 */
.L_x_1150:
[----:B------:R-:W1:Y:S02]  /*3620*/  SHFL.IDX PT, R7, R8, 0x1, 0x1c1f ;  /* 0x003c1f0008077f89 */ /* 0x000e6400000e0000 */
[----:B-1----:R-:W-:Y:S01]  /*3630*/  IMAD.IADD R6, R9, 0x1, R7 ;  /* 0x0000000109067824 */ /* 0x002fe200078e0207 */
[----:B------:R-:W-:-:S04]  /*3640*/  IADD3 R5, R11, R7, RZ ;  /* 0x000000070b057210 */ /* 0x000fc80007ffe0ff */
        /* <DEDUP_REMOVED lines=13> */
.L_x_1156:
[----:B------:R-:W-:-:S04]  /*3720*/  MOV R13, 0x1 ;  /* 0x00000001000d7802 */ /* 0x000fc80000000f00 */
[----:B------:R-:W-:-:S13]  /*3730*/  ISETP.NE.AND P0, PT, R13, c[0x0][0x32c], PT ;  /* 0x0000cb000d007a0c */ /* 0x000fda0003f05270 */
[----:B------:R-:W-:-:S05]  /*3740*/  @P0 IMAD.HI.U32 R13, R7, c[0x0][0x330], RZ ;  /* 0x0000cc00070d0a27 */ /* 0x000fca00078e00ff */
[----:B------:R-:W-:Y:S02]  /*3750*/  @P0 SHF.R.U32.HI R7, RZ, c[0x0][0x334], R13 ;  /* 0x0000cd00ff070a19 */ /* 0x000fe4000001160d */
.L_x_1157:
[----:B------:R-:W-:Y:S05]  /*3760*/  BSYNC B0 ;  /* 0x0000000000007941 */ /* 0x000fea0003800000 */
.L_x_1155:
[----:B------:R-:W-:-:S05]  /*3770*/  IMAD R7, R7, c[0x0][0x32c], R12 ;  /* 0x0000cb0007077a24 */ /* 0x000fca00078e020c */
[----:B------:R-:W-:Y:S02]  /*3780*/  IADD3 R13, R7, c[0x0][0x32c], RZ ;  /* 0x0000cb00070d7a10 */ /* 0x000fe40007ffe0ff */
[----:B------:R-:W-:Y:S02]  /*3790*/  IMNMX R5, R5, R7, !PT ;  /* 0x0000000705057217 */ /* 0x000fe40007800200 */
[----:B------:R-:W-:Y:S02]  /*37a0*/  IMNMX R6, R6, R13, PT ;  /* 0x0000000d06067217 */ /* 0x000fe40003800200 */
.L_x_1154:
        /* <DEDUP_REMOVED lines=57> */
[----:B------:R-:W-:Y:S02]  /*3b40*/  ISETP.GE.AND P0, PT, R25, 0x1, PT ;  /* 0x000000011900780c */ /* 0x000fe40003f06270 */
[----:B------:R-:W-:-:S11]  /*3b50*/  IMNMX R3, R3, R10, PT ;  /* 0x0000000a03037217 */ /* 0x000fd60003800200 */
        /* <DEDUP_REMOVED lines=12> */
.L_x_1160:
[----:B------:R-:W-:-:S04]  /*3c20*/  MOV R18, 0x1 ;  /* 0x0000000100127802 */ /* 0x000fc80000000f00 */
[----:B------:R-:W-:-:S13]  /*3c30*/  ISETP.NE.AND P0, PT, R18, c[0x0][0x32c], PT ;  /* 0x0000cb0012007a0c */ /* 0x000fda0003f05270 */
[----:B------:R-:W-:-:S05]  /*3c40*/  @P0 IMAD.HI.U32 R18, R7, c[0x0][0x330], RZ ;  /* 0x0000cc0007120a27 */ /* 0x000fca00078e00ff */
[----:B------:R-:W-:Y:S02]  /*3c50*/  @P0 SHF.R.U32.HI R7, RZ, c[0x0][0x334], R18 ;  /* 0x0000cd00ff070a19 */ /* 0x000fe40000011612 */
.L_x_1161:
[----:B------:R-:W-:Y:S05]  /*3c60*/  BSYNC B0 ;  /* 0x0000000000007941 */ /* 0x000fea0003800000 */
.L_x_1159:
[----:B------:R-:W-:-:S05]  /*3c70*/  IMAD R7, R7, c[0x0][0x32c], R12 ;  /* 0x0000cb0007077a24 */ /* 0x000fca00078e020c */
[----:B------:R-:W-:Y:S02]  /*3c80*/  IADD3 R18, R7, c[0x0][0x32c], RZ ;  /* 0x0000cb0007127a10 */ /* 0x000fe40007ffe0ff */
[----:B------:R-:W-:Y:S02]  /*3c90*/  IMNMX R2, R2, R7, !PT ;  /* 0x0000000702027217 */ /* 0x000fe40007800200 */
[----:B------:R-:W-:Y:S02]  /*3ca0*/  IMNMX R3, R3, R18, PT ;  /* 0x0000001203037217 */ /* 0x000fe40003800200 */
.L_x_1158:
        /* <DEDUP_REMOVED lines=102> */
.L_x_1164:
[----:B------:R-:W-:-:S04]  /*4310*/  MOV R6, 0x1 ;  /* 0x0000000100067802 */ /* 0x000fc80000000f00 */
[----:B------:R-:W-:-:S13]  /*4320*/  ISETP.NE.AND P0, PT, R6, c[0x0][0x32c], PT ;  /* 0x0000cb0006007a0c */ /* 0x000fda0003f05270 */
[----:B------:R-:W-:-:S05]  /*4330*/  @P0 IMAD.HI.U32 R6, R5, c[0x0][0x330], RZ ;  /* 0x0000cc0005060a27 */ /* 0x000fca00078e00ff */
[----:B------:R-:W-:Y:S02]  /*4340*/  @P0 SHF.R.U32.HI R5, RZ, c[0x0][0x334], R6 ;  /* 0x0000cd00ff050a19 */ /* 0x000fe40000011606 */
.L_x_1165:
[----:B------:R-:W-:Y:S05]  /*4350*/  BSYNC B0 ;  /* 0x0000000000007941 */ /* 0x000fea0003800000 */
.L_x_1163:
[----:B------:R-:W-:-:S05]  /*4360*/  IMAD R5, R5, c[0x0][0x32c], R12 ;  /* 0x0000cb0005057a24 */ /* 0x000fca00078e020c */
[----:B------:R-:W-:Y:S02]  /*4370*/  IADD3 R6, R5, c[0x0][0x32c], RZ ;  /* 0x0000cb0005067a10 */ /* 0x000fe40007ffe0ff */
[----:B------:R-:W-:Y:S02]  /*4380*/  IMNMX R2, R2, R5, !PT ;  /* 0x0000000502027217 */ /* 0x000fe40007800200 */
[----:B------:R-:W-:Y:S02]  /*4390*/  IMNMX R3, R3, R6, PT ;  /* 0x0000000603037217 */ /* 0x000fe40003800200 */
.L_x_1162:
        /* <DEDUP_REMOVED lines=32> */
[----:B------:R-:W-:Y:S02]  /*45a0*/  ISETP.LT.OR P0, PT, R3, 0x12, P0 ;  /* 0x000000120300780c */ /* 0x000fe40000701670 */
[----:B------:R-:W-:-:S02]  /*45b0*/  FMNMX.FTZ R134, R103, R134, !PT ;  /* 0x0000008667867209 */ /* 0x000fc40007810000 */
[----:B------:R-:W-:Y:S02]  /*45c0*/  FSEL R94, R75, -INF , !P0 ;  /* 0xff8000004b5e7808 */ /* 0x000fe40004000000 */
[----:B------:R-:W-:Y:S02]  /*45d0*/  ISETP.GT.AND P0, PT, R2, 0x18, !P4 ;  /* 0x000000180200780c */ /* 0x000fe40006704270 */
[----:B------:R-:W-:Y:S02]  /*45e0*/  ISETP.NE.AND P4, PT, R19, RZ, PT ;  /* 0x000000ff1300720c */ /* 0x000fe40003f85270 */
[----:B------:R-:W-:Y:S02]  /*45f0*/  ISETP.LT.OR P0, PT, R3, 0x19, P0 ;  /* 0x000000190300780c */ /* 0x000fe40000701670 */
[----:B------:R-:W-:Y:S02]  /*4600*/  FMNMX.FTZ R134, R102, R134, !PT ;  /* 0x0000008666867209 */ /* 0x000fe40007810000 */
[----:B------:R-:W-:-:S02]  /*4610*/  FSEL R95, R70, -INF , !P0 ;  /* 0xff800000465f7808 */ /* 0x000fc40004000000 */
[C---:B------:R-:W-:Y:S02]  /*4620*/  ISETP.GT.AND P0, PT, R2.reuse, 0x19, !P3 ;  /* 0x000000190200780c */ /* 0x040fe40005f04270 */
[----:B------:R-:W-:Y:S02]  /*4630*/  ISETP.NE.AND P3, PT, R17, RZ, PT ;  /* 0x000000ff1100720c */ /* 0x000fe40003f65270 */
[----:B------:R-:W-:Y:S02]  /*4640*/  ISETP.LT.OR P0, PT, R3, 0x1a, P0 ;  /* 0x0000001a0300780c */ /* 0x000fe40000701670 */
[----:B------:R-:W-:Y:S02]  /*4650*/  ISETP.NE.AND P6, PT, R13, RZ, PT ;  /* 0x000000ff0d00720c */ /* 0x000fe40003fc5270 */
[----:B------:R-:W-:Y:S02]  /*4660*/  FSEL R96, R71, -INF , !P0 ;  /* 0xff80000047607808 */ /* 0x000fe40004000000 */
[----:B------:R-:W-:-:S02]  /*4670*/  ISETP.GT.AND P0, PT, R2, 0x20, !P2 ;  /* 0x000000200200780c */ /* 0x000fc40005704270 */
[----:B------:R-:W-:Y:S02]  /*4680*/  FMNMX.FTZ R134, R112, R134, !PT ;  /* 0x0000008670867209 */ /* 0x000fe40007810000 */
        /* <DEDUP_REMOVED lines=11> */
[----:B------:R-:W-:-:S04]  /*4740*/  ISETP.GT.AND P0, PT, R2, 0x28, !P5 ;  /* 0x000000280200780c */ /* 0x000fc80006f04270 */
[----:B------:R-:W-:-:S04]  /*4750*/  ISETP.LT.OR P0, PT, R3, 0x29, P0 ;  /* 0x000000290300780c */ /* 0x000fc80000701670 */
[----:B------:R-:W-:Y:S02]  /*4760*/  FSEL R197, R62, -INF , !P0 ;  /* 0xff8000003ec57808 */ /* 0x000fe40004000000 */
[----:B------:R-:W-:Y:S02]  /*4770*/  ISETP.GT.AND P0, PT, R2, 0x29, !P6 ;  /* 0x000000290200780c */ /* 0x000fe40007704270 */
[----:B------:R-:W1:Y:S02]  /*4780*/  SHFL.BFLY PT, R2, R134, 0x2, 0x1f ;  /* 0x0c401f0086027f89 */ /* 0x000e6400000e0000 */
        /* <DEDUP_REMOVED lines=40> */
[----:B--2---:R-:W-:Y:S02]  /*4a10*/  FFMA.FTZ R0, R28, c[0x0][0x2d0], -R2 ;  /* 0x0000b4001c007a23 */ /* 0x004fe40000010802 */
[----:B------:R-:W-:Y:S04]  /*4a20*/  LDSM.16.MT88.4 R28, [R206+0x2480] ;  /* 0x00248000ce1c783b */ /* 0x000fe80000004200 */
        /* <DEDUP_REMOVED lines=8> */
[C---:B------:R-:W-:Y:S01]  /*4ab0*/  FSETP.NEU.FTZ.AND P0, PT, R132.reuse, -INF , PT ;  /* 0xff8000008400780b */ /* 0x040fe20003f1d000 */
        /* <DEDUP_REMOVED lines=36> */
[----:B-1----:R-:W-:-:S07]  /*4d00*/  FFMA.FTZ R5, R22, c[0x0][0x2d0], -R3 ;  /* 0x0000b40016057a23 */ /* 0x002fce0000010803 */
[----:B------:R1:W3:Y:S01]  /*4d10*/  MUFU.EX2 R247, R5 ;  /* 0x0000000500f77308 */ /* 0x0002e20000000800 */
[----:B--2---:R-:W-:-:S07]  /*4d20*/  FFMA.FTZ R0, R46, c[0x0][0x2d0], -R2 ;  /* 0x0000b4002e007a23 */ /* 0x004fce0000010802 */
[----:B------:R2:W-:Y:S01]  /*4d30*/  MUFU.EX2 R252, R0 ;  /* 0x0000000000fc7308 */ /* 0x0005e20000000800 */
[----:B-1----:R-:W-:Y:S01]  /*4d40*/  FFMA.FTZ R5, R23, c[0x0][0x2d0], -R3 ;  /* 0x0000b40017057a23 */ /* 0x002fe20000010803 */
[----:B---3--:R-:W-:Y:S01]  /*4d50*/  F2FP.PACK_AB R8, R247, R248 ;  /* 0x000000f8f708723e */ /* 0x008fe200000000ff */
[----:B------:R-:W-:Y:S05]  /*4d60*/  LDSM.16.MT88.4 R20, [R206+0x1880] ;  /* 0x00188000ce14783b */ /* 0x000fea0000004200 */
[----:B------:R1:W-:Y:S01]  /*4d70*/  MUFU.EX2 R106, R5 ;  /* 0x00000005006a7308 */ /* 0x0003e20000000800 */
[----:B--2---:R-:W-:-:S07]  /*4d80*/  FFMA.FTZ R0, R47, c[0x0][0x2d0], -R2 ;  /* 0x0000b4002f007a23 */ /* 0x004fce0000010802 */
[----:B------:R2:W3:Y:S01]  /*4d90*/  MUFU.EX2 R113, R0 ;  /* 0x0000000000717308 */ /* 0x0004e20000000800 */
[----:B-1----:R-:W-:Y:S02]  /*4da0*/  FFMA.FTZ R5, R24, c[0x0][0x2d0], -R3 ;  /* 0x0000b40018057a23 */ /* 0x002fe40000010803 */
[----:B------:R-:W1:Y:S05]  /*4db0*/  LDSM.16.MT88.4 R24, [R205+0x2480] ;  /* 0x00248000cd18783b */ /* 0x000e6a0000004200 */
[----:B------:R4:W5:Y:S01]  /*4dc0*/  MUFU.EX2 R105, R5 ;  /* 0x0000000500697308 */ /* 0x0009620000000800 */
[----:B--2---:R-:W-:Y:S01]  /*4dd0*/  FFMA.FTZ R0, R7, c[0x0][0x2d0], -R13 ;  /* 0x0000b40007007a23 */ /* 0x004fe2000001080d */
[----:B---3--:R-:W-:-:S06]  /*4de0*/  F2FP.PACK_AB R7, R113, R252 ;  /* 0x000000fc7107723e */ /* 0x008fcc00000000ff */
[----:B------:R2:W-:Y:S01]  /*4df0*/  MUFU.EX2 R241, R0 ;  /* 0x0000000000f17308 */ /* 0x0005e20000000800 */
[----:B----4-:R-:W-:Y:S01]  /*4e00*/  FFMA.FTZ R5, R18, c[0x0][0x2d0], -R2 ;  /* 0x0000b40012057a23 */ /* 0x010fe20000010802 */
[----:B-----5:R-:W-:Y:S01]  /*4e10*/  F2FP.PACK_AB R10, R105, R106 ;  /* 0x0000006a690a723e */ /* 0x020fe200000000ff */
[----:B------:R-:W3:Y:S05]  /*4e20*/  LDSM.16.MT88.4 R16, [R205+0x1880] ;  /* 0x00188000cd10783b */ /* 0x000eea0000004200 */
[----:B------:R-:W4:Y:S01]  /*4e30*/  MUFU.EX2 R243, R5 ;  /* 0x0000000500f37308 */ /* 0x000f220000000800 */
[----:B--2---:R-:W-:Y:S02]  /*4e40*/  FFMA.FTZ R0, R86, c[0x0][0x2d0], -R13 ;  /* 0x0000b40056007a23 */ /* 0x004fe4000001080d */
[----:B------:R-:W-:-:S05]  /*4e50*/  IMAD.MOV.U32 R86, RZ, RZ, R106 ;  /* 0x000000ffff567224 */ /* 0x000fca00078e006a */
[----:B------:R2:W5:Y:S01]  /*4e60*/  MUFU.EX2 R238, R0 ;  /* 0x0000000000ee7308 */ /* 0x0005620000000800 */
[----:B----4-:R-:W-:Y:S02]  /*4e70*/  F2FP.PACK_AB R9, R242, R243 ;  /* 0x000000f3f209723e */ /* 0x010fe400000000ff */
[----:B------:R-:W-:-:S05]  /*4e80*/  F2FP.PACK_AB R5, R249, R244 ;  /* 0x000000f4f905723e */ /* 0x000fca00000000ff */
[C---:B-1----:R-:W-:Y:S01]  /*4e90*/  HMMA.16816.F32 R72, R8.reuse, R24, RZ ;  /* 0x000000180848723c */ /* 0x042fe200000018ff */
[----:B--2---:R-:W-:Y:S02]  /*4ea0*/  FFMA.FTZ R0, R87, c[0x0][0x2d0], -R13 ;  /* 0x0000b40057007a23 */ /* 0x004fe4000001080d */
[----:B------:R-:W-:Y:S02]  /*4eb0*/  IMAD.MOV.U32 R87, RZ, RZ, R105 ;  /* 0x000000ffff577224 */ /* 0x000fe400078e0069 */
[----:B------:R1:W-:Y:S03]  /*4ec0*/  MUFU.EX2 R239, R0 ;  /* 0x0000000000ef7308 */ /* 0x0003e60000000800 */
[C---:B------:R-:W-:Y:S08]  /*4ed0*/  HMMA.16816.F32 R68, R8.reuse, R28, RZ ;  /* 0x0000001c0844723c */ /* 0x040ff000000018ff */
[----:B---3--:R-:W-:Y:S01]  /*4ee0*/  HMMA.16816.F32 R52, R8, R16, RZ ;  /* 0x000000100834723c */ /* 0x008fe200000018ff */
[----:B-1----:R-:W-:-:S07]  /*4ef0*/  FFMA.FTZ R0, R92, c[0x0][0x2d0], -R13 ;  /* 0x0000b4005c007a23 */ /* 0x002fce000001080d */
[C---:B------:R-:W-:Y:S01]  /*4f00*/  HMMA.16816.F32 R80, R8.reuse, R20, RZ ;  /* 0x000000140850723c */ /* 0x040fe200000018ff */
[----:B------:R1:W2:Y:S07]  /*4f10*/  MUFU.EX2 R240, R0 ;  /* 0x0000000000f07308 */ /* 0x0002ae0000000800 */
[C---:B------:R-:W-:Y:S08]  /*4f20*/  HMMA.16816.F32 R64, R8.reuse, R32, RZ ;  /* 0x000000200840723c */ /* 0x040ff000000018ff */
[----:B------:R-:W-:Y:S01]  /*4f30*/  HMMA.16816.F32 R60, R8, R36, RZ ;  /* 0x00000024083c723c */ /* 0x000fe200000018ff */
[----:B-1----:R-:W-:-:S02]  /*4f40*/  FFMA.FTZ R0, R14, c[0x0][0x2d0], -R12 ;  /* 0x0000b4000e007a23 */ /* 0x002fc4000001080c */
[----:B------:R-:W-:Y:S02]  /*4f50*/  IMAD.MOV.U32 R14, RZ, RZ, R104 ;  /* 0x000000ffff0e7224 */ /* 0x000fe400078e0068 */
[----:B------:R1:W-:Y:S03]  /*4f60*/  MUFU.EX2 R135, R0 ;  /* 0x0000000000877308 */ /* 0x0003e60000000800 */
[C---:B------:R-:W-:Y:S08]  /*4f70*/  HMMA.16816.F32 R76, R8.reuse, R18, RZ ;  /* 0x00000012084c723c */ /* 0x040ff000000018ff */
[----:B------:R-:W-:Y:S01]  /*4f80*/  HMMA.16816.F32 R56, R8, R22, RZ ;  /* 0x000000160838723c */ /* 0x000fe200000018ff */
[----:B-1----:R-:W-:-:S07]  /*4f90*/  FFMA.FTZ R0, R15, c[0x0][0x2d0], -R12 ;  /* 0x0000b4000f007a23 */ /* 0x002fce000001080c */
[C---:B------:R-:W-:Y:S01]  /*4fa0*/  HMMA.16816.F32 R48, R8.reuse, R26, RZ ;  /* 0x0000001a0830723c */ /* 0x040fe200000018ff */
[----:B------:R1:W3:Y:S07]  /*4fb0*/  MUFU.EX2 R130, R0 ;  /* 0x0000000000827308 */ /* 0x0002ee0000000800 */
        /* <DEDUP_REMOVED lines=17> */
[----:B------:R1:W-:Y:S01]  /*50d0*/  MUFU.EX2 R235, R0 ;  /* 0x0000000000eb7308 */ /* 0x0003e20000000800 */
[----:B------:R-:W-:Y:S06]  /*50e0*/  LDSM.16.MT88.4 R60, [R206+0x2c80] ;  /* 0x002c8000ce3c783b */ /* 0x000fec0000004200 */
[C---:B------:R-:W-:Y:S01]  /*50f0*/  HMMA.16816.F32 R152, R4.reuse, R90, R76 ;  /* 0x0000005a0498723c */ /* 0x040fe2000000184c */
[----:B------:R-:W-:Y:S07]  /*5100*/  LDSM.16.MT88.4 R76, [R205+0x3880] ;  /* 0x00388000cd4c783b */ /* 0x000fee0000004200 */
[----:B------:R-:W-:Y:S01]  /*5110*/  HMMA.16816.F32 R124, R4, R138, R48 ;  /* 0x0000008a047c723c */ /* 0x000fe20000001830 */
[----:B-1----:R-:W-:-:S02]  /*5120*/  FFMA.FTZ R0, R102, c[0x0][0x2d0], -R3 ;  /* 0x0000b40066007a23 */ /* 0x002fc40000010803 */
[----:B------:R-:W-:Y:S02]  /*5130*/  FFMA.FTZ R3, R112, c[0x0][0x2d0], -R3 ;  /* 0x0000b40070037a23 */ /* 0x000fe40000010803 */
[----:B------:R1:W-:Y:S03]  /*5140*/  MUFU.EX2 R234, R0 ;  /* 0x0000000000ea7308 */ /* 0x0003e60000000800 */
[C---:B------:R-:W-:Y:S05]  /*5150*/  HMMA.16816.F32 R64, R4.reuse, R162, R44 ;  /* 0x000000a20440723c */ /* 0x040fea000000182c */
[----:B------:R2:W2:Y:S03]  /*5160*/  MUFU.EX2 R228, R3 ;  /* 0x0000000300e47308 */ /* 0x0004a60000000800 */
[----:B------:R-:W-:Y:S01]  /*5170*/  HMMA.16816.F32 R80, R4, R166, R40 ;  /* 0x000000a60450723c */ /* 0x000fe20000001828 */
[----:B-1----:R-:W-:-:S07]  /*5180*/  FFMA.FTZ R0, R97, c[0x0][0x2d0], -R13 ;  /* 0x0000b40061007a23 */ /* 0x002fce000001080d */
[----:B------:R-:W-:Y:S01]  /*5190*/  HMMA.16816.F32 R56, R4, R170, R8 ;  /* 0x000000aa0438723c */ /* 0x000fe20000001808 */
[----:B------:R1:W-:Y:S01]  /*51a0*/  MUFU.EX2 R227, R0 ;  /* 0x0000000000e37308 */ /* 0x0003e20000000800 */
[----:B--2---:R-:W-:-:S05]  /*51b0*/  FFMA.FTZ R3, R108, c[0x0][0x2d0], -R2 ;  /* 0x0000b4006c037a23 */ /* 0x004fca0000010802 */
[----:B-----5:R-:W-:Y:S02]  /*51c0*/  F2FP.PACK_AB R4, R238, R241 ;  /* 0x000000f1ee04723e */ /* 0x020fe400000000ff */
[----:B------:R-:W-:Y:S01]  /*51d0*/  F2FP.PACK_AB R6, R240, R239 ;  /* 0x000000eff006723e */ /* 0x000fe200000000ff */
[----:B------:R2:W-:Y:S01]  /*51e0*/  MUFU.EX2 R221, R3 ;  /* 0x0000000300dd7308 */ /* 0x0005e20000000800 */
[----:B---3--:R-:W-:Y:S02]  /*51f0*/  F2FP.PACK_AB R5, R130, R135 ;  /* 0x000000878205723e */ /* 0x008fe400000000ff */
[----:B----4-:R-:W-:Y:S01]  /*5200*/  F2FP.PACK_AB R7, R129, R237 ;  /* 0x000000ed8107723e */ /* 0x010fe200000000ff */
[----:B-1----:R-:W-:Y:S01]  /*5210*/  FFMA.FTZ R0, R98, c[0x0][0x2d0], -R13 ;  /* 0x0000b40062007a23 */ /* 0x002fe2000001080d */
[----:B------:R-:W-:-:S05]  /*5220*/  F2FP.PACK_AB R98, R228, R234 ;  /* 0x000000eae462723e */ /* 0x000fca00000000ff */
[----:B------:R-:W-:Y:S01]  /*5230*/  HMMA.16816.F32 R40, R4, R28, RZ ;  /* 0x0000001c0428723c */ /* 0x000fe200000018ff */
[----:B------:R1:W3:Y:S01]  /*5240*/  MUFU.EX2 R232, R0 ;  /* 0x0000000000e87308 */ /* 0x0002e20000000800 */
[----:B--2---:R-:W-:-:S06]  /*5250*/  IMAD.MOV.U32 R3, RZ, RZ, R115 ;  /* 0x000000ffff037224 */ /* 0x004fcc00078e0073 */
[C---:B------:R-:W-:Y:S08]  /*5260*/  HMMA.16816.F32 R8, R4.reuse, R16, RZ ;  /* 0x000000100408723c */ /* 0x040ff000000018ff */
[C---:B------:R-:W-:Y:S01]  /*5270*/  HMMA.16816.F32 R188, R4.reuse, R18, RZ ;  /* 0x0000001204bc723c */ /* 0x040fe200000018ff */
[--C-:B-1----:R-:W-:Y:S01]  /*5280*/  FFMA.FTZ R0, R99, c[0x0][0x2d0], -R13.reuse ;  /* 0x0000b40063007a23 */ /* 0x102fe2000001080d */
[----:B------:R-:W1:Y:S03]  /*5290*/  LDSM.16.MT88.4 R16, [R206+0x3880] ;  /* 0x00388000ce10783b */ /* 0x000e660000004200 */
[----:B------:R2:W-:Y:S03]  /*52a0*/  MUFU.EX2 R231, R0 ;  /* 0x0000000000e77308 */ /* 0x0005e60000000800 */
[C---:B------:R-:W-:Y:S08]  /*52b0*/  HMMA.16816.F32 R180, R4.reuse, R30, RZ ;  /* 0x0000001e04b4723c */ /* 0x040ff000000018ff */
[----:B------:R-:W-:Y:S01]  /*52c0*/  HMMA.16816.F32 R104, R4, R20, RZ ;  /* 0x000000140468723c */ /* 0x000fe200000018ff */
[----:B--2---:R-:W-:-:S07]  /*52d0*/  FFMA.FTZ R0, R100, c[0x0][0x2d0], -R13 ;  /* 0x0000b40064007a23 */ /* 0x004fce000001080d */
[C---:B------:R-:W-:Y:S01]  /*52e0*/  HMMA.16816.F32 R184, R4.reuse, R22, RZ ;  /* 0x0000001604b8723c */ /* 0x040fe200000018ff */
[----:B------:R2:W4:Y:S07]  /*52f0*/  MUFU.EX2 R233, R0 ;  /* 0x0000000000e97308 */ /* 0x00052e0000000800 */
[C---:B------:R-:W-:Y:S08]  /*5300*/  HMMA.16816.F32 R44, R4.reuse, R24, RZ ;  /* 0x00000018042c723c */ /* 0x040ff000000018ff */
[----:B------:R-:W-:Y:S01]  /*5310*/  HMMA.16816.F32 R192, R4, R26, RZ ;  /* 0x0000001a04c0723c */ /* 0x000fe200000018ff */
[----:B--2---:R-:W-:-:S04]  /*5320*/  FFMA.FTZ R0, R93, c[0x0][0x2d0], -R12 ;  /* 0x0000b4005d007a23 */ /* 0x004fc8000001080c */
[----:B------:R2:W-:Y:S03]  /*5330*/  MUFU.EX2 R28, R0 ;  /* 0x00000000001c7308 */ /* 0x0005e60000000800 */
[C---:B------:R-:W-:Y:S08]  /*5340*/  HMMA.16816.F32 R24, R4.reuse, R32, RZ ;  /* 0x000000200418723c */ /* 0x040ff000000018ff */
[----:B------:R-:W-:Y:S01]  /*5350*/  HMMA.16816.F32 R20, R4, R36, RZ ;  /* 0x000000240414723c */ /* 0x000fe200000018ff */
[----:B--2---:R-:W-:-:S07]  /*5360*/  FFMA.FTZ R0, R94, c[0x0][0x2d0], -R12 ;  /* 0x0000b4005e007a23 */ /* 0x004fce000001080c */
[----:B------:R-:W-:Y:S01]  /*5370*/  HMMA.16816.F32 R48, R4, R38, RZ ;  /* 0x000000260430723c */ /* 0x000fe200000018ff */
[----:B------:R2:W5:Y:S02]  /*5380*/  MUFU.EX2 R29, R0 ;  /* 0x00000000001d7308 */ /* 0x0005640000000800 */
[----:B--2---:R-:W-:-:S05]  /*5390*/  FFMA.FTZ R0, R95, c[0x0][0x2d0], -R12 ;  /* 0x0000b4005f007a23 */ /* 0x004fca000001080c */
[----:B------:R-:W-:Y:S01]  /*53a0*/  HMMA.16816.F32 R92, R4, R34, RZ ;  /* 0x00000022045c723c */ /* 0x000fe200000018ff */
[----:B------:R2:W-:Y:S06]  /*53b0*/  MUFU.EX2 R30, R0 ;  /* 0x00000000001e7308 */ /* 0x0005ec0000000800 */
[----:B---3--:R-:W-:Y:S02]  /*53c0*/  F2FP.PACK_AB R4, R232, R227 ;  /* 0x000000e3e804723e */ /* 0x008fe400000000ff */
[----:B----4-:R-:W-:Y:S02]  /*53d0*/  F2FP.PACK_AB R6, R233, R231 ;  /* 0x000000e7e906723e */ /* 0x010fe400000000ff */
[----:B-----5:R-:W-:Y:S01]  /*53e0*/  F2FP.PACK_AB R5, R29, R28 ;  /* 0x0000001c1d05723e */ /* 0x020fe200000000ff */
[----:B--2---:R-:W-:Y:S01]  /*53f0*/  FFMA.FTZ R0, R96, c[0x0][0x2d0], -R12 ;  /* 0x0000b40060007a23 */ /* 0x004fe2000001080c */
[----:B------:R-:W-:-:S03]  /*5400*/  F2FP.PACK_AB R96, R235, R236 ;  /* 0x000000eceb60723e */ /* 0x000fc600000000ff */
[----:B------:R2:W3:Y:S02]  /*5410*/  MUFU.EX2 R31, R0 ;  /* 0x00000000001f7308 */ /* 0x0004e40000000800 */
[----:B--2---:R-:W-:Y:S01]  /*5420*/  FFMA.FTZ R0, R110, c[0x0][0x2d0], -R2 ;  /* 0x0000b4006e007a23 */ /* 0x004fe20000010802 */
[----:B---3--:R-:W-:-:S05]  /*5430*/  F2FP.PACK_AB R7, R31, R30 ;  /* 0x0000001e1f07723e */ /* 0x008fca00000000ff */
[----:B------:R2:W3:Y:S02]  /*5440*/  MUFU.EX2 R226, R0 ;  /* 0x0000000000e27308 */ /* 0x0004e40000000800 */
[----:B------:R-:W-:Y:S07]  /*5450*/  HMMA.16816.F32 R144, R4, R88, R8 ;  /* 0x000000580490723c */ /* 0x000fee0000001808 */
[----:B------:R-:W-:Y:S02]  /*5460*/  IMAD.MOV.U32 R11, RZ, RZ, R87 ;  /* 0x000000ffff0b7224 */ /* 0x000fe400078e0057 */
[----:B------:R-:W-:-:S02]  /*5470*/  IMAD.MOV.U32 R10, RZ, RZ, R86 ;  /* 0x000000ffff0a7224 */ /* 0x000fc400078e0056 */
[--C-:B--2---:R-:W-:Y:S01]  /*5480*/  FFMA.FTZ R0, R111, c[0x0][0x2d0], -R2.reuse ;  /* 0x0000b4006f007a23 */ /* 0x104fe20000010802 */
[----:B---3--:R-:W-:Y:S01]  /*5490*/  F2FP.PACK_AB R97, R226, R221 ;  /* 0x000000dde261723e */ /* 0x008fe200000000ff */
[----:B------:R-:W-:Y:S02]  /*54a0*/  FFMA.FTZ R2, R109, c[0x0][0x2d0], -R2 ;  /* 0x0000b4006d027a23 */ /* 0x000fe40000010802 */
[----:B------:R-:W-:Y:S01]  /*54b0*/  MUFU.EX2 R219, R0 ;  /* 0x0000000000db7308 */ /* 0x000fe20000000800 */
[----:B------:R-:W2:Y:S07]  /*54c0*/  LDSM.16.MT88.4 R108, [R206+0x2080] ;  /* 0x00208000ce6c783b */ /* 0x000eae0000004200 */
[----:B------:R-:W3:Y:S02]  /*54d0*/  MUFU.EX2 R220, R2 ;  /* 0x0000000200dc7308 */ /* 0x000ee40000000800 */
[----:B---3--:R-:W-:-:S07]  /*54e0*/  F2FP.PACK_AB R99, R220, R219 ;  /* 0x000000dbdc63723e */ /* 0x008fce00000000ff */
[----:B-1----:R-:W-:Y:S01]  /*54f0*/  HMMA.16816.F32 R84, R96, R16, R172 ;  /* 0x000000106054723c */ /* 0x002fe200000018ac */
[----:B------:R-:W3:Y:S01]  /*5500*/  LDL.LU R175, [R1+0x8] ;  /* 0x0000080001af7983 */ /* 0x000ee20000300800 */
[----:B------:R-:W-:-:S06]  /*5510*/  FFMA.FTZ R0, R203, c[0x0][0x2d0], -R13 ;  /* 0x0000b400cb007a23 */ /* 0x000fcc000001080d */
[C---:B------:R-:W-:Y:S01]  /*5520*/  HMMA.16816.F32 R32, R4.reuse, R136, R44 ;  /* 0x000000880420723c */ /* 0x040fe2000000182c */
[----:B------:R1:W-:Y:S07]  /*5530*/  MUFU.EX2 R137, R0 ;  /* 0x0000000000897308 */ /* 0x0003ee0000000800 */
[----:B------:R-:W-:Y:S08]  /*5540*/  HMMA.16816.F32 R40, R4, R160, R40 ;  /* 0x000000a00428723c */ /* 0x000ff00000001828 */
[----:B--2---:R-:W-:Y:S01]  /*5550*/  HMMA.16816.F32 R100, R96, R108, R176 ;  /* 0x0000006c6064723c */ /* 0x004fe200000018b0 */
[----:B-1----:R-:W-:-:S04]  /*5560*/  FFMA.FTZ R0, R202, c[0x0][0x2d0], -R13 ;  /* 0x0000b400ca007a23 */ /* 0x002fc8000001080d */
[----:B------:R1:W-:Y:S02]  /*5570*/  MUFU.EX2 R160, R0 ;  /* 0x0000000000a07308 */ /* 0x0003e40000000800 */
[----:B------:R-:W-:Y:S01]  /*5580*/  IMAD.MOV.U32 R178, RZ, RZ, R114 ;  /* 0x000000ffffb27224 */ /* 0x000fe200078e0072 */
[----:B------:R-:W-:Y:S01]  /*5590*/  HMMA.16816.F32 R104, R4, R120, R104 ;  /* 0x000000780468723c */ /* 0x000fe20000001868 */
[----:B------:R-:W-:Y:S02]  /*55a0*/  IMAD.MOV.U32 R179, RZ, RZ, R113 ;  /* 0x000000ffffb37224 */ /* 0x000fe400078e0071 */
[----:B------:R-:W-:-:S05]  /*55b0*/  IMAD.MOV.U32 R176, RZ, RZ, R14 ;  /* 0x000000ffffb07224 */ /* 0x000fca00078e000e */
[----:B------:R-:W-:Y:S01]  /*55c0*/  HMMA.16816.F32 R88, R4, R90, R188 ;  /* 0x0000005a0458723c */ /* 0x000fe200000018bc */
[----:B-1----:R-:W-:-:S07]  /*55d0*/  FFMA.FTZ R0, R201, c[0x0][0x2d0], -R13 ;  /* 0x0000b400c9007a23 */ /* 0x002fce000001080d */
[----:B------:R-:W-:Y:S01]  /*55e0*/  HMMA.16816.F32 R36, R4, R166, R92 ;  /* 0x000000a60424723c */ /* 0x000fe2000000185c */
[----:B------:R1:W-:Y:S07]  /*55f0*/  MUFU.EX2 R161, R0 ;  /* 0x0000000000a17308 */ /* 0x0003ee0000000800 */
[----:B------:R-:W-:Y:S01]  /*5600*/  HMMA.16816.F32 R140, R96, R148, R140 ;  /* 0x00000094608c723c */ /* 0x000fe2000000188c */
[----:B------:R-:W-:-:S07]  /*5610*/  IADD3 R223, R223, -0x2, RZ ;  /* 0xfffffffedfdf7810 */ /* 0x000fce0007ffe0ff */
[----:B------:R-:W-:Y:S01]  /*5620*/  HMMA.16816.F32 R116, R96, R156, R116 ;  /* 0x0000009c6074723c */ /* 0x000fe20000001874 */
[----:B-1----:R-:W-:-:S04]  /*5630*/  FFMA.FTZ R0, R200, c[0x0][0x2d0], -R13 ;  /* 0x0000b400c8007a23 */ /* 0x002fc8000001080d */
[----:B------:R1:W-:Y:S03]  /*5640*/  MUFU.EX2 R136, R0 ;  /* 0x0000000000887308 */ /* 0x0003e60000000800 */
[C---:B------:R-:W-:Y:S08]  /*5650*/  HMMA.16816.F32 R52, R96.reuse, R60, R52 ;  /* 0x0000003c6034723c */ /* 0x040ff00000001834 */
[----:B------:R-:W-:Y:S01]  /*5660*/  HMMA.16816.F32 R68, R96, R76, R68 ;  /* 0x0000004c6044723c */ /* 0x000fe20000001844 */
[----:B-1----:R-:W-:-:S04]  /*5670*/  FFMA.FTZ R0, R198, c[0x0][0x2d0], -R12 ;  /* 0x0000b400c6007a23 */ /* 0x002fc8000001080c */
[----:B------:R1:W-:Y:S03]  /*5680*/  MUFU.EX2 R9, R0 ;  /* 0x0000000000097308 */ /* 0x0003e60000000800 */
[----:B------:R-:W-:Y:S01]  /*5690*/  HMMA.16816.F32 R112, R96, R110, R72 ;  /* 0x0000006e6070723c */ /* 0x000fe20000001848 */
[----:B-1----:R-:W-:-:S04]  /*56a0*/  FFMA.FTZ R0, R199, c[0x0][0x2d0], -R12 ;  /* 0x0000b400c7007a23 */ /* 0x002fc8000001080c */
[----:B------:R1:W2:Y:S03]  /*56b0*/  MUFU.EX2 R8, R0 ;  /* 0x0000000000087308 */ /* 0x0002a60000000800 */
[C---:B------:R-:W-:Y:S08]  /*56c0*/  HMMA.16816.F32 R72, R4.reuse, R164, R24 ;  /* 0x000000a40448723c */ /* 0x040ff00000001818 */
[----:B------:R-:W-:Y:S01]  /*56d0*/  HMMA.16816.F32 R44, R4, R168, R20 ;  /* 0x000000a8042c723c */ /* 0x000fe20000001814 */
[----:B-1----:R-:W-:-:S07]  /*56e0*/  FFMA.FTZ R0, R197, c[0x0][0x2d0], -R12 ;  /* 0x0000b400c5007a23 */ /* 0x002fce000001080c */
[C---:B------:R-:W-:Y:S01]  /*56f0*/  HMMA.16816.F32 R20, R4.reuse, R122, R184 ;  /* 0x0000007a0414723c */ /* 0x040fe200000018b8 */
[----:B------:R1:W4:Y:S07]  /*5700*/  MUFU.EX2 R2, R0 ;  /* 0x0000000000027308 */ /* 0x00032e0000000800 */
[C---:B------:R-:W-:Y:S08]  /*5710*/  HMMA.16816.F32 R24, R4.reuse, R162, R180 ;  /* 0x000000a20418723c */ /* 0x040ff000000018b4 */
[----:B------:R-:W-:Y:S01]  /*5720*/  HMMA.16816.F32 R168, R4, R170, R48 ;  /* 0x000000aa04a8723c */ /* 0x000fe20000001830 */
[----:B-1----:R-:W-:-:S07]  /*5730*/  FFMA.FTZ R0, R196, c[0x0][0x2d0], -R12 ;  /* 0x0000b400c4007a23 */ /* 0x002fce000001080c */
        /* <DEDUP_REMOVED lines=11> */
[----:B------:R-:W-:Y:S02]  /*57f0*/  IMAD.MOV.U32 R177, RZ, RZ, c[0x0][0x2c4] ;  /* 0x0000b100ffb17624 */ /* 0x000fe400078e00ff */
[----:B------:R-:W-:Y:S02]  /*5800*/  FADD.FTZ R6, R240, R6 ;  /* 0x00000006f0067221 */ /* 0x000fe40000010000 */
[----:B------:R-:W-:Y:S02]  /*5810*/  FADD.FTZ R4, R129, R4 ;  /* 0x0000000481047221 */ /* 0x000fe40000010000 */
[----:B------:R-:W-:Y:S02]  /*5820*/  FADD.FTZ R5, R250, R5 ;  /* 0x00000005fa057221 */ /* 0x000fe40000010000 */
[----:B------:R-:W-:Y:S01]  /*5830*/  FADD.FTZ R11, R244, R7 ;  /* 0x00000007f40b7221 */ /* 0x000fe20000010000 */
[----:B------:R-:W-:Y:S01]  /*5840*/  ISETP.NE.AND P6, PT, R177, 0x1, PT ;  /* 0x00000001b100780c */ /* 0x000fe20003fc5270 */
[----:B------:R-:W-:-:S02]  /*5850*/  FADD.FTZ R10, R227, R6 ;  /* 0x00000006e30a7221 */ /* 0x000fc40000010000 */
[----:B------:R-:W-:Y:S02]  /*5860*/  FADD.FTZ R6, R28, R4 ;  /* 0x000000041c067221 */ /* 0x000fe40000010000 */
[----:B------:R-:W-:Y:S02]  /*5870*/  IMAD.MOV.U32 R177, RZ, RZ, R178 ;  /* 0x000000ffffb17224 */ /* 0x000fe400078e00b2 */
[----:B------:R-:W-:Y:S02]  /*5880*/  FADD.FTZ R7, R176, R5 ;  /* 0x00000005b0077221 */ /* 0x000fe40000010000 */
[----:B------:R-:W-:Y:S02]  /*5890*/  FADD.FTZ R5, R249, R11 ;  /* 0x0000000bf9057221 */ /* 0x000fe40000010000 */
[----:B------:R-:W-:Y:S02]  /*58a0*/  FADD.FTZ R4, R232, R10 ;  /* 0x0000000ae8047221 */ /* 0x000fe40000010000 */
[----:B------:R-:W-:-:S02]  /*58b0*/  FADD.FTZ R6, R29, R6 ;  /* 0x000000061d067221 */ /* 0x000fc40000010000 */
[----:B------:R-:W-:Y:S02]  /*58c0*/  IMAD.MOV.U32 R178, RZ, RZ, R3 ;  /* 0x000000ffffb27224 */ /* 0x000fe400078e0003 */
[----:B------:R-:W-:Y:S02]  /*58d0*/  FADD.FTZ R11, R177, R7 ;  /* 0x00000007b10b7221 */ /* 0x000fe40000010000 */
[----:B------:R-:W-:Y:S02]  /*58e0*/  FADD.FTZ R10, R252, R5 ;  /* 0x00000005fc0a7221 */ /* 0x000fe40000010000 */
[----:B------:R-:W-:Y:S02]  /*58f0*/  FADD.FTZ R7, R231, R4 ;  /* 0x00000004e7077221 */ /* 0x000fe40000010000 */
[----:B------:R-:W-:Y:S01]  /*5900*/  FADD.FTZ R4, R30, R6 ;  /* 0x000000061e047221 */ /* 0x000fe20000010000 */
[----:B------:R-:W1:Y:S01]  /*5910*/  MUFU.EX2 R0, R0 ;  /* 0x0000000000007308 */ /* 0x000e620000000800 */
[----:B------:R-:W-:-:S02]  /*5920*/  FADD.FTZ R5, R178, R11 ;  /* 0x0000000bb2057221 */ /* 0x000fc40000010000 */
[----:B------:R-:W-:Y:S02]  /*5930*/  FADD.FTZ R6, R179, R10 ;  /* 0x0000000ab3067221 */ /* 0x000fe40000010000 */
[----:B------:R-:W-:Y:S02]  /*5940*/  FADD.FTZ R7, R233, R7 ;  /* 0x00000007e9077221 */ /* 0x000fe40000010000 */
[----:B------:R-:W-:Y:S02]  /*5950*/  FADD.FTZ R4, R31, R4 ;  /* 0x000000041f047221 */ /* 0x000fe40000010000 */
[----:B------:R-:W-:Y:S01]  /*5960*/  FADD.FTZ R5, R236, R5 ;  /* 0x00000005ec057221 */ /* 0x000fe20000010000 */
[----:B--2---:R-:W-:Y:S01]  /*5970*/  F2FP.PACK_AB R93, R8, R9 ;  /* 0x00000009085d723e */ /* 0x004fe200000000ff */
        /* <DEDUP_REMOVED lines=10> */
[----:B----4-:R-:W-:Y:S01]  /*5a20*/  FADD.FTZ R8, R2, R8 ;  /* 0x0000000802087221 */ /* 0x010fe20000010000 */
[----:B-1----:R-:W-:Y:S01]  /*5a30*/  F2FP.PACK_AB R95, R0, R2 ;  /* 0x00000002005f723e */ /* 0x002fe200000000ff */
[----:B------:R-:W-:Y:S02]  /*5a40*/  FADD.FTZ R7, R228, R4 ;  /* 0x00000004e4077221 */ /* 0x000fe40000010000 */
[----:B------:R-:W-:Y:S02]  /*5a50*/  FADD.FTZ R4, R220, R5 ;  /* 0x00000005dc047221 */ /* 0x000fe40000010000 */
[----:B------:R-:W-:-:S02]  /*5a60*/  FADD.FTZ R2, R136, R6 ;  /* 0x0000000688027221 */ /* 0x000fc40000010000 */
[----:B------:R-:W-:Y:S01]  /*5a70*/  FADD.FTZ R0, R0, R8 ;  /* 0x0000000800007221 */ /* 0x000fe20000010000 */
[----:B------:R-:W-:Y:S01]  /*5a80*/  STL [R1+0x8], R7 ;  /* 0x0000080701007387 */ /* 0x000fe20000100800 */
[----:B------:R-:W-:-:S03]  /*5a90*/  @P6 IMAD.HI.U32 R3, R131, c[0x0][0x2c8], RZ ;  /* 0x0000b20083036a27 */ /* 0x000fc600078e00ff */
[----:B------:R-:W-:Y:S01]  /*5aa0*/  STL [R1], R4 ;  /* 0x0000000401007387 */ /* 0x000fe20000100800 */
[----:B------:R-:W-:-:S03]  /*5ab0*/  IMAD.MOV.U32 R179, RZ, RZ, c[0x0][0x32c] ;  /* 0x0000cb00ffb37624 */ /* 0x000fc600078e00ff */
[----:B------:R1:W-:Y:S04]  /*5ac0*/  STL [R1+0x4], R2 ;  /* 0x0000040201007387 */ /* 0x0003e80000100800 */
[----:B------:R2:W-:Y:S01]  /*5ad0*/  STL [R1+0xc], R0 ;  /* 0x00000c0001007387 */ /* 0x0005e20000100800 */
[----:B------:R-:W-:Y:S02]  /*5ae0*/  @P6 SHF.R.U32.HI R131, RZ, c[0x0][0x2cc], R3 ;  /* 0x0000b300ff836a19 */ /* 0x000fe40000011603 */
[----:B------:R-:W-:Y:S02]  /*5af0*/  ISETP.GE.AND P6, PT, R179, 0x1, PT ;  /* 0x00000001b300780c */ /* 0x000fe40003fc6270 */
[----:B------:R-:W-:Y:S02]  /*5b00*/  F2FP.PACK_AB R92, R160, R137 ;  /* 0x00000089a05c723e */ /* 0x000fe400000000ff */
[----:B------:R-:W-:Y:S01]  /*5b10*/  F2FP.PACK_AB R94, R136, R161 ;  /* 0x000000a1885e723e */ /* 0x000fe200000000ff */
[C---:B------:R-:W-:Y:S08]  /*5b20*/  HMMA.16816.F32 R152, R96.reuse, R150, R152 ;  /* 0x000000966098723c */ /* 0x040ff00000001898 */
[C---:B------:R-:W-:Y:S08]  /*5b30*/  HMMA.16816.F32 R124, R96.reuse, R158, R124 ;  /* 0x0000009e607c723c */ /* 0x040ff0000000187c */
[C---:B------:R-:W-:Y:S08]  /*5b40*/  HMMA.16816.F32 R64, R96.reuse, R62, R64 ;  /* 0x0000003e6040723c */ /* 0x040ff00000001840 */
[----:B------:R-:W-:Y:S01]  /*5b50*/  HMMA.16816.F32 R80, R96, R78, R80 ;  /* 0x0000004e6050723c */ /* 0x000fe20000001850 */
[----:B---3--:R-:W-:-:S07]  /*5b60*/  IMAD.IADD R3, R175, 0x1, R131 ;  /* 0x00000001af037824 */ /* 0x008fce00078e0283 */
[----:B------:R-:W-:Y:S08]  /*5b70*/  HMMA.16816.F32 R96, R96, R18, R56 ;  /* 0x000000126060723c */ /* 0x000ff00000001838 */
[----:B------:R-:W-:Y:S01]  /*5b80*/  HMMA.16816.F32 R144, R92, R148, R144 ;  /* 0x000000945c90723c */ /* 0x000fe20000001890 */
[----:B-1----:R-:W-:-:S07]  /*5b90*/  IADD3 R2, R3, c[0x0][0x328], RZ ;  /* 0x0000ca0003027a10 */ /* 0x002fce0007ffe0ff */
        /* <DEDUP_REMOVED lines=22> */
.L_x_1167:
[----:B------:R-:W-:-:S04]  /*5d00*/  MOV R3, 0x1 ;  /* 0x0000000100037802 */ /* 0x000fc80000000f00 */
[----:B------:R-:W-:-:S13]  /*5d10*/  ISETP.NE.AND P0, PT, R3, c[0x0][0x32c], PT ;  /* 0x0000cb0003007a0c */ /* 0x000fda0003f05270 */
[----:B------:R-:W-:-:S05]  /*5d20*/  @P0 IMAD.HI.U32 R3, R0, c[0x0][0x330], RZ ;  /* 0x0000cc0000030a27 */ /* 0x000fca00078e00ff */
[----:B------:R-:W-:Y:S02]  /*5d30*/  @P0 SHF.R.U32.HI R0, RZ, c[0x0][0x334], R3 ;  /* 0x0000cd00ff000a19 */ /* 0x000fe40000011603 */
.L_x_1168:
[----:B------:R-:W-:-:S05]  /*5d40*/  MOV R3, c[0x0][0x32c] ;  /* 0x0000cb0000037a02 */ /* 0x000fca0000000f00 */
[----:B------:R-:W-:-:S05]  /*5d50*/  IMAD R0, R0, R3, c[0x0][0x32c] ;  /* 0x0000cb0000007624 */ /* 0x000fca00078e0203 */
[----:B------:R-:W-:-:S04]  /*5d60*/  IMNMX R2, R2, R0, PT ;  /* 0x0000000002027217 */ /* 0x000fc80003800200 */
.L_x_1166:
[----:B--2---:R-:W2:Y:S01]  /*5d70*/  LDL R3, [R1+0x10] ;  /* 0x0000100001037983 */ /* 0x004ea20000100800 */
[----:B------:R-:W-:-:S05]  /*5d80*/  IMAD.HI R2, R2, 0x2aaaaaab, RZ ;  /* 0x2aaaaaab02027827 */ /* 0x000fca00078e02ff */
[----:B------:R-:W-:-:S04]  /*5d90*/  SHF.R.U32.HI R0, RZ, 0x1f, R2 ;  /* 0x0000001fff007819 */ /* 0x000fc80000011602 */
[----:B------:R-:W-:-:S04]  /*5da0*/  LEA.HI.SX32 R2, R2, R0, 0x1d ;  /* 0x0000000002027211 */ /* 0x000fc800078feaff */
[----:B--2---:R-:W-:-:S04]  /*5db0*/  IMNMX R3, R3, R2, !PT ;  /* 0x0000000203037217 */ /* 0x004fc80007800200 */
        /* <DEDUP_REMOVED lines=27> */
.L_x_1190:
        /* <DEDUP_REMOVED lines=61> */
.L_x_1240:
        /* <DEDUP_REMOVED lines=18> */
.L_x_1171:
[----:B------:R-:W-:Y:S05]  /*6460*/  BSYNC B0 ;  /* 0x0000000000007941 */ /* 0x000fea0003800000 */
.L_x_1170:
        /* <DEDUP_REMOVED lines=9> */
[----:B------:R-:W-:Y:S06]  /*6500*/  LDSM.16.M88.4 R192, [R204+0x5080] ;  /* 0x00508000ccc0783b */ /* 0x000fec0000000200 */
[-C--:B------:R-:W-:Y:S02]  /*6510*/  HMMA.16816.F32 R20, R48, R32.reuse, RZ ;  /* 0x000000203014723c */ /* 0x080fe400000018ff */
[----:B------:R-:W-:Y:S06]  /*6520*/  LDSM.16.M88.4 R196, [R215] ;  /* 0x00000000d7c4783b */ /* 0x000fec0000000200 */
        /* <DEDUP_REMOVED lines=39> */
[----:B------:R-:W1:Y:S07]  /*67a0*/  LDSM.16.M88.4 R160, [R207+0xa080] ;  /* 0x00a08000cfa0783b */ /* 0x000e6e0000000200 */
[----:B------:R-:W-:Y:S01]  /*67b0*/  HMMA.16816.F32 R48, R184, R194, R48 ;  /* 0x000000c2b830723c */ /* 0x000fe20000001830 */
[----:B------:R-:W3:Y:S07]  /*67c0*/  LDSM.16.M88.4 R184, [R204+0x5880] ;  /* 0x00588000ccb8783b */ /* 0x000eee0000000200 */
[-C--:B-----5:R-:W-:Y:S01]  /*67d0*/  HMMA.16816.F32 R4, R176, R196.reuse, R4 ;  /* 0x000000c4b004723c */ /* 0x0a0fe20000001804 */
[----:B------:R-:W-:Y:S07]  /*67e0*/  LDSM.16.M88.4 R192, [R212] ;  /* 0x00000000d4c0783b */ /* 0x000fee0000000200 */
[C---:B------:R-:W-:Y:S08]  /*67f0*/  HMMA.16816.F32 R8, R200.reuse, R196, R8 ;  /* 0x000000c4c808723c */ /* 0x040ff00000001808 */
[-C--:B------:R-:W-:Y:S03]  /*6800*/  HMMA.16816.F32 R12, R200, R198.reuse, R12 ;  /* 0x000000c6c80c723c */ /* 0x080fe6000000180c */
[----:B--2---:R-:W-:Y:S05]  /*6810*/  ISETP.GT.AND P0, PT, R219, R0, PT ;  /* 0x00000000db00720c */ /* 0x004fea0003f04270 */
[C---:B------:R-:W-:Y:S01]  /*6820*/  HMMA.16816.F32 R16, R176.reuse, R198, R16 ;  /* 0x000000c6b010723c */ /* 0x040fe20000001810 */
[----:B------:R-:W-:Y:S07]  /*6830*/  LDSM.16.M88.4 R196, [R208+0xb080] ;  /* 0x00b08000d0c4783b */ /* 0x000fee0000000200 */
        /* <DEDUP_REMOVED lines=8> */
[----:B------:R-:W4:Y:S07]  /*68c0*/  LDSM.16.M88.4 R200, [R211] ;  /* 0x00000000d3c8783b */ /* 0x000f2e0000000200 */
[----:B------:R-:W-:Y:S01]  /*68d0*/  HMMA.16816.F32 R48, R176, R174, R48 ;  /* 0x000000aeb030723c */ /* 0x000fe20000001830 */
[----:B------:R-:W5:Y:S01]  /*68e0*/  LDSM.16.M88.4 R172, [R210] ;  /* 0x00000000d2ac783b */ /* 0x000f620000000200 */
        /* <DEDUP_REMOVED lines=18> */
[-C--:B----4-:R-:W-:Y:S08]  /*6a10*/  HMMA.16816.F32 R20, R164, R200.reuse, R20 ;  /* 0x000000c8a414723c */ /* 0x090ff00000001814 */
[C---:B------:R-:W-:Y:S08]  /*6a20*/  HMMA.16816.F32 R24, R196.reuse, R200, R24 ;  /* 0x000000c8c418723c */ /* 0x040ff00000001818 */
[-C--:B------:R-:W-:Y:S08]  /*6a30*/  HMMA.16816.F32 R28, R196, R202.reuse, R28 ;  /* 0x000000cac41c723c */ /* 0x080ff0000000181c */
[C---:B------:R-:W-:Y:S08]  /*6a40*/  HMMA.16816.F32 R32, R164.reuse, R202, R32 ;  /* 0x000000caa420723c */ /* 0x040ff00000001820 */
[-C--:B-----5:R-:W-:Y:S08]  /*6a50*/  HMMA.16816.F32 R36, R164, R172.reuse, R36 ;  /* 0x000000aca424723c */ /* 0x0a0ff00000001824 */
[C---:B------:R-:W-:Y:S08]  /*6a60*/  HMMA.16816.F32 R40, R196.reuse, R172, R40 ;  /* 0x000000acc428723c */ /* 0x040ff00000001828 */
[-C--:B------:R-:W-:Y:S08]  /*6a70*/  HMMA.16816.F32 R44, R196, R174.reuse, R44 ;  /* 0x000000aec42c723c */ /* 0x080ff0000000182c */
[----:B------:R-:W-:Y:S01]  /*6a80*/  HMMA.16816.F32 R48, R164, R174, R48 ;  /* 0x000000aea430723c */ /* 0x000fe20000001830 */
[----:B------:R-:W-:-:S07]  /*6a90*/  @!P0 BRA `(.L_x_1173) ;  /* 0x000004d000008947 */ /* 0x000fce0003800000 */
[----:B------:R-:W2:Y:S01]  /*6aa0*/  LDL R2, [R1+0x20] ;  /* 0x0000200001027983 */ /* 0x000ea20000100800 */
[----:B------:R-:W-:Y:S01]  /*6ab0*/  IMAD.MOV.U32 R222, RZ, RZ, RZ ;  /* 0x000000ffffde7224 */ /* 0x000fe200078e00ff */
[C---:B------:R-:W-:Y:S01]  /*6ac0*/  ISETP.GE.AND P5, PT, R225.reuse, c[0x0][0x1d4], PT ;  /* 0x00007500e1007a0c */ /* 0x040fe20003fa6270 */
[----:B------:R-:W-:Y:S01]  /*6ad0*/  IMAD.MOV.U32 R3, RZ, RZ, c[0x0][0x2b8] ;  /* 0x0000ae00ff037624 */ /* 0x000fe200078e00ff */
[----:B------:R-:W3:Y:S01]  /*6ae0*/  LDL R0, [R1+0x14] ;  /* 0x0000140001007983 */ /* 0x000ee20000100800 */
[----:B------:R-:W-:Y:S03]  /*6af0*/  IADD3 R137, R225, 0x20, RZ ;  /* 0x00000020e1897810 */ /* 0x000fe60007ffe0ff */
[----:B------:R-:W4:Y:S01]  /*6b00*/  LDL.64 R132, [R1+0x28] ;  /* 0x0000280001847983 */ /* 0x000f220000100a00 */
[----:B------:R-:W-:Y:S02]  /*6b10*/  ISETP.GE.AND P4, PT, R137, c[0x0][0x1d4], PT ;  /* 0x0000750089007a0c */ /* 0x000fe40003f86270 */
[----:B------:R-:W-:Y:S01]  /*6b20*/  ISETP.NE.AND P2, PT, R3, 0x1, PT ;  /* 0x000000010300780c */ /* 0x000fe20003f45270 */
[----:B------:R-:W5:Y:S04]  /*6b30*/  LDL R128, [R1+0x30] ;  /* 0x0000300001807983 */ /* 0x000f680000100800 */
[----:B------:R-:W1:Y:S04]  /*6b40*/  S2R R130, SR_CTAID.Y ;  /* 0x0000000000827919 */ /* 0x000e680000002600 */
[----:B------:R-:W1:Y:S02]  /*6b50*/  S2R R134, SR_CTAID.Y ;  /* 0x0000000000867919 */ /* 0x000e640000002600 */
[----:B-1----:R-:W-:Y:S01]  /*6b60*/  SHF.R.S32.HI R130, RZ, 0x1f, R130 ;  /* 0x0000001fff827819 */ /* 0x002fe20000011482 */
[----:B------:R-:W-:Y:S04]  /*6b70*/  IMAD.WIDE.U32 R138, R134, c[0x0][0x1e8], RZ ;  /* 0x00007a00868a7a25 */ /* 0x000fe800078e00ff */
[----:B------:R-:W-:Y:S04]  /*6b80*/  IMAD R130, R130, c[0x0][0x1e8], RZ ;  /* 0x00007a0082827a24 */ /* 0x000fe800078e02ff */
[----:B------:R-:W-:Y:S02]  /*6b90*/  IMAD R130, R134, c[0x0][0x1ec], R130 ;  /* 0x00007b0086827a24 */ /* 0x000fe400078e0282 */
[----:B------:R-:W1:Y:S02]  /*6ba0*/  S2R R134, SR_TID.X ;  /* 0x0000000000867919 */ /* 0x000e640000002100 */
[----:B------:R-:W-:Y:S02]  /*6bb0*/  IMAD.IADD R130, R139, 0x1, R130 ;  /* 0x000000018b827824 */ /* 0x000fe400078e0282 */
        /* <DEDUP_REMOVED lines=9> */
[C---:B------:R-:W-:Y:S03]  /*6c50*/  @!P1 LEA R132, P0, R3.reuse, c[0x0][0x2a0], 0x2 ;  /* 0x0000a80003849a11 */ /* 0x040fe600078010ff */
[----:B------:R-:W-:Y:S01]  /*6c60*/  IMAD R224, R0, c[0x0][0x2b8], R2 ;  /* 0x0000ae0000e07a24 */ /* 0x000fe200078e0202 */
[----:B------:R-:W-:Y:S03]  /*6c70*/  @!P1 LEA.HI.X R133, R3, c[0x0][0x2a4], R128, 0x2, P0 ;  /* 0x0000a90003859a11 */ /* 0x000fe600000f1480 */
[----:B------:R-:W-:Y:S01]  /*6c80*/  IMAD.WIDE.U32 R2, R224, c[0x0][0x1e0], RZ ;  /* 0x00007800e0027a25 */ /* 0x000fe200078e00ff */
[----:B------:R-:W-:Y:S01]  /*6c90*/  SHF.R.S32.HI R0, RZ, 0x1f, R224 ;  /* 0x0000001fff007819 */ /* 0x000fe200000114e0 */
[----:B------:R-:W2:Y:S04]  /*6ca0*/  @!P1 LDG.E R222, [R132.64] ;  /* 0x0000000684de9981 */ /* 0x000ea8000c1e1900 */
[----:B------:R-:W-:Y:S04]  /*6cb0*/  IMAD R0, R0, c[0x0][0x1e0], RZ ;  /* 0x0000780000007a24 */ /* 0x000fe800078e02ff */
        /* <DEDUP_REMOVED lines=8> */
[C---:B------:R-:W-:Y:S02]  /*6d40*/  LEA R128, P0, R0.reuse, c[0x0][0x1c8], 0x1 ;  /* 0x0000720000807a11 */ /* 0x040fe400078008ff */
[----:B-1----:R-:W-:Y:S02]  /*6d50*/  SHF.R.S32.HI R130, RZ, 0x1f, R134 ;  /* 0x0000001fff827819 */ /* 0x002fe40000011486 */
[----:B------:R-:W-:Y:S02]  /*6d60*/  LEA.HI.X R3, R0, c[0x0][0x1cc], R3, 0x1, P0 ;  /* 0x0000730000037a11 */ /* 0x000fe400000f0c03 */
[----:B------:R-:W1:Y:S01]  /*6d70*/  SHFL.IDX PT, R0, R128, RZ, 0x1c1f ;  /* 0x001c1fff80007589 */ /* 0x000e6200000e0000 */
[----:B------:R-:W-:Y:S01]  /*6d80*/  LEA.HI R130, R130, R134, RZ, 0x2 ;  /* 0x0000008682827211 */ /* 0x000fe200078f10ff */
[C---:B------:R-:W-:Y:S02]  /*6d90*/  IMAD.SHL.U32 R134, R225.reuse, 0x2, RZ ;  /* 0x00000002e1867824 */ /* 0x040fe400078e00ff */
[----:B------:R-:W2:Y:S01]  /*6da0*/  SHFL.IDX PT, R2, R3, RZ, 0x1c1f ;  /* 0x001c1fff03027589 */ /* 0x000ea200000e0000 */
[----:B------:R-:W-:Y:S04]  /*6db0*/  SHF.R.S32.HI R130, RZ, 0x2, R130 ;  /* 0x00000002ff827819 */ /* 0x000fe80000011482 */
[----:B------:R-:W-:Y:S04]  /*6dc0*/  IADD3 R130, -R130, 0x30, RZ ;  /* 0x0000003082827810 */ /* 0x000fe80007ffe1ff */
[----:B------:R-:W-:Y:S11]  /*6dd0*/  ISETP.GE.AND P1, PT, R130, 0x1, PT ;  /* 0x000000018200780c */ /* 0x000ff60003f26270 */
[----:B------:R-:W-:Y:S02]  /*6de0*/  @!UPT UIADD3 URZ, URZ, URZ, URZ ;  /* 0x0000003f3f3ff290 */ /* 0x000fe4000fffe03f */
        /* <DEDUP_REMOVED lines=24> */
.L_x_1173:
[----:B------:R-:W-:Y:S01]  /*6f70*/  IMAD.MOV.U32 R0, RZ, RZ, c[0x0][0x2c4] ;  /* 0x0000b100ff007624 */ /* 0x000fe200078e00ff */
[----:B------:R-:W2:Y:S01]  /*6f80*/  LDL R2, [R1+0x18] ;  /* 0x0000180001027983 */ /* 0x000ea20000100800 */
[----:B-1----:R-:W-:Y:S02]  /*6f90*/  IMAD.MOV.U32 R164, RZ, RZ, c[0x0][0x32c] ;  /* 0x0000cb00ffa47624 */ /* 0x002fe400078e00ff */
[----:B------:R-:W-:Y:S01]  /*6fa0*/  IMAD R3, R219, -0x30, RZ ;  /* 0xffffffd0db037824 */ /* 0x000fe200078e02ff */
[----:B------:R-:W-:Y:S01]  /*6fb0*/  ISETP.NE.AND P0, PT, R0, 0x1, PT ;  /* 0x000000010000780c */ /* 0x000fe20003f05270 */
[----:B------:R-:W0:Y:S01]  /*6fc0*/  LDGDEPBAR ;  /* 0x00000000000079af */ /* 0x000e220000000000 */
[----:B------:R-:W-:Y:S02]  /*6fd0*/  ISETP.GE.AND P1, PT, R164, 0x1, PT ;  /* 0x00000001a400780c */ /* 0x000fe40003f26270 */
[----:B------:R-:W-:Y:S04]  /*6fe0*/  IADD3 R139, -R251, 0x1, R3 ;  /* 0x00000001fb8b7810 */ /* 0x000fe80007ffe103 */
[----:B------:R-:W-:Y:S04]  /*6ff0*/  IADD3 R139, -R230, R139, R229 ;  /* 0x0000008be68b7210 */ /* 0x000fe80007ffe1e5 */
[C---:B------:R-:W-:Y:S02]  /*7000*/  IADD3 R138, R139.reuse, c[0x0][0x328], RZ ;  /* 0x0000ca008b8a7a10 */ /* 0x040fe40007ffe0ff */
[----:B------:R-:W-:Y:S01]  /*7010*/  IADD3 R139, R139, UR4, RZ ;  /* 0x000000048b8b7c10 */ /* 0x000fe2000fffe0ff */
[----:B--2---:R-:W-:Y:S04]  /*7020*/  @P0 IMAD.HI.U32 R0, R2, c[0x0][0x2c8], RZ ;  /* 0x0000b20002000a27 */ /* 0x004fe800078e00ff */
[----:B------:R-:W-:Y:S01]  /*7030*/  IMAD.MOV.U32 R137, RZ, RZ, R2 ;  /* 0x000000ffff897224 */ /* 0x000fe200078e0002 */
[----:B------:R-:W-:Y:S05]  /*7040*/  @P0 SHF.R.U32.HI R137, RZ, c[0x0][0x2cc], R0 ;  /* 0x0000b300ff890a19 */ /* 0x000fea0000011600 */
[----:B------:R-:W1:Y:S02]  /*7050*/  SHFL.IDX PT, R2, R137, RZ, 0x1c1f ;  /* 0x001c1fff89027589 */ /* 0x000e6400000e0000 */
        /* <DEDUP_REMOVED lines=16> */
.L_x_1176:
[----:B------:R-:W-:Y:S04]  /*7160*/  MOV R128, c[0x0][0x32c] ;  /* 0x0000cb0000807a02 */ /* 0x000fe80000000f00 */
[----:B------:R-:W-:Y:S11]  /*7170*/  ISETP.NE.AND P0, PT, R128, 0x1, PT ;  /* 0x000000018000780c */ /* 0x000ff60003f05270 */
[----:B------:R-:W-:Y:S02]  /*7180*/  @!UPT UIADD3 URZ, URZ, URZ, URZ ;  /* 0x0000003f3f3ff290 */ /* 0x000fe4000fffe03f */
[----:B------:R-:W-:Y:S05]  /*7190*/  @P0 IMAD.HI.U32 R128, R2, c[0x0][0x330], RZ ;  /* 0x0000cc0002800a27 */ /* 0x000fea00078e00ff */
[----:B------:R-:W-:Y:S02]  /*71a0*/  @P0 SHF.R.U32.HI R2, RZ, c[0x0][0x334], R128 ;  /* 0x0000cd00ff020a19 */ /* 0x000fe40000011680 */
.L_x_1177:
[----:B------:R-:W-:Y:S05]  /*71b0*/  BSYNC B0 ;  /* 0x0000000000007941 */ /* 0x000fea0003800000 */
.L_x_1175:
[----:B------:R-:W-:Y:S04]  /*71c0*/  IMAD.IADD R128, R3, 0x1, -R251 ;  /* 0x0000000103807824 */ /* 0x000fe800078e0afb */
[----:B------:R-:W-:Y:S05]  /*71d0*/  IMAD R2, R2, c[0x0][0x32c], R128 ;  /* 0x0000cb0002027a24 */ /* 0x000fea00078e0280 */
[----:B------:R-:W-:Y:S02]  /*71e0*/  IADD3 R128, R2, c[0x0][0x32c], RZ ;  /* 0x0000cb0002807a10 */ /* 0x000fe40007ffe0ff */
[----:B------:R-:W-:Y:S02]  /*71f0*/  IMNMX R0, R0, R2, !PT ;  /* 0x0000000200007217 */ /* 0x000fe40007800200 */
[----:B------:R-:W-:Y:S02]  /*7200*/  IMNMX R133, R133, R128, PT ;  /* 0x0000008085857217 */ /* 0x000fe40003800200 */
.L_x_1174:
[----:B------:R-:W1:Y:S02]  /*7210*/  SHFL.IDX PT, R2, R137, 0x1, 0x1c1f ;  /* 0x003c1f0089027f89 */ /* 0x000e6400000e0000 */
[-C--:B-1----:R-:W-:Y:S02]  /*7220*/  IADD3 R132, R138, R2.reuse, RZ ;  /* 0x000000028a847210 */ /* 0x082fe40007ffe0ff */
[----:B------:R-:W-:Y:S01]  /*7230*/  IADD3 R128, R139, R2, RZ ;  /* 0x000000028b807210 */ /* 0x000fe20007ffe0ff */
        /* <DEDUP_REMOVED lines=14> */
.L_x_1180:
[----:B------:R-:W-:Y:S04]  /*7320*/  MOV R130, c[0x0][0x32c] ;  /* 0x0000cb0000827a02 */ /* 0x000fe80000000f00 */
[----:B------:R-:W-:Y:S11]  /*7330*/  ISETP.NE.AND P0, PT, R130, 0x1, PT ;  /* 0x000000018200780c */ /* 0x000ff60003f05270 */
[----:B------:R-:W-:Y:S02]  /*7340*/  @!UPT UIADD3 URZ, URZ, URZ, URZ ;  /* 0x0000003f3f3ff290 */ /* 0x000fe4000fffe03f */
[----:B------:R-:W-:Y:S05]  /*7350*/  @P0 IMAD.HI.U32 R130, R2, c[0x0][0x330], RZ ;  /* 0x0000cc0002820a27 */ /* 0x000fea00078e00ff */
[----:B------:R-:W-:Y:S02]  /*7360*/  @P0 SHF.R.U32.HI R2, RZ, c[0x0][0x334], R130 ;  /* 0x0000cd00ff020a19 */ /* 0x000fe40000011682 */
.L_x_1181:
[----:B------:R-:W-:Y:S05]  /*7370*/  BSYNC B0 ;  /* 0x0000000000007941 */ /* 0x000fea0003800000 */
.L_x_1179:
[----:B------:R-:W-:Y:S04]  /*7380*/  IMAD.IADD R130, R3, 0x1, -R251 ;  /* 0x0000000103827824 */ /* 0x000fe800078e0afb */
[----:B------:R-:W-:Y:S05]  /*7390*/  IMAD R2, R2, c[0x0][0x32c], R130 ;  /* 0x0000cb0002027a24 */ /* 0x000fea00078e0282 */
[----:B------:R-:W-:Y:S02]  /*73a0*/  IADD3 R130, R2, c[0x0][0x32c], RZ ;  /* 0x0000cb0002827a10 */ /* 0x000fe40007ffe0ff */
[----:B------:R-:W-:Y:S02]  /*73b0*/  IMNMX R128, R128, R2, !PT ;  /* 0x0000000280807217 */ /* 0x000fe40007800200 */
[----:B------:R-:W-:Y:S02]  /*73c0*/  IMNMX R132, R132, R130, PT ;  /* 0x0000008284847217 */ /* 0x000fe40003800200 */
.L_x_1178:
        /* <DEDUP_REMOVED lines=17> */
.L_x_1184:
[----:B------:R-:W-:Y:S04]  /*74e0*/  MOV R160, c[0x0][0x32c] ;  /* 0x0000cb0000a07a02 */ /* 0x000fe80000000f00 */
[----:B------:R-:W-:Y:S11]  /*74f0*/  ISETP.NE.AND P0, PT, R160, 0x1, PT ;  /* 0x00000001a000780c */ /* 0x000ff60003f05270 */
[----:B------:R-:W-:Y:S02]  /*7500*/  @!UPT UIADD3 URZ, URZ, URZ, URZ ;  /* 0x0000003f3f3ff290 */ /* 0x000fe4000fffe03f */
[----:B------:R-:W-:Y:S05]  /*7510*/  @P0 IMAD.HI.U32 R160, R134, c[0x0][0x330], RZ ;  /* 0x0000cc0086a00a27 */ /* 0x000fea00078e00ff */
[----:B------:R-:W-:Y:S02]  /*7520*/  @P0 SHF.R.U32.HI R134, RZ, c[0x0][0x334], R160 ;  /* 0x0000cd00ff860a19 */ /* 0x000fe400000116a0 */
.L_x_1185:
[----:B------:R-:W-:Y:S05]  /*7530*/  BSYNC B0 ;  /* 0x0000000000007941 */ /* 0x000fea0003800000 */
.L_x_1183:
[----:B------:R-:W-:Y:S04]  /*7540*/  IMAD.IADD R160, R3, 0x1, -R251 ;  /* 0x0000000103a07824 */ /* 0x000fe800078e0afb */
[----:B------:R-:W-:Y:S05]  /*7550*/  IMAD R134, R134, c[0x0][0x32c], R160 ;  /* 0x0000cb0086867a24 */ /* 0x000fea00078e02a0 */
[----:B------:R-:W-:Y:S02]  /*7560*/  IADD3 R160, R134, c[0x0][0x32c], RZ ;  /* 0x0000cb0086a07a10 */ /* 0x000fe40007ffe0ff */
[----:B------:R-:W-:Y:S02]  /*7570*/  IMNMX R2, R2, R134, !PT ;  /* 0x0000008602027217 */ /* 0x000fe40007800200 */
[----:B------:R-:W-:Y:S02]  /*7580*/  IMNMX R130, R130, R160, PT ;  /* 0x000000a082827217 */ /* 0x000fe40003800200 */
.L_x_1182:
        /* <DEDUP_REMOVED lines=151> */
.L_x_1188:
[----:B------:R-:W-:Y:S04]  /*7f00*/  MOV R5, c[0x0][0x32c] ;  /* 0x0000cb0000057a02 */ /* 0x000fe80000000f00 */
[----:B------:R-:W-:Y:S11]  /*7f10*/  ISETP.NE.AND P0, PT, R5, 0x1, PT ;  /* 0x000000010500780c */ /* 0x000ff60003f05270 */
[----:B------:R-:W-:Y:S02]  /*7f20*/  @!UPT UIADD3 URZ, URZ, URZ, URZ ;  /* 0x0000003f3f3ff290 */ /* 0x000fe4000fffe03f */
[----:B------:R-:W-:Y:S05]  /*7f30*/  @P0 IMAD.HI.U32 R5, R4, c[0x0][0x330], RZ ;  /* 0x0000cc0004050a27 */ /* 0x000fea00078e00ff */
[----:B------:R-:W-:Y:S02]  /*7f40*/  @P0 SHF.R.U32.HI R4, RZ, c[0x0][0x334], R5 ;  /* 0x0000cd00ff040a19 */ /* 0x000fe40000011605 */
.L_x_1189:
[----:B------:R-:W-:Y:S05]  /*7f50*/  BSYNC B0 ;  /* 0x0000000000007941 */ /* 0x000fea0003800000 */
.L_x_1187:
[----:B------:R-:W-:Y:S04]  /*7f60*/  IMAD.IADD R3, R3, 0x1, -R251 ;  /* 0x0000000103037824 */ /* 0x000fe800078e0afb */
[----:B------:R-:W-:Y:S05]  /*7f70*/  IMAD R4, R4, c[0x0][0x32c], R3 ;  /* 0x0000cb0004047a24 */ /* 0x000fea00078e0203 */
[----:B------:R-:W-:Y:S02]  /*7f80*/  IADD3 R3, R4, c[0x0][0x32c], RZ ;  /* 0x0000cb0004037a10 */ /* 0x000fe40007ffe0ff */
[----:B------:R-:W-:Y:S02]  /*7f90*/  IMNMX R0, R0, R4, !PT ;  /* 0x0000000400007217 */ /* 0x000fe40007800200 */
[----:B------:R-:W-:Y:S02]  /*7fa0*/  IMNMX R2, R2, R3, PT ;  /* 0x0000000302027217 */ /* 0x000fe40003800200 */
.L_x_1186:
[----:B------:R-:W-:Y:S01]  /*7fb0*/  ISETP.GT.AND P0, PT, R0, RZ, !P2 ;  /* 0x000000ff0000720c */ /* 0x000fe20005704270 */
[----:B------:R-:W-:Y:S01]  /*7fc0*/  LDSM.16.MT88.4 R36, [R206+0x1880] ;  /* 0x00188000ce24783b */ /* 0x000fe20000004200 */
[----:B------:R-:W-:Y:S02]  /*7fd0*/  ISETP.NE.AND P2, PT, R16, RZ, PT ;  /* 0x000000ff1000720c */ /* 0x000fe40003f45270 */
[----:B------:R-:W-:Y:S04]  /*7fe0*/  ISETP.LT.OR P0, PT, R2, 0x1, P0 ;  /* 0x000000010200780c */ /* 0x000fe80000701670 */
[----:B------:R-:W-:Y:S02]  /*7ff0*/  FSEL R10, R10, -INF , !P0 ;  /* 0xff8000000a0a7808 */ /* 0x000fe40004000000 */
[----:B------:R-:W-:Y:S02]  /*8000*/  ISETP.GT.AND P0, PT, R0, 0x1, !P1 ;  /* 0x000000010000780c */ /* 0x000fe40004f04270 */
[----:B------:R-:W-:Y:S02]  /*8010*/  ISETP.NE.AND P1, PT, R17, RZ, PT ;  /* 0x000000ff1100720c */ /* 0x000fe40003f25270 */
[----:B------:R-:W-:Y:S04]  /*8020*/  ISETP.LT.OR P0, PT, R2, 0x2, P0 ;  /* 0x000000020200780c */ /* 0x000fe80000701670 */
[----:B------:R-:W-:Y:S02]  /*8030*/  FSEL R11, R11, -INF , !P0 ;  /* 0xff8000000b0b7808 */ /* 0x000fe40004000000 */
[----:B------:R-:W-:Y:S04]  /*8040*/  ISETP.NE.AND P0, PT, R160, RZ, PT ;  /* 0x000000ffa000720c */ /* 0x000fe80003f05270 */
[----:B------:R-:W-:Y:S04]  /*8050*/  ISETP.GT.AND P0, PT, R0, 0x8, !P0 ;  /* 0x000000080000780c */ /* 0x000fe80004704270 */
[----:B------:R-:W-:Y:S04]  /*8060*/  ISETP.LT.OR P0, PT, R2, 0x9, P0 ;  /* 0x000000090200780c */ /* 0x000fe80000701670 */
        /* <DEDUP_REMOVED lines=121> */
[----:B--2---:R-:W-:Y:S09]  /*8800*/  FFMA.FTZ R0, R161, c[0x0][0x2d0], -R138 ;  /* 0x0000b400a1007a23 */ /* 0x004ff2000001088a */
[----:B------:R1:W-:Y:S02]  /*8810*/  MUFU.EX2 R24, R0 ;  /* 0x0000000000187308 */ /* 0x0003e40000000800 */
[--C-:B-1----:R-:W-:Y:S08]  /*8820*/  FFMA.FTZ R0, R21, c[0x0][0x2d0], -R139.reuse ;  /* 0x0000b40015007a23 */ /* 0x102ff0000001088b */
[----:B------:R1:W-:Y:S02]  /*8830*/  MUFU.EX2 R248, R0 ;  /* 0x0000000000f87308 */ /* 0x0003e40000000800 */
[--C-:B-1----:R-:W-:Y:S02]  /*8840*/  FFMA.FTZ R0, R23, c[0x0][0x2d0], -R139.reuse ;  /* 0x0000b40017007a23 */ /* 0x102fe4000001088b */
[----:B------:R-:W1:Y:S06]  /*8850*/  LDSM.16.MT88.4 R20, [R205+0x1880] ;  /* 0x00188000cd14783b */ /* 0x000e6c0000004200 */
[----:B------:R2:W4:Y:S02]  /*8860*/  MUFU.EX2 R249, R0 ;  /* 0x0000000000f97308 */ /* 0x0005240000000800 */
[--C-:B--2---:R-:W-:Y:S01]  /*8870*/  FFMA.FTZ R0, R166, c[0x0][0x2d0], -R139.reuse ;  /* 0x0000b400a6007a23 */ /* 0x104fe2000001088b */
[----:B---3--:R-:W-:Y:S02]  /*8880*/  MOV R166, R29 ;  /* 0x0000001d00a67202 */ /* 0x008fe40000000f00 */
[----:B----4-:R-:W-:Y:S05]  /*8890*/  F2FP.PACK_AB R161, R249, R248 ;  /* 0x000000f8f9a1723e */ /* 0x010fea00000000ff */
        /* <DEDUP_REMOVED lines=38> */
[----:B---3--:R-:W-:Y:S01]  /*8b00*/  FADD.FTZ R0, -R5, R135 ;  /* 0x0000008705007221 */ /* 0x008fe20000010100 */
[----:B------:R-:W-:Y:S01]  /*8b10*/  MOV R135, R25 ;  /* 0x0000001900877202 */ /* 0x000fe20000000f00 */
        /* <DEDUP_REMOVED lines=24> */
[C---:B------:R-:W-:Y:S02]  /*8ca0*/  FMUL.FTZ R82, R128.reuse, R82 ;  /* 0x0000005280527220 */ /* 0x040fe40000410000 */
[----:B------:R-:W-:Y:S02]  /*8cb0*/  FMUL.FTZ R83, R128, R83 ;  /* 0x0000005380537220 */ /* 0x000fe40000410000 */
[----:B----4-:R-:W-:Y:S02]  /*8cc0*/  FFMA.FTZ R0, R15, c[0x0][0x2d0], -R165 ;  /* 0x0000b4000f007a23 */ /* 0x010fe400000108a5 */
[C---:B-----5:R-:W-:Y:S02]  /*8cd0*/  FMUL.FTZ R8, R3.reuse, R144 ;  /* 0x0000009003087220 */ /* 0x060fe40000410000 */
[----:B------:R-:W2:Y:S01]  /*8ce0*/  MUFU.EX2 R243, R0 ;  /* 0x0000000000f37308 */ /* 0x000ea20000000800 */
        /* <DEDUP_REMOVED lines=12> */
[----:B--2---:R-:W-:Y:S01]  /*8db0*/  F2FP.PACK_AB R143, R243, R242 ;  /* 0x000000f2f38f723e */ /* 0x004fe200000000ff */
[----:B------:R-:W-:Y:S01]  /*8dc0*/  FADD.FTZ R0, -R2, R136 ;  /* 0x0000008802007221 */ /* 0x000fe20000010100 */
[----:B------:R-:W-:Y:S01]  /*8dd0*/  MOV R136, R24 ;  /* 0x0000001800887202 */ /* 0x000fe20000000f00 */
[--C-:B------:R-:W-:Y:S02]  /*8de0*/  FFMA.FTZ R2, R167, c[0x0][0x2d0], -R138.reuse ;  /* 0x0000b400a7027a23 */ /* 0x100fe4000001088a */
[----:B------:R-:W-:Y:S01]  /*8df0*/  FMUL.FTZ R0, R0, c[0x0][0x2d0] ;  /* 0x0000b40000007a20 */ /* 0x000fe20000410000 */
[----:B------:R-:W-:Y:S01]  /*8e00*/  F2FP.PACK_AB R162, R136, R135 ;  /* 0x0000008788a2723e */ /* 0x000fe200000000ff */
[----:B------:R2:W-:Y:S01]  /*8e10*/  MUFU.EX2 R241, R2 ;  /* 0x0000000200f17308 */ /* 0x0005e20000000800 */
[C---:B------:R-:W-:Y:S02]  /*8e20*/  FMUL.FTZ R24, R3.reuse, R104 ;  /* 0x0000006803187220 */ /* 0x040fe40000410000 */
[C---:B------:R-:W-:Y:S02]  /*8e30*/  FMUL.FTZ R60, R3.reuse, R60 ;  /* 0x0000003c033c7220 */ /* 0x040fe40000410000 */
[C---:B------:R-:W-:Y:S01]  /*8e40*/  FMUL.FTZ R61, R3.reuse, R61 ;  /* 0x0000003d033d7220 */ /* 0x040fe20000410000 */
[-C--:B-1----:R-:W-:Y:S01]  /*8e50*/  HMMA.16816.F32 R4, R160, R20.reuse, R4 ;  /* 0x00000014a004723c */ /* 0x082fe20000001804 */
[C---:B------:R-:W-:Y:S02]  /*8e60*/  FMUL.FTZ R72, R3.reuse, R72 ;  /* 0x0000004803487220 */ /* 0x040fe40000410000 */
[C---:B------:R-:W-:Y:S01]  /*8e70*/  FMUL.FTZ R73, R3.reuse, R73 ;  /* 0x0000004903497220 */ /* 0x040fe20000410000 */
[----:B------:R-:W1:Y:S01]  /*8e80*/  MUFU.EX2 R0, R0 ;  /* 0x0000000000007308 */ /* 0x000e620000000800 */
[C---:B------:R-:W-:Y:S02]  /*8e90*/  FMUL.FTZ R76, R3.reuse, R76 ;  /* 0x0000004c034c7220 */ /* 0x040fe40000410000 */
[C---:B------:R-:W-:Y:S02]  /*8ea0*/  FMUL.FTZ R77, R3.reuse, R77 ;  /* 0x0000004d034d7220 */ /* 0x040fe40000410000 */
[C---:B------:R-:W-:Y:S03]  /*8eb0*/  FMUL.FTZ R88, R3.reuse, R88 ;  /* 0x0000005803587220 */ /* 0x040fe60000410000 */
[C---:B------:R-:W-:Y:S02]  /*8ec0*/  FMUL.FTZ R89, R3.reuse, R89 ;  /* 0x0000005903597220 */ /* 0x040fe40000410000 */
[C---:B------:R-:W-:Y:S02]  /*8ed0*/  FMUL.FTZ R92, R3.reuse, R92 ;  /* 0x0000005c035c7220 */ /* 0x040fe40000410000 */
[----:B------:R-:W-:Y:S02]  /*8ee0*/  FMUL.FTZ R93, R3, R93 ;  /* 0x0000005d035d7220 */ /* 0x000fe40000410000 */
[--C-:B--2---:R-:W-:Y:S02]  /*8ef0*/  FFMA.FTZ R2, R168, c[0x0][0x2d0], -R138.reuse ;  /* 0x0000b400a8027a23 */ /* 0x104fe4000001088a */
[C---:B------:R-:W-:Y:S02]  /*8f00*/  FMUL.FTZ R98, R128.reuse, R98 ;  /* 0x0000006280627220 */ /* 0x040fe40000410000 */
[----:B------:R2:W3:Y:S01]  /*8f10*/  MUFU.EX2 R240, R2 ;  /* 0x0000000200f07308 */ /* 0x0004e20000000800 */
[----:B------:R-:W-:Y:S02]  /*8f20*/  FMUL.FTZ R99, R128, R99 ;  /* 0x0000006380637220 */ /* 0x000fe40000410000 */
[C---:B------:R-:W-:Y:S02]  /*8f30*/  FMUL.FTZ R84, R129.reuse, R84 ;  /* 0x0000005481547220 */ /* 0x040fe40000410000 */
[C---:B------:R-:W-:Y:S02]  /*8f40*/  FMUL.FTZ R85, R129.reuse, R85 ;  /* 0x0000005581557220 */ /* 0x040fe40000410000 */
[C---:B-1----:R-:W-:Y:S02]  /*8f50*/  FMUL.FTZ R10, R0.reuse, R146 ;  /* 0x00000092000a7220 */ /* 0x042fe40000410000 */
        /* <DEDUP_REMOVED lines=8> */
[----:B------:R-:W-:Y:S02]  /*8fe0*/  FMUL.FTZ R20, R129, R100 ;  /* 0x0000006481147220 */ /* 0x000fe40000410000 */
[--C-:B--2---:R-:W-:Y:S01]  /*8ff0*/  FFMA.FTZ R2, R169, c[0x0][0x2d0], -R139.reuse ;  /* 0x0000b400a9027a23 */ /* 0x104fe2000001088b */
[-C--:B------:R-:W-:Y:S02]  /*9000*/  HMMA.16816.F32 R12, R140, R22.reuse, R12 ;  /* 0x000000168c0c723c */ /* 0x080fe4000000180c */
[C---:B------:R-:W-:Y:S01]  /*9010*/  FMUL.FTZ R21, R129.reuse, R101 ;  /* 0x0000006581157220 */ /* 0x040fe20000410000 */
[----:B------:R1:W-:Y:S01]  /*9020*/  MUFU.EX2 R239, R2 ;  /* 0x0000000200ef7308 */ /* 0x0003e20000000800 */
[C---:B------:R-:W-:Y:S02]  /*9030*/  FMUL.FTZ R31, R0.reuse, R111 ;  /* 0x0000006f001f7220 */ /* 0x040fe40000410000 */
[----:B------:R-:W-:Y:S01]  /*9040*/  LDSM.16.MT88.4 R108, [R205+0x1c80] ;  /* 0x001c8000cd6c783b */ /* 0x000fe20000004200 */
[C---:B------:R-:W-:Y:S01]  /*9050*/  FMUL.FTZ R42, R0.reuse, R122 ;  /* 0x0000007a002a7220 */ /* 0x040fe20000410000 */
        /* <DEDUP_REMOVED lines=8> */
[----:B------:R-:W-:Y:S02]  /*90e0*/  FMUL.FTZ R59, R0, R59 ;  /* 0x0000003b003b7220 */ /* 0x000fe40000410000 */
[-C--:B------:R-:W-:Y:S01]  /*90f0*/  HMMA.16816.F32 R20, R160, R36.reuse, R20 ;  /* 0x00000024a014723c */ /* 0x080fe20000001814 */
[--C-:B-1----:R-:W-:Y:S02]  /*9100*/  FFMA.FTZ R2, R170, c[0x0][0x2d0], -R139.reuse ;  /* 0x0000b400aa027a23 */ /* 0x102fe4000001088b */
[C---:B------:R-:W-:Y:S02]  /*9110*/  FMUL.FTZ R62, R0.reuse, R62 ;  /* 0x0000003e003e7220 */ /* 0x040fe40000410000 */
[----:B------:R1:W4:Y:S01]  /*9120*/  MUFU.EX2 R238, R2 ;  /* 0x0000000200ee7308 */ /* 0x0003220000000800 */
[C---:B------:R-:W-:Y:S02]  /*9130*/  FMUL.FTZ R63, R0.reuse, R63 ;  /* 0x0000003f003f7220 */ /* 0x040fe40000410000 */
[C---:B------:R-:W-:Y:S01]  /*9140*/  HMMA.16816.F32 R24, R140.reuse, R36, R24 ;  /* 0x000000248c18723c */ /* 0x040fe20000001818 */
[C---:B------:R-:W-:Y:S03]  /*9150*/  FMUL.FTZ R74, R0.reuse, R74 ;  /* 0x0000004a004a7220 */ /* 0x040fe60000410000 */
[C---:B------:R-:W-:Y:S02]  /*9160*/  FMUL.FTZ R75, R0.reuse, R75 ;  /* 0x0000004b004b7220 */ /* 0x040fe40000410000 */
[C---:B------:R-:W-:Y:S02]  /*9170*/  FMUL.FTZ R78, R0.reuse, R78 ;  /* 0x0000004e004e7220 */ /* 0x040fe40000410000 */
[-C--:B------:R-:W-:Y:S01]  /*9180*/  HMMA.16816.F32 R28, R140, R38.reuse, R28 ;  /* 0x000000268c1c723c */ /* 0x080fe2000000181c */
[C---:B------:R-:W-:Y:S03]  /*9190*/  FMUL.FTZ R36, R129.reuse, R116 ;  /* 0x0000007481247220 */ /* 0x040fe60000410000 */
[----:B------:R-:W-:Y:S02]  /*91a0*/  FMUL.FTZ R37, R129, R117 ;  /* 0x0000007581257220 */ /* 0x000fe40000410000 */
[----:B------:R-:W-:Y:S02]  /*91b0*/  FMUL.FTZ R79, R0, R79 ;  /* 0x0000004f004f7220 */ /* 0x000fe40000410000 */
[C---:B------:R-:W-:Y:S01]  /*91c0*/  HMMA.16816.F32 R32, R160.reuse, R38, R32 ;  /* 0x00000026a020723c */ /* 0x040fe20000001820 */
[C---:B------:R-:W-:Y:S03]  /*91d0*/  FMUL.FTZ R86, R128.reuse, R86 ;  /* 0x0000005680567220 */ /* 0x040fe60000410000 */
[C---:B------:R-:W-:Y:S02]  /*91e0*/  FMUL.FTZ R87, R128.reuse, R87 ;  /* 0x0000005780577220 */ /* 0x040fe40000410000 */
[--C-:B-1----:R-:W-:Y:S02]  /*91f0*/  FFMA.FTZ R2, R171, c[0x0][0x2d0], -R138.reuse ;  /* 0x0000b400ab027a23 */ /* 0x102fe4000001088a */
[C---:B------:R-:W-:Y:S01]  /*9200*/  FMUL.FTZ R38, R128.reuse, R118 ;  /* 0x0000007680267220 */ /* 0x040fe20000410000 */
[----:B------:R-:W-:Y:S01]  /*9210*/  LDSM.16.MT88.4 R168, [R205+0x3880] ;  /* 0x00388000cda8783b */ /* 0x000fe20000004200 */
[----:B------:R1:W-:Y:S02]  /*9220*/  MUFU.EX2 R237, R2 ;  /* 0x0000000200ed7308 */ /* 0x0003e40000000800 */
[----:B------:R-:W-:Y:S02]  /*9230*/  FMUL.FTZ R39, R128, R119 ;  /* 0x0000007780277220 */ /* 0x000fe40000410000 */
[C---:B------:R-:W-:Y:S02]  /*9240*/  FMUL.FTZ R90, R0.reuse, R90 ;  /* 0x0000005a005a7220 */ /* 0x040fe40000410000 */
[C---:B------:R-:W-:Y:S01]  /*9250*/  FMUL.FTZ R91, R0.reuse, R91 ;  /* 0x0000005b005b7220 */ /* 0x040fe20000410000 */
[----:B------:R-:W-:Y:S01]  /*9260*/  LDSM.16.MT88.4 R116, [R205+0x2880] ;  /* 0x00288000cd74783b */ /* 0x000fe20000004200 */
[C---:B------:R-:W-:Y:S01]  /*9270*/  FMUL.FTZ R94, R0.reuse, R94 ;  /* 0x0000005e005e7220 */ /* 0x040fe20000410000 */
[-C--:B--2---:R-:W-:Y:S01]  /*9280*/  HMMA.16816.F32 R36, R160, R100.reuse, R36 ;  /* 0x00000064a024723c */ /* 0x084fe20000001824 */
[----:B------:R-:W-:Y:S07]  /*9290*/  FMUL.FTZ R95, R0, R95 ;  /* 0x0000005f005f7220 */ /* 0x000fee0000410000 */
        /* <DEDUP_REMOVED lines=66> */
[--C-:B----4-:R-:W-:Y:S03]  /*96c0*/  FFMA.FTZ R2, R188, c[0x0][0x2d0], -R139.reuse ;  /* 0x0000b400bc027a23 */ /* 0x110fe6000001088b */
[----:B------:R-:W-:Y:S04]  /*96d0*/  MOV R188, R136 ;  /* 0x0000008800bc7202 */ /* 0x000fe80000000f00 */
[C---:B------:R-:W-:Y:S01]  /*96e0*/  HMMA.16816.F32 R48, R100.reuse, R118, R48 ;  /* 0x000000766430723c */ /* 0x040fe20000001830 */
[----:B------:R4:W-:Y:S01]  /*96f0*/  MUFU.EX2 R187, R2 ;  /* 0x0000000200bb7308 */ /* 0x0009e20000000800 */
[----:B------:R-:W5:Y:S02]  /*9700*/  LDSM.16.MT88.4 R116, [R206+0x3480] ;  /* 0x00348000ce74783b */ /* 0x000f640000004200 */
[----:B---3--:R-:W-:Y:S04]  /*9710*/  F2FP.PACK_AB R136, R202, R201 ;  /* 0x000000c9ca88723e */ /* 0x008fe800000000ff */
[-C--:B--2---:R-:W-:Y:S08]  /*9720*/  HMMA.16816.F32 R52, R100, R108.reuse, R52 ;  /* 0x0000006c6434723c */ /* 0x084ff00000001834 */
[C---:B------:R-:W-:Y:S08]  /*9730*/  HMMA.16816.F32 R56, R104.reuse, R108, R56 ;  /* 0x0000006c6838723c */ /* 0x040ff00000001838 */
[-C--:B------:R-:W-:Y:S01]  /*9740*/  HMMA.16816.F32 R60, R104, R110.reuse, R60 ;  /* 0x0000006e683c723c */ /* 0x080fe2000000183c */
[--C-:B----4-:R-:W-:Y:S02]  /*9750*/  FFMA.FTZ R2, R189, c[0x0][0x2d0], -R138.reuse ;  /* 0x0000b400bd027a23 */ /* 0x110fe4000001088a */
[----:B------:R-:W2:Y:S01]  /*9760*/  LDL.LU R189, [R1+0xc] ;  /* 0x00000c0001bd7983 */ /* 0x000ea20000300800 */
[----:B------:R-:W-:Y:S01]  /*9770*/  FFMA.FTZ R138, R190, c[0x0][0x2d0], -R138 ;  /* 0x0000b400be8a7a23 */ /* 0x000fe2000001088a */
[----:B------:R3:W-:Y:S01]  /*9780*/  MUFU.EX2 R186, R2 ;  /* 0x0000000200ba7308 */ /* 0x0007e20000000800 */
[----:B------:R-:W-:Y:S02]  /*9790*/  MOV R190, R135 ;  /* 0x0000008700be7202 */ /* 0x000fe40000000f00 */
[C---:B------:R-:W-:Y:S07]  /*97a0*/  HMMA.16816.F32 R64, R100.reuse, R110, R64 ;  /* 0x0000006e6440723c */ /* 0x040fee0000001840 */
[----:B------:R-:W4:Y:S01]  /*97b0*/  MUFU.EX2 R185, R138 ;  /* 0x0000008a00b97308 */ /* 0x000f220000000800 */
[-C--:B-1----:R-:W-:Y:S08]  /*97c0*/  HMMA.16816.F32 R68, R100, R112.reuse, R68 ;  /* 0x000000706444723c */ /* 0x082ff00000001844 */
[C---:B------:R-:W-:Y:S01]  /*97d0*/  HMMA.16816.F32 R72, R104.reuse, R112, R72 ;  /* 0x000000706848723c */ /* 0x040fe20000001848 */
[--C-:B---3--:R-:W-:Y:S03]  /*97e0*/  FFMA.FTZ R2, R194, c[0x0][0x2d0], -R139.reuse ;  /* 0x0000b400c2027a23 */ /* 0x108fe6000001088b */
[----:B------:R-:W-:Y:S01]  /*97f0*/  MOV R194, R131 ;  /* 0x0000008300c27202 */ /* 0x000fe20000000f00 */
[----:B------:R-:W-:Y:S03]  /*9800*/  FFMA.FTZ R139, R195, c[0x0][0x2d0], -R139 ;  /* 0x0000b400c38b7a23 */ /* 0x000fe6000001088b */
[-C--:B------:R-:W-:Y:S01]  /*9810*/  HMMA.16816.F32 R76, R104, R114.reuse, R76 ;  /* 0x00000072684c723c */ /* 0x080fe2000000184c */
[----:B------:R1:W-:Y:S01]  /*9820*/  MUFU.EX2 R182, R2 ;  /* 0x0000000200b67308 */ /* 0x0003e20000000800 */
[----:B------:R-:W3:Y:S02]  /*9830*/  LDL.LU R195, [R1+0x4] ;  /* 0x0000040001c37983 */ /* 0x000ee40000300800 */
[----:B----4-:R-:W-:Y:S04]  /*9840*/  F2FP.PACK_AB R138, R185, R186 ;  /* 0x000000bab98a723e */ /* 0x010fe800000000ff */
[C---:B------:R-:W-:Y:S01]  /*9850*/  HMMA.16816.F32 R80, R100.reuse, R114, R80 ;  /* 0x000000726450723c */ /* 0x040fe20000001850 */
[----:B------:R-:W4:Y:S02]  /*9860*/  LDSM.16.MT88.4 R112, [R206+0x2080] ;  /* 0x00208000ce70783b */ /* 0x000f240000004200 */
[----:B------:R-:W1:Y:S05]  /*9870*/  MUFU.EX2 R181, R139 ;  /* 0x0000008b00b57308 */ /* 0x000e6a0000000800 */
[-C--:B-----5:R-:W-:Y:S08]  /*9880*/  HMMA.16816.F32 R84, R100, R116.reuse, R84 ;  /* 0x000000746454723c */ /* 0x0a0ff00000001854 */
[C---:B------:R-:W-:Y:S01]  /*9890*/  HMMA.16816.F32 R88, R104.reuse, R116, R88 ;  /* 0x000000746858723c */ /* 0x040fe20000001858 */
[--C-:B-1----:R-:W-:Y:S02]  /*98a0*/  FFMA.FTZ R2, R193, c[0x0][0x2d0], -R164.reuse ;  /* 0x0000b400c1027a23 */ /* 0x102fe400000108a4 */
[----:B------:R-:W5:Y:S02]  /*98b0*/  LDL.LU R193, [R1] ;  /* 0x0000000001c17983 */ /* 0x000f640000300800 */
[----:B------:R1:W-:Y:S03]  /*98c0*/  MUFU.EX2 R180, R2 ;  /* 0x0000000200b47308 */ /* 0x0003e60000000800 */
[-C--:B------:R-:W-:Y:S01]  /*98d0*/  HMMA.16816.F32 R92, R104, R118.reuse, R92 ;  /* 0x00000076685c723c */ /* 0x080fe2000000185c */
[----:B------:R-:W-:Y:S07]  /*98e0*/  F2FP.PACK_AB R139, R181, R182 ;  /* 0x000000b6b58b723e */ /* 0x000fee00000000ff */
[----:B------:R-:W-:Y:S01]  /*98f0*/  HMMA.16816.F32 R96, R100, R118, R96 ;  /* 0x000000766460723c */ /* 0x000fe20000001860 */
[--C-:B-1----:R-:W-:Y:S02]  /*9900*/  FFMA.FTZ R2, R196, c[0x0][0x2d0], -R164.reuse ;  /* 0x0000b400c4027a23 */ /* 0x102fe400000108a4 */
[----:B------:R-:W5:Y:S02]  /*9910*/  LDL.LU R196, [R1+0x8] ;  /* 0x0000080001c47983 */ /* 0x000f640000300800 */
[----:B------:R1:W1:Y:S02]  /*9920*/  MUFU.EX2 R178, R2 ;  /* 0x0000000200b27308 */ /* 0x0002640000000800 */
[--C-:B-1----:R-:W-:Y:S01]  /*9930*/  FFMA.FTZ R2, R198, c[0x0][0x2d0], -R164.reuse ;  /* 0x0000b400c6027a23 */ /* 0x102fe200000108a4 */
[----:B------:R-:W-:Y:S01]  /*9940*/  F2FP.PACK_AB R160, R178, R180 ;  /* 0x000000b4b2a0723e */ /* 0x000fe200000000ff */
[----:B------:R-:W-:Y:S03]  /*9950*/  FFMA.FTZ R164, R199, c[0x0][0x2d0], -R164 ;  /* 0x0000b400c7a47a23 */ /* 0x000fe600000108a4 */
[----:B------:R-:W-:Y:S03]  /*9960*/  MOV R198, R166 ;  /* 0x000000a600c67202 */ /* 0x000fe60000000f00 */
        /* <DEDUP_REMOVED lines=31> */
[----:B------:R-:W-:Y:S03]  /*9b60*/  FADD.FTZ R3, R245, R3 ;  /* 0x00000003f5037221 */ /* 0x000fe60000010000 */
[C---:B------:R-:W-:Y:S01]  /*9b70*/  HMMA.16816.F32 R56, R160.reuse, R164, R56 ;  /* 0x000000a4a038723c */ /* 0x040fe20000001838 */
[----:B------:R-:W-:Y:S03]  /*9b80*/  FADD.FTZ R8, R246, R3 ;  /* 0x00000003f6087221 */ /* 0x000fe60000010000 */
[----:B--2---:R-:W-:Y:S02]  /*9b90*/  FFMA.FTZ R3, R0, R189, R183 ;  /* 0x000000bd00037223 */ /* 0x004fe400000100b7 */
[----:B------:R-:W-:Y:S02]  /*9ba0*/  FADD.FTZ R0, R247, R8 ;  /* 0x00000008f7007221 */ /* 0x000fe40000010000 */
[-C--:B------:R-:W-:Y:S01]  /*9bb0*/  HMMA.16816.F32 R60, R160, R166.reuse, R60 ;  /* 0x000000a6a03c723c */ /* 0x080fe2000000183c */
[----:B------:R-:W-:Y:S03]  /*9bc0*/  FADD.FTZ R3, R184, R3 ;  /* 0x00000003b8037221 */ /* 0x000fe60000010000 */
[----:B------:R-:W-:Y:S02]  /*9bd0*/  FADD.FTZ R8, R233, R0 ;  /* 0x00000000e9087221 */ /* 0x000fe40000010000 */
[----:B------:R-:W-:Y:S02]  /*9be0*/  FADD.FTZ R3, R242, R3 ;  /* 0x00000003f2037221 */ /* 0x000fe40000010000 */
[C---:B------:R-:W-:Y:S01]  /*9bf0*/  HMMA.16816.F32 R64, R136.reuse, R166, R64 ;  /* 0x000000a68840723c */ /* 0x040fe20000001840 */
[----:B-----5:R-:W-:Y:S03]  /*9c00*/  FFMA.FTZ R128, R128, R193, R248 ;  /* 0x000000c180807223 */ /* 0x020fe600000100f8 */
        /* <DEDUP_REMOVED lines=9> */
[----:B------:R-:W-:Y:S02]  /*9ca0*/  FADD.FTZ R3, R175, R3 ;  /* 0x00000003af037221 */ /* 0x000fe40000010000 */
[----:B------:R-:W-:Y:S03]  /*9cb0*/  FFMA.FTZ R129, R129, R196, R198 ;  /* 0x000000c481817223 */ /* 0x000fe600000100c6 */
        /* <DEDUP_REMOVED lines=22> */
[----:B------:R-:W-:Y:S01]  /*9e20*/  IADD3 R223, R219, -0x1, RZ ;  /* 0xffffffffdbdf7810 */ /* 0x000fe20007ffe0ff */
[----:B------:R-:W-:Y:S01]  /*9e30*/  FADD.FTZ R4, R201, R0 ;  /* 0x00000000c9047221 */ /* 0x000fe20000010000 */
[----:B------:R-:W-:Y:S03]  /*9e40*/  MOV R136, R130 ;  /* 0x0000008200887202 */ /* 0x000fe60000000f00 */
        /* <DEDUP_REMOVED lines=24> */
.L_x_1169:
        /* <DEDUP_REMOVED lines=21> */
.L_x_1192:
[----:B------:R-:W-:-:S04]  /*a120*/  MOV R3, 0x1 ;  /* 0x0000000100037802 */ /* 0x000fc80000000f00 */
[----:B------:R-:W-:-:S13]  /*a130*/  ISETP.NE.AND P0, PT, R3, c[0x0][0x32c], PT ;  /* 0x0000cb0003007a0c */ /* 0x000fda0003f05270 */
[----:B------:R-:W-:-:S05]  /*a140*/  @P0 IMAD.HI.U32 R3, R0, c[0x0][0x330], RZ ;  /* 0x0000cc0000030a27 */ /* 0x000fca00078e00ff */
[----:B------:R-:W-:-:S05]  /*a150*/  @P0 SHF.R.U32.HI R0, RZ, c[0x0][0x334], R3 ;  /* 0x0000cd00ff000a19 */ /* 0x000fca0000011603 */
.L_x_1193:
[----:B------:R-:W-:-:S05]  /*a160*/  IMAD R0, R0, c[0x0][0x32c], RZ ;  /* 0x0000cb0000007a24 */ /* 0x000fca00078e02ff */
[----:B------:R-:W-:-:S03]  /*a170*/  IMNMX R2, R2, R0, !PT ;  /* 0x0000000002027217 */ /* 0x000fc60007800200 */
.L_x_1191:
        /* <DEDUP_REMOVED lines=27> */
.L_x_1199:
        /* <DEDUP_REMOVED lines=19> */
[----:B-1-34-:R-:W1:Y:S01]  /*a460*/  S2R R5, SR_CTAID.Y ;  /* 0x0000000000057919 */ /* 0x01ae620000002600 */
[----:B------:R-:W-:Y:S01]  /*a470*/  SHF.R.S32.HI R2, RZ, 0x1f, R224 ;  /* 0x0000001fff027819 */ /* 0x000fe200000114e0 */
[----:B------:R-:W-:Y:S01]  /*a480*/  BSSY B0, `(.L_x_1195) ;  /* 0x000003b000007945 */ /* 0x000fe20003800000 */
[C---:B------:R-:W-:Y:S01]  /*a490*/  ISETP.GE.AND P1, PT, R225.reuse, c[0x0][0x1d4], PT ;  /* 0x00007500e1007a0c */ /* 0x040fe20003f26270 */
[----:B------:R-:W2:Y:S01]  /*a4a0*/  S2R R9, SR_CTAID.Y ;  /* 0x0000000000097919 */ /* 0x000ea20000002600 */
[C---:B------:R-:W-:Y:S01]  /*a4b0*/  IADD3 R12, R225.reuse, 0x20, RZ ;  /* 0x00000020e10c7810 */ /* 0x040fe20007ffe0ff */
[----:B------:R-:W-:Y:S01]  /*a4c0*/  IMAD R4, R2, c[0x0][0x208], RZ ;  /* 0x0000820002047a24 */ /* 0x000fe200078e02ff */
[----:B------:R-:W-:Y:S01]  /*a4d0*/  IADD3 R11, R225, 0x40, RZ ;  /* 0x00000040e10b7810 */ /* 0x000fe20007ffe0ff */
[----:B------:R-:W-:Y:S01]  /*a4e0*/  IMAD.WIDE.U32 R2, R224, c[0x0][0x208], RZ ;  /* 0x00008200e0027a25 */ /* 0x000fe200078e00ff */
[----:B------:R-:W-:Y:S01]  /*a4f0*/  ISETP.GE.AND P3, PT, R12, c[0x0][0x1d4], PT ;  /* 0x000075000c007a0c */ /* 0x000fe20003f66270 */
[----:B------:R-:W3:Y:S01]  /*a500*/  S2R R10, SR_TID.X ;  /* 0x00000000000a7919 */ /* 0x000ee20000002100 */
[----:B------:R-:W-:Y:S01]  /*a510*/  ISETP.GE.AND P2, PT, R11, c[0x0][0x1d4], PT ;  /* 0x000075000b007a0c */ /* 0x000fe20003f46270 */
[----:B------:R-:W-:Y:S01]  /*a520*/  IMAD R4, R224, c[0x0][0x20c], R4 ;  /* 0x00008300e0047a24 */ /* 0x000fe200078e0204 */
[----:B------:R-:W-:Y:S03]  /*a530*/  SHF.R.S32.HI R8, RZ, 0x1f, R222 ;  /* 0x0000001fff087819 */ /* 0x000fe600000114de */
        /* <DEDUP_REMOVED lines=10> */
[----:B------:R-:W-:Y:S02]  /*a5e0*/  IADD3.X R8, R5, R3, R8, P0, !PT ;  /* 0x0000000305087210 */ /* 0x000fe400007fe408 */
[C---:B------:R-:W-:Y:S04]  /*a5f0*/  LEA R9, P0, R2.reuse, c[0x0][0x1f8], 0x1 ;  /* 0x00007e0002097a11 */ /* 0x040fe800078008ff */
[----:B------:R-:W-:Y:S02]  /*a600*/  LEA.HI.X R8, R2, c[0x0][0x1fc], R8, 0x1, P0 ;  /* 0x00007f0002087a11 */ /* 0x000fe400000f0c08 */
[----:B------:R-:W1:Y:S04]  /*a610*/  SHFL.IDX PT, R2, R9, RZ, 0x1c1f ;  /* 0x001c1fff09027589 */ /* 0x000e6800000e0000 */
[----:B------:R-:W2:Y:S01]  /*a620*/  SHFL.IDX PT, R3, R8, RZ, 0x1c1f ;  /* 0x001c1fff08037589 */ /* 0x000ea200000e0000 */
[C---:B-1----:R-:W-:Y:S05]  /*a630*/  IADD3 R6, P0, R2.reuse, R228, RZ ;  /* 0x000000e402067210 */ /* 0x042fea0007f1e0ff */
[C---:B--2---:R-:W-:Y:S01]  /*a640*/  IMAD.X R7, R3.reuse, 0x1, R200, P0 ;  /* 0x0000000103077824 */ /* 0x044fe200000e06c8 */
[C---:B------:R-:W-:Y:S04]  /*a650*/  IADD3 R4, P0, R2.reuse, R198, RZ ;  /* 0x000000c602047210 */ /* 0x040fe80007f1e0ff */
[----:B------:R-:W-:Y:S01]  /*a660*/  @!PT LDS RZ, [RZ] ;  /* 0x00000000fffff984 */ /* 0x000fe20000000800 */
[----:B------:R1:W-:Y:S01]  /*a670*/  LDGSTS.E.BYPASS.LTC128B.128 [R218+0x1880], [R6.64], !P1 ;  /* 0x0188000006da7fae */ /* 0x0003e2000c901d46 */
[C---:B------:R-:W-:Y:S01]  /*a680*/  IMAD.X R5, R3.reuse, 0x1, R199, P0 ;  /* 0x0000000103057824 */ /* 0x040fe200000e06c7 */
        /* <DEDUP_REMOVED lines=9> */
.L_x_1241:
[C---:B------:R-:W-:Y:S02]  /*a720*/  IADD3 R10, R225.reuse, 0x20, RZ ;  /* 0x00000020e10a7810 */ /* 0x040fe40007ffe0ff */
[C---:B------:R-:W-:Y:S02]  /*a730*/  ISETP.GE.AND P3, PT, R225.reuse, c[0x0][0x1d4], PT ;  /* 0x00007500e1007a0c */ /* 0x040fe40003f66270 */
        /* <DEDUP_REMOVED lines=15> */
.L_x_1196:
[----:B------:R-:W-:Y:S05]  /*a830*/  BSYNC B0 ;  /* 0x0000000000007941 */ /* 0x000fea0003800000 */
.L_x_1195:
        /* <DEDUP_REMOVED lines=33> */
[----:B------:R-:W5:Y:S07]  /*aa50*/  LDSM.16.M88.4 R168, [R208+0x8080] ;  /* 0x00808000d0a8783b */ /* 0x000f6e0000000200 */
[----:B------:R-:W-:Y:S01]  /*aa60*/  HMMA.16816.F32 R48, R160, R178, R48 ;  /* 0x000000b2a030723c */ /* 0x000fe20000001830 */
[----:B------:R-:W2:Y:S07]  /*aa70*/  LDSM.16.M88.4 R160, [R214] ;  /* 0x00000000d6a0783b */ /* 0x000eae0000000200 */
[-C--:B-1----:R-:W-:Y:S01]  /*aa80*/  HMMA.16816.F32 R4, R136, R180.reuse, R4 ;  /* 0x000000b48804723c */ /* 0x082fe20000001804 */
[----:B------:R-:W1:Y:S07]  /*aa90*/  LDSM.16.M88.4 R176, [R213] ;  /* 0x00000000d5b0783b */ /* 0x000e6e0000000200 */
        /* <DEDUP_REMOVED lines=27> */
[-C--:B-1----:R-:W-:Y:S08]  /*ac50*/  HMMA.16816.F32 R36, R168, R176.reuse, R36 ;  /* 0x000000b0a824723c */ /* 0x082ff00000001824 */
[C---:B------:R-:W-:Y:S08]  /*ac60*/  HMMA.16816.F32 R40, R192.reuse, R176, R40 ;  /* 0x000000b0c028723c */ /* 0x040ff00000001828 */
[-C--:B------:R-:W-:Y:S01]  /*ac70*/  HMMA.16816.F32 R44, R192, R178.reuse, R44 ;  /* 0x000000b2c02c723c */ /* 0x080fe2000000182c */
[----:B------:R-:W1:Y:S07]  /*ac80*/  LDSM.16.M88.4 R192, [R208+0xb080] ;  /* 0x00b08000d0c0783b */ /* 0x000e6e0000000200 */
[----:B------:R-:W-:Y:S01]  /*ac90*/  HMMA.16816.F32 R48, R168, R178, R48 ;  /* 0x000000b2a830723c */ /* 0x000fe20000001830 */
[----:B------:R-:W5:Y:S07]  /*aca0*/  LDSM.16.M88.4 R168, [R211] ;  /* 0x00000000d3a8783b */ /* 0x000f6e0000000200 */
[-C--:B---3--:R-:W-:Y:S01]  /*acb0*/  HMMA.16816.F32 R4, R136, R164.reuse, R4 ;  /* 0x000000a48804723c */ /* 0x088fe20000001804 */
[----:B------:R-:W3:Y:S01]  /*acc0*/  LDSM.16.M88.4 R176, [R210] ;  /* 0x00000000d2b0783b */ /* 0x000ee20000000200 */
[----:B------:R-:W-:Y:S06]  /*acd0*/  DEPBAR.LE SB0, 0x0 ;  /* 0x000080000000791a */ /* 0x000fec0000000000 */
[C---:B----4-:R-:W-:Y:S01]  /*ace0*/  HMMA.16816.F32 R8, R172.reuse, R164, R8 ;  /* 0x000000a4ac08723c */ /* 0x050fe20000001808 */
[----:B------:R-:W-:Y:S07]  /*acf0*/  BAR.SYNC.DEFER_BLOCKING 0x0 ;  /* 0x0000000000007b1d */ /* 0x000fee0000010000 */
        /* <DEDUP_REMOVED lines=11> */
[C---:B-1----:R-:W-:Y:S08]  /*adb0*/  HMMA.16816.F32 R8, R192.reuse, R188, R8 ;  /* 0x000000bcc008723c */ /* 0x042ff00000001808 */
[-C--:B------:R-:W-:Y:S08]  /*adc0*/  HMMA.16816.F32 R12, R192, R190.reuse, R12 ;  /* 0x000000bec00c723c */ /* 0x080ff0000000180c */
[C---:B------:R-:W-:Y:S08]  /*add0*/  HMMA.16816.F32 R16, R160.reuse, R190, R16 ;  /* 0x000000bea010723c */ /* 0x040ff00000001810 */
[-C--:B-----5:R-:W-:Y:S08]  /*ade0*/  HMMA.16816.F32 R20, R160, R168.reuse, R20 ;  /* 0x000000a8a014723c */ /* 0x0a0ff00000001814 */
[C---:B------:R-:W-:Y:S08]  /*adf0*/  HMMA.16816.F32 R24, R192.reuse, R168, R24 ;  /* 0x000000a8c018723c */ /* 0x040ff00000001818 */
[-C--:B------:R-:W-:Y:S08]  /*ae00*/  HMMA.16816.F32 R28, R192, R170.reuse, R28 ;  /* 0x000000aac01c723c */ /* 0x080ff0000000181c */
[C---:B------:R-:W-:Y:S08]  /*ae10*/  HMMA.16816.F32 R32, R160.reuse, R170, R32 ;  /* 0x000000aaa020723c */ /* 0x040ff00000001820 */
[-C--:B---3--:R-:W-:Y:S08]  /*ae20*/  HMMA.16816.F32 R36, R160, R176.reuse, R36 ;  /* 0x000000b0a024723c */ /* 0x088ff00000001824 */
[C---:B------:R-:W-:Y:S08]  /*ae30*/  HMMA.16816.F32 R40, R192.reuse, R176, R40 ;  /* 0x000000b0c028723c */ /* 0x040ff00000001828 */
[-C--:B------:R-:W-:Y:S08]  /*ae40*/  HMMA.16816.F32 R44, R192, R178.reuse, R44 ;  /* 0x000000b2c02c723c */ /* 0x080ff0000000182c */
[----:B------:R-:W-:Y:S01]  /*ae50*/  HMMA.16816.F32 R48, R160, R178, R48 ;  /* 0x000000b2a030723c */ /* 0x000fe20000001830 */
[----:B------:R-:W-:-:S07]  /*ae60*/  @!P0 BRA `(.L_x_1198) ;  /* 0x000004b000008947 */ /* 0x000fce0003800000 */
[----:B------:R-:W2:Y:S01]  /*ae70*/  LDL R3, [R1+0x20] ;  /* 0x0000200001037983 */ /* 0x000ea20000100800 */
[----:B------:R-:W-:Y:S01]  /*ae80*/  IMAD.MOV.U32 R222, RZ, RZ, RZ ;  /* 0x000000ffffde7224 */ /* 0x000fe200078e00ff */
[----:B------:R-:W-:Y:S01]  /*ae90*/  ISETP.GE.AND P5, PT, R225, c[0x0][0x1d4], PT ;  /* 0x00007500e1007a0c */ /* 0x000fe20003fa6270 */
[----:B------:R-:W-:Y:S01]  /*aea0*/  IMAD.MOV.U32 R130, RZ, RZ, c[0x0][0x2b8] ;  /* 0x0000ae00ff827624 */ /* 0x000fe200078e00ff */
[----:B------:R-:W3:Y:S04]  /*aeb0*/  LDL R2, [R1+0x14] ;  /* 0x0000140001027983 */ /* 0x000ee80000100800 */
[----:B------:R-:W4:Y:S01]  /*aec0*/  LDL.64 R202, [R1+0x28] ;  /* 0x0000280001ca7983 */ /* 0x000f220000100a00 */
[----:B------:R-:W-:Y:S03]  /*aed0*/  ISETP.NE.AND P2, PT, R130, 0x1, PT ;  /* 0x000000018200780c */ /* 0x000fe60003f45270 */
[----:B------:R-:W5:Y:S01]  /*aee0*/  LDL R201, [R1+0x30] ;  /* 0x0000300001c97983 */ /* 0x000f620000100800 */
[----:B---3--:R-:W-:Y:S01]  /*aef0*/  ISETP.GT.AND P1, PT, R2, 0x2f, PT ;  /* 0x0000002f0200780c */ /* 0x008fe20003f24270 */
[----:B--2---:R-:W-:Y:S05]  /*af00*/  IMAD R3, R223, 0x30, R3 ;  /* 0x00000030df037824 */ /* 0x004fea00078e0203 */
[----:B------:R-:W-:Y:S05]  /*af10*/  IADD3 R3, R3, -0x30, R2 ;  /* 0xffffffd003037810 */ /* 0x000fea0007ffe002 */
[----:B------:R-:W-:Y:S04]  /*af20*/  @P2 IMAD.HI.U32 R130, R3, c[0x0][0x2bc], RZ ;  /* 0x0000af0003822a27 */ /* 0x000fe800078e00ff */
[--C-:B------:R-:W-:Y:S01]  /*af30*/  IMAD.MOV.U32 R2, RZ, RZ, R3.reuse ;  /* 0x000000ffff027224 */ /* 0x100fe200078e0003 */
[----:B------:R-:W-:Y:S04]  /*af40*/  @P2 SHF.R.U32.HI R2, RZ, c[0x0][0x2c0], R130 ;  /* 0x0000b000ff022a19 */ /* 0x000fe80000011682 */
[C---:B----4-:R-:W-:Y:S02]  /*af50*/  @!P1 IADD3 R131, P0, R2.reuse, R202, RZ ;  /* 0x000000ca02839210 */ /* 0x050fe40007f1e0ff */
[----:B------:R-:W1:Y:S02]  /*af60*/  S2R R202, SR_CTAID.Y ;  /* 0x0000000000ca7919 */ /* 0x000e640000002600 */
[----:B-----5:R-:W-:Y:S01]  /*af70*/  @!P1 LEA.HI.X.SX32 R136, R2, R201, 0x1, P0 ;  /* 0x000000c902889211 */ /* 0x020fe200000f0eff */
[----:B------:R-:W-:Y:S01]  /*af80*/  IMAD.MOV R2, RZ, RZ, -R2 ;  /* 0x000000ffff027224 */ /* 0x000fe200078e0a02 */
[----:B------:R-:W2:Y:S01]  /*af90*/  S2R R201, SR_CTAID.Y ;  /* 0x0000000000c97919 */ /* 0x000ea20000002600 */
[C---:B------:R-:W-:Y:S02]  /*afa0*/  @!P1 LEA R130, P0, R131.reuse, c[0x0][0x2a0], 0x2 ;  /* 0x0000a80083829a11 */ /* 0x040fe400078010ff */
[----:B------:R-:W-:Y:S02]  /*afb0*/  IMAD R224, R2, c[0x0][0x2b8], R3 ;  /* 0x0000ae0002e07a24 */ /* 0x000fe400078e0203 */
[----:B------:R-:W-:Y:S03]  /*afc0*/  @!P1 LEA.HI.X R131, R131, c[0x0][0x2a4], R136, 0x2, P0 ;  /* 0x0000a90083839a11 */ /* 0x000fe600000f1488 */
[----:B------:R-:W-:Y:S02]  /*afd0*/  SHF.R.S32.HI R2, RZ, 0x1f, R224 ;  /* 0x0000001fff027819 */ /* 0x000fe400000114e0 */
[----:B------:R3:W4:Y:S01]  /*afe0*/  @!P1 LDG.E R222, [R130.64] ;  /* 0x0000000682de9981 */ /* 0x000722000c1e1900 */
[----:B-1----:R-:W-:Y:S01]  /*aff0*/  SHF.R.S32.HI R202, RZ, 0x1f, R202 ;  /* 0x0000001fffca7819 */ /* 0x002fe200000114ca */
[C---:B--2---:R-:W-:Y:S04]  /*b000*/  IMAD.WIDE.U32 R220, R201.reuse, c[0x0][0x1e8], RZ ;  /* 0x00007a00c9dc7a25 */ /* 0x044fe800078e00ff */
[----:B------:R-:W-:Y:S04]  /*b010*/  IMAD R202, R202, c[0x0][0x1e8], RZ ;  /* 0x00007a00caca7a24 */ /* 0x000fe800078e02ff */
[----:B------:R-:W-:Y:S02]  /*b020*/  IMAD R202, R201, c[0x0][0x1ec], R202 ;  /* 0x00007b00c9ca7a24 */ /* 0x000fe400078e02ca */
[----:B------:R-:W1:Y:S01]  /*b030*/  S2R R201, SR_TID.X ;  /* 0x0000000000c97919 */ /* 0x000e620000002100 */
[----:B---3--:R-:W-:Y:S02]  /*b040*/  IMAD R130, R2, c[0x0][0x1e0], RZ ;  /* 0x0000780002827a24 */ /* 0x008fe400078e02ff */
[C---:B------:R-:W-:Y:S04]  /*b050*/  IMAD.WIDE.U32 R2, R224.reuse, c[0x0][0x1e0], RZ ;  /* 0x00007800e0027a25 */ /* 0x040fe800078e00ff */
[----:B------:R-:W-:Y:S02]  /*b060*/  IMAD R130, R224, c[0x0][0x1e4], R130 ;  /* 0x00007900e0827a24 */ /* 0x000fe400078e0282 */
[----:B------:R-:W-:Y:S02]  /*b070*/  IMAD.IADD R202, R221, 0x1, R202 ;  /* 0x00000001ddca7824 */ /* 0x000fe400078e02ca */
[----:B------:R-:W-:Y:S01]  /*b080*/  IMAD.IADD R3, R3, 0x1, R130 ;  /* 0x0000000103037824 */ /* 0x000fe200078e0282 */
[----:B-1----:R-:W-:Y:S04]  /*b090*/  SHF.R.S32.HI R137, RZ, 0x1f, R201 ;  /* 0x0000001fff897819 */ /* 0x002fe800000114c9 */
[----:B------:R-:W-:Y:S02]  /*b0a0*/  LEA.HI R137, R137, R201, RZ, 0x2 ;  /* 0x000000c989897211 */ /* 0x000fe400078f10ff */
[----:B------:R-:W-:Y:S02]  /*b0b0*/  IADD3 R201, R225, 0x40, RZ ;  /* 0x00000040e1c97810 */ /* 0x000fe40007ffe0ff */
[----:B------:R-:W-:Y:S02]  /*b0c0*/  SHF.R.S32.HI R137, RZ, 0x2, R137 ;  /* 0x00000002ff897819 */ /* 0x000fe40000011489 */
[----:B------:R-:W-:Y:S02]  /*b0d0*/  ISETP.GE.AND P3, PT, R201, c[0x0][0x1d4], PT ;  /* 0x00007500c9007a0c */ /* 0x000fe40003f66270 */
[----:B------:R-:W-:Y:S04]  /*b0e0*/  IADD3 R136, -R137, 0x30, RZ ;  /* 0x0000003089887810 */ /* 0x000fe80007ffe1ff */
[----:B------:R-:W-:Y:S02]  /*b0f0*/  ISETP.GE.AND P1, PT, R136, 0x1, PT ;  /* 0x000000018800780c */ /* 0x000fe40003f26270 */
[----:B----4-:R-:W-:Y:S01]  /*b100*/  SHF.R.S32.HI R130, RZ, 0x1f, R222 ;  /* 0x0000001fff827819 */ /* 0x010fe200000114de */
[----:B------:R-:W-:Y:S04]  /*b110*/  IMAD.WIDE.U32 R2, R222, c[0x0][0x1f0], R2 ;  /* 0x00007c00de027a25 */ /* 0x000fe800078e0002 */
[----:B------:R-:W-:Y:S01]  /*b120*/  IMAD R130, R130, c[0x0][0x1f0], RZ ;  /* 0x00007c0082827a24 */ /* 0x000fe200078e02ff */
[----:B------:R-:W-:Y:S03]  /*b130*/  IADD3 R2, P0, R220, R2, RZ ;  /* 0x00000002dc027210 */ /* 0x000fe60007f1e0ff */
[----:B------:R-:W-:Y:S05]  /*b140*/  IMAD R130, R222, c[0x0][0x1f4], R130 ;  /* 0x00007d00de827a24 */ /* 0x000fea00078e0282 */
[----:B------:R-:W-:Y:S02]  /*b150*/  IADD3.X R130, R202, R3, R130, P0, !PT ;  /* 0x00000003ca827210 */ /* 0x000fe400007fe482 */
[C---:B------:R-:W-:Y:S02]  /*b160*/  LEA R131, P0, R2.reuse, c[0x0][0x1c8], 0x1 ;  /* 0x0000720002837a11 */ /* 0x040fe400078008ff */
[----:B------:R-:W-:Y:S02]  /*b170*/  IADD3 R202, R225, 0x20, RZ ;  /* 0x00000020e1ca7810 */ /* 0x000fe40007ffe0ff */
[----:B------:R-:W-:Y:S02]  /*b180*/  LEA.HI.X R130, R2, c[0x0][0x1cc], R130, 0x1, P0 ;  /* 0x0000730002827a11 */ /* 0x000fe400000f0c82 */
[----:B------:R-:W1:Y:S01]  /*b190*/  SHFL.IDX PT, R2, R131, RZ, 0x1c1f ;  /* 0x001c1fff83027589 */ /* 0x000e6200000e0000 */
[----:B------:R-:W-:Y:S03]  /*b1a0*/  ISETP.GE.AND P4, PT, R202, c[0x0][0x1d4], PT ;  /* 0x00007500ca007a0c */ /* 0x000fe60003f86270 */
[----:B------:R-:W2:Y:S01]  /*b1b0*/  SHFL.IDX PT, R3, R130, RZ, 0x1c1f ;  /* 0x001c1fff82037589 */ /* 0x000ea200000e0000 */
[C---:B-1----:R-:W-:Y:S05]  /*b1c0*/  @P1 IADD3 R162, P0, R2.reuse, R228, RZ ;  /* 0x000000e402a21210 */ /* 0x042fea0007f1e0ff */
[C-C-:B--2---:R-:W-:Y:S01]  /*b1d0*/  @P1 IMAD.X R163, R3.reuse, 0x1, R200.reuse, P0 ;  /* 0x0000000103a31824 */ /* 0x144fe200000e06c8 */
        /* <DEDUP_REMOVED lines=20> */
.L_x_1198:
[----:B-1----:R-:W-:Y:S01]  /*b320*/  FMNMX.FTZ R2, R4, R134, !PT ;  /* 0x0000008604027209 */ /* 0x002fe20007810000 */
[----:B------:R-:W-:Y:S01]  /*b330*/  LDSM.16.MT88.4 R160, [R205+0x1880] ;  /* 0x00188000cda0783b */ /* 0x000fe20000004200 */
[----:B------:R-:W-:Y:S02]  /*b340*/  ISETP.GT.AND P0, PT, R223, R227, PT ;  /* 0x000000e3df00720c */ /* 0x000fe40003f04270 */
        /* <DEDUP_REMOVED lines=39> */
[----:B------:R-:W-:Y:S03]  /*b5c0*/  FMNMX.FTZ R2, R41, R2, !PT ;  /* 0x0000000229027209 */ /* 0x000fe60007810000 */
[----:B------:R-:W1:Y:S01]  /*b5d0*/  SHFL.BFLY PT, R131, R3, 0x2, 0x1f ;  /* 0x0c401f0003837f89 */ /* 0x000e6200000e0000 */
[----:B------:R-:W-:Y:S04]  /*b5e0*/  FMNMX.FTZ R2, R44, R2, !PT ;  /* 0x000000022c027209 */ /* 0x000fe80007810000 */
[----:B------:R-:W-:Y:S05]  /*b5f0*/  FMNMX.FTZ R2, R45, R2, !PT ;  /* 0x000000022d027209 */ /* 0x000fea0007810000 */
[----:B------:R-:W1:Y:S02]  /*b600*/  SHFL.BFLY PT, R132, R2, 0x2, 0x1f ;  /* 0x0c401f0002847f89 */ /* 0x000e6400000e0000 */
[----:B-1----:R-:W-:Y:S02]  /*b610*/  FMNMX.FTZ R134, R134, R130, !PT ;  /* 0x0000008286867209 */ /* 0x002fe40007810000 */
[----:B------:R-:W-:Y:S04]  /*b620*/  FMNMX.FTZ R130, R10, R128, !PT ;  /* 0x000000800a827209 */ /* 0x000fe80007810000 */
[----:B------:R-:W1:Y:S01]  /*b630*/  SHFL.BFLY PT, R133, R134, 0x1, 0x1f ;  /* 0x0c201f0086857f89 */ /* 0x000e6200000e0000 */
[----:B------:R-:W-:Y:S02]  /*b640*/  FMNMX.FTZ R130, R11, R130, !PT ;  /* 0x000000820b827209 */ /* 0x000fe40007810000 */
[----:B------:R-:W-:Y:S02]  /*b650*/  FMNMX.FTZ R3, R3, R131, !PT ;  /* 0x0000008303037209 */ /* 0x000fe40007810000 */
[----:B------:R-:W-:Y:S03]  /*b660*/  FMNMX.FTZ R130, R14, R130, !PT ;  /* 0x000000820e827209 */ /* 0x000fe60007810000 */
[----:B------:R-:W1:Y:S01]  /*b670*/  SHFL.BFLY PT, R131, R3, 0x1, 0x1f ;  /* 0x0c201f0003837f89 */ /* 0x000e6200000e0000 */
[----:B------:R-:W-:Y:S02]  /*b680*/  FMNMX.FTZ R132, R2, R132, !PT ;  /* 0x0000008402847209 */ /* 0x000fe40007810000 */
[----:B------:R-:W-:Y:S05]  /*b690*/  FMNMX.FTZ R2, R15, R130, !PT ;  /* 0x000000820f027209 */ /* 0x000fea0007810000 */
[----:B------:R-:W1:Y:S01]  /*b6a0*/  SHFL.BFLY PT, R130, R132, 0x1, 0x1f ;  /* 0x0c201f0084827f89 */ /* 0x000e6200000e0000 */
[----:B------:R-:W-:Y:S02]  /*b6b0*/  FMNMX.FTZ R2, R26, R2, !PT ;  /* 0x000000021a027209 */ /* 0x000fe40007810000 */
[----:B-1----:R-:W-:Y:S02]  /*b6c0*/  FMNMX.FTZ R134, R134, R133, !PT ;  /* 0x0000008586867209 */ /* 0x002fe40007810000 */
[----:B------:R-:W-:Y:S03]  /*b6d0*/  FMNMX.FTZ R2, R27, R2, !PT ;  /* 0x000000021b027209 */ /* 0x000fe60007810000 */
[----:B------:R-:W-:Y:S01]  /*b6e0*/  FADD.FTZ R0, -R134, R0 ;  /* 0x0000000086007221 */ /* 0x000fe20000010100 */
[----:B------:R-:W-:Y:S04]  /*b6f0*/  FMNMX.FTZ R2, R30, R2, !PT ;  /* 0x000000021e027209 */ /* 0x000fe80007810000 */
[----:B------:R-:W-:Y:S02]  /*b700*/  FMNMX.FTZ R2, R31, R2, !PT ;  /* 0x000000021f027209 */ /* 0x000fe40007810000 */
[----:B------:R-:W-:Y:S02]  /*b710*/  FMNMX.FTZ R133, R3, R131, !PT ;  /* 0x0000008303857209 */ /* 0x000fe40007810000 */
[----:B------:R-:W-:Y:S01]  /*b720*/  FMNMX.FTZ R3, R42, R2, !PT ;  /* 0x000000022a037209 */ /* 0x000fe20007810000 */
[----:B------:R-:W-:Y:S02]  /*b730*/  FMUL.FTZ R2, R0, c[0x0][0x2d0] ;  /* 0x0000b40000027a20 */ /* 0x000fe40000410000 */
[----:B------:R-:W-:Y:S01]  /*b740*/  FMUL.FTZ R168, R133, c[0x0][0x2d0] ;  /* 0x0000b40085a87a20 */ /* 0x000fe20000410000 */
[----:B------:R-:W-:Y:S01]  /*b750*/  FMNMX.FTZ R0, R43, R3, !PT ;  /* 0x000000032b007209 */ /* 0x000fe20007810000 */
[----:B------:R1:W1:Y:S01]  /*b760*/  MUFU.EX2 R131, R2 ;  /* 0x0000000200837308 */ /* 0x0002620000000800 */
[----:B------:R-:W-:Y:S01]  /*b770*/  FMNMX.FTZ R132, R132, R130, !PT ;  /* 0x0000008284847209 */ /* 0x000fe20007810000 */
[--C-:B------:R-:W-:Y:S01]  /*b780*/  FFMA.FTZ R18, R18, c[0x0][0x2d0], -R168.reuse ;  /* 0x0000b40012127a23 */ /* 0x100fe200000108a8 */
[----:B------:R-:W-:Y:S01]  /*b790*/  FMNMX.FTZ R0, R46, R0, !PT ;  /* 0x000000002e007209 */ /* 0x000fe20007810000 */
[--C-:B------:R-:W-:Y:S02]  /*b7a0*/  FFMA.FTZ R19, R19, c[0x0][0x2d0], -R168.reuse ;  /* 0x0000b40013137a23 */ /* 0x100fe400000108a8 */
[--C-:B------:R-:W-:Y:S01]  /*b7b0*/  FFMA.FTZ R6, R6, c[0x0][0x2d0], -R168.reuse ;  /* 0x0000b40006067a23 */ /* 0x100fe200000108a8 */
[----:B------:R-:W-:Y:S01]  /*b7c0*/  FMNMX.FTZ R0, R47, R0, !PT ;  /* 0x000000002f007209 */ /* 0x000fe20007810000 */
[--C-:B------:R-:W-:Y:S02]  /*b7d0*/  FFMA.FTZ R7, R7, c[0x0][0x2d0], -R168.reuse ;  /* 0x0000b40007077a23 */ /* 0x100fe400000108a8 */
[----:B------:R-:W-:Y:S01]  /*b7e0*/  MUFU.EX2 R202, R6 ;  /* 0x0000000600ca7308 */ /* 0x000fe20000000800 */
[----:B------:R-:W-:Y:S01]  /*b7f0*/  FMUL.FTZ R169, R132, c[0x0][0x2d0] ;  /* 0x0000b40084a97a20 */ /* 0x000fe20000410000 */
[----:B------:R-:W1:Y:S01]  /*b800*/  SHFL.BFLY PT, R3, R0, 0x2, 0x1f ;  /* 0x0c401f0000037f89 */ /* 0x000e6200000e0000 */
[--C-:B------:R-:W-:Y:S02]  /*b810*/  FFMA.FTZ R22, R22, c[0x0][0x2d0], -R168.reuse ;  /* 0x0000b40016167a23 */ /* 0x100fe400000108a8 */
[--C-:B------:R-:W-:Y:S02]  /*b820*/  FFMA.FTZ R8, R8, c[0x0][0x2d0], -R169.reuse ;  /* 0x0000b40008087a23 */ /* 0x100fe400000108a9 */
[--C-:B------:R-:W-:Y:S02]  /*b830*/  FFMA.FTZ R9, R9, c[0x0][0x2d0], -R169.reuse ;  /* 0x0000b40009097a23 */ /* 0x100fe400000108a9 */
[--C-:B------:R-:W-:Y:S01]  /*b840*/  FFMA.FTZ R12, R12, c[0x0][0x2d0], -R169.reuse ;  /* 0x0000b4000c0c7a23 */ /* 0x100fe200000108a9 */
[----:B------:R-:W1:Y:S01]  /*b850*/  MUFU.EX2 R203, R7 ;  /* 0x0000000700cb7308 */ /* 0x000e620000000800 */
[----:B------:R-:W-:Y:S02]  /*b860*/  FFMA.FTZ R13, R13, c[0x0][0x2d0], -R169 ;  /* 0x0000b4000d0d7a23 */ /* 0x000fe400000108a9 */
[--C-:B------:R-:W-:Y:S02]  /*b870*/  FFMA.FTZ R34, R34, c[0x0][0x2d0], -R168.reuse ;  /* 0x0000b40022227a23 */ /* 0x100fe400000108a8 */
[----:B-1----:R-:W-:Y:S02]  /*b880*/  FADD.FTZ R2, -R133, R129 ;  /* 0x0000008185027221 */ /* 0x002fe40000010100 */
[C---:B------:R-:W-:Y:S02]  /*b890*/  FMUL.FTZ R100, R131.reuse, R100 ;  /* 0x0000006483647220 */ /* 0x040fe40000410000 */
[----:B------:R-:W-:Y:S01]  /*b8a0*/  FMUL.FTZ R2, R2, c[0x0][0x2d0] ;  /* 0x0000b40002027a20 */ /* 0x000fe20000410000 */
[----:B------:R-:W-:Y:S01]  /*b8b0*/  MUFU.EX2 R201, R18 ;  /* 0x0000001200c97308 */ /* 0x000fe20000000800 */
[----:B------:R-:W-:Y:S02]  /*b8c0*/  FMUL.FTZ R101, R131, R101 ;  /* 0x0000006583657220 */ /* 0x000fe40000410000 */
[--C-:B------:R-:W-:Y:S02]  /*b8d0*/  FFMA.FTZ R35, R35, c[0x0][0x2d0], -R168.reuse ;  /* 0x0000b40023237a23 */ /* 0x100fe400000108a8 */
[--C-:B------:R-:W-:Y:S01]  /*b8e0*/  FFMA.FTZ R38, R38, c[0x0][0x2d0], -R168.reuse ;  /* 0x0000b40026267a23 */ /* 0x100fe200000108a8 */
[----:B------:R-:W-:Y:S01]  /*b8f0*/  FMNMX.FTZ R0, R0, R3, !PT ;  /* 0x0000000300007209 */ /* 0x000fe20007810000 */
[----:B------:R-:W-:Y:S02]  /*b900*/  FFMA.FTZ R39, R39, c[0x0][0x2d0], -R168 ;  /* 0x0000b40027277a23 */ /* 0x000fe400000108a8 */
[--C-:B------:R-:W-:Y:S01]  /*b910*/  FFMA.FTZ R40, R40, c[0x0][0x2d0], -R169.reuse ;  /* 0x0000b40028287a23 */ /* 0x100fe200000108a9 */
[----:B------:R1:W-:Y:S01]  /*b920*/  MUFU.EX2 R130, R2 ;  /* 0x0000000200827308 */ /* 0x0003e20000000800 */
[--C-:B------:R-:W-:Y:S02]  /*b930*/  FFMA.FTZ R41, R41, c[0x0][0x2d0], -R169.reuse ;  /* 0x0000b40029297a23 */ /* 0x100fe400000108a9 */
[--C-:B------:R-:W-:Y:S01]  /*b940*/  FFMA.FTZ R44, R44, c[0x0][0x2d0], -R169.reuse ;  /* 0x0000b4002c2c7a23 */ /* 0x100fe200000108a9 */
[----:B------:R-:W-:Y:S01]  /*b950*/  F2FP.PACK_AB R137, R203, R202 ;  /* 0x000000cacb89723e */ /* 0x000fe200000000ff */
[----:B------:R-:W-:Y:S02]  /*b960*/  FFMA.FTZ R45, R45, c[0x0][0x2d0], -R169 ;  /* 0x0000b4002d2d7a23 */ /* 0x000fe400000108a9 */
[C---:B------:R-:W-:Y:S02]  /*b970*/  FMUL.FTZ R112, R131.reuse, R112 ;  /* 0x0000007083707220 */ /* 0x040fe40000410000 */
[C---:B------:R-:W-:Y:S01]  /*b980*/  FMUL.FTZ R113, R131.reuse, R113 ;  /* 0x0000007183717220 */ /* 0x040fe20000410000 */
[----:B------:R-:W1:Y:S01]  /*b990*/  MUFU.EX2 R195, R19 ;  /* 0x0000001300c37308 */ /* 0x000e620000000800 */
[C---:B------:R-:W-:Y:S02]  /*b9a0*/  FMUL.FTZ R116, R131.reuse, R116 ;  /* 0x0000007483747220 */ /* 0x040fe40000410000 */
[C---:B------:R-:W-:Y:S02]  /*b9b0*/  FMUL.FTZ R117, R131.reuse, R117 ;  /* 0x0000007583757220 */ /* 0x040fe40000410000 */
[C---:B------:R-:W-:Y:S02]  /*b9c0*/  FMUL.FTZ R124, R131.reuse, R124 ;  /* 0x0000007c837c7220 */ /* 0x040fe40000410000 */
[C---:B------:R-:W-:Y:S02]  /*b9d0*/  FMUL.FTZ R125, R131.reuse, R125 ;  /* 0x0000007d837d7220 */ /* 0x040fe40000410000 */
[C---:B------:R-:W-:Y:S01]  /*b9e0*/  FMUL.FTZ R52, R131.reuse, R52 ;  /* 0x0000003483347220 */ /* 0x040fe20000410000 */
[----:B------:R-:W-:Y:S01]  /*b9f0*/  MUFU.EX2 R191, R8 ;  /* 0x0000000800bf7308 */ /* 0x000fe20000000800 */
[C---:B------:R-:W-:Y:S02]  /*ba00*/  FMUL.FTZ R53, R131.reuse, R53 ;  /* 0x0000003583357220 */ /* 0x040fe40000410000 */
[----:B------:R-:W-:Y:S02]  /*ba10*/  FMUL.FTZ R64, R131, R64 ;  /* 0x0000004083407220 */ /* 0x000fe40000410000 */
[----:B-1----:R-:W-:Y:S02]  /*ba20*/  FADD.FTZ R2, -R132, R135 ;  /* 0x0000008784027221 */ /* 0x002fe40000010100 */
        /* <DEDUP_REMOVED lines=101> */
[C---:B----4-:R-:W-:Y:S02]  /*c080*/  FMUL.FTZ R20, R129.reuse, R156 ;  /* 0x0000009c81147220 */ /* 0x050fe40000410000 */
[C---:B------:R-:W-:Y:S02]  /*c090*/  FMUL.FTZ R66, R130.reuse, R66 ;  /* 0x0000004282427220 */ /* 0x040fe40000410000 */
[-C--:B------:R-:W-:Y:S01]  /*c0a0*/  HMMA.16816.F32 R12, R140, R162.reuse, R12 ;  /* 0x000000a28c0c723c */ /* 0x080fe2000000180c */
[----:B------:R-:W4:Y:S03]  /*c0b0*/  MUFU.EX2 R181, R33 ;  /* 0x0000002100b57308 */ /* 0x000f260000000800 */
[C---:B------:R-:W-:Y:S02]  /*c0c0*/  FMUL.FTZ R67, R130.reuse, R67 ;  /* 0x0000004382437220 */ /* 0x040fe40000410000 */
[----:B--2---:R-:W-:Y:S02]  /*c0d0*/  FMUL.FTZ R21, R129, R157 ;  /* 0x0000009d81157220 */ /* 0x004fe40000410000 */
[C---:B------:R-:W-:Y:S03]  /*c0e0*/  HMMA.16816.F32 R16, R136.reuse, R162, R16 ;  /* 0x000000a28810723c */ /* 0x040fe60000001810 */
[----:B------:R-:W-:Y:S01]  /*c0f0*/  MUFU.EX2 R180, R34 ;  /* 0x0000002200b47308 */ /* 0x000fe20000000800 */
[C---:B------:R-:W-:Y:S02]  /*c100*/  FMUL.FTZ R68, R131.reuse, R68 ;  /* 0x0000004483447220 */ /* 0x040fe40000410000 */
[----:B------:R-:W-:Y:S02]  /*c110*/  FMUL.FTZ R69, R131, R69 ;  /* 0x0000004583457220 */ /* 0x000fe40000410000 */
[-C--:B------:R-:W-:Y:S04]  /*c120*/  HMMA.16816.F32 R100, R136, R164.reuse, R100 ;  /* 0x000000a48864723c */ /* 0x080fe80000001864 */
[C---:B------:R-:W-:Y:S01]  /*c130*/  FMUL.FTZ R70, R130.reuse, R70 ;  /* 0x0000004682467220 */ /* 0x040fe20000410000 */
[----:B------:R2:W1:Y:S01]  /*c140*/  MUFU.EX2 R179, R35 ;  /* 0x0000002300b37308 */ /* 0x0004620000000800 */
[----:B------:R-:W-:Y:S02]  /*c150*/  FMUL.FTZ R71, R130, R71 ;  /* 0x0000004782477220 */ /* 0x000fe40000410000 */
[C---:B------:R-:W-:Y:S04]  /*c160*/  HMMA.16816.F32 R104, R140.reuse, R164, R104 ;  /* 0x000000a48c68723c */ /* 0x040fe80000001868 */
[C---:B------:R-:W-:Y:S02]  /*c170*/  FMUL.FTZ R72, R129.reuse, R72 ;  /* 0x0000004881487220 */ /* 0x040fe40000410000 */
        /* <DEDUP_REMOVED lines=9> */
[----:B------:R-:W-:Y:S02]  /*c210*/  FMUL.FTZ R77, R129, R77 ;  /* 0x0000004d814d7220 */ /* 0x000fe40000410000 */
[-C--:B---3--:R-:W-:Y:S03]  /*c220*/  HMMA.16816.F32 R116, R136, R144.reuse, R116 ;  /* 0x000000908874723c */ /* 0x088fe60000001874 */
[----:B------:R-:W-:Y:S01]  /*c230*/  MUFU.EX2 R167, R37 ;  /* 0x0000002500a77308 */ /* 0x000fe20000000800 */
[C---:B------:R-:W-:Y:S02]  /*c240*/  FMUL.FTZ R78, R0.reuse, R78 ;  /* 0x0000004e004e7220 */ /* 0x040fe40000410000 */
[----:B------:R-:W-:Y:S02]  /*c250*/  FMUL.FTZ R79, R0, R79 ;  /* 0x0000004f004f7220 */ /* 0x000fe40000410000 */
[C---:B------:R-:W-:Y:S04]  /*c260*/  HMMA.16816.F32 R120, R140.reuse, R144, R120 ;  /* 0x000000908c78723c */ /* 0x040fe80000001878 */
[C---:B------:R-:W-:Y:S01]  /*c270*/  FMUL.FTZ R80, R131.reuse, R80 ;  /* 0x0000005083507220 */ /* 0x040fe20000410000 */
[----:B------:R-:W-:Y:S01]  /*c280*/  MUFU.EX2 R166, R38 ;  /* 0x0000002600a67308 */ /* 0x000fe20000000800 */
[C---:B------:R-:W-:Y:S02]  /*c290*/  FMUL.FTZ R81, R131.reuse, R81 ;  /* 0x0000005183517220 */ /* 0x040fe40000410000 */
[----:B------:R-:W-:Y:S04]  /*c2a0*/  FMUL.FTZ R82, R130, R82 ;  /* 0x0000005282527220 */ /* 0x000fe80000410000 */
[----:B-1----:R-:W-:Y:S02]  /*c2b0*/  FMUL.FTZ R22, R0, R158 ;  /* 0x0000009e00167220 */ /* 0x002fe40000410000 */
[C---:B------:R-:W-:Y:S01]  /*c2c0*/  FMUL.FTZ R83, R130.reuse, R83 ;  /* 0x0000005382537220 */ /* 0x040fe20000410000 */
[----:B------:R1:W-:Y:S01]  /*c2d0*/  MUFU.EX2 R165, R39 ;  /* 0x0000002700a57308 */ /* 0x0003e20000000800 */
[C---:B------:R-:W-:Y:S02]  /*c2e0*/  FMUL.FTZ R84, R131.reuse, R84 ;  /* 0x0000005483547220 */ /* 0x040fe40000410000 */
[----:B------:R-:W-:Y:S01]  /*c2f0*/  FMUL.FTZ R85, R131, R85 ;  /* 0x0000005583557220 */ /* 0x000fe20000410000 */
[-C--:B------:R-:W-:Y:S03]  /*c300*/  HMMA.16816.F32 R20, R140, R146.reuse, R20 ;  /* 0x000000928c14723c */ /* 0x080fe60000001814 */
[C---:B------:R-:W-:Y:S02]  /*c310*/  FMUL.FTZ R86, R130.reuse, R86 ;  /* 0x0000005682567220 */ /* 0x040fe40000410000 */
[----:B------:R-:W-:Y:S01]  /*c320*/  FMUL.FTZ R87, R130, R87 ;  /* 0x0000005782577220 */ /* 0x000fe20000410000 */
[----:B------:R-:W-:Y:S01]  /*c330*/  MUFU.EX2 R160, R40 ;  /* 0x0000002800a07308 */ /* 0x000fe20000000800 */
[--C-:B------:R-:W-:Y:S01]  /*c340*/  FFMA.FTZ R26, R26, c[0x0][0x2d0], -R3.reuse ;  /* 0x0000b4001a1a7a23 */ /* 0x100fe20000010803 */
[C---:B------:R-:W-:Y:S01]  /*c350*/  HMMA.16816.F32 R124, R136.reuse, R146, R124 ;  /* 0x00000092887c723c */ /* 0x040fe2000000187c */
[----:B------:R-:W2:Y:S03]  /*c360*/  LDSM.16.MT88.4 R144, [R205+0x3080] ;  /* 0x00308000cd90783b */ /* 0x000ea60000004200 */
[--C-:B------:R-:W-:Y:S02]  /*c370*/  FFMA.FTZ R27, R27, c[0x0][0x2d0], -R3.reuse ;  /* 0x0000b4001b1b7a23 */ /* 0x100fe40000010803 */
[C---:B------:R-:W-:Y:S02]  /*c380*/  FMUL.FTZ R88, R129.reuse, R88 ;  /* 0x0000005881587220 */ /* 0x040fe40000410000 */
[-C--:B------:R-:W-:Y:S01]  /*c390*/  HMMA.16816.F32 R52, R136, R148.reuse, R52 ;  /* 0x000000948834723c */ /* 0x080fe20000001834 */
[----:B------:R-:W-:Y:S01]  /*c3a0*/  MUFU.EX2 R183, R128 ;  /* 0x0000008000b77308 */ /* 0x000fe20000000800 */
[----:B-1----:R-:W-:Y:S02]  /*c3b0*/  LDSM.16.MT88.4 R36, [R205+0x3480] ;  /* 0x00348000cd24783b */ /* 0x002fe40000004200 */
[----:B------:R-:W-:Y:S02]  /*c3c0*/  FMUL.FTZ R89, R129, R89 ;  /* 0x0000005981597220 */ /* 0x000fe40000410000 */
[C---:B------:R-:W-:Y:S02]  /*c3d0*/  FMUL.FTZ R90, R0.reuse, R90 ;  /* 0x0000005a005a7220 */ /* 0x040fe40000410000 */
[C---:B------:R-:W-:Y:S03]  /*c3e0*/  HMMA.16816.F32 R56, R140.reuse, R148, R56 ;  /* 0x000000948c38723c */ /* 0x040fe60000001838 */
[----:B------:R-:W-:Y:S01]  /*c3f0*/  MUFU.EX2 R128, R43 ;  /* 0x0000002b00807308 */ /* 0x000fe20000000800 */
[----:B------:R-:W-:Y:S02]  /*c400*/  FMUL.FTZ R91, R0, R91 ;  /* 0x0000005b005b7220 */ /* 0x000fe40000410000 */
[--C-:B------:R-:W-:Y:S02]  /*c410*/  FFMA.FTZ R30, R30, c[0x0][0x2d0], -R3.reuse ;  /* 0x0000b4001e1e7a23 */ /* 0x100fe40000010803 */
[-C--:B------:R-:W-:Y:S04]  /*c420*/  HMMA.16816.F32 R60, R140, R150.reuse, R60 ;  /* 0x000000968c3c723c */ /* 0x080fe8000000183c */
[--C-:B------:R-:W-:Y:S01]  /*c430*/  FFMA.FTZ R31, R31, c[0x0][0x2d0], -R3.reuse ;  /* 0x0000b4001f1f7a23 */ /* 0x100fe20000010803 */
[----:B------:R4:W-:Y:S01]  /*c440*/  MUFU.EX2 R176, R26 ;  /* 0x0000001a00b07308 */ /* 0x0009e20000000800 */
[----:B------:R-:W-:Y:S02]  /*c450*/  FFMA.FTZ R3, R47, c[0x0][0x2d0], -R3 ;  /* 0x0000b4002f037a23 */ /* 0x000fe40000010803 */
[C---:B------:R-:W-:Y:S04]  /*c460*/  HMMA.16816.F32 R64, R136.reuse, R150, R64 ;  /* 0x000000968840723c */ /* 0x040fe80000001840 */
[C---:B------:R-:W-:Y:S02]  /*c470*/  FMUL.FTZ R92, R129.reuse, R92 ;  /* 0x0000005c815c7220 */ /* 0x040fe40000410000 */
[----:B------:R-:W-:Y:S01]  /*c480*/  FMUL.FTZ R93, R129, R93 ;  /* 0x0000005d815d7220 */ /* 0x000fe20000410000 */
[----:B------:R1:W-:Y:S01]  /*c490*/  MUFU.EX2 R175, R27 ;  /* 0x0000001b00af7308 */ /* 0x0003e20000000800 */
[C---:B------:R-:W-:Y:S01]  /*c4a0*/  FMUL.FTZ R94, R0.reuse, R94 ;  /* 0x0000005e005e7220 */ /* 0x040fe20000410000 */
[-C--:B--2---:R-:W-:Y:S03]  /*c4b0*/  HMMA.16816.F32 R68, R136, R144.reuse, R68 ;  /* 0x000000908844723c */ /* 0x084fe60000001844 */
[----:B------:R-:W-:Y:S02]  /*c4c0*/  FMUL.FTZ R95, R0, R95 ;  /* 0x0000005f005f7220 */ /* 0x000fe40000410000 */
[C---:B------:R-:W-:Y:S02]  /*c4d0*/  FMUL.FTZ R96, R131.reuse, R96 ;  /* 0x0000006083607220 */ /* 0x040fe40000410000 */
[----:B------:R-:W-:Y:S01]  /*c4e0*/  FMUL.FTZ R97, R131, R97 ;  /* 0x0000006183617220 */ /* 0x000fe20000410000 */
[C---:B------:R-:W-:Y:S01]  /*c4f0*/  HMMA.16816.F32 R72, R140.reuse, R144, R72 ;  /* 0x000000908c48723c */ /* 0x040fe20000001848 */
[----:B------:R-:W-:Y:S03]  /*c500*/  MUFU.EX2 R172, R30 ;  /* 0x0000001e00ac7308 */ /* 0x000fe60000000800 */
[C---:B------:R-:W-:Y:S01]  /*c510*/  FMUL.FTZ R98, R130.reuse, R98 ;  /* 0x0000006282627220 */ /* 0x040fe20000410000 */
[----:B----4-:R-:W-:Y:S01]  /*c520*/  F2FP.PACK_AB R26, R181, R182 ;  /* 0x000000b6b51a723e */ /* 0x010fe200000000ff */
[----:B------:R-:W-:Y:S02]  /*c530*/  FMUL.FTZ R99, R130, R99 ;  /* 0x0000006382637220 */ /* 0x000fe40000410000 */
[-C--:B------:R-:W-:Y:S03]  /*c540*/  HMMA.16816.F32 R76, R140, R146.reuse, R76 ;  /* 0x000000928c4c723c */ /* 0x080fe6000000184c */
[----:B------:R-:W2:Y:S01]  /*c550*/  MUFU.EX2 R171, R31 ;  /* 0x0000001f00ab7308 */ /* 0x000ea20000000800 */
[--C-:B------:R-:W-:Y:S01]  /*c560*/  FFMA.FTZ R48, R48, c[0x0][0x2d0], -R135.reuse ;  /* 0x0000b40030307a23 */ /* 0x100fe20000010887 */
        /* <DEDUP_REMOVED lines=13> */
[--C-:B------:R-:W-:Y:S02]  /*c640*/  FFMA.FTZ R50, R50, c[0x0][0x2d0], -R168.reuse ;  /* 0x0000b40032327a23 */ /* 0x100fe400000108a8 */
[----:B------:R-:W-:Y:S01]  /*c650*/  FFMA.FTZ R51, R51, c[0x0][0x2d0], -R168 ;  /* 0x0000b40033337a23 */ /* 0x000fe200000108a8 */
[-C--:B------:R-:W-:Y:S01]  /*c660*/  HMMA.16816.F32 R92, R140, R34.reuse, R92 ;  /* 0x000000228c5c723c */ /* 0x080fe2000000185c */
[----:B------:R2:W4:Y:S01]  /*c670*/  MUFU.EX2 R177, R25 ;  /* 0x0000001900b17308 */ /* 0x0005220000000800 */
[----:B------:R-:W4:Y:S02]  /*c680*/  LDSM.16.MT88.4 R140, [R206+0x1c80] ;  /* 0x001c8000ce8c783b */ /* 0x000f240000004200 */
[----:B-----5:R-:W-:Y:S02]  /*c690*/  FFMA.FTZ R0, R0, R231, R187 ;  /* 0x000000e700007223 */ /* 0x020fe400000100bb */
[----:B------:R-:W-:Y:S02]  /*c6a0*/  FFMA.FTZ R131, R131, R234, R221 ;  /* 0x000000ea83837223 */ /* 0x000fe400000100dd */
        /* <DEDUP_REMOVED lines=10> */
[----:B------:R-:W-:Y:S01]  /*c750*/  FFMA.FTZ R129, R129, R232, R191 ;  /* 0x000000e881817223 */ /* 0x000fe200000100bf */
[----:B--2---:R-:W-:Y:S08]  /*c760*/  F2FP.PACK_AB R25, R183, R184 ;  /* 0x000000b8b719723e */ /* 0x004ff000000000ff */
        /* <DEDUP_REMOVED lines=13> */
[----:B------:R1:W-:Y:S05]  /*c840*/  MUFU.EX2 R51, R44 ;  /* 0x0000002c00337308 */ /* 0x0003ea0000000800 */
[C---:B------:R-:W-:Y:S05]  /*c850*/  HMMA.16816.F32 R104, R28.reuse, R140, R104 ;  /* 0x0000008c1c68723c */ /* 0x040fea0000001868 */
[----:B------:R-:W-:Y:S03]  /*c860*/  MUFU.EX2 R164, R48 ;  /* 0x0000003000a47308 */ /* 0x000fe60000000800 */
[-C--:B------:R-:W-:Y:S07]  /*c870*/  HMMA.16816.F32 R108, R28, R142.reuse, R108 ;  /* 0x0000008e1c6c723c */ /* 0x080fee000000186c */
[----:B------:R2:W-:Y:S01]  /*c880*/  MUFU.EX2 R48, R3 ;  /* 0x0000000300307308 */ /* 0x0005e20000000800 */
[C---:B------:R-:W-:Y:S01]  /*c890*/  HMMA.16816.F32 R112, R24.reuse, R142, R112 ;  /* 0x0000008e1870723c */ /* 0x040fe20000001870 */
[----:B-1----:R-:W-:Y:S07]  /*c8a0*/  LDSM.16.MT88.4 R44, [R206+0x2c80] ;  /* 0x002c8000ce2c783b */ /* 0x002fee0000004200 */
[-C--:B-----5:R-:W-:Y:S08]  /*c8b0*/  HMMA.16816.F32 R116, R24, R32.reuse, R116 ;  /* 0x000000201874723c */ /* 0x0a0ff00000001874 */
        /* <DEDUP_REMOVED lines=102> */
.L_x_1194:
        /* <DEDUP_REMOVED lines=15> */
.L_x_1221:
        /* <DEDUP_REMOVED lines=72> */
.L_x_1242:
        /* <DEDUP_REMOVED lines=17> */
.L_x_1202:
[----:B------:R-:W-:Y:S05]  /*d5a0*/  BSYNC B0 ;  /* 0x0000000000007941 */ /* 0x000fea0003800000 */
.L_x_1201:
        /* <DEDUP_REMOVED lines=48> */
[----:B------:R-:W-:Y:S07]  /*d8b0*/  LDSM.16.M88.4 R136, [R207+0xa080] ;  /* 0x00a08000cf88783b */ /* 0x000fee0000000200 */
[-C--:B-----5:R-:W-:Y:S08]  /*d8c0*/  HMMA.16816.F32 R36, R180, R164.reuse, R36 ;  /* 0x000000a4b424723c */ /* 0x0a0ff00000001824 */
[C---:B------:R-:W-:Y:S08]  /*d8d0*/  HMMA.16816.F32 R40, R188.reuse, R164, R40 ;  /* 0x000000a4bc28723c */ /* 0x040ff00000001828 */
[-C--:B------:R-:W-:Y:S01]  /*d8e0*/  HMMA.16816.F32 R44, R188, R166.reuse, R44 ;  /* 0x000000a6bc2c723c */ /* 0x080fe2000000182c */
[----:B------:R-:W-:Y:S07]  /*d8f0*/  LDSM.16.M88.4 R188, [R208+0xb080] ;  /* 0x00b08000d0bc783b */ /* 0x000fee0000000200 */
[----:B------:R-:W-:Y:S01]  /*d900*/  HMMA.16816.F32 R48, R180, R166, R48 ;  /* 0x000000a6b430723c */ /* 0x000fe20000001830 */
[----:B------:R-:W1:Y:S07]  /*d910*/  LDSM.16.M88.4 R164, [R204+0x5480] ;  /* 0x00548000cca4783b */ /* 0x000e6e0000000200 */
[-C--:B------:R-:W-:Y:S01]  /*d920*/  HMMA.16816.F32 R4, R192, R196.reuse, R4 ;  /* 0x000000c4c004723c */ /* 0x080fe20000001804 */
[----:B------:R-:W3:Y:S07]  /*d930*/  LDSM.16.M88.4 R180, [R204+0x5c80] ;  /* 0x005c8000ccb4783b */ /* 0x000eee0000000200 */
        /* <DEDUP_REMOVED lines=49> */
[----:B------:R-:W5:Y:S04]  /*dc50*/  LDL R128, [R1+0x30] ;  /* 0x0000300001807983 */ /* 0x000f680000100800 */
[----:B------:R-:W1:Y:S04]  /*dc60*/  S2R R228, SR_CTAID.Y ;  /* 0x0000000000e47919 */ /* 0x000e680000002600 */
[----:B------:R-:W1:Y:S02]  /*dc70*/  S2R R231, SR_CTAID.Y ;  /* 0x0000000000e77919 */ /* 0x000e640000002600 */
[----:B-1----:R-:W-:Y:S01]  /*dc80*/  SHF.R.S32.HI R228, RZ, 0x1f, R228 ;  /* 0x0000001fffe47819 */ /* 0x002fe200000114e4 */
[C---:B------:R-:W-:Y:S04]  /*dc90*/  IMAD.WIDE.U32 R232, R231.reuse, c[0x0][0x1e8], RZ ;  /* 0x00007a00e7e87a25 */ /* 0x040fe800078e00ff */
[----:B------:R-:W-:Y:S04]  /*dca0*/  IMAD R228, R228, c[0x0][0x1e8], RZ ;  /* 0x00007a00e4e47a24 */ /* 0x000fe800078e02ff */
[----:B------:R-:W-:Y:S01]  /*dcb0*/  IMAD R228, R231, c[0x0][0x1ec], R228 ;  /* 0x00007b00e7e47a24 */ /* 0x000fe200078e02e4 */
[----:B------:R-:W-:Y:S03]  /*dcc0*/  IADD3 R231, R225, 0x20, RZ ;  /* 0x00000020e1e77810 */ /* 0x000fe60007ffe0ff */
[----:B------:R-:W-:Y:S01]  /*dcd0*/  IMAD.IADD R228, R233, 0x1, R228 ;  /* 0x00000001e9e47824 */ /* 0x000fe200078e02e4 */
[----:B------:R-:W-:Y:S01]  /*dce0*/  ISETP.GE.AND P4, PT, R231, c[0x0][0x1d4], PT ;  /* 0x00007500e7007a0c */ /* 0x000fe20003f86270 */
        /* <DEDUP_REMOVED lines=37> */
[-C--:B------:R-:W-:Y:S02]  /*df40*/  @P1 IADD3 R160, P0, R0, R219.reuse, RZ ;  /* 0x000000db00a01210 */ /* 0x080fe40007f1e0ff */
        /* <DEDUP_REMOVED lines=15> */
.L_x_1204:
[----:B------:R-:W2:Y:S01]  /*e040*/  LDL R2, [R1+0x18] ;  /* 0x0000180001027983 */ /* 0x000ea20000100800 */
[----:B------:R-:W-:Y:S02]  /*e050*/  IMAD.MOV.U32 R0, RZ, RZ, c[0x0][0x2c4] ;  /* 0x0000b100ff007624 */ /* 0x000fe400078e00ff */
[----:B------:R-:W-:Y:S01]  /*e060*/  IMAD.MOV.U32 R179, RZ, RZ, c[0x0][0x32c] ;  /* 0x0000cb00ffb37624 */ /* 0x000fe200078e00ff */
[----:B------:R-:W0:Y:S02]  /*e070*/  LDGDEPBAR ;  /* 0x00000000000079af */ /* 0x000e240000000000 */
[----:B------:R-:W-:Y:S02]  /*e080*/  ISETP.NE.AND P0, PT, R0, 0x1, PT ;  /* 0x000000010000780c */ /* 0x000fe40003f05270 */
[----:B------:R-:W-:Y:S11]  /*e090*/  ISETP.GE.AND P1, PT, R179, 0x1, PT ;  /* 0x00000001b300780c */ /* 0x000ff60003f26270 */
[----:B--2---:R-:W-:Y:S04]  /*e0a0*/  @P0 IMAD.HI.U32 R0, R2, c[0x0][0x2c8], RZ ;  /* 0x0000b20002000a27 */ /* 0x004fe800078e00ff */
[----:B------:R-:W-:Y:S01]  /*e0b0*/  IMAD.MOV.U32 R134, RZ, RZ, R2 ;  /* 0x000000ffff867224 */ /* 0x000fe200078e0002 */
[----:B------:R-:W-:Y:S01]  /*e0c0*/  @P0 SHF.R.U32.HI R134, RZ, c[0x0][0x2cc], R0 ;  /* 0x0000b300ff860a19 */ /* 0x000fe20000011600 */
[----:B------:R-:W-:Y:S04]  /*e0d0*/  IMAD R2, R223, -0x30, RZ ;  /* 0xffffffd0df027824 */ /* 0x000fe800078e02ff */
[----:B------:R-:W2:Y:S01]  /*e0e0*/  SHFL.IDX PT, R3, R134, RZ, 0x1c1f ;  /* 0x001c1fff86037589 */ /* 0x000ea200000e0000 */
[C---:B-1----:R-:W-:Y:S02]  /*e0f0*/  IADD3 R137, -R251.reuse, 0x1, R2 ;  /* 0x00000001fb897810 */ /* 0x042fe40007ffe102 */
[----:B------:R-:W-:Y:S02]  /*e100*/  IADD3 R138, -R251, R2, RZ ;  /* 0x00000002fb8a7210 */ /* 0x000fe40007ffe1ff */
[----:B------:R-:W-:Y:S04]  /*e110*/  IADD3 R137, -R230, R137, R229 ;  /* 0x00000089e6897210 */ /* 0x000fe80007ffe1e5 */
[C---:B------:R-:W-:Y:S02]  /*e120*/  IADD3 R136, R137.reuse, c[0x0][0x328], RZ ;  /* 0x0000ca0089887a10 */ /* 0x040fe40007ffe0ff */
[----:B------:R-:W-:Y:S04]  /*e130*/  IADD3 R137, R137, UR4, RZ ;  /* 0x0000000489897c10 */ /* 0x000fe8000fffe0ff */
[----:B--2---:R-:W-:Y:S01]  /*e140*/  IADD3 R0, R137, R3, RZ ;  /* 0x0000000389007210 */ /* 0x004fe20007ffe0ff */
        /* <DEDUP_REMOVED lines=15> */
.L_x_1207:
[----:B------:R-:W-:Y:S04]  /*e240*/  MOV R132, 0x1 ;  /* 0x0000000100847802 */ /* 0x000fe80000000f00 */
[----:B------:R-:W-:Y:S11]  /*e250*/  ISETP.NE.AND P0, PT, R132, c[0x0][0x32c], PT ;  /* 0x0000cb0084007a0c */ /* 0x000ff60003f05270 */
[----:B------:R-:W-:Y:S02]  /*e260*/  @!UPT UIADD3 URZ, URZ, URZ, URZ ;  /* 0x0000003f3f3ff290 */ /* 0x000fe4000fffe03f */
[----:B------:R-:W-:Y:S05]  /*e270*/  @P0 IMAD.HI.U32 R132, R3, c[0x0][0x330], RZ ;  /* 0x0000cc0003840a27 */ /* 0x000fea00078e00ff */
[----:B------:R-:W-:Y:S02]  /*e280*/  @P0 SHF.R.U32.HI R3, RZ, c[0x0][0x334], R132 ;  /* 0x0000cd00ff030a19 */ /* 0x000fe40000011684 */
.L_x_1208:
[----:B------:R-:W-:Y:S05]  /*e290*/  BSYNC B0 ;  /* 0x0000000000007941 */ /* 0x000fea0003800000 */
.L_x_1206:
[----:B------:R-:W-:Y:S05]  /*e2a0*/  IMAD R3, R3, c[0x0][0x32c], R138 ;  /* 0x0000cb0003037a24 */ /* 0x000fea00078e028a */
[----:B------:R-:W-:Y:S02]  /*e2b0*/  IADD3 R132, R3, c[0x0][0x32c], RZ ;  /* 0x0000cb0003847a10 */ /* 0x000fe40007ffe0ff */
[----:B------:R-:W-:Y:S02]  /*e2c0*/  IMNMX R0, R0, R3, !PT ;  /* 0x0000000300007217 */ /* 0x000fe40007800200 */
[----:B------:R-:W-:Y:S02]  /*e2d0*/  IMNMX R128, R128, R132, PT ;  /* 0x0000008480807217 */ /* 0x000fe40003800200 */
.L_x_1205:
        /* <DEDUP_REMOVED lines=17> */
.L_x_1211:
[----:B------:R-:W-:Y:S04]  /*e3f0*/  MOV R139, 0x1 ;  /* 0x00000001008b7802 */ /* 0x000fe80000000f00 */
[----:B------:R-:W-:Y:S11]  /*e400*/  ISETP.NE.AND P0, PT, R139, c[0x0][0x32c], PT ;  /* 0x0000cb008b007a0c */ /* 0x000ff60003f05270 */
[----:B------:R-:W-:Y:S02]  /*e410*/  @!UPT UIADD3 URZ, URZ, URZ, URZ ;  /* 0x0000003f3f3ff290 */ /* 0x000fe4000fffe03f */
[----:B------:R-:W-:Y:S05]  /*e420*/  @P0 IMAD.HI.U32 R139, R133, c[0x0][0x330], RZ ;  /* 0x0000cc00858b0a27 */ /* 0x000fea00078e00ff */
[----:B------:R-:W-:Y:S02]  /*e430*/  @P0 SHF.R.U32.HI R133, RZ, c[0x0][0x334], R139 ;  /* 0x0000cd00ff850a19 */ /* 0x000fe4000001168b */
.L_x_1212:
[----:B------:R-:W-:Y:S05]  /*e440*/  BSYNC B0 ;  /* 0x0000000000007941 */ /* 0x000fea0003800000 */
.L_x_1210:
[----:B------:R-:W-:Y:S05]  /*e450*/  IMAD R133, R133, c[0x0][0x32c], R138 ;  /* 0x0000cb0085857a24 */ /* 0x000fea00078e028a */
[----:B------:R-:W-:Y:S02]  /*e460*/  IADD3 R139, R133, c[0x0][0x32c], RZ ;  /* 0x0000cb00858b7a10 */ /* 0x000fe40007ffe0ff */
[----:B------:R-:W-:Y:S02]  /*e470*/  IMNMX R3, R3, R133, !PT ;  /* 0x0000008503037217 */ /* 0x000fe40007800200 */
[----:B------:R-:W-:Y:S02]  /*e480*/  IMNMX R132, R132, R139, PT ;  /* 0x0000008b84847217 */ /* 0x000fe40003800200 */
.L_x_1209:
        /* <DEDUP_REMOVED lines=72> */
.L_x_1215:
[----:B------:R-:W-:Y:S04]  /*e910*/  MOV R20, 0x1 ;  /* 0x0000000100147802 */ /* 0x000fe80000000f00 */
[----:B------:R-:W-:Y:S11]  /*e920*/  ISETP.NE.AND P0, PT, R20, c[0x0][0x32c], PT ;  /* 0x0000cb0014007a0c */ /* 0x000ff60003f05270 */
[----:B------:R-:W-:Y:S02]  /*e930*/  @!UPT UIADD3 URZ, URZ, URZ, URZ ;  /* 0x0000003f3f3ff290 */ /* 0x000fe4000fffe03f */
[----:B------:R-:W-:Y:S05]  /*e940*/  @P0 IMAD.HI.U32 R20, R4, c[0x0][0x330], RZ ;  /* 0x0000cc0004140a27 */ /* 0x000fea00078e00ff */
[----:B------:R-:W-:Y:S02]  /*e950*/  @P0 SHF.R.U32.HI R4, RZ, c[0x0][0x334], R20 ;  /* 0x0000cd00ff040a19 */ /* 0x000fe40000011614 */
.L_x_1216:
[----:B------:R-:W-:Y:S05]  /*e960*/  BSYNC B0 ;  /* 0x0000000000007941 */ /* 0x000fea0003800000 */
.L_x_1214:
[----:B------:R-:W-:Y:S05]  /*e970*/  IMAD R4, R4, c[0x0][0x32c], R138 ;  /* 0x0000cb0004047a24 */ /* 0x000fea00078e028a */
[----:B------:R-:W-:Y:S02]  /*e980*/  IADD3 R20, R4, c[0x0][0x32c], RZ ;  /* 0x0000cb0004147a10 */ /* 0x000fe40007ffe0ff */
[----:B------:R-:W-:Y:S02]  /*e990*/  IMNMX R0, R0, R4, !PT ;  /* 0x0000000400007217 */ /* 0x000fe40007800200 */
[----:B------:R-:W-:Y:S02]  /*e9a0*/  IMNMX R2, R2, R20, PT ;  /* 0x0000001402027217 */ /* 0x000fe40003800200 */
.L_x_1213:
        /* <DEDUP_REMOVED lines=103> */
.L_x_1219:
[----:B------:R-:W-:Y:S04]  /*f020*/  MOV R4, 0x1 ;  /* 0x0000000100047802 */ /* 0x000fe80000000f00 */
[----:B------:R-:W-:Y:S11]  /*f030*/  ISETP.NE.AND P0, PT, R4, c[0x0][0x32c], PT ;  /* 0x0000cb0004007a0c */ /* 0x000ff60003f05270 */
[----:B------:R-:W-:Y:S02]  /*f040*/  @!UPT UIADD3 URZ, URZ, URZ, URZ ;  /* 0x0000003f3f3ff290 */ /* 0x000fe4000fffe03f */
[----:B------:R-:W-:Y:S05]  /*f050*/  @P0 IMAD.HI.U32 R4, R3, c[0x0][0x330], RZ ;  /* 0x0000cc0003040a27 */ /* 0x000fea00078e00ff */
[----:B------:R-:W-:Y:S02]  /*f060*/  @P0 SHF.R.U32.HI R3, RZ, c[0x0][0x334], R4 ;  /* 0x0000cd00ff030a19 */ /* 0x000fe40000011604 */
.L_x_1220:
[----:B------:R-:W-:Y:S05]  /*f070*/  BSYNC B0 ;  /* 0x0000000000007941 */ /* 0x000fea0003800000 */
.L_x_1218:
[----:B------:R-:W-:Y:S05]  /*f080*/  IMAD R138, R3, c[0x0][0x32c], R138 ;  /* 0x0000cb00038a7a24 */ /* 0x000fea00078e028a */
[----:B------:R-:W-:Y:S02]  /*f090*/  IADD3 R3, R138, c[0x0][0x32c], RZ ;  /* 0x0000cb008a037a10 */ /* 0x000fe40007ffe0ff */
[----:B------:R-:W-:Y:S02]  /*f0a0*/  IMNMX R0, R0, R138, !PT ;  /* 0x0000008a00007217 */ /* 0x000fe40007800200 */
[----:B------:R-:W-:Y:S02]  /*f0b0*/  IMNMX R2, R2, R3, PT ;  /* 0x0000000302027217 */ /* 0x000fe40003800200 */
.L_x_1217:
        /* <DEDUP_REMOVED lines=53> */
[----:B------:R-:W-:Y:S01]  /*f410*/  ISETP.GT.AND P0, PT, R0, 0x28, !P2 ;  /* 0x000000280000780c */ /* 0x000fe20005704270 */
[----:B------:R-:W-:Y:S03]  /*f420*/  LDSM.16.MT88.4 R40, [R205+0x2480] ;  /* 0x00248000cd28783b */ /* 0x000fe60000004200 */
        /* <DEDUP_REMOVED lines=61> */
[----:B------:R-:W-:Y:S01]  /*f800*/  FFMA.FTZ R6, R12, c[0x0][0x2d0], -R49 ;  /* 0x0000b4000c067a23 */ /* 0x000fe20000010831 */
        /* <DEDUP_REMOVED lines=12> */
[----:B-1----:R-:W-:Y:S01]  /*f8d0*/  FMNMX.FTZ R128, R2, R0, !PT ;  /* 0x0000000002807209 */ /* 0x002fe20007810000 */
[--C-:B------:R-:W-:Y:S03]  /*f8e0*/  FFMA.FTZ R0, R32, c[0x0][0x2d0], -R27.reuse ;  /* 0x0000b40020007a23 */ /* 0x100fe6000001081b */
[C---:B------:R-:W-:Y:S01]  /*f8f0*/  FSETP.NEU.FTZ.AND P0, PT, R128.reuse, -INF , PT ;  /* 0xff8000008000780b */ /* 0x040fe20003f1d000 */
[----:B------:R1:W1:Y:S01]  /*f900*/  MUFU.EX2 R233, R0 ;  /* 0x0000000000e97308 */ /* 0x0002620000000800 */
[C---:B------:R-:W-:Y:S02]  /*f910*/  FMUL.FTZ R50, R128.reuse, c[0x0][0x2d0] ;  /* 0x0000b40080327a20 */ /* 0x040fe40000410000 */
[----:B------:R-:W-:Y:S03]  /*f920*/  FSEL R2, R128, RZ, P0 ;  /* 0x000000ff80027208 */ /* 0x000fe60000000000 */
[----:B------:R-:W-:Y:S02]  /*f930*/  FSEL R50, R50, RZ, P0 ;  /* 0x000000ff32327208 */ /* 0x000fe40000000000 */
[----:B------:R-:W-:Y:S03]  /*f940*/  ISETP.GT.AND P0, PT, R223, R238, PT ;  /* 0x000000eedf00720c */ /* 0x000fe60003f04270 */
[----:B------:R-:W-:Y:S04]  /*f950*/  FFMA.FTZ R6, R14, c[0x0][0x2d0], -R50 ;  /* 0x0000b4000e067a23 */ /* 0x000fe80000010832 */
[----:B------:R-:W-:Y:S01]  /*f960*/  MUFU.EX2 R200, R6 ;  /* 0x0000000600c87308 */ /* 0x000fe20000000800 */
[----:B-1----:R-:W-:Y:S01]  /*f970*/  FFMA.FTZ R0, R161, c[0x0][0x2d0], -R27 ;  /* 0x0000b400a1007a23 */ /* 0x002fe2000001081b */
[----:B------:R-:W-:Y:S08]  /*f980*/  F2FP.PACK_AB R28, R234, R233 ;  /* 0x000000e9ea1c723e */ /* 0x000ff000000000ff */
[----:B------:R1:W1:Y:S02]  /*f990*/  MUFU.EX2 R236, R0 ;  /* 0x0000000000ec7308 */ /* 0x0002640000000800 */
[--C-:B-1----:R-:W-:Y:S01]  /*f9a0*/  FFMA.FTZ R0, R18, c[0x0][0x2d0], -R48.reuse ;  /* 0x0000b40012007a23 */ /* 0x102fe20000010830 */
[----:B------:R-:W-:Y:S07]  /*f9b0*/  F2FP.PACK_AB R30, R236, R235 ;  /* 0x000000ebec1e723e */ /* 0x000fee00000000ff */
[----:B------:R1:W-:Y:S02]  /*f9c0*/  MUFU.EX2 R221, R0 ;  /* 0x0000000000dd7308 */ /* 0x0003e40000000800 */
[--C-:B-1----:R-:W-:Y:S08]  /*f9d0*/  FFMA.FTZ R0, R19, c[0x0][0x2d0], -R48.reuse ;  /* 0x0000b40013007a23 */ /* 0x102ff00000010830 */
[----:B------:R1:W1:Y:S02]  /*f9e0*/  MUFU.EX2 R228, R0 ;  /* 0x0000000000e47308 */ /* 0x0002640000000800 */
[--C-:B-1----:R-:W-:Y:S01]  /*f9f0*/  FFMA.FTZ R0, R21, c[0x0][0x2d0], -R48.reuse ;  /* 0x0000b40015007a23 */ /* 0x102fe20000010830 */
[----:B------:R-:W-:Y:S07]  /*fa00*/  F2FP.PACK_AB R29, R228, R221 ;  /* 0x000000dde41d723e */ /* 0x000fee00000000ff */
        /* <DEDUP_REMOVED lines=139> */
[----:B------:R-:W-:Y:S02]  /*102c0*/  FMUL.FTZ R91, R0, R91 ;  /* 0x0000005b005b7220 */ /* 0x000fe40000410000 */
        /* <DEDUP_REMOVED lines=13> */
[----:B------:R-:W-:Y:S01]  /*103a0*/  FMUL.FTZ R99, R24, R99 ;  /* 0x0000006318637220 */ /* 0x000fe20000410000 */
        /* <DEDUP_REMOVED lines=201> */
.L_x_1200:
[----:B------:R-:W2:Y:S04]  /*11040*/  LDL.LU R0, [R1+0x8] ;  /* 0x0000080001007983 */ /* 0x000ea80000300800 */
[----:B------:R-:W3:Y:S04]  /*11050*/  LDL.LU R3, [R1] ;  /* 0x0000000001037983 */ /* 0x000ee80000300800 */
        /* <DEDUP_REMOVED lines=151> */
.L_x_1136:
[----:B--2---:R-:W-:Y:S05]  /*119d0*/  @P4 BRA `(.L_x_1222) ;  /* 0x0000176000004947 */ /* 0x004fea0003800000 */
[----:B------:R-:W2:Y:S01]  /*119e0*/  LDL R65, [R1+0x3c] ;  /* 0x00003c0001417983 */ /* 0x000ea20000100800 */
[----:B------:R-:W-:Y:S02]  /*119f0*/  F2FP.PACK_AB R28, R28, R13 ;  /* 0x0000000d1c1c723e */ /* 0x000fe400000000ff */
[----:B------:R-:W-:Y:S01]  /*11a00*/  F2FP.PACK_AB R45, R45, R140 ;  /* 0x0000008c2d2d723e */ /* 0x000fe200000000ff */
[----:B------:R-:W3:Y:S01]  /*11a10*/  S2R R61, SR_TID.X ;  /* 0x00000000003d7919 */ /* 0x000ee20000002100 */
        /* <DEDUP_REMOVED lines=12> */
[----:B---3--:R-:W-:Y:S02]  /*11ae0*/  SHF.R.S32.HI R63, RZ, 0x1f, R61 ;  /* 0x0000001fff3f7819 */ /* 0x008fe4000001143d */
        /* <DEDUP_REMOVED lines=68> */
[----:B-1----:R-:W-:Y:S01]  /*11f30*/  F2FP.PACK_AB R7, R89, R88 ;  /* 0x000000585907723e */ /* 0x002fe200000000ff */
        /* <DEDUP_REMOVED lines=64> */
.L_x_1223:
        /* <DEDUP_REMOVED lines=151> */
.L_x_1225:
[----:B---3--:R-:W-:Y:S05]  /*12cb0*/  BSYNC B0 ;  /* 0x0000000000007941 */ /* 0x008fea0003800000 */
.L_x_1224:
        /* <DEDUP_REMOVED lines=23> */
.L_x_1227:
[----:B------:R-:W-:Y:S05]  /*12e30*/  BSYNC B0 ;  /* 0x0000000000007941 */ /* 0x000fea0003800000 */
.L_x_1226:
        /* <DEDUP_REMOVED lines=23> */
.L_x_1229:
[----:B------:R-:W-:Y:S05]  /*12fb0*/  BSYNC B0 ;  /* 0x0000000000007941 */ /* 0x000fea0003800000 */
.L_x_1228:
        /* <DEDUP_REMOVED lines=24> */
.L_x_1222:
[----:B------:R-:W2:Y:S01]  /*13140*/  LDL R8, [R1+0x3c] ;  /* 0x00003c0001087983 */ /* 0x000ea20000100800 */
[----:B------:R-:W-:Y:S01]  /*13150*/  ISETP.NE.U32.AND P1, PT, RZ, c[0x0][0x508], PT ;  /* 0x00014200ff007a0c */ /* 0x000fe20003f25070 */
[----:B------:R-:W-:Y:S01]  /*13160*/  IMAD.MOV.U32 R2, RZ, RZ, 0x4 ;  /* 0x00000004ff027424 */ /* 0x000fe200078e00ff */
[----:B------:R-:W-:Y:S02]  /*13170*/  ISETP.NE.U32.AND P0, PT, RZ, c[0x0][0x500], PT ;  /* 0x00014000ff007a0c */ /* 0x000fe40003f05070 */
[----:B------:R-:W-:Y:S02]  /*13180*/  ISETP.NE.AND.EX P1, PT, RZ, c[0x0][0x50c], PT, P1 ;  /* 0x00014300ff007a0c */ /* 0x000fe40003f25310 */
[----:B------:R-:W-:Y:S01]  /*13190*/  ISETP.NE.AND.EX P0, PT, RZ, c[0x0][0x504], PT, P0 ;  /* 0x00014100ff007a0c */ /* 0x000fe20003f05300 */
[----:B------:R-:W-:Y:S02]  /*131a0*/  IMAD.MOV.U32 R13, RZ, RZ, c[0x0][0x388] ;  /* 0x0000e200ff0d7624 */ /* 0x000fe400078e00ff */
[----:B-12---:R-:W-:-:S08]  /*131b0*/  IMAD.WIDE R6, R8, R2, c[0x0][0x500] ;  /* 0x0001400008067625 */ /* 0x006fd000078e0202 */
        /* <DEDUP_REMOVED lines=11> */
.L_x_1230:
        /* <DEDUP_REMOVED lines=43> */
.L_x_1232:
[----:B---3--:R-:W-:Y:S05]  /*13520*/  BSYNC B0 ;  /* 0x0000000000007941 */ /* 0x008fea0003800000 */
.L_x_1231:
        /* <DEDUP_REMOVED lines=64> */
.L_x_1234:
[----:B------:R-:W-:Y:S05]  /*13930*/  BSYNC B0 ;  /* 0x0000000000007941 */ /* 0x000fea0003800000 */
.L_x_1233:
        /* <DEDUP_REMOVED lines=21> */
.L_x_1236:
[----:B------:R-:W-:Y:S05]  /*13a90*/  BSYNC B0 ;  /* 0x0000000000007941 */ /* 0x000fea0003800000 */
.L_x_1235:
        /* <DEDUP_REMOVED lines=21> */
.L_x_1238:
[----:B------:R-:W-:Y:S05]  /*13bf0*/  BSYNC B0 ;  /* 0x0000000000007941 */ /* 0x000fea0003800000 */
.L_x_1237:
        /* <DEDUP_REMOVED lines=22> */
.L_x_1145:
[----:B--2---:R-:W-:Y:S01]  /*13d60*/  IMAD.MOV.U32 R3, RZ, RZ, R27 ;  /* 0x000000ffff037224 */ /* 0x004fe200078e001b */
[----:B------:R-:W-:Y:S02]  /*13d70*/  MOV R6, 0x1 ;  /* 0x0000000100067802 */ /* 0x000fe40000000f00 */
[----:B------:R-:W-:Y:S02]  /*13d80*/  MOV R2, 0x13da0 ;  /* 0x00013da000027802 */ /* 0x000fe40000000f00 */
[----:B------:R-:W-:Y:S05]  /*13d90*/  CALL.REL.NOINC `($__internal_6_$__cuda_sm70_shflsync_idx_p) ;  /* 0x0000026000007944 */ /* 0x000fea0003c00000 */
[----:B------:R-:W-:Y:S01]  /*13da0*/  IMAD.MOV.U32 R5, RZ, RZ, R6 ;  /* 0x000000ffff057224 */ /* 0x000fe200078e0006 */
[----:B------:R-:W-:Y:S01]  /*13db0*/  MOV R3, R41 ;  /* 0x0000002900037202 */ /* 0x000fe20000000f00 */
[----:B------:R-:W-:Y:S01]  /*13dc0*/  IMAD.MOV.U32 R6, RZ, RZ, 0x1 ;  /* 0x00000001ff067424 */ /* 0x000fe200078e00ff */
[----:B------:R-:W-:Y:S02]  /*13dd0*/  MOV R2, 0x13df0 ;  /* 0x00013df000027802 */ /* 0x000fe40000000f00 */
[----:B------:R-:W-:Y:S05]  /*13de0*/  CALL.REL.NOINC `($__internal_6_$__cuda_sm70_shflsync_idx_p) ;  /* 0x0000021000007944 */ /* 0x000fea0003c00000 */
[----:B------:R-:W-:Y:S01]  /*13df0*/  MOV R2, R6 ;  /* 0x0000000600027202 */ /* 0x000fe20000000f00 */
[----:B------:R-:W-:Y:S05]  /*13e00*/  BRA `(.L_x_1239) ;  /* 0xfffee55000007947 */ /* 0x000fea000383ffff */
.L_x_1172:
[----:B-1----:R-:W-:Y:S02]  /*13e10*/  MOV R6, 0x1 ;  /* 0x0000000100067802 */ /* 0x002fe40000000f00 */
[----:B------:R-:W-:Y:S02]  /*13e20*/  MOV R2, 0x13e40 ;  /* 0x00013e4000027802 */ /* 0x000fe40000000f00 */
[----:B------:R-:W-:Y:S05]  /*13e30*/  CALL.REL.NOINC `($__internal_6_$__cuda_sm70_shflsync_idx_p) ;  /* 0x000001c000007944 */ /* 0x000fea0003c00000 */
[----:B------:R-:W-:Y:S01]  /*13e40*/  MOV R3, R10 ;  /* 0x0000000a00037202 */ /* 0x000fe20000000f00 */
[----:B------:R-:W-:Y:S01]  /*13e50*/  IMAD.MOV.U32 R4, RZ, RZ, R6 ;  /* 0x000000ffff047224 */ /* 0x000fe200078e0006 */
[----:B------:R-:W-:Y:S01]  /*13e60*/  MOV R2, 0x13e90 ;  /* 0x00013e9000027802 */ /* 0x000fe20000000f00 */
[----:B------:R-:W-:Y:S02]  /*13e70*/  IMAD.MOV.U32 R6, RZ, RZ, 0x1 ;  /* 0x00000001ff067424 */ /* 0x000fe400078e00ff */
[----:B------:R-:W-:Y:S05]  /*13e80*/  CALL.REL.NOINC `($__internal_6_$__cuda_sm70_shflsync_idx_p) ;  /* 0x0000017000007944 */ /* 0x000fea0003c00000 */
[----:B------:R-:W-:Y:S01]  /*13e90*/  MOV R0, R6 ;  /* 0x0000000600007202 */ /* 0x000fe20000000f00 */
[----:B------:R-:W-:-:S05]  /*13ea0*/  BRA `(.L_x_1240) ;  /* 0xffff249000007947 */ /* 0x000fca000383ffff */
.L_x_1197:
[----:B-1----:R-:W-:Y:S01]  /*13eb0*/  MOV R6, 0x1 ;  /* 0x0000000100067802 */ /* 0x002fe20000000f00 */
[----:B------:R-:W-:Y:S01]  /*13ec0*/  IMAD.MOV.U32 R3, RZ, RZ, R8 ;  /* 0x000000ffff037224 */ /* 0x000fe200078e0008 */
        /* <DEDUP_REMOVED lines=9> */
.L_x_1203:
        /* <DEDUP_REMOVED lines=10> */
        .weak           $__internal_6_$__cuda_sm70_shflsync_idx_p
        .type           $__internal_6_$__cuda_sm70_shflsync_idx_p,@function
        .size           $__internal_6_$__cuda_sm70_shflsync_idx_p,(.L_x_1729 - $__internal_6_$__cuda_sm70_shflsync_idx_p)
$__internal_6_$__cuda_sm70_shflsync_idx_p:
[----:B------:R-:W-:Y:S02]  /*14000*/  MOV R24, 0xffffffff ;  /* 0xffffffff00187802 */ /* 0x000fe40000000f00 */
[----:B------:R-:W-:-:S02]  /*14010*/  MOV R7, 0x1c1f ;  /* 0x00001c1f00077802 */ /* 0x000fc40000000f00 */
[----:B------:R-:W-:Y:S04]  /*14020*/  WARPSYNC R24 ;  /* 0x0000001800007348 */ /* 0x000fe80003800000 */
[----:B------:R1:W2:Y:S02]  /*14030*/  SHFL.IDX PT, R6, R3, R6, R7 ;  /* 0x0000000603067389 */ /* 0x0002a400000e0007 */
[----:B-1----:R-:W-:-:S04]  /*14040*/  MOV R3, 0x0 ;  /* 0x0000000000037802 */ /* 0x002fc80000000f00 */
[----:B--2---:R-:W-:Y:S05]  /*14050*/  RET.REL.NODEC R2 `(_ZN7cutlass13device_kernelIN5flash19enable_sm80_to_sm89INS1_16FlashAttnFwdSm80INS1_25CollectiveMainloopFwdSm80ILi4ELi1ELb0EN4cute5tupleIJNS5_1CILi128EEENS7_ILi48EEENS7_ILi96EEEEEELi96ENS_6half_tEfNS_4arch4Sm80ELb0ELb1ELb0ELb1ELb1ELb0ELb1ELb0EEENS1_21CollectiveEpilogueFwdINS6_IJS8_SA_S9_EEENS6_IJNS7_ILi1EEESI_SI_EEESC_SE_Li128ELb1ELb1ELb0ELb0EEENS1_19SingleTileSchedulerILb1ELb0ELb1ELi128EEEEEEEEEvNT_6ParamsE) ;  /* 0xfffebfa002007950 */ /* 0x004fea0003c3ffff */
.L_x_1243:
        /* <DEDUP_REMOVED lines=10> */
.L_x_1729:


//--------------------- .text._ZN7cutlass13device_kernelIN5flash19enable_sm80_to_sm89INS1_16FlashAttnFwdSm80INS1_25CollectiveMainloopFwdSm80ILi4ELi1ELb0EN4cute5tupleIJNS5_1CILi128EEENS7_ILi48EEENS7_ILi96EEEEEELi96ENS_6half_tEfNS_4arch4Sm80ELb0ELb1ELb0ELb1ELb1ELb1ELb1ELb0EEENS1_21CollectiveEpilogueFwdINS6_IJS8_SA_S9_EEENS6_IJNS7_ILi1EEESI_SI_EEESC_SE_Li128ELb1ELb1ELb0ELb0EEENS1_19SingleTileSchedulerILb1ELb0ELb1ELi128EEEEEEEEEvNT_6ParamsE --------------------------
	.section	.text._ZN7cutlass13device_kernelIN5flash19enable_sm80_to_sm89INS1_16FlashAttnFwdSm80INS1_25CollectiveMainloopFwdSm80ILi4ELi1ELb0EN4cute5tupleIJNS5_1CILi128EEENS7_ILi48EEENS7_ILi96EEEEEELi96ENS_6half_tEfNS_4arch4Sm80ELb0ELb1ELb0ELb1ELb1ELb1ELb1ELb0EEENS1_21CollectiveEpilogueFwdINS6_IJS8_SA_S9_EEENS6_IJNS7_ILi1EEESI_SI_EEESC_SE_Li128ELb1ELb1ELb0ELb0EEENS1_19SingleTileSchedulerILb1ELb0ELb1ELi128EEEEEEEEEvNT_6ParamsE,"ax",@progbits
	.sectioninfo	@"SHI_REGISTERS=255"
	.align	128
.text._ZN7cutlass13device_kernelIN5flash19enable_sm80_to_sm89INS1_16FlashAttnFwdSm80INS1_25CollectiveMainloopFwdSm80ILi4ELi1ELb0EN4cute5tupleIJNS5_1CILi128EEENS7_ILi48EEENS7_ILi96EEEEEELi96ENS_6half_tEfNS_4arch4Sm80ELb0ELb1ELb0ELb1ELb1ELb1ELb1ELb0EEENS1_21CollectiveEpilogueFwdINS6_IJS8_SA_S9_EEENS6_IJNS7_ILi1EEESI_SI_EEESC_SE_Li128ELb1ELb1ELb0ELb0EEENS1_19SingleTileSchedulerILb1ELb0ELb1ELi128EEEEEEEEEvNT_6ParamsE:
        .type           _ZN7cutlass13device_kernelIN5flash19enable_sm80_to_sm89INS1_16FlashAttnFwdSm80INS1_25CollectiveMainloopFwdSm80ILi4ELi1ELb0EN4cute5tupleIJNS5_1CILi128EEENS7_ILi48EEENS7_ILi96EEEEEELi96ENS_6half_tEfNS_4arch4Sm80ELb0ELb1ELb0ELb1ELb1ELb1ELb1ELb0EEENS1_21CollectiveEpilogueFwdINS6_IJS8_SA_S9_EEENS6_IJNS7_ILi1EEESI_SI_EEESC_SE_Li128ELb1ELb1ELb0ELb0EEENS1_19SingleTileSchedulerILb1ELb0ELb1ELi128EEEEEEEEEvNT_6ParamsE,@function
        .size           _ZN7cutlass13device_kernelIN5flash19enable_sm80_to_sm89INS1_16FlashAttnFwdSm80INS1_25CollectiveMainloopFwdSm80ILi4ELi1ELb0EN4cute5tupleIJNS5_1CILi128EEENS7_ILi48EEENS7_ILi96EEEEEELi96ENS_6half_tEfNS_4arch4Sm80ELb0ELb1ELb0ELb1ELb1ELb1ELb1ELb0EEENS1_21CollectiveEpilogueFwdINS6_IJS8_SA_S9_EEENS6_IJNS7_ILi1EEESI_SI_EEESC_SE_Li128ELb1ELb1ELb0ELb0EEENS1_19SingleTileSchedulerILb1ELb0ELb1ELi128EEEEEEEEEvNT_6ParamsE,(.L_x_1731 - _ZN7cutlass13device_kernelIN5flash19enable_sm80_to_sm89INS1_16FlashAttnFwdSm80INS1_25CollectiveMainloopFwdSm80ILi4ELi1ELb0EN4cute5tupleIJNS5_1CILi128EEENS7_ILi48EEENS7_ILi96EEEEEELi96ENS_6half_tEfNS_4arch4Sm80ELb0ELb1ELb0ELb1ELb1ELb1ELb1ELb0EEENS1_21CollectiveEpilogueFwdINS6_IJS8_SA_S9_EEENS6_IJNS7_ILi1EEESI_SI_EEESC_SE_Li128ELb1ELb1ELb0ELb0EEENS1_19SingleTileSchedulerILb1ELb0ELb1ELi128EEEEEEEEEvNT_6ParamsE)
        .other          _ZN7cutlass13device_kernelIN5flash19enable_sm80_to_sm89INS1_16FlashAttnFwdSm80INS1_25CollectiveMainloopFwdSm80ILi4ELi1ELb0EN4cute5tupleIJNS5_1CILi128EEENS7_ILi48EEENS7_ILi96EEEEEELi96ENS_6half_tEfNS_4arch4Sm80ELb0ELb1ELb0ELb1ELb1ELb1ELb1ELb0EEENS1_21CollectiveEpilogueFwdINS6_IJS8_SA_S9_EEENS6_IJNS7_ILi1EEESI_SI_EEESC_SE_Li128ELb1ELb1ELb0ELb0EEENS1_19SingleTileSchedulerILb1ELb0ELb1ELi128EEEEEEEEEvNT_6ParamsE,@"STO_CUDA_ENTRY STV_DEFAULT"
_ZN7cutlass13device_kernelIN5flash19enable_sm80_to_sm89INS1_16FlashAttnFwdSm80INS1_25CollectiveMainloopFwdSm80ILi4ELi1ELb0EN4cute5tupleIJNS5_1CILi128EEENS7_ILi48EEENS7_ILi96EEEEEELi96ENS_6half_tEfNS_4arch4Sm80ELb0ELb1ELb0ELb1ELb1ELb1ELb1ELb0EEENS1_21CollectiveEpilogueFwdINS6_IJS8_SA_S9_EEENS6_IJNS7_ILi1EEESI_SI_EEESC_SE_Li128ELb1ELb1ELb0ELb0EEENS1_19SingleTileSchedulerILb1ELb0ELb1ELi128EEEEEEEEEvNT_6ParamsE:
        /* <DEDUP_REMOVED lines=17> */
.L_x_1245:
        /* <DEDUP_REMOVED lines=8> */
.L_x_1247:
[----:B------:R-:W-:-:S04]  /*0190*/  MOV R0, c[0x0][0x54c] ;  /* 0x0001530000007a02 */ /* 0x000fc80000000f00 */
.L_x_1246:
[----:B------:R-:W-:Y:S01]  /*01a0*/  USHF.L.U32 UR4, UR4, 0x7, URZ ;  /* 0x0000000704047899 */ /* 0x000fe2000800063f */
[----:B-----5:R-:W-:-:S05]  /*01b0*/  IMAD R0, R0, c[0x0][0x548], RZ ;  /* 0x0001520000007a24 */ /* 0x020fca00078e02ff */
[----:B------:R-:W-:-:S04]  /*01c0*/  MOV R12, UR4 ;  /* 0x00000004000c7c02 */ /* 0x000fc80008000f00 */
[----:B------:R-:W-:-:S04]  /*01d0*/  ISETP.GE.AND P0, PT, R12, R0, PT ;  /* 0x000000000c00720c */ /* 0x000fc80003f06270 */
[----:B------:R-:W-:-:S05]  /*01e0*/  SEL R0, R5, 0xffffffff, !P0 ;  /* 0xffffffff05007807 */ /* 0x000fca0004000000 */
[----:B------:R2:W-:Y:S01]  /*01f0*/  STL [R1+0x48], R0 ;  /* 0x0000480001007387 */ /* 0x0005e20000100800 */
[----:B------:R-:W-:Y:S05]  /*0200*/  BRA `(.L_x_1248) ;  /* 0x0000014000007947 */ /* 0x000fea0003800000 */
.L_x_1244:
[----:B------:R-:W-:-:S04]  /*0210*/  ISETP.NE.U32.AND P0, PT, RZ, c[0x0][0x568], PT ;  /* 0x00015a00ff007a0c */ /* 0x000fc80003f05070 */
[----:B------:R-:W-:-:S13]  /*0220*/  ISETP.NE.AND.EX P0, PT, RZ, c[0x0][0x56c], PT, P0 ;  /* 0x00015b00ff007a0c */ /* 0x000fda0003f05300 */
[----:B------:R-:W-:Y:S05]  /*0230*/  @!P0 BRA `(.L_x_1249) ;  /* 0x0000002000008947 */ /* 0x000fea0003800000 */
[----:B------:R1:W5:Y:S01]  /*0240*/  LDG.E R0, [R2.64] ;  /* 0x0000000c02007981 */ /* 0x000362000c1e1900 */
[----:B------:R-:W-:Y:S05]  /*0250*/  BRA `(.L_x_1250) ;  /* 0x0000009000007947 */ /* 0x000fea0003800000 */
.L_x_1249:
        /* <DEDUP_REMOVED lines=8> */
.L_x_1251:
[----:B------:R-:W-:-:S04]  /*02e0*/  MOV R0, c[0x0][0x54c] ;  /* 0x0001530000007a02 */ /* 0x000fc80000000f00 */
.L_x_1250:
[----:B------:R-:W-:Y:S01]  /*02f0*/  USHF.L.U32 UR4, UR4, 0x7, URZ ;  /* 0x0000000704047899 */ /* 0x000fe2000800063f */
[----:B-----5:R-:W-:-:S05]  /*0300*/  IMAD R0, R0, c[0x0][0x548], RZ ;  /* 0x0001520000007a24 */ /* 0x020fca00078e02ff */
[----:B------:R-:W-:-:S04]  /*0310*/  MOV R12, UR4 ;  /* 0x00000004000c7c02 */ /* 0x000fc80008000f00 */
[----:B------:R-:W-:-:S04]  /*0320*/  ISETP.GE.AND P0, PT, R12, R0, PT ;  /* 0x000000000c00720c */ /* 0x000fc80003f06270 */
[----:B------:R-:W-:-:S05]  /*0330*/  SEL R0, R5, 0xffffffff, !P0 ;  /* 0xffffffff05007807 */ /* 0x000fca0004000000 */
[----:B------:R2:W-:Y:S04]  /*0340*/  STL [R1+0x48], R0 ;  /* 0x0000480001007387 */ /* 0x0005e80000100800 */
.L_x_1248:
        /* <DEDUP_REMOVED lines=41> */
.L_x_1252:
[----:B------:R-:W-:-:S04]  /*05e0*/  ISETP.NE.U32.AND P0, PT, RZ, c[0x0][0x368], PT ;  /* 0x0000da00ff007a0c */ /* 0x000fc80003f05070 */
[----:B------:R-:W-:-:S13]  /*05f0*/  ISETP.NE.AND.EX P0, PT, RZ, c[0x0][0x36c], PT, P0 ;  /* 0x0000db00ff007a0c */ /* 0x000fda0003f05300 */
[----:B------:R-:W-:Y:S05]  /*0600*/  @!P0 BRA `(.L_x_1253) ;  /* 0x0000003000008947 */ /* 0x000fea0003800000 */
[----:B------:R-:W-:-:S05]  /*0610*/  IMAD.WIDE R6, R22, R14, c[0x0][0x368] ;  /* 0x0000da0016067625 */ /* 0x000fca00078e020e */
[----:B------:R2:W5:Y:S01]  /*0620*/  LDG.E R15, [R6.64] ;  /* 0x0000000c060f7981 */ /* 0x000562000c1e1900 */
[----:B------:R-:W-:Y:S05]  /*0630*/  BRA `(.L_x_1254) ;  /* 0x0000004000007947 */ /* 0x000fea0003800000 */
.L_x_1253:
[----:B------:R-:W-:Y:S05]  /*0640*/  @!P3 BRA `(.L_x_1254) ;  /* 0x000000300000b947 */ /* 0x000fea0003800000 */
[----:B-1----:R1:W2:Y:S04]  /*0650*/  LDG.E R0, [R6.64] ;  /* 0x0000000c06007981 */ /* 0x0022a8000c1e1900 */
[----:B-1----:R-:W2:Y:S02]  /*0660*/  LDG.E R6, [R6.64+0x4] ;  /* 0x0000040c06067981 */ /* 0x002ea4000c1e1900 */
[----:B--2---:R-:W-:Y:S02]  /*0670*/  IADD3 R15, -R0, R6, RZ ;  /* 0x00000006000f7210 */ /* 0x004fe40007ffe1ff */
.L_x_1254:
        /* <DEDUP_REMOVED lines=37> */
.L_x_1256:
[----:B------:R-:W-:-:S13]  /*08d0*/  ISETP.NE.AND P0, PT, R7, 0x1, PT ;  /* 0x000000010700780c */ /* 0x000fda0003f05270 */
[----:B------:R-:W-:-:S05]  /*08e0*/  @P0 IMAD.HI.U32 R0, R3, c[0x0][0x330], RZ ;  /* 0x0000cc0003000a27 */ /* 0x000fca00078e00ff */
[----:B------:R-:W-:-:S05]  /*08f0*/  @P0 SHF.R.U32.HI R3, RZ, c[0x0][0x334], R0 ;  /* 0x0000cd00ff030a19 */ /* 0x000fca0000011600 */
.L_x_1257:
[----:B------:R-:W-:-:S05]  /*0900*/  IMAD R3, R3, R7, c[0x0][0x32c] ;  /* 0x0000cb0003037624 */ /* 0x000fca00078e0207 */
[----:B------:R-:W-:Y:S02]  /*0910*/  IMNMX R5, R5, R3, PT ;  /* 0x0000000305057217 */ /* 0x000fe40003800200 */
.L_x_1255:
[C---:B------:R-:W-:Y:S01]  /*0920*/  IADD3 R3, R8.reuse, 0x2f, RZ ;  /* 0x0000002f08037810 */ /* 0x040fe20007ffe0ff */
[----:B--2---:R-:W-:Y:S02]  /*0930*/  IMAD.IADD R8, R8, 0x1, -R10 ;  /* 0x0000000108087824 */ /* 0x004fe400078e0a0a */
[----:B------:R-:W-:-:S03]  /*0940*/  @P2 IMAD.HI.U32 R4, R199, c[0x0][0x2c8], RZ ;  /* 0x0000b200c7042a27 */ /* 0x000fc600078e00ff */
[----:B------:R1:W-:Y:S01]  /*0950*/  STL [R1], R8 ;  /* 0x0000000801007387 */ /* 0x0003e20000100800 */
[----:B------:R-:W-:Y:S01]  /*0960*/  IMAD.MOV.U32 R0, RZ, RZ, R199 ;  /* 0x000000ffff007224 */ /* 0x000fe200078e00c7 */
[----:B------:R-:W-:Y:S01]  /*0970*/  @P2 SHF.R.U32.HI R0, RZ, c[0x0][0x2cc], R4 ;  /* 0x0000b300ff002a19 */ /* 0x000fe20000011604 */
[----:B------:R-:W-:-:S04]  /*0980*/  IMAD.HI R3, R3, 0x2aaaaaab, RZ ;  /* 0x2aaaaaab03037827 */ /* 0x000fc800078e02ff */
[----:B------:R-:W-:Y:S01]  /*0990*/  IMAD.IADD R0, R8, 0x1, R0 ;  /* 0x0000000108007824 */ /* 0x000fe200078e0200 */
[----:B------:R-:W-:-:S04]  /*09a0*/  SHF.R.U32.HI R4, RZ, 0x1f, R3 ;  /* 0x0000001fff047819 */ /* 0x000fc80000011603 */
[----:B------:R-:W-:Y:S02]  /*09b0*/  LEA.HI.SX32 R156, R3, R4, 0x1d ;  /* 0x00000004039c7211 */ /* 0x000fe400078feaff */
        /* <DEDUP_REMOVED lines=10> */
.L_x_1259:
[----:B------:R-:W-:-:S13]  /*0a60*/  ISETP.NE.AND P0, PT, R7, 0x1, PT ;  /* 0x000000010700780c */ /* 0x000fda0003f05270 */
[----:B------:R-:W-:-:S05]  /*0a70*/  @P0 IMAD.HI.U32 R3, R0, c[0x0][0x330], RZ ;  /* 0x0000cc0000030a27 */ /* 0x000fca00078e00ff */
[----:B------:R-:W-:-:S05]  /*0a80*/  @P0 SHF.R.U32.HI R0, RZ, c[0x0][0x334], R3 ;  /* 0x0000cd00ff000a19 */ /* 0x000fca0000011603 */
.L_x_1260:
[----:B------:R-:W-:-:S05]  /*0a90*/  IMAD R0, R0, c[0x0][0x32c], RZ ;  /* 0x0000cb0000007a24 */ /* 0x000fca00078e02ff */
[----:B------:R-:W-:-:S04]  /*0aa0*/  IMNMX R4, R4, R0, !PT ;  /* 0x0000000004047217 */ /* 0x000fc80007800200 */
.L_x_1258:
        /* <DEDUP_REMOVED lines=44> */
[----:B-1----:R-:W-:Y:S01]  /*0d70*/  IMAD.SHL.U32 R8, R0, 0x8, RZ ;  /* 0x0000000800087824 */ /* 0x002fe200078e00ff */
        /* <DEDUP_REMOVED lines=11> */
[----:B--2---:R-:W-:Y:S01]  /*0e30*/  IMAD.WIDE.U32 R4, R118, c[0x0][0x238], R8 ;  /* 0x00008e0076047a25 */ /* 0x004fe200078e0008 */
        /* <DEDUP_REMOVED lines=77> */
[C---:B------:R-:W-:Y:S01]  /*1310*/  IMAD R0, R20.reuse, c[0x0][0x280], RZ ;  /* 0x0000a00014007a24 */ /* 0x040fe200078e02ff */
        /* <DEDUP_REMOVED lines=159> */
.L_x_1287:
        /* <DEDUP_REMOVED lines=106> */
.L_x_1266:
[----:B------:R-:W-:Y:S05]  /*23b0*/  BSYNC B0 ;  /* 0x0000000000007941 */ /* 0x000fea0003800000 */
.L_x_1265:
        /* <DEDUP_REMOVED lines=93> */
.L_x_1269:
[----:B------:R-:W-:Y:S05]  /*2990*/  BSYNC B0 ;  /* 0x0000000000007941 */ /* 0x000fea0003800000 */
.L_x_1268:
        /* <DEDUP_REMOVED lines=58> */
.L_x_1271:
[----:B------:R-:W-:Y:S05]  /*2d40*/  BSYNC B0 ;  /* 0x0000000000007941 */ /* 0x000fea0003800000 */
.L_x_1270:
        /* <DEDUP_REMOVED lines=58> */
.L_x_1273:
[----:B------:R-:W-:Y:S05]  /*30f0*/  BSYNC B0 ;  /* 0x0000000000007941 */ /* 0x000fea0003800000 */
.L_x_1272:
        /* <DEDUP_REMOVED lines=58> */
.L_x_1275:
[----:B------:R-:W-:Y:S05]  /*34a0*/  BSYNC B0 ;  /* 0x0000000000007941 */ /* 0x000fea0003800000 */
.L_x_1274:
        /* <DEDUP_REMOVED lines=58> */
.L_x_1277:
[----:B------:R-:W-:Y:S05]  /*3850*/  BSYNC B0 ;  /* 0x0000000000007941 */ /* 0x000fea0003800000 */
.L_x_1276:
        /* <DEDUP_REMOVED lines=58> */
.L_x_1264:
        /* <DEDUP_REMOVED lines=47> */
.L_x_1279:
[----:B------:R-:W-:Y:S05]  /*3ef0*/  BSYNC B0 ;  /* 0x0000000000007941 */ /* 0x000fea0003800000 */
.L_x_1278:
        /* <DEDUP_REMOVED lines=157> */
.L_x_1281:
[----:B------:R-:W-:Y:S05]  /*48d0*/  BSYNC B0 ;  /* 0x0000000000007941 */ /* 0x000fea0003800000 */
.L_x_1280:
        /* <DEDUP_REMOVED lines=122> */
.L_x_1283:
[----:B------:R-:W-:Y:S05]  /*5080*/  BSYNC B0 ;  /* 0x0000000000007941 */ /* 0x000fea0003800000 */
.L_x_1282:
        /* <DEDUP_REMOVED lines=125> */
.L_x_1263:
        /* <DEDUP_REMOVED lines=38> */
.L_x_1267:
[----:B------:R-:W-:Y:S05]  /*5ac0*/  BSYNC B1 ;  /* 0x0000000000017941 */ /* 0x000fea0003800000 */
.L_x_1262:
        /* <DEDUP_REMOVED lines=92> */
.L_x_1285:
[----:B--2---:R-:W-:Y:S05]  /*6090*/  BSYNC B0 ;  /* 0x0000000000007941 */ /* 0x004fea0003800000 */
.L_x_1284:
        /* <DEDUP_REMOVED lines=38> */
.L_x_1286:
[----:B------:R-:W0:Y:S01]  /*6300*/  LDGDEPBAR ;  /* 0x00000000000079af */ /* 0x000e220000000000 */
[----:B------:R-:W-:Y:S01]  /*6310*/  IADD3 R45, R45, -0x1, RZ ;  /* 0xffffffff2d2d7810 */ /* 0x000fe20007ffe0ff */
[----:B------:R-:W-:-:S05]  /*6320*/  @P5 BRA `(.L_x_1287) ;  /* 0xffffb9e000005947 */ /* 0x000fca000383ffff */
[----:B------:R-:W-:Y:S06]  /*6330*/  BAR.SYNC.DEFER_BLOCKING 0x0 ;  /* 0x0000000000007b1d */ /* 0x000fec0000010000 */
.L_x_1261:
        /* <DEDUP_REMOVED lines=20> */
.L_x_1289:
[----:B------:R-:W-:-:S13]  /*6480*/  ISETP.NE.AND P0, PT, R4, 0x1, PT ;  /* 0x000000010400780c */ /* 0x000fda0003f05270 */
[----:B------:R-:W-:-:S05]  /*6490*/  @P0 IMAD.HI.U32 R0, R2, c[0x0][0x330], RZ ;  /* 0x0000cc0002000a27 */ /* 0x000fca00078e00ff */
[----:B------:R-:W-:-:S05]  /*64a0*/  @P0 SHF.R.U32.HI R2, RZ, c[0x0][0x334], R0 ;  /* 0x0000cd00ff020a19 */ /* 0x000fca0000011600 */
.L_x_1290:
[----:B------:R-:W-:-:S05]  /*64b0*/  IMAD R2, R2, R4, c[0x0][0x32c] ;  /* 0x0000cb0002027624 */ /* 0x000fca00078e0204 */
[----:B------:R-:W-:-:S03]  /*64c0*/  IMNMX R3, R3, R2, PT ;  /* 0x0000000203037217 */ /* 0x000fc60003800200 */
.L_x_1288:
[----:B-1-3--:R-:W2:Y:S01]  /*64d0*/  LDL R4, [R1] ;  /* 0x0000000001047983 */ /* 0x00aea20000100800 */
[----:B------:R-:W-:Y:S01]  /*64e0*/  IADD3 R3, R3, 0x2f, RZ ;  /* 0x0000002f03037810 */ /* 0x000fe20007ffe0ff */
[----:B------:R-:W-:-:S04]  /*64f0*/  @P2 IMAD.HI.U32 R2, R199, c[0x0][0x2c8], RZ ;  /* 0x0000b200c7022a27 */ /* 0x000fc800078e00ff */
[----:B------:R-:W-:-:S04]  /*6500*/  IMAD.HI R3, R3, 0x2aaaaaab, RZ ;  /* 0x2aaaaaab03037827 */ /* 0x000fc800078e02ff */
[----:B------:R-:W-:Y:S01]  /*6510*/  IMAD.MOV.U32 R0, RZ, RZ, R199 ;  /* 0x000000ffff007224 */ /* 0x000fe200078e00c7 */
[----:B------:R-:W-:Y:S02]  /*6520*/  @P2 SHF.R.U32.HI R0, RZ, c[0x0][0x2cc], R2 ;  /* 0x0000b300ff002a19 */ /* 0x000fe40000011602 */
[----:B------:R-:W-:-:S04]  /*6530*/  SHF.R.U32.HI R2, RZ, 0x1f, R3 ;  /* 0x0000001fff027819 */ /* 0x000fc80000011603 */
[----:B------:R-:W-:-:S04]  /*6540*/  LEA.HI.SX32 R2, R3, R2, 0x1d ;  /* 0x0000000203027211 */ /* 0x000fc800078feaff */
[----:B------:R-:W-:Y:S01]  /*6550*/  IMNMX R252, R2, R156, PT ;  /* 0x0000009c02fc7217 */ /* 0x000fe20003800200 */
[----:B--2---:R-:W-:-:S05]  /*6560*/  IMAD.IADD R0, R4, 0x1, R0 ;  /* 0x0000000104007824 */ /* 0x004fca00078e0200 */
[----:B------:R-:W-:Y:S01]  /*6570*/  IADD3 R3, R0, -c[0x0][0x324], RZ ;  /* 0x8000c90000037a10 */ /* 0x000fe20007ffe0ff */
        /* <DEDUP_REMOVED lines=10> */
.L_x_1292:
[----:B------:R-:W-:-:S04]  /*6620*/  MOV R2, c[0x0][0x32c] ;  /* 0x0000cb0000027a02 */ /* 0x000fc80000000f00 */
[----:B------:R-:W-:-:S13]  /*6630*/  ISETP.NE.AND P0, PT, R2, 0x1, PT ;  /* 0x000000010200780c */ /* 0x000fda0003f05270 */
[----:B------:R-:W-:-:S05]  /*6640*/  @P0 IMAD.HI.U32 R2, R0, c[0x0][0x330], RZ ;  /* 0x0000cc0000020a27 */ /* 0x000fca00078e00ff */
[----:B------:R-:W-:-:S05]  /*6650*/  @P0 SHF.R.U32.HI R0, RZ, c[0x0][0x334], R2 ;  /* 0x0000cd00ff000a19 */ /* 0x000fca0000011602 */
.L_x_1293:
[----:B------:R-:W-:-:S05]  /*6660*/  IMAD R0, R0, c[0x0][0x32c], RZ ;  /* 0x0000cb0000007a24 */ /* 0x000fca00078e02ff */
[----:B------:R-:W-:-:S05]  /*6670*/  IMNMX R3, R3, R0, !PT ;  /* 0x0000000003037217 */ /* 0x000fca0007800200 */
.L_x_1291:
        /* <DEDUP_REMOVED lines=76> */
[----:B-1----:R-:W2:Y:S01]  /*6b40*/  LDL R10, [R1+0x48] ;  /* 0x00004800010a7983 */ /* 0x002ea20000100800 */
        /* <DEDUP_REMOVED lines=11> */
[----:B--2---:R-:W-:-:S05]  /*6c00*/  @P2 IMAD.WIDE R2, R10, R2, c[0x0][0x340] ;  /* 0x0000d0000a022625 */ /* 0x004fca00078e0202 */
[----:B------:R2:W5:Y:S01]  /*6c10*/  @P2 LDG.E R14, [R2.64] ;  /* 0x0000000c020e2981 */ /* 0x000562000c1e1900 */
[----:B------:R-:W-:Y:S02]  /*6c20*/  ISETP.NE.AND P5, PT, R7, 0x1, PT ;  /* 0x000000010700780c */ /* 0x000fe40003fa5270 */
[----:B-1----:R-:W-:Y:S01]  /*6c30*/  SHF.R.S32.HI R48, RZ, 0x1f, R5 ;  /* 0x0000001fff307819 */ /* 0x002fe20000011405 */
[----:B------:R-:W1:Y:S01]  /*6c40*/  S2R R29, SR_CTAID.Y ;  /* 0x00000000001d7919 */ /* 0x000e620000002600 */
[----:B------:R-:W-:-:S03]  /*6c50*/  ISETP.NE.U32.AND P0, PT, RZ, c[0x0][0x348], PT ;  /* 0x0000d200ff007a0c */ /* 0x000fc60003f05070 */
[----:B------:R-:W-:Y:S01]  /*6c60*/  IMAD R6, R48, c[0x0][0x1b8], RZ ;  /* 0x00006e0030067a24 */ /* 0x000fe200078e02ff */
[----:B------:R-:W-:Y:S01]  /*6c70*/  ISETP.NE.AND.EX P0, PT, RZ, c[0x0][0x34c], PT, P0 ;  /* 0x0000d300ff007a0c */ /* 0x000fe20003f05300 */
[----:B--2---:R-:W-:-:S04]  /*6c80*/  IMAD.WIDE.U32 R2, R157, c[0x0][0x178], RZ ;  /* 0x00005e009d027a25 */ /* 0x004fc800078e00ff */
        /* <DEDUP_REMOVED lines=10> */
[----:B------:R-:W2:Y:S01]  /*6d30*/  LDL R11, [R1+0x18] ;  /* 0x00001800010b7983 */ /* 0x000ea20000100800 */
[----:B------:R-:W-:Y:S01]  /*6d40*/  @P5 IMAD.HI.U32 R8, R5, c[0x0][0x2c8], RZ ;  /* 0x0000b20005085a27 */ /* 0x000fe200078e00ff */
        /* <DEDUP_REMOVED lines=28> */
[C---:B------:R-:W-:Y:S01]  /*6f10*/  IMAD R7, R4.reuse, c[0x0][0x1ac], R5 ;  /* 0x00006b0004077a24 */ /* 0x040fe200078e0205 */
        /* <DEDUP_REMOVED lines=10> */
[----:B------:R1:W3:Y:S01]  /*6fc0*/  SHFL.IDX PT, R2, R13, RZ, 0x1c1f ;  /* 0x001c1fff0d027589 */ /* 0x0002e200000e0000 */
[----:B------:R-:W-:-:S02]  /*6fd0*/  LEA.HI R0, R3, R6, RZ, 0x2 ;  /* 0x0000000603007211 */ /* 0x000fc400078f10ff */
[----:B------:R-:W-:Y:S01]  /*6fe0*/  LEA.HI R5, R117, R117, RZ, 0x1 ;  /* 0x0000007575057211 */ /* 0x000fe200078f08ff */
[----:B------:R1:W4:Y:S01]  /*6ff0*/  SHFL.IDX PT, R3, R12, RZ, 0x1c1f ;  /* 0x001c1fff0c037589 */ /* 0x00032200000e0000 */
        /* <DEDUP_REMOVED lines=15> */
[----:B--2---:R-:W-:Y:S02]  /*70f0*/  IMAD R34, R11, c[0x0][0x2c4], RZ ;  /* 0x0000b1000b227a24 */ /* 0x004fe400078e02ff */
        /* <DEDUP_REMOVED lines=17> */
.L_x_1296:
[----:B-1-34-:R-:W-:Y:S05]  /*7210*/  BSYNC B0 ;  /* 0x0000000000007941 */ /* 0x01afea0003800000 */
.L_x_1295:
        /* <DEDUP_REMOVED lines=20> */
.L_x_1298:
[----:B------:R-:W-:Y:S05]  /*7360*/  BSYNC B0 ;  /* 0x0000000000007941 */ /* 0x000fea0003800000 */
.L_x_1297:
        /* <DEDUP_REMOVED lines=20> */
.L_x_1300:
[----:B------:R-:W-:Y:S05]  /*74b0*/  BSYNC B0 ;  /* 0x0000000000007941 */ /* 0x000fea0003800000 */
.L_x_1299:
        /* <DEDUP_REMOVED lines=129> */
.L_x_1301:
        /* <DEDUP_REMOVED lines=11> */
[----:B------:R-:W-:Y:S01]  /*7d80*/  IMAD R0, R155, c[0x0][0x294], R0 ;  /* 0x0000a5009b007a24 */ /* 0x000fe200078e0200 */
        /* <DEDUP_REMOVED lines=108> */
.L_x_1305:
[----:B--23--:R-:W-:Y:S05]  /*8450*/  BSYNC B0 ;  /* 0x0000000000007941 */ /* 0x00cfea0003800000 */
.L_x_1304:
        /* <DEDUP_REMOVED lines=129> */
.L_x_1307:
[----:B---3--:R-:W-:Y:S05]  /*8c70*/  BSYNC B0 ;  /* 0x0000000000007941 */ /* 0x008fea0003800000 */
.L_x_1306:
        /* <DEDUP_REMOVED lines=69> */
[----:B------:R-:W-:Y:S02]  /*90d0*/  LEA R28, R6, 0x6080, 0x1 ;  /* 0x00006080061c7811 */ /* 0x000fe400078e08ff */
[----:B------:R-:W-:Y:S02]  /*90e0*/  PRMT R61, R2, 0x5410, R0 ;  /* 0x00005410023d7816 */ /* 0x000fe40000000000 */
        /* <DEDUP_REMOVED lines=9> */
[----:B----4-:R-:W-:Y:S01]  /*9180*/  SHF.R.U64 R18, R12, 0x10, R13 ;  /* 0x000000100c127819 */ /* 0x010fe2000000120d */
[----:B------:R-:W-:Y:S01]  /*9190*/  HADD2.F32 R7, -RZ, R0.H0_H0 ;  /* 0x20000000ff077230 */ /* 0x000fe20000004100 */
[----:B------:R-:W-:Y:S01]  /*91a0*/  SHF.R.U64 R16, R16, 0x10, R17 ;  /* 0x0000001010107819 */ /* 0x000fe20000001211 */
        /* <DEDUP_REMOVED lines=35> */
.L_x_1311:
[----:B------:R-:W-:Y:S05]  /*93e0*/  BSYNC B0 ;  /* 0x0000000000007941 */ /* 0x000fea0003800000 */
.L_x_1310:
        /* <DEDUP_REMOVED lines=8> */
[----:B------:R-:W-:Y:S01]  /*9470*/  SHF.R.U64 R16, R22, 0x10, R23 ;  /* 0x0000001016107819 */ /* 0x000fe20000001217 */
[----:B------:R-:W-:Y:S01]  /*9480*/  HADD2.F32 R7, -RZ, R0.H0_H0 ;  /* 0x20000000ff077230 */ /* 0x000fe20000004100 */
[----:B----4-:R-:W-:Y:S01]  /*9490*/  SHF.R.U64 R18, R20, 0x10, R21 ;  /* 0x0000001014127819 */ /* 0x010fe20000001215 */
        /* <DEDUP_REMOVED lines=35> */
.L_x_1313:
[----:B------:R-:W-:Y:S05]  /*96d0*/  BSYNC B0 ;  /* 0x0000000000007941 */ /* 0x000fea0003800000 */
.L_x_1312:
        /* <DEDUP_REMOVED lines=46> */
.L_x_1315:
[----:B------:R-:W-:Y:S05]  /*99c0*/  BSYNC B0 ;  /* 0x0000000000007941 */ /* 0x000fea0003800000 */
.L_x_1314:
        /* <DEDUP_REMOVED lines=46> */
.L_x_1317:
[----:B------:R-:W-:Y:S05]  /*9cb0*/  BSYNC B0 ;  /* 0x0000000000007941 */ /* 0x000fea0003800000 */
.L_x_1316:
        /* <DEDUP_REMOVED lines=46> */
.L_x_1319:
[----:B------:R-:W-:Y:S05]  /*9fa0*/  BSYNC B0 ;  /* 0x0000000000007941 */ /* 0x000fea0003800000 */
.L_x_1318:
[----:B------:R-:W-:-:S04]  /*9fb0*/  IADD3 R0, R15, 0x28, RZ ;  /* 0x000000280f007810 */ /* 0x000fc80007ffe0ff */
        /* <DEDUP_REMOVED lines=44> */
.L_x_1309:
[----:B------:R-:W-:Y:S05]  /*a280*/  BSYNC B1 ;  /* 0x0000000000017941 */ /* 0x000fea0003800000 */
.L_x_1308:
        /* <DEDUP_REMOVED lines=48> */
.L_x_1322:
[----:B------:R-:W-:Y:S05]  /*a590*/  BSYNC B0 ;  /* 0x0000000000007941 */ /* 0x000fea0003800000 */
.L_x_1321:
        /* <DEDUP_REMOVED lines=46> */
.L_x_1324:
[----:B------:R-:W-:Y:S05]  /*a880*/  BSYNC B0 ;  /* 0x0000000000007941 */ /* 0x000fea0003800000 */
.L_x_1323:
        /* <DEDUP_REMOVED lines=46> */
.L_x_1326:
[----:B------:R-:W-:Y:S05]  /*ab70*/  BSYNC B0 ;  /* 0x0000000000007941 */ /* 0x000fea0003800000 */
.L_x_1325:
        /* <DEDUP_REMOVED lines=46> */
.L_x_1328:
[----:B------:R-:W-:Y:S05]  /*ae60*/  BSYNC B0 ;  /* 0x0000000000007941 */ /* 0x000fea0003800000 */
.L_x_1327:
        /* <DEDUP_REMOVED lines=46> */
.L_x_1330:
[----:B------:R-:W-:Y:S05]  /*b150*/  BSYNC B0 ;  /* 0x0000000000007941 */ /* 0x000fea0003800000 */
.L_x_1329:
        /* <DEDUP_REMOVED lines=9> */
[----:B------:R-:W-:Y:S01]  /*b1f0*/  SHF.R.U64 R17, R68, 0x10, R69 ;  /* 0x0000001044117819 */ /* 0x000fe20000001245 */
[----:B------:R-:W-:Y:S02]  /*b200*/  HADD2.F32 R0, -RZ, R89.H1_H1 ;  /* 0x30000059ff007230 */ /* 0x000fe40000004100 */
[----:B----4-:R-:W-:-:S02]  /*b210*/  HADD2.F32 R18, -RZ, R2.H0_H0 ;  /* 0x20000002ff127230 */ /* 0x010fc40000004100 */
        /* <DEDUP_REMOVED lines=34> */
.L_x_1303:
        /* <DEDUP_REMOVED lines=72> */
.L_x_1332:
[----:B--23--:R-:W-:Y:S05]  /*b8c0*/  BSYNC B0 ;  /* 0x0000000000007941 */ /* 0x00cfea0003800000 */
.L_x_1331:
        /* <DEDUP_REMOVED lines=100> */
.L_x_1334:
[----:B--234-:R-:W-:Y:S05]  /*bf10*/  BSYNC B0 ;  /* 0x0000000000007941 */ /* 0x01cfea0003800000 */
.L_x_1333:
        /* <DEDUP_REMOVED lines=161> */
.L_x_1338:
[----:B------:R-:W-:Y:S05]  /*c930*/  BSYNC B0 ;  /* 0x0000000000007941 */ /* 0x000fea0003800000 */
.L_x_1337:
        /* <DEDUP_REMOVED lines=117> */
.L_x_1340:
[----:B------:R-:W-:Y:S05]  /*d090*/  BSYNC B0 ;  /* 0x0000000000007941 */ /* 0x000fea0003800000 */
.L_x_1339:
        /* <DEDUP_REMOVED lines=116> */
.L_x_1336:
[----:B------:R-:W-:Y:S05]  /*d7e0*/  BSYNC B1 ;  /* 0x0000000000017941 */ /* 0x000fea0003800000 */
.L_x_1335:
        /* <DEDUP_REMOVED lines=116> */
.L_x_1342:
[----:B------:R-:W-:Y:S05]  /*df30*/  BSYNC B0 ;  /* 0x0000000000007941 */ /* 0x000fea0003800000 */
.L_x_1341:
        /* <DEDUP_REMOVED lines=120> */
.L_x_1344:
[----:B------:R-:W-:Y:S05]  /*e6c0*/  BSYNC B0 ;  /* 0x0000000000007941 */ /* 0x000fea0003800000 */
.L_x_1343:
        /* <DEDUP_REMOVED lines=67> */
[--C-:B------:R-:W-:Y:S01]  /*eb00*/  HADD2.F32 R24, -RZ, R8.reuse.H0_H0 ;  /* 0x20000008ff187230 */ /* 0x100fe20000004100 */
        /* <DEDUP_REMOVED lines=51> */
.L_x_1320:
[----:B------:R-:W-:Y:S05]  /*ee40*/  BSYNC B2 ;  /* 0x0000000000027941 */ /* 0x000fea0003800000 */
.L_x_1302:
        /* <DEDUP_REMOVED lines=36> */
[----:B------:R-:W-:-:S04]  /*f090*/  SHF.R.U32.HI R0, RZ, 0x3, R0 ;  /* 0x00000003ff007819 */ /* 0x000fc80000011600 */
[----:B------:R-:W-:Y:S02]  /*f0a0*/  LOP3.LUT R0, R3, R0, RZ, 0x3c, !PT ;  /* 0x0000000003007212 */ /* 0x000fe400078e3cff */
[----:B------:R-:W-:-:S03]  /*f0b0*/  SHF.R.S32.HI R3, RZ, 0x1f, R123 ;  /* 0x0000001fff037819 */ /* 0x000fc6000001147b */
[----:B------:R-:W-:Y:S01]  /*f0c0*/  IMAD.U32 R0, R2, 0x20, R0 ;  /* 0x0000002002007824 */ /* 0x000fe200078e0000 */
[----:B------:R-:W-:Y:S01]  /*f0d0*/  LEA.HI R3, R3, R123, RZ, 0x3 ;  /* 0x0000007b03037211 */ /* 0x000fe200078f18ff */
[----:B------:R-:W-:Y:S02]  /*f0e0*/  IMAD.SHL.U32 R2, R6, 0x8, RZ ;  /* 0x0000000806027824 */ /* 0x000fe400078e00ff */
[----:B------:R-:W-:Y:S01]  /*f0f0*/  IMAD.SHL.U32 R204, R0, 0x2, RZ ;  /* 0x0000000200cc7824 */ /* 0x000fe200078e00ff */
[----:B------:R-:W1:Y:S01]  /*f100*/  SHFL.IDX PT, R6, R25, RZ, 0x1c1f ;  /* 0x001c1fff19067589 */ /* 0x000e6200000e0000 */
[----:B------:R-:W-:Y:S02]  /*f110*/  IMAD.SHL.U32 R3, R3, 0x20, RZ ;  /* 0x0000002003037824 */ /* 0x000fe400078e00ff */
[----:B------:R-:W-:Y:S01]  /*f120*/  IMAD.IADD R123, R123, 0x1, -R5 ;  /* 0x000000017b7b7824 */ /* 0x000fe200078e0a05 */
[C---:B------:R-:W-:Y:S01]  /*f130*/  IADD3 R0, R204.reuse, 0x3c80, RZ ;  /* 0x00003c80cc007810 */ /* 0x040fe20007ffe0ff */
[----:B------:R2:W3:Y:S01]  /*f140*/  LDSM.16.M88.4 R40, [R204+0x3c80] ;  /* 0x003c8000cc28783b */ /* 0x0004e20000000200 */
[----:B------:R-:W-:-:S02]  /*f150*/  IADD3 R209, R204, 0x3ca0, RZ ;  /* 0x00003ca0ccd17810 */ /* 0x000fc40007ffe0ff */
[----:B------:R-:W-:Y:S01]  /*f160*/  @P0 IADD3 R209, R0, -0x20, RZ ;  /* 0xffffffe000d10810 */ /* 0x000fe20007ffe0ff */
[----:B------:R-:W-:Y:S01]  /*f170*/  IMAD.SHL.U32 R0, R111, 0x40, RZ ;  /* 0x000000406f007824 */ /* 0x000fe200078e00ff */
[----:B------:R-:W-:Y:S01]  /*f180*/  LOP3.LUT R121, R3, 0xffffff00, RZ, 0xc0, !PT ;  /* 0xffffff0003797812 */ /* 0x000fe200078ec0ff */
[----:B------:R2:W4:Y:S01]  /*f190*/  LDSM.16.M88.4 R36, [R204+0x4080] ;  /* 0x00408000cc24783b */ /* 0x0005220000000200 */
[C---:B------:R-:W-:Y:S02]  /*f1a0*/  IADD3 R217, R209.reuse, 0x400, RZ ;  /* 0x00000400d1d97810 */ /* 0x040fe40007ffe0ff */
[----:B------:R-:W-:Y:S01]  /*f1b0*/  LOP3.LUT R0, R0, 0xc0, RZ, 0xc0, !PT ;  /* 0x000000c000007812 */ /* 0x000fe200078ec0ff */
[----:B------:R2:W2:Y:S01]  /*f1c0*/  LDSM.16.M88.4 R32, [R204+0x4480] ;  /* 0x00448000cc20783b */ /* 0x0004a20000000200 */
[----:B------:R-:W-:Y:S02]  /*f1d0*/  IADD3 R216, R209, 0x800, RZ ;  /* 0x00000800d1d87810 */ /* 0x000fe40007ffe0ff */
[----:B------:R-:W-:Y:S01]  /*f1e0*/  LOP3.LUT R3, R0, 0x8, R2, 0xf8, !PT ;  /* 0x0000000800037812 */ /* 0x000fe200078ef802 */
[----:B------:R2:W2:Y:S01]  /*f1f0*/  LDSM.16.M88.4 R60, [R209] ;  /* 0x00000000d13c783b */ /* 0x0004a20000000200 */
[----:B------:R-:W-:Y:S01]  /*f200*/  SHF.R.U32.HI R2, RZ, 0x3, R0 ;  /* 0x00000003ff027819 */ /* 0x000fe20000011600 */
[----:B------:R-:W-:-:S02]  /*f210*/  IMAD R0, R127, 0x200, R121 ;  /* 0x000002007f007824 */ /* 0x000fc400078e0279 */
[----:B------:R2:W2:Y:S01]  /*f220*/  LDSM.16.M88.4 R68, [R209+0x400] ;  /* 0x00040000d144783b */ /* 0x0004a20000000200 */
[----:B------:R-:W-:Y:S01]  /*f230*/  LOP3.LUT R122, R3, R2, RZ, 0x3c, !PT ;  /* 0x00000002037a7212 */ /* 0x000fe200078e3cff */
[----:B------:R-:W-:Y:S02]  /*f240*/  IMAD R0, R123, 0x20, R0 ;  /* 0x000000207b007824 */ /* 0x000fe400078e0200 */
[----:B-1----:R-:W-:Y:S01]  /*f250*/  IMAD.WIDE R2, R226, 0x2, R6 ;  /* 0x00000002e2027825 */ /* 0x002fe200078e0206 */
[----:B------:R1:W1:Y:S03]  /*f260*/  LDSM.16.M88.4 R76, [R209+0x800] ;  /* 0x00080000d14c783b */ /* 0x0002660000000200 */
[----:B------:R-:W-:-:S04]  /*f270*/  IMAD.IADD R0, R122, 0x1, R0 ;  /* 0x000000017a007824 */ /* 0x000fc800078e0200 */
[----:B------:R-:W-:Y:S02]  /*f280*/  IMAD.SHL.U32 R207, R0, 0x2, RZ ;  /* 0x0000000200cf7824 */ /* 0x000fe400078e00ff */
[----:B------:R-:W-:Y:S02]  /*f290*/  IMAD.IADD R0, R125, 0x1, -R117 ;  /* 0x000000017d007824 */ /* 0x000fe400078e0a75 */
[----:B------:R-:W-:Y:S01]  /*f2a0*/  IMAD R208, R4, 0x2, R207 ;  /* 0x0000000204d07824 */ /* 0x000fe200078e02cf */
[----:B----4-:R4:W1:Y:S02]  /*f2b0*/  LDSM.16.M88.4 R16, [R207+0x6080] ;  /* 0x00608000cf10783b */ /* 0x0108640000000200 */
[C---:B------:R-:W-:Y:S02]  /*f2c0*/  ISETP.LT.OR P0, PT, R0.reuse, 0x1, P3 ;  /* 0x000000010000780c */ /* 0x040fe40001f01670 */
[----:B------:R4:W1:Y:S04]  /*f2d0*/  LDSM.16.M88.4 R12, [R207+0x7080] ;  /* 0x00708000cf0c783b */ /* 0x0008680000000200 */
[----:B------:R4:W1:Y:S04]  /*f2e0*/  LDSM.16.M88.4 R20, [R208+0x6080] ;  /* 0x00608000d014783b */ /* 0x0008680000000200 */
[----:B------:R4:W1:Y:S04]  /*f2f0*/  LDSM.16.M88.4 R8, [R208+0x7080] ;  /* 0x00708000d008783b */ /* 0x0008680000000200 */
[----:B------:R-:W-:Y:S01]  /*f300*/  @!PT LDS RZ, [RZ] ;  /* 0x00000000fffff984 */ /* 0x000fe20000000800 */
[----:B------:R-:W-:Y:S01]  /*f310*/  @!PT LDS RZ, [RZ] ;  /* 0x00000000fffff984 */ /* 0x000fe20000000800 */
[----:B------:R-:W-:Y:S01]  /*f320*/  @!PT LDS RZ, [RZ] ;  /* 0x00000000fffff984 */ /* 0x000fe20000000800 */
[----:B------:R5:W-:Y:S01]  /*f330*/  LDGSTS.E.BYPASS.LTC128B.128 [R218+0x1880], [R2.64], !P0 ;  /* 0x0188000002da7fae */ /* 0x000be2000c101d4c */
[----:B------:R-:W-:-:S02]  /*f340*/  ISETP.LT.OR P0, PT, R0, 0x1, P2 ;  /* 0x000000010000780c */ /* 0x000fc40001701670 */
[----:B-----5:R-:W-:-:S04]  /*f350*/  SHF.R.S32.HI R2, RZ, 0x1f, R116 ;  /* 0x0000001fff027819 */ /* 0x020fc80000011474 */
[----:B------:R-:W-:-:S04]  /*f360*/  LEA.HI R2, R2, R116, RZ, 0x3 ;  /* 0x0000007402027211 */ /* 0x000fc800078f18ff */
[----:B------:R-:W-:-:S05]  /*f370*/  LOP3.LUT R26, R2, 0xfffffff8, RZ, 0xc0, !PT ;  /* 0xfffffff8021a7812 */ /* 0x000fca00078ec0ff */
[----:B------:R-:W-:-:S05]  /*f380*/  IMAD.WIDE R2, R26, 0x2, R6 ;  /* 0x000000021a027825 */ /* 0x000fca00078e0206 */
[----:B------:R5:W-:Y:S01]  /*f390*/  LDGSTS.E.BYPASS.LTC128B.128 [R218+0x2480], [R2.64], !P0 ;  /* 0x0248000002da7fae */ /* 0x000be2000c101d4c */
[----:B------:R-:W-:Y:S02]  /*f3a0*/  ISETP.LT.OR P0, PT, R0, 0x1, P1 ;  /* 0x000000010000780c */ /* 0x000fe40000f01670 */
[----:B-----5:R-:W-:-:S04]  /*f3b0*/  SHF.R.S32.HI R2, RZ, 0x1f, R114 ;  /* 0x0000001fff027819 */ /* 0x020fc80000011472 */
[----:B------:R-:W-:-:S04]  /*f3c0*/  LEA.HI R2, R2, R114, RZ, 0x3 ;  /* 0x0000007202027211 */ /* 0x000fc800078f18ff */
[----:B------:R-:W-:-:S05]  /*f3d0*/  LOP3.LUT R5, R2, 0xfffffff8, RZ, 0xc0, !PT ;  /* 0xfffffff802057812 */ /* 0x000fca00078ec0ff */
[----:B------:R-:W-:Y:S01]  /*f3e0*/  IMAD.WIDE R2, R5, 0x2, R6 ;  /* 0x0000000205027825 */ /* 0x000fe200078e0206 */
[----:B------:R-:W-:-:S04]  /*f3f0*/  SHF.R.S32.HI R6, RZ, 0x1f, R226 ;  /* 0x0000001fff067819 */ /* 0x000fc800000114e2 */
[----:B------:R5:W-:Y:S02]  /*f400*/  LDGSTS.E.BYPASS.LTC128B.128 [R218+0x3080], [R2.64], !P0 ;  /* 0x0308000002da7fae */ /* 0x000be4000c101d4c */
[----:B-----5:R-:W-:Y:S02]  /*f410*/  SHF.R.S32.HI R3, RZ, 0x1f, R26 ;  /* 0x0000001fff037819 */ /* 0x020fe4000001141a */
[----:B------:R-:W-:-:S03]  /*f420*/  SHF.R.S32.HI R2, RZ, 0x1f, R5 ;  /* 0x0000001fff027819 */ /* 0x000fc60000011405 */
[----:B------:R4:W-:Y:S04]  /*f430*/  STL [R1+0x44], R3 ;  /* 0x0000440301007387 */ /* 0x0009e80000100800 */
[----:B------:R4:W-:Y:S01]  /*f440*/  STL [R1+0x40], R2 ;  /* 0x0000400201007387 */ /* 0x0009e20000100800 */
[----:B------:R-:W-:Y:S05]  /*f450*/  @P4 BRA `(.L_x_1346) ;  /* 0x000001f000004947 */ /* 0x000fea0003800000 */
[----:B-123--:R-:W-:Y:S05]  /*f460*/  BRA.DIV ~URZ, `(.L_x_1347) ;  /* 0x000119c27f007947 */ /* 0x00efea000b800000 */
[----:B------:R1:W2:Y:S04]  /*f470*/  SHFL.IDX PT, R5, R24, 0x1, 0x1c1f ;  /* 0x003c1f0018057f89 */ /* 0x0002a800000e0000 */
[----:B----4-:R1:W3:Y:S02]  /*f480*/  SHFL.IDX PT, R2, R25, 0x1, 0x1c1f ;  /* 0x003c1f0019027f89 */ /* 0x0102e400000e0000 */
.L_x_1441:
[----:B------:R-:W4:Y:S04]  /*f490*/  LDL R30, [R1+0x44] ;  /* 0x00004400011e7983 */ /* 0x000f280000100800 */
[----:B------:R-:W5:Y:S01]  /*f4a0*/  LDL R28, [R1+0x40] ;  /* 0x00004000011c7983 */ /* 0x000f620000100800 */
[----:B------:R-:W-:-:S02]  /*f4b0*/  IADD3 R3, R226, 0x20, RZ ;  /* 0x00000020e2037810 */ /* 0x000fc40007ffe0ff */
[C---:B------:R-:W-:Y:S02]  /*f4c0*/  IADD3 R29, R226.reuse, 0x20, RZ ;  /* 0x00000020e21d7810 */ /* 0x040fe40007ffe0ff */
[----:B------:R-:W-:Y:S02]  /*f4d0*/  SHF.R.S32.HI R3, RZ, 0x1f, R3 ;  /* 0x0000001fff037819 */ /* 0x000fe40000011403 */
[C---:B------:R-:W-:Y:S02]  /*f4e0*/  IADD3 R26, R226.reuse, 0x40, RZ ;  /* 0x00000040e21a7810 */ /* 0x040fe40007ffe0ff */
[----:B------:R-:W-:Y:S02]  /*f4f0*/  LEA.HI R3, R3, R29, RZ, 0x3 ;  /* 0x0000001d03037211 */ /* 0x000fe400078f18ff */
[----:B------:R-:W-:Y:S02]  /*f500*/  IADD3 R27, R226, 0x40, RZ ;  /* 0x00000040e21b7810 */ /* 0x000fe40007ffe0ff */
[----:B------:R-:W-:-:S02]  /*f510*/  SHF.R.S32.HI R26, RZ, 0x1f, R26 ;  /* 0x0000001fff1a7819 */ /* 0x000fc4000001141a */
[-C--:B-1-3--:R-:W-:Y:S02]  /*f520*/  LEA R24, P0, R226, R2.reuse, 0x1 ;  /* 0x00000002e2187211 */ /* 0x08afe400078008ff */
        /* <DEDUP_REMOVED lines=18> */
.L_x_1346:
[----:B-123--:R-:W-:Y:S05]  /*f650*/  BSYNC B0 ;  /* 0x0000000000007941 */ /* 0x00efea0003800000 */
.L_x_1345:
[----:B----4-:R-:W2:Y:S01]  /*f660*/  LDL R2, [R1+0x20] ;  /* 0x0000200001027983 */ /* 0x010ea20000100800 */
        /* <DEDUP_REMOVED lines=152> */
[C---:B------:R-:W-:Y:S02]  /*fff0*/  IADD3 R131, R226.reuse, 0x40, RZ ;  /* 0x00000040e2837810 */ /* 0x040fe40007ffe0ff */
[C---:B------:R-:W-:Y:S02]  /*10000*/  IADD3 R134, R226.reuse, 0x20, RZ ;  /* 0x00000020e2867810 */ /* 0x040fe40007ffe0ff */
[----:B------:R-:W-:Y:S01]  /*10010*/  SHF.R.S32.HI R133, RZ, 0x1f, R133 ;  /* 0x0000001fff857819 */ /* 0x000fe20000011485 */
[----:B------:R-:W-:Y:S01]  /*10020*/  BSSY B0, `(.L_x_1349) ;  /* 0x0000023000007945 */ /* 0x000fe20003800000 */
[----:B------:R-:W-:-:S02]  /*10030*/  IADD3 R9, R226, 0x40, RZ ;  /* 0x00000040e2097810 */ /* 0x000fc40007ffe0ff */
[----:B------:R-:W-:Y:S02]  /*10040*/  IADD3 R8, R226, 0x20, RZ ;  /* 0x00000020e2087810 */ /* 0x000fe40007ffe0ff */
[----:B------:R-:W-:Y:S02]  /*10050*/  LEA.HI R133, R133, R134, RZ, 0x3 ;  /* 0x0000008685857211 */ /* 0x000fe400078f18ff */
[----:B------:R-:W-:Y:S02]  /*10060*/  ISETP.GE.AND P1, PT, R9, c[0x0][0x1d4], PT ;  /* 0x0000750009007a0c */ /* 0x000fe40003f26270 */
[----:B------:R-:W-:Y:S02]  /*10070*/  ISETP.GE.AND P2, PT, R8, c[0x0][0x1d4], PT ;  /* 0x0000750008007a0c */ /* 0x000fe40003f46270 */
[----:B------:R-:W-:Y:S02]  /*10080*/  ISETP.GE.AND P3, PT, R226, c[0x0][0x1d4], PT ;  /* 0x00007500e2007a0c */ /* 0x000fe40003f66270 */
[----:B------:R-:W-:-:S02]  /*10090*/  LOP3.LUT R133, R133, 0xfffffff8, RZ, 0xc0, !PT ;  /* 0xfffffff885857812 */ /* 0x000fc400078ec0ff */
        /* <DEDUP_REMOVED lines=9> */
[----:B------:R-:W-:-:S04]  /*10130*/  IADD3 R130, R226, 0x40, RZ ;  /* 0x00000040e2827810 */ /* 0x000fc80007ffe0ff */
[----:B------:R-:W-:Y:S01]  /*10140*/  SHF.R.S32.HI R130, RZ, 0x1f, R130 ;  /* 0x0000001fff827819 */ /* 0x000fe20000011482 */
[----:B------:R1:W2:Y:S03]  /*10150*/  SHFL.IDX PT, R2, R10, RZ, 0x1c1f ;  /* 0x001c1fff0a027589 */ /* 0x0002a600000e0000 */
[----:B------:R-:W-:Y:S01]  /*10160*/  LEA.HI R130, R130, R131, RZ, 0x3 ;  /* 0x0000008382827211 */ /* 0x000fe200078f18ff */
[----:B------:R1:W3:Y:S01]  /*10170*/  SHFL.IDX PT, R3, R5, RZ, 0x1c1f ;  /* 0x001c1fff05037589 */ /* 0x0002e200000e0000 */
[----:B------:R-:W-:Y:S02]  /*10180*/  SHF.R.S32.HI R136, RZ, 0x1f, R226 ;  /* 0x0000001fff887819 */ /* 0x000fe400000114e2 */
        /* <DEDUP_REMOVED lines=12> */
.L_x_1350:
[----:B------:R-:W-:Y:S05]  /*10250*/  BSYNC B0 ;  /* 0x0000000000007941 */ /* 0x000fea0003800000 */
.L_x_1349:
        /* <DEDUP_REMOVED lines=15> */
.L_x_1351:
[----:B------:R-:W-:Y:S05]  /*10350*/  BSYNC B0 ;  /* 0x0000000000007941 */ /* 0x000fea0003800000 */
.L_x_1348:
[----:B------:R-:W5:Y:S04]  /*10360*/  LDL R25, [R1+0x18] ;  /* 0x0000180001197983 */ /* 0x000f680000100800 */
[----:B--2---:R-:W2:Y:S04]  /*10370*/  LDL R26, [R1+0x14] ;  /* 0x00001400011a7983 */ /* 0x004ea80000100800 */
[----:B-1----:R-:W1:Y:S01]  /*10380*/  S2R R5, SR_TID.X ;  /* 0x0000000000057919 */ /* 0x002e620000002100 */
[----:B---34-:R-:W-:Y:S02]  /*10390*/  LOP3.LUT R2, R129, 0xffffffe0, RZ, 0xc0, !PT ;  /* 0xffffffe081027812 */ /* 0x018fe400078ec0ff */
[----:B------:R-:W-:Y:S01]  /*103a0*/  SHF.R.S32.HI R3, RZ, 0x1f, R127 ;  /* 0x0000001fff037819 */ /* 0x000fe2000001147f */
[----:B------:R-:W-:Y:S01]  /*103b0*/  IMAD.MOV.U32 R10, RZ, RZ, c[0x0][0x2c4] ;  /* 0x0000b100ff0a7624 */ /* 0x000fe200078e00ff */
[----:B------:R-:W0:Y:S01]  /*103c0*/  LDGDEPBAR ;  /* 0x00000000000079af */ /* 0x000e220000000000 */
[----:B-1----:R-:W-:Y:S01]  /*103d0*/  IMAD.IADD R2, R5, 0x1, -R2 ;  /* 0x0000000105027824 */ /* 0x002fe200078e0a02 */
[----:B------:R-:W-:-:S02]  /*103e0*/  LEA.HI R5, R3, R127, RZ, 0x2 ;  /* 0x0000007f03057211 */ /* 0x000fc400078f10ff */
[----:B------:R-:W-:Y:S02]  /*103f0*/  LEA.HI R3, R124, R124, RZ, 0x1 ;  /* 0x0000007c7c037211 */ /* 0x000fe400078f08ff */
[----:B------:R-:W-:Y:S02]  /*10400*/  SHF.R.S32.HI R7, RZ, 0x1f, R2 ;  /* 0x0000001fff077819 */ /* 0x000fe40000011402 */
[----:B------:R-:W-:Y:S02]  /*10410*/  LOP3.LUT R6, R5, 0xffffffc, RZ, 0xc0, !PT ;  /* 0x0ffffffc05067812 */ /* 0x000fe400078ec0ff */
[----:B------:R-:W-:Y:S01]  /*10420*/  LEA.HI R5, R7, R2, RZ, 0x2 ;  /* 0x0000000207057211 */ /* 0x000fe200078f10ff */
[----:B------:R-:W-:Y:S02]  /*10430*/  IMAD.SHL.U32 R7, R3, 0x20, RZ ;  /* 0x0000002003077824 */ /* 0x000fe400078e00ff */
[----:B------:R-:W-:Y:S01]  /*10440*/  IMAD.IADD R9, R127, 0x1, -R6 ;  /* 0x000000017f097824 */ /* 0x000fe200078e0a06 */
[----:B------:R-:W-:-:S02]  /*10450*/  LEA.HI.SX32 R6, R5, R199, 0x1e ;  /* 0x000000c705067211 */ /* 0x000fc400078ff2ff */
[----:B------:R-:W-:Y:S02]  /*10460*/  LOP3.LUT R8, R3, 0x1ffffffe, RZ, 0xc0, !PT ;  /* 0x1ffffffe03087812 */ /* 0x000fe400078ec0ff */
[----:B------:R-:W-:Y:S01]  /*10470*/  LOP3.LUT R7, R7, 0xffffffc0, RZ, 0xc0, !PT ;  /* 0xffffffc007077812 */ /* 0x000fe200078ec0ff */
[----:B------:R-:W-:Y:S01]  /*10480*/  IMAD R3, R9, 0x10, R6 ;  /* 0x0000001009037824 */ /* 0x000fe200078e0206 */
[----:B------:R-:W-:Y:S01]  /*10490*/  ISETP.NE.AND P0, PT, R10, 0x1, PT ;  /* 0x000000010a00780c */ /* 0x000fe20003f05270 */
[----:B------:R-:W-:Y:S02]  /*104a0*/  IMAD.IADD R6, R124, 0x1, -R8 ;  /* 0x000000017c067824 */ /* 0x000fe400078e0a08 */
[----:B------:R-:W-:-:S04]  /*104b0*/  IMAD.IADD R3, R7, 0x1, R3 ;  /* 0x0000000107037824 */ /* 0x000fc800078e0203 */
[----:B------:R-:W-:-:S06]  /*104c0*/  IMAD R9, R6, 0x8, R3 ;  /* 0x0000000806097824 */ /* 0x000fcc00078e0203 */
[----:B------:R-:W-:-:S04]  /*104d0*/  @P0 IMAD.HI.U32 R3, R9, c[0x0][0x2c8], RZ ;  /* 0x0000b20009030a27 */ /* 0x000fc800078e00ff */
[----:B------:R-:W-:Y:S01]  /*104e0*/  IMAD.MOV.U32 R8, RZ, RZ, R9 ;  /* 0x000000ffff087224 */ /* 0x000fe200078e0009 */
[----:B------:R-:W-:Y:S02]  /*104f0*/  @P0 SHF.R.U32.HI R8, RZ, c[0x0][0x2cc], R3 ;  /* 0x0000b300ff080a19 */ /* 0x000fe40000011603 */
[----:B------:R-:W-:-:S03]  /*10500*/  LOP3.LUT R3, R5, 0x7ffffffc, RZ, 0xc0, !PT ;  /* 0x7ffffffc05037812 */ /* 0x000fc600078ec0ff */
[----:B------:R-:W1:Y:S02]  /*10510*/  SHFL.IDX PT, R5, R8, RZ, 0x1c1f ;  /* 0x001c1fff08057589 */ /* 0x000e6400000e0000 */
[----:B------:R-:W-:-:S04]  /*10520*/  IMAD.IADD R2, R2, 0x1, -R3 ;  /* 0x0000000102027824 */ /* 0x000fc800078e0a03 */
[----:B------:R-:W-:Y:S02]  /*10530*/  IMAD.SHL.U32 R250, R2, 0x2, RZ ;  /* 0x0000000202fa7824 */ /* 0x000fe400078e00ff */
[----:B------:R-:W-:-:S03]  /*10540*/  IMAD.MOV.U32 R27, RZ, RZ, c[0x0][0x32c] ;  /* 0x0000cb00ff1b7624 */ /* 0x000fc600078e00ff */
[----:B------:R-:W-:Y:S02]  /*10550*/  IADD3 R2, -R250, 0x1, R125 ;  /* 0x00000001fa027810 */ /* 0x000fe40007ffe17d */
[----:B------:R-:W-:Y:S01]  /*10560*/  ISETP.GE.AND P1, PT, R27, 0x1, PT ;  /* 0x000000011b00780c */ /* 0x000fe20003f26270 */
[----:B------:R-:W-:Y:S01]  /*10570*/  ULDC UR4, c[0x0][0x324] ;  /* 0x0000c90000047ab9 */ /* 0x000fe20000000800 */
[----:B------:R3:W-:Y:S01]  /*10580*/  STL [R1+0x1c], R9 ;  /* 0x00001c0901007387 */ /* 0x0007e20000100800 */
[----:B------:R-:W-:Y:S01]  /*10590*/  ULOP3.LUT UR4, URZ, UR4, URZ, 0x33, !UPT ;  /* 0x000000043f047292 */ /* 0x000fe2000f8e333f */
[----:B------:R-:W-:Y:S02]  /*105a0*/  IMAD.IADD R12, R120, 0x1, -R250 ;  /* 0x00000001780c7824 */ /* 0x000fe400078e0afa */
[----:B-----5:R-:W-:-:S05]  /*105b0*/  IMAD.IADD R2, R2, 0x1, -R25 ;  /* 0x0000000102027824 */ /* 0x020fca00078e0a19 */
[C---:B---3--:R-:W-:Y:S02]  /*105c0*/  IADD3 R9, R2.reuse, c[0x0][0x328], RZ ;  /* 0x0000ca0002097a10 */ /* 0x048fe40007ffe0ff */
[----:B------:R-:W-:Y:S02]  /*105d0*/  IADD3 R11, R2, UR4, RZ ;  /* 0x00000004020b7c10 */ /* 0x000fe4000fffe0ff */
[----:B--2---:R-:W-:Y:S01]  /*105e0*/  IADD3 R10, -R250, R26, R120 ;  /* 0x0000001afa0a7210 */ /* 0x004fe20007ffe178 */
[--C-:B-1----:R-:W-:Y:S02]  /*105f0*/  IMAD.IADD R3, R9, 0x1, R5.reuse ;  /* 0x0000000109037824 */ /* 0x102fe400078e0205 */
        /* <DEDUP_REMOVED lines=14> */
.L_x_1354:
[----:B------:R-:W-:-:S04]  /*106e0*/  MOV R6, 0x1 ;  /* 0x0000000100067802 */ /* 0x000fc80000000f00 */
[----:B------:R-:W-:-:S13]  /*106f0*/  ISETP.NE.AND P0, PT, R6, c[0x0][0x32c], PT ;  /* 0x0000cb0006007a0c */ /* 0x000fda0003f05270 */
[----:B------:R-:W-:-:S05]  /*10700*/  @P0 IMAD.HI.U32 R6, R5, c[0x0][0x330], RZ ;  /* 0x0000cc0005060a27 */ /* 0x000fca00078e00ff */
[----:B------:R-:W-:Y:S02]  /*10710*/  @P0 SHF.R.U32.HI R5, RZ, c[0x0][0x334], R6 ;  /* 0x0000cd00ff050a19 */ /* 0x000fe40000011606 */
.L_x_1355:
[----:B------:R-:W-:Y:S05]  /*10720*/  BSYNC B0 ;  /* 0x0000000000007941 */ /* 0x000fea0003800000 */
.L_x_1353:
[----:B------:R-:W-:-:S05]  /*10730*/  IMAD R5, R5, c[0x0][0x32c], R12 ;  /* 0x0000cb0005057a24 */ /* 0x000fca00078e020c */
[----:B------:R-:W-:Y:S02]  /*10740*/  IADD3 R6, R5, c[0x0][0x32c], RZ ;  /* 0x0000cb0005067a10 */ /* 0x000fe40007ffe0ff */
[----:B------:R-:W-:Y:S02]  /*10750*/  IMNMX R2, R2, R5, !PT ;  /* 0x0000000502027217 */ /* 0x000fe40007800200 */
[----:B------:R-:W-:Y:S02]  /*10760*/  IMNMX R3, R3, R6, PT ;  /* 0x0000000603037217 */ /* 0x000fe40003800200 */
.L_x_1352:
        /* <DEDUP_REMOVED lines=16> */
.L_x_1358:
[----:B------:R-:W-:-:S04]  /*10870*/  MOV R13, 0x1 ;  /* 0x00000001000d7802 */ /* 0x000fc80000000f00 */
[----:B------:R-:W-:-:S13]  /*10880*/  ISETP.NE.AND P0, PT, R13, c[0x0][0x32c], PT ;  /* 0x0000cb000d007a0c */ /* 0x000fda0003f05270 */
[----:B------:R-:W-:-:S05]  /*10890*/  @P0 IMAD.HI.U32 R13, R7, c[0x0][0x330], RZ ;  /* 0x0000cc00070d0a27 */ /* 0x000fca00078e00ff */
[----:B------:R-:W-:Y:S02]  /*108a0*/  @P0 SHF.R.U32.HI R7, RZ, c[0x0][0x334], R13 ;  /* 0x0000cd00ff070a19 */ /* 0x000fe4000001160d */
.L_x_1359:
[----:B------:R-:W-:Y:S05]  /*108b0*/  BSYNC B0 ;  /* 0x0000000000007941 */ /* 0x000fea0003800000 */
.L_x_1357:
[----:B------:R-:W-:-:S05]  /*108c0*/  IMAD R7, R7, c[0x0][0x32c], R12 ;  /* 0x0000cb0007077a24 */ /* 0x000fca00078e020c */
[----:B------:R-:W-:Y:S02]  /*108d0*/  IADD3 R13, R7, c[0x0][0x32c], RZ ;  /* 0x0000cb00070d7a10 */ /* 0x000fe40007ffe0ff */
[----:B------:R-:W-:Y:S02]  /*108e0*/  IMNMX R5, R5, R7, !PT ;  /* 0x0000000705057217 */ /* 0x000fe40007800200 */
[----:B------:R-:W-:Y:S02]  /*108f0*/  IMNMX R6, R6, R13, PT ;  /* 0x0000000d06067217 */ /* 0x000fe40003800200 */
.L_x_1356:
        /* <DEDUP_REMOVED lines=71> */
.L_x_1362:
[----:B------:R-:W-:-:S04]  /*10d70*/  MOV R18, 0x1 ;  /* 0x0000000100127802 */ /* 0x000fc80000000f00 */
[----:B------:R-:W-:-:S13]  /*10d80*/  ISETP.NE.AND P0, PT, R18, c[0x0][0x32c], PT ;  /* 0x0000cb0012007a0c */ /* 0x000fda0003f05270 */
[----:B------:R-:W-:-:S05]  /*10d90*/  @P0 IMAD.HI.U32 R18, R7, c[0x0][0x330], RZ ;  /* 0x0000cc0007120a27 */ /* 0x000fca00078e00ff */
[----:B------:R-:W-:Y:S02]  /*10da0*/  @P0 SHF.R.U32.HI R7, RZ, c[0x0][0x334], R18 ;  /* 0x0000cd00ff070a19 */ /* 0x000fe40000011612 */
.L_x_1363:
[----:B------:R-:W-:Y:S05]  /*10db0*/  BSYNC B0 ;  /* 0x0000000000007941 */ /* 0x000fea0003800000 */
.L_x_1361:
[----:B------:R-:W-:-:S05]  /*10dc0*/  IMAD R7, R7, c[0x0][0x32c], R12 ;  /* 0x0000cb0007077a24 */ /* 0x000fca00078e020c */
[----:B------:R-:W-:Y:S02]  /*10dd0*/  IADD3 R18, R7, c[0x0][0x32c], RZ ;  /* 0x0000cb0007127a10 */ /* 0x000fe40007ffe0ff */
[----:B------:R-:W-:Y:S02]  /*10de0*/  IMNMX R2, R2, R7, !PT ;  /* 0x0000000702027217 */ /* 0x000fe40007800200 */
[----:B------:R-:W-:Y:S02]  /*10df0*/  IMNMX R3, R3, R18, PT ;  /* 0x0000001203037217 */ /* 0x000fe40003800200 */
.L_x_1360:
        /* <DEDUP_REMOVED lines=102> */
.L_x_1366:
[----:B------:R-:W-:-:S04]  /*11460*/  MOV R6, 0x1 ;  /* 0x0000000100067802 */ /* 0x000fc80000000f00 */
[----:B------:R-:W-:-:S13]  /*11470*/  ISETP.NE.AND P0, PT, R6, c[0x0][0x32c], PT ;  /* 0x0000cb0006007a0c */ /* 0x000fda0003f05270 */
[----:B------:R-:W-:-:S05]  /*11480*/  @P0 IMAD.HI.U32 R6, R5, c[0x0][0x330], RZ ;  /* 0x0000cc0005060a27 */ /* 0x000fca00078e00ff */
[----:B------:R-:W-:Y:S02]  /*11490*/  @P0 SHF.R.U32.HI R5, RZ, c[0x0][0x334], R6 ;  /* 0x0000cd00ff050a19 */ /* 0x000fe40000011606 */
.L_x_1367:
[----:B------:R-:W-:Y:S05]  /*114a0*/  BSYNC B0 ;  /* 0x0000000000007941 */ /* 0x000fea0003800000 */
.L_x_1365:
[----:B------:R-:W-:-:S05]  /*114b0*/  IMAD R5, R5, c[0x0][0x32c], R12 ;  /* 0x0000cb0005057a24 */ /* 0x000fca00078e020c */
[----:B------:R-:W-:Y:S02]  /*114c0*/  IADD3 R6, R5, c[0x0][0x32c], RZ ;  /* 0x0000cb0005067a10 */ /* 0x000fe40007ffe0ff */
[----:B------:R-:W-:Y:S02]  /*114d0*/  IMNMX R2, R2, R5, !PT ;  /* 0x0000000502027217 */ /* 0x000fe40007800200 */
[----:B------:R-:W-:Y:S02]  /*114e0*/  IMNMX R3, R3, R6, PT ;  /* 0x0000000603037217 */ /* 0x000fe40003800200 */
.L_x_1364:
        /* <DEDUP_REMOVED lines=156> */
[----:B------:R-:W1:Y:S05]  /*11eb0*/  LDSM.16.MT88.4 R20, [R206+0x1880] ;  /* 0x00188000ce14783b */ /* 0x000e6a0000004200 */
[----:B------:R3:W-:Y:S01]  /*11ec0*/  MUFU.EX2 R246, R5 ;  /* 0x0000000500f67308 */ /* 0x0007e20000000800 */
[----:B--2---:R-:W-:-:S07]  /*11ed0*/  FFMA.FTZ R0, R47, c[0x0][0x2d0], -R2 ;  /* 0x0000b4002f007a23 */ /* 0x004fce0000010802 */
[----:B------:R2:W4:Y:S01]  /*11ee0*/  MUFU.EX2 R248, R0 ;  /* 0x0000000000f87308 */ /* 0x0005220000000800 */
[----:B---3--:R-:W-:Y:S02]  /*11ef0*/  FFMA.FTZ R5, R24, c[0x0][0x2d0], -R3 ;  /* 0x0000b40018057a23 */ /* 0x008fe40000010803 */
[----:B------:R-:W-:Y:S05]  /*11f00*/  LDSM.16.MT88.4 R24, [R205+0x2480] ;  /* 0x00248000cd18783b */ /* 0x000fea0000004200 */
[----:B------:R3:W5:Y:S01]  /*11f10*/  MUFU.EX2 R247, R5 ;  /* 0x0000000500f77308 */ /* 0x0007620000000800 */
[----:B--2---:R-:W-:Y:S01]  /*11f20*/  FFMA.FTZ R0, R7, c[0x0][0x2d0], -R13 ;  /* 0x0000b40007007a23 */ /* 0x004fe2000001080d */
[----:B----4-:R-:W-:-:S06]  /*11f30*/  F2FP.PACK_AB R7, R248, R244 ;  /* 0x000000f4f807723e */ /* 0x010fcc00000000ff */
[----:B------:R2:W-:Y:S01]  /*11f40*/  MUFU.EX2 R234, R0 ;  /* 0x0000000000ea7308 */ /* 0x0005e20000000800 */
[----:B---3--:R-:W-:Y:S01]  /*11f50*/  FFMA.FTZ R5, R18, c[0x0][0x2d0], -R2 ;  /* 0x0000b40012057a23 */ /* 0x008fe20000010802 */
[----:B-----5:R-:W-:Y:S01]  /*11f60*/  F2FP.PACK_AB R10, R247, R246 ;  /* 0x000000f6f70a723e */ /* 0x020fe200000000ff */
[----:B------:R-:W3:Y:S05]  /*11f70*/  LDSM.16.MT88.4 R16, [R205+0x1880] ;  /* 0x00188000cd10783b */ /* 0x000eea0000004200 */
[----:B------:R-:W4:Y:S01]  /*11f80*/  MUFU.EX2 R236, R5 ;  /* 0x0000000500ec7308 */ /* 0x000f220000000800 */
[----:B--2---:R-:W-:-:S07]  /*11f90*/  FFMA.FTZ R0, R86, c[0x0][0x2d0], -R13 ;  /* 0x0000b40056007a23 */ /* 0x004fce000001080d */
[----:B------:R2:W5:Y:S01]  /*11fa0*/  MUFU.EX2 R231, R0 ;  /* 0x0000000000e77308 */ /* 0x0005620000000800 */
[----:B----4-:R-:W-:Y:S02]  /*11fb0*/  F2FP.PACK_AB R9, R235, R236 ;  /* 0x000000eceb09723e */ /* 0x010fe400000000ff */
[----:B------:R-:W-:-:S05]  /*11fc0*/  F2FP.PACK_AB R5, R242, R237 ;  /* 0x000000edf205723e */ /* 0x000fca00000000ff */
[----:B------:R-:W-:Y:S01]  /*11fd0*/  HMMA.16816.F32 R68, R8, R28, RZ ;  /* 0x0000001c0844723c */ /* 0x000fe200000018ff */
[----:B--2---:R-:W-:-:S04]  /*11fe0*/  FFMA.FTZ R0, R87, c[0x0][0x2d0], -R13 ;  /* 0x0000b40057007a23 */ /* 0x004fc8000001080d */
[----:B------:R2:W-:Y:S03]  /*11ff0*/  MUFU.EX2 R232, R0 ;  /* 0x0000000000e87308 */ /* 0x0005e60000000800 */
[C---:B-1----:R-:W-:Y:S08]  /*12000*/  HMMA.16816.F32 R80, R8.reuse, R20, RZ ;  /* 0x000000140850723c */ /* 0x042ff000000018ff */
[----:B---3--:R-:W-:Y:S01]  /*12010*/  HMMA.16816.F32 R52, R8, R16, RZ ;  /* 0x000000100834723c */ /* 0x008fe200000018ff */
[----:B--2---:R-:W-:-:S07]  /*12020*/  FFMA.FTZ R0, R92, c[0x0][0x2d0], -R13 ;  /* 0x0000b4005c007a23 */ /* 0x004fce000001080d */
        /* <DEDUP_REMOVED lines=37> */
[----:B------:R2:W-:Y:S03]  /*12280*/  MUFU.EX2 R220, R3 ;  /* 0x0000000300dc7308 */ /* 0x0005e60000000800 */
[----:B------:R-:W-:Y:S01]  /*12290*/  HMMA.16816.F32 R80, R4, R166, R40 ;  /* 0x000000a60450723c */ /* 0x000fe20000001828 */
[----:B-1----:R-:W-:-:S07]  /*122a0*/  FFMA.FTZ R0, R97, c[0x0][0x2d0], -R13 ;  /* 0x0000b40061007a23 */ /* 0x002fce000001080d */
[----:B------:R-:W-:Y:S01]  /*122b0*/  HMMA.16816.F32 R48, R4, R170, R8 ;  /* 0x000000aa0430723c */ /* 0x000fe20000001808 */
[----:B------:R1:W-:Y:S01]  /*122c0*/  MUFU.EX2 R219, R0 ;  /* 0x0000000000db7308 */ /* 0x0003e20000000800 */
[----:B--2---:R-:W-:-:S05]  /*122d0*/  FFMA.FTZ R3, R108, c[0x0][0x2d0], -R2 ;  /* 0x0000b4006c037a23 */ /* 0x004fca0000010802 */
[----:B-----5:R-:W-:Y:S02]  /*122e0*/  F2FP.PACK_AB R4, R231, R234 ;  /* 0x000000eae704723e */ /* 0x020fe400000000ff */
[----:B------:R-:W-:Y:S01]  /*122f0*/  F2FP.PACK_AB R6, R233, R232 ;  /* 0x000000e8e906723e */ /* 0x000fe200000000ff */
[----:B------:R-:W-:Y:S01]  /*12300*/  MUFU.EX2 R202, R3 ;  /* 0x0000000300ca7308 */ /* 0x000fe20000000800 */
[----:B---3--:R-:W-:Y:S02]  /*12310*/  F2FP.PACK_AB R5, R130, R131 ;  /* 0x000000838205723e */ /* 0x008fe400000000ff */
[----:B----4-:R-:W-:Y:S01]  /*12320*/  F2FP.PACK_AB R7, R129, R230 ;  /* 0x000000e68107723e */ /* 0x010fe200000000ff */
[----:B-1----:R-:W-:-:S06]  /*12330*/  FFMA.FTZ R0, R98, c[0x0][0x2d0], -R13 ;  /* 0x0000b40062007a23 */ /* 0x002fcc000001080d */
        /* <DEDUP_REMOVED lines=15> */
[C---:B------:R-:W-:Y:S08]  /*12430*/  HMMA.16816.F32 R20, R4.reuse, R36, RZ ;  /* 0x000000240414723c */ /* 0x040ff000000018ff */
[----:B------:R-:W-:Y:S01]  /*12440*/  HMMA.16816.F32 R184, R4, R18, RZ ;  /* 0x0000001204b8723c */ /* 0x000fe200000018ff */
[----:B------:R-:W-:Y:S01]  /*12450*/  LDSM.16.MT88.4 R16, [R206+0x3880] ;  /* 0x00388000ce10783b */ /* 0x000fe20000004200 */
[----:B-1----:R-:W-:-:S06]  /*12460*/  FFMA.FTZ R0, R94, c[0x0][0x2d0], -R12 ;  /* 0x0000b4005e007a23 */ /* 0x002fcc000001080c */
[C---:B------:R-:W-:Y:S01]  /*12470*/  HMMA.16816.F32 R32, R4.reuse, R34, RZ ;  /* 0x000000220420723c */ /* 0x040fe200000018ff */
[----:B------:R1:W4:Y:S07]  /*12480*/  MUFU.EX2 R29, R0 ;  /* 0x00000000001d7308 */ /* 0x00032e0000000800 */
[----:B------:R-:W-:Y:S07]  /*12490*/  HMMA.16816.F32 R36, R4, R38, RZ ;  /* 0x000000260424723c */ /* 0x000fee00000018ff */
[----:B--2---:R-:W-:Y:S01]  /*124a0*/  F2FP.PACK_AB R4, R222, R219 ;  /* 0x000000dbde04723e */ /* 0x004fe200000000ff */
[----:B-1----:R-:W-:Y:S01]  /*124b0*/  FFMA.FTZ R0, R95, c[0x0][0x2d0], -R12 ;  /* 0x0000b4005f007a23 */ /* 0x002fe2000001080c */
[----:B---3--:R-:W-:-:S02]  /*124c0*/  F2FP.PACK_AB R6, R224, R221 ;  /* 0x000000dde006723e */ /* 0x008fc400000000ff */
[----:B----4-:R-:W-:Y:S01]  /*124d0*/  F2FP.PACK_AB R5, R29, R28 ;  /* 0x0000001c1d05723e */ /* 0x010fe200000000ff */
[----:B------:R1:W-:Y:S02]  /*124e0*/  MUFU.EX2 R30, R0 ;  /* 0x00000000001e7308 */ /* 0x0003e40000000800 */
[----:B-1----:R-:W-:-:S06]  /*124f0*/  FFMA.FTZ R0, R96, c[0x0][0x2d0], -R12 ;  /* 0x0000b40060007a23 */ /* 0x002fcc000001080c */
[----:B------:R-:W1:Y:S02]  /*12500*/  MUFU.EX2 R31, R0 ;  /* 0x00000000001f7308 */ /* 0x000e640000000800 */
[----:B-1----:R-:W-:Y:S01]  /*12510*/  F2FP.PACK_AB R7, R31, R30 ;  /* 0x0000001e1f07723e */ /* 0x002fe200000000ff */
[----:B------:R-:W-:-:S05]  /*12520*/  FFMA.FTZ R0, R110, c[0x0][0x2d0], -R2 ;  /* 0x0000b4006e007a23 */ /* 0x000fca0000010802 */
[----:B------:R1:W2:Y:S01]  /*12530*/  MUFU.EX2 R203, R0 ;  /* 0x0000000000cb7308 */ /* 0x0002a20000000800 */
[C---:B------:R-:W-:Y:S01]  /*12540*/  HMMA.16816.F32 R144, R4.reuse, R88, R8 ;  /* 0x000000580490723c */ /* 0x040fe20000001808 */
[----:B------:R-:W3:Y:S01]  /*12550*/  LDL.LU R11, [R1] ;  /* 0x00000000010b7983 */ /* 0x000ee20000300800 */
[--C-:B-1----:R-:W-:Y:S02]  /*12560*/  FFMA.FTZ R0, R111, c[0x0][0x2d0], -R2.reuse ;  /* 0x0000b4006f007a23 */ /* 0x102fe40000010802 */
[----:B------:R-:W-:Y:S02]  /*12570*/  FFMA.FTZ R2, R109, c[0x0][0x2d0], -R2 ;  /* 0x0000b4006d027a23 */ /* 0x000fe40000010802 */
[----:B------:R-:W1:Y:S01]  /*12580*/  LDSM.16.MT88.4 R108, [R206+0x2080] ;  /* 0x00208000ce6c783b */ /* 0x000e620000004200 */
[----:B------:R4:W-:Y:S01]  /*12590*/  MUFU.EX2 R200, R0 ;  /* 0x0000000000c87308 */ /* 0x0009e20000000800 */
[----:B------:R-:W-:Y:S01]  /*125a0*/  HMMA.16816.F32 R44, R4, R136, R44 ;  /* 0x00000088042c723c */ /* 0x000fe2000000182c */
[----:B----4-:R-:W-:-:S06]  /*125b0*/  FFMA.FTZ R0, R198, c[0x0][0x2d0], -R13 ;  /* 0x0000b400c6007a23 */ /* 0x010fcc000001080d */
[----:B------:R4:W-:Y:S01]  /*125c0*/  MUFU.EX2 R137, R0 ;  /* 0x0000000000897308 */ /* 0x0009e20000000800 */
[----:B------:R-:W-:Y:S07]  /*125d0*/  HMMA.16816.F32 R40, R4, R160, R40 ;  /* 0x000000a00428723c */ /* 0x000fee0000001828 */
[----:B------:R-:W5:Y:S01]  /*125e0*/  MUFU.EX2 R201, R2 ;  /* 0x0000000200c97308 */ /* 0x000f620000000800 */
[----:B----4-:R-:W-:-:S07]  /*125f0*/  FFMA.FTZ R0, R197, c[0x0][0x2d0], -R13 ;  /* 0x0000b400c5007a23 */ /* 0x010fce000001080d */
[----:B------:R4:W-:Y:S01]  /*12600*/  MUFU.EX2 R160, R0 ;  /* 0x0000000000a07308 */ /* 0x0009e20000000800 */
[----:B------:R-:W-:Y:S02]  /*12610*/  IMAD.MOV.U32 R3, RZ, RZ, c[0x0][0x2c4] ;  /* 0x0000b100ff037624 */ /* 0x000fe400078e00ff */
[----:B----4-:R-:W-:-:S05]  /*12620*/  FFMA.FTZ R0, R196, c[0x0][0x2d0], -R13 ;  /* 0x0000b400c4007a23 */ /* 0x010fca000001080d */
[----:B------:R4:W-:Y:S01]  /*12630*/  MUFU.EX2 R161, R0 ;  /* 0x0000000000a17308 */ /* 0x0009e20000000800 */
[----:B------:R-:W-:Y:S02]  /*12640*/  F2FP.PACK_AB R96, R228, R229 ;  /* 0x000000e5e460723e */ /* 0x000fe400000000ff */
[----:B--2---:R-:W-:Y:S02]  /*12650*/  F2FP.PACK_AB R97, R203, R202 ;  /* 0x000000cacb61723e */ /* 0x004fe400000000ff */
[----:B------:R-:W-:Y:S01]  /*12660*/  F2FP.PACK_AB R98, R220, R227 ;  /* 0x000000e3dc62723e */ /* 0x000fe200000000ff */
[----:B----4-:R-:W-:-:S04]  /*12670*/  FFMA.FTZ R0, R195, c[0x0][0x2d0], -R13 ;  /* 0x0000b400c3007a23 */ /* 0x010fc8000001080d */
[----:B------:R2:W-:Y:S01]  /*12680*/  MUFU.EX2 R136, R0 ;  /* 0x0000000000887308 */ /* 0x0005e20000000800 */
[----:B-----5:R-:W-:Y:S02]  /*12690*/  F2FP.PACK_AB R99, R201, R200 ;  /* 0x000000c8c963723e */ /* 0x020fe400000000ff */
[----:B------:R-:W-:Y:S01]  /*126a0*/  ISETP.NE.AND P6, PT, R3, 0x1, PT ;  /* 0x000000010300780c */ /* 0x000fe20003fc5270 */
[----:B--2---:R-:W-:-:S04]  /*126b0*/  FFMA.FTZ R0, R193, c[0x0][0x2d0], -R12 ;  /* 0x0000b400c1007a23 */ /* 0x004fc8000001080c */
[----:B------:R2:W-:Y:S01]  /*126c0*/  MUFU.EX2 R9, R0 ;  /* 0x0000000000097308 */ /* 0x0005e20000000800 */
[----:B------:R-:W-:Y:S07]  /*126d0*/  HMMA.16816.F32 R140, R96, R148, R140 ;  /* 0x00000094608c723c */ /* 0x000fee000000188c */
[----:B------:R-:W-:-:S04]  /*126e0*/  @P6 IMAD.HI.U32 R3, R199, c[0x0][0x2c8], RZ ;  /* 0x0000b200c7036a27 */ /* 0x000fc800078e00ff */
[----:B--2---:R-:W-:-:S04]  /*126f0*/  FFMA.FTZ R0, R194, c[0x0][0x2d0], -R12 ;  /* 0x0000b400c2007a23 */ /* 0x004fc8000001080c */
[----:B------:R2:W4:Y:S01]  /*12700*/  MUFU.EX2 R8, R0 ;  /* 0x0000000000087308 */ /* 0x0005220000000800 */
[C---:B-1----:R-:W-:Y:S08]  /*12710*/  HMMA.16816.F32 R100, R96.reuse, R108, R172 ;  /* 0x0000006c6064723c */ /* 0x042ff000000018ac */
[----:B------:R-:W-:Y:S01]  /*12720*/  HMMA.16816.F32 R116, R96, R156, R116 ;  /* 0x0000009c6074723c */ /* 0x000fe20000001874 */
[----:B--2---:R-:W-:-:S07]  /*12730*/  FFMA.FTZ R0, R192, c[0x0][0x2d0], -R12 ;  /* 0x0000b400c0007a23 */ /* 0x004fce000001080c */
[C---:B------:R-:W-:Y:S01]  /*12740*/  HMMA.16816.F32 R52, R96.reuse, R60, R52 ;  /* 0x0000003c6034723c */ /* 0x040fe20000001834 */
[----:B------:R1:W2:Y:S07]  /*12750*/  MUFU.EX2 R2, R0 ;  /* 0x0000000000027308 */ /* 0x0002ae0000000800 */
[C---:B------:R-:W-:Y:S08]  /*12760*/  HMMA.16816.F32 R68, R96.reuse, R76, R68 ;  /* 0x0000004c6044723c */ /* 0x040ff00000001844 */
[----:B------:R-:W-:Y:S01]  /*12770*/  HMMA.16816.F32 R84, R96, R16, R72 ;  /* 0x000000106054723c */ /* 0x000fe20000001848 */
[----:B-1----:R-:W-:-:S07]  /*12780*/  FFMA.FTZ R0, R135, c[0x0][0x2d0], -R12 ;  /* 0x0000b40087007a23 */ /* 0x002fce000001080c */
        /* <DEDUP_REMOVED lines=14> */
[----:B------:R-:W-:Y:S07]  /*12870*/  HMMA.16816.F32 R36, R4, R170, R36 ;  /* 0x000000aa0424723c */ /* 0x000fee0000001824 */
[----:B------:R-:W-:-:S02]  /*12880*/  FADD.FTZ R5, R241, R240 ;  /* 0x000000f0f1057221 */ /* 0x000fc40000010000 */
[----:B------:R-:W-:Y:S02]  /*12890*/  FADD.FTZ R7, R236, R235 ;  /* 0x000000ebec077221 */ /* 0x000fe40000010000 */
[----:B------:R-:W-:Y:S02]  /*128a0*/  FADD.FTZ R6, R234, R231 ;  /* 0x000000e7ea067221 */ /* 0x000fe40000010000 */
[----:B------:R-:W-:Y:S02]  /*128b0*/  FADD.FTZ R4, R131, R130 ;  /* 0x0000008283047221 */ /* 0x000fe40000010000 */
[----:B------:R-:W-:Y:S02]  /*128c0*/  FADD.FTZ R5, R246, R5 ;  /* 0x00000005f6057221 */ /* 0x000fe40000010000 */
[----:B------:R-:W-:Y:S01]  /*128d0*/  FADD.FTZ R7, R238, R7 ;  /* 0x00000007ee077221 */ /* 0x000fe20000010000 */
[----:B------:R-:W-:Y:S01]  /*128e0*/  @P6 SHF.R.U32.HI R199, RZ, c[0x0][0x2cc], R3 ;  /* 0x0000b300ffc76a19 */ /* 0x000fe20000011603 */
[----:B------:R-:W-:-:S02]  /*128f0*/  FADD.FTZ R6, R232, R6 ;  /* 0x00000006e8067221 */ /* 0x000fc40000010000 */
[----:B------:R-:W-:Y:S02]  /*12900*/  FADD.FTZ R4, R230, R4 ;  /* 0x00000004e6047221 */ /* 0x000fe40000010000 */
[----:B------:R-:W-:Y:S02]  /*12910*/  FADD.FTZ R5, R247, R5 ;  /* 0x00000005f7057221 */ /* 0x000fe40000010000 */
[----:B------:R-:W-:Y:S02]  /*12920*/  FADD.FTZ R7, R239, R7 ;  /* 0x00000007ef077221 */ /* 0x000fe40000010000 */
[----:B------:R-:W-:Y:S02]  /*12930*/  FADD.FTZ R6, R233, R6 ;  /* 0x00000006e9067221 */ /* 0x000fe40000010000 */
[----:B------:R-:W-:Y:S02]  /*12940*/  FADD.FTZ R4, R129, R4 ;  /* 0x0000000481047221 */ /* 0x000fe40000010000 */
[----:B---3--:R-:W-:-:S02]  /*12950*/  IMAD.IADD R3, R11, 0x1, R199 ;  /* 0x000000010b037824 */ /* 0x008fc400078e02c7 */
        /* <DEDUP_REMOVED lines=18> */
[----:B----4-:R-:W-:Y:S01]  /*12a80*/  F2FP.PACK_AB R93, R8, R9 ;  /* 0x00000009085d723e */ /* 0x010fe200000000ff */
        /* <DEDUP_REMOVED lines=10> */
[----:B--2---:R-:W-:Y:S01]  /*12b30*/  FADD.FTZ R8, R2, R8 ;  /* 0x0000000802087221 */ /* 0x004fe20000010000 */
[----:B-1----:R-:W-:Y:S01]  /*12b40*/  F2FP.PACK_AB R95, R0, R2 ;  /* 0x00000002005f723e */ /* 0x002fe200000000ff */
[----:B------:R-:W-:Y:S02]  /*12b50*/  FADD.FTZ R7, R220, R4 ;  /* 0x00000004dc077221 */ /* 0x000fe40000010000 */
[----:B------:R-:W-:Y:S02]  /*12b60*/  FADD.FTZ R4, R201, R5 ;  /* 0x00000005c9047221 */ /* 0x000fe40000010000 */
[----:B------:R-:W-:-:S02]  /*12b70*/  FADD.FTZ R2, R136, R6 ;  /* 0x0000000688027221 */ /* 0x000fc40000010000 */
[----:B------:R-:W-:Y:S01]  /*12b80*/  FADD.FTZ R0, R0, R8 ;  /* 0x0000000800007221 */ /* 0x000fe20000010000 */
[----:B------:R-:W-:Y:S01]  /*12b90*/  STL [R1+0xc], R7 ;  /* 0x00000c0701007387 */ /* 0x000fe20000100800 */
[----:B------:R-:W-:-:S03]  /*12ba0*/  IMAD.MOV.U32 R175, RZ, RZ, c[0x0][0x32c] ;  /* 0x0000cb00ffaf7624 */ /* 0x000fc600078e00ff */
[----:B------:R-:W-:Y:S04]  /*12bb0*/  STL [R1+0x4], R4 ;  /* 0x0000040401007387 */ /* 0x000fe80000100800 */
[----:B------:R1:W-:Y:S04]  /*12bc0*/  STL [R1+0x8], R2 ;  /* 0x0000080201007387 */ /* 0x0003e80000100800 */
[----:B------:R2:W-:Y:S01]  /*12bd0*/  STL [R1+0x10], R0 ;  /* 0x0000100001007387 */ /* 0x0005e20000100800 */
[----:B------:R-:W-:Y:S02]  /*12be0*/  ISETP.GE.AND P6, PT, R175, 0x1, PT ;  /* 0x00000001af00780c */ /* 0x000fe40003fc6270 */
[----:B------:R-:W-:-:S02]  /*12bf0*/  F2FP.PACK_AB R92, R160, R137 ;  /* 0x00000089a05c723e */ /* 0x000fc400000000ff */
[----:B------:R-:W-:-:S07]  /*12c00*/  F2FP.PACK_AB R94, R136, R161 ;  /* 0x000000a1885e723e */ /* 0x000fce00000000ff */
[----:B------:R-:W-:Y:S01]  /*12c10*/  HMMA.16816.F32 R144, R92, R148, R144 ;  /* 0x000000945c90723c */ /* 0x000fe20000001890 */
[----:B------:R-:W-:-:S07]  /*12c20*/  IADD3 R222, R252, -0x2, RZ ;  /* 0xfffffffefcde7810 */ /* 0x000fce0007ffe0ff */
        /* <DEDUP_REMOVED lines=23> */
.L_x_1369:
[----:B------:R-:W-:-:S04]  /*12da0*/  MOV R3, 0x1 ;  /* 0x0000000100037802 */ /* 0x000fc80000000f00 */
[----:B------:R-:W-:-:S13]  /*12db0*/  ISETP.NE.AND P0, PT, R3, c[0x0][0x32c], PT ;  /* 0x0000cb0003007a0c */ /* 0x000fda0003f05270 */
[----:B------:R-:W-:-:S05]  /*12dc0*/  @P0 IMAD.HI.U32 R3, R0, c[0x0][0x330], RZ ;  /* 0x0000cc0000030a27 */ /* 0x000fca00078e00ff */
[----:B------:R-:W-:Y:S02]  /*12dd0*/  @P0 SHF.R.U32.HI R0, RZ, c[0x0][0x334], R3 ;  /* 0x0000cd00ff000a19 */ /* 0x000fe40000011603 */
.L_x_1370:
[----:B------:R-:W-:-:S05]  /*12de0*/  MOV R3, c[0x0][0x32c] ;  /* 0x0000cb0000037a02 */ /* 0x000fca0000000f00 */
[----:B------:R-:W-:-:S05]  /*12df0*/  IMAD R0, R0, R3, c[0x0][0x32c] ;  /* 0x0000cb0000007624 */ /* 0x000fca00078e0203 */
[----:B------:R-:W-:-:S04]  /*12e00*/  IMNMX R2, R2, R0, PT ;  /* 0x0000000002027217 */ /* 0x000fc80003800200 */
.L_x_1368:
        /* <DEDUP_REMOVED lines=32> */
.L_x_1392:
        /* <DEDUP_REMOVED lines=61> */
.L_x_1442:
        /* <DEDUP_REMOVED lines=18> */
.L_x_1373:
[----:B------:R-:W-:Y:S05]  /*13500*/  BSYNC B0 ;  /* 0x0000000000007941 */ /* 0x000fea0003800000 */
.L_x_1372:
        /* <DEDUP_REMOVED lines=146> */
[----:B------:R-:W-:Y:S02]  /*13e30*/  IMAD.SHL.U32 R134, R226, 0x2, RZ ;  /* 0x00000002e2867824 */ /* 0x000fe400078e00ff */
        /* <DEDUP_REMOVED lines=29> */
.L_x_1375:
[----:B------:R-:W2:Y:S01]  /*14010*/  LDL R2, [R1+0x1c] ;  /* 0x00001c0001027983 */ /* 0x000ea20000100800 */
[----:B------:R-:W-:Y:S02]  /*14020*/  IMAD.MOV.U32 R0, RZ, RZ, c[0x0][0x2c4] ;  /* 0x0000b100ff007624 */ /* 0x000fe400078e00ff */
[----:B------:R-:W-:Y:S01]  /*14030*/  IMAD.MOV.U32 R177, RZ, RZ, c[0x0][0x32c] ;  /* 0x0000cb00ffb17624 */ /* 0x000fe200078e00ff */
[----:B-1----:R-:W3:Y:S01]  /*14040*/  LDL R165, [R1+0x14] ;  /* 0x0000140001a57983 */ /* 0x002ee20000100800 */
[----:B------:R-:W-:Y:S01]  /*14050*/  IMAD R3, R219, -0x30, RZ ;  /* 0xffffffd0db037824 */ /* 0x000fe200078e02ff */
[----:B------:R-:W-:Y:S02]  /*14060*/  ISETP.NE.AND P0, PT, R0, 0x1, PT ;  /* 0x000000010000780c */ /* 0x000fe40003f05270 */
[----:B------:R-:W3:Y:S01]  /*14070*/  LDL R164, [R1+0x18] ;  /* 0x0000180001a47983 */ /* 0x000ee20000100800 */
[----:B------:R-:W-:Y:S02]  /*14080*/  ISETP.GE.AND P1, PT, R177, 0x1, PT ;  /* 0x00000001b100780c */ /* 0x000fe40003f26270 */
[----:B------:R-:W-:Y:S01]  /*14090*/  IADD3 R139, -R250, 0x1, R3 ;  /* 0x00000001fa8b7810 */ /* 0x000fe20007ffe103 */
[----:B------:R-:W0:Y:S07]  /*140a0*/  LDGDEPBAR ;  /* 0x00000000000079af */ /* 0x000e2e0000000000 */
[----:B--2---:R-:W-:Y:S04]  /*140b0*/  @P0 IMAD.HI.U32 R0, R2, c[0x0][0x2c8], RZ ;  /* 0x0000b20002000a27 */ /* 0x004fe800078e00ff */
[----:B------:R-:W-:Y:S01]  /*140c0*/  IMAD.MOV.U32 R137, RZ, RZ, R2 ;  /* 0x000000ffff897224 */ /* 0x000fe200078e0002 */
[----:B------:R-:W-:Y:S02]  /*140d0*/  @P0 SHF.R.U32.HI R137, RZ, c[0x0][0x2cc], R0 ;  /* 0x0000b300ff890a19 */ /* 0x000fe40000011600 */
[----:B---3--:R-:W-:Y:S03]  /*140e0*/  IADD3 R139, -R164, R139, R165 ;  /* 0x0000008ba48b7210 */ /* 0x008fe60007ffe1a5 */
[----:B------:R-:W1:Y:S01]  /*140f0*/  SHFL.IDX PT, R2, R137, RZ, 0x1c1f ;  /* 0x001c1fff89027589 */ /* 0x000e6200000e0000 */
        /* <DEDUP_REMOVED lines=18> */
.L_x_1378:
[----:B------:R-:W-:Y:S04]  /*14220*/  MOV R128, c[0x0][0x32c] ;  /* 0x0000cb0000807a02 */ /* 0x000fe80000000f00 */
[----:B------:R-:W-:Y:S11]  /*14230*/  ISETP.NE.AND P0, PT, R128, 0x1, PT ;  /* 0x000000018000780c */ /* 0x000ff60003f05270 */
[----:B------:R-:W-:Y:S02]  /*14240*/  @!UPT UIADD3 URZ, URZ, URZ, URZ ;  /* 0x0000003f3f3ff290 */ /* 0x000fe4000fffe03f */
[----:B------:R-:W-:Y:S05]  /*14250*/  @P0 IMAD.HI.U32 R128, R2, c[0x0][0x330], RZ ;  /* 0x0000cc0002800a27 */ /* 0x000fea00078e00ff */
[----:B------:R-:W-:Y:S02]  /*14260*/  @P0 SHF.R.U32.HI R2, RZ, c[0x0][0x334], R128 ;  /* 0x0000cd00ff020a19 */ /* 0x000fe40000011680 */
.L_x_1379:
[----:B------:R-:W-:Y:S05]  /*14270*/  BSYNC B0 ;  /* 0x0000000000007941 */ /* 0x000fea0003800000 */
.L_x_1377:
[----:B------:R-:W-:Y:S04]  /*14280*/  IMAD.IADD R128, R3, 0x1, -R250 ;  /* 0x0000000103807824 */ /* 0x000fe800078e0afa */
[----:B------:R-:W-:Y:S05]  /*14290*/  IMAD R2, R2, c[0x0][0x32c], R128 ;  /* 0x0000cb0002027a24 */ /* 0x000fea00078e0280 */
[----:B------:R-:W-:Y:S02]  /*142a0*/  IADD3 R128, R2, c[0x0][0x32c], RZ ;  /* 0x0000cb0002807a10 */ /* 0x000fe40007ffe0ff */
[----:B------:R-:W-:Y:S02]  /*142b0*/  IMNMX R0, R0, R2, !PT ;  /* 0x0000000200007217 */ /* 0x000fe40007800200 */
[----:B------:R-:W-:Y:S02]  /*142c0*/  IMNMX R133, R133, R128, PT ;  /* 0x0000008085857217 */ /* 0x000fe40003800200 */
.L_x_1376:
        /* <DEDUP_REMOVED lines=17> */
.L_x_1382:
[----:B------:R-:W-:Y:S04]  /*143e0*/  MOV R130, c[0x0][0x32c] ;  /* 0x0000cb0000827a02 */ /* 0x000fe80000000f00 */
[----:B------:R-:W-:Y:S11]  /*143f0*/  ISETP.NE.AND P0, PT, R130, 0x1, PT ;  /* 0x000000018200780c */ /* 0x000ff60003f05270 */
[----:B------:R-:W-:Y:S02]  /*14400*/  @!UPT UIADD3 URZ, URZ, URZ, URZ ;  /* 0x0000003f3f3ff290 */ /* 0x000fe4000fffe03f */
[----:B------:R-:W-:Y:S05]  /*14410*/  @P0 IMAD.HI.U32 R130, R2, c[0x0][0x330], RZ ;  /* 0x0000cc0002820a27 */ /* 0x000fea00078e00ff */
[----:B------:R-:W-:Y:S02]  /*14420*/  @P0 SHF.R.U32.HI R2, RZ, c[0x0][0x334], R130 ;  /* 0x0000cd00ff020a19 */ /* 0x000fe40000011682 */
.L_x_1383:
[----:B------:R-:W-:Y:S05]  /*14430*/  BSYNC B0 ;  /* 0x0000000000007941 */ /* 0x000fea0003800000 */
.L_x_1381:
[----:B------:R-:W-:Y:S04]  /*14440*/  IMAD.IADD R130, R3, 0x1, -R250 ;  /* 0x0000000103827824 */ /* 0x000fe800078e0afa */
[----:B------:R-:W-:Y:S05]  /*14450*/  IMAD R2, R2, c[0x0][0x32c], R130 ;  /* 0x0000cb0002027a24 */ /* 0x000fea00078e0282 */
[----:B------:R-:W-:Y:S02]  /*14460*/  IADD3 R130, R2, c[0x0][0x32c], RZ ;  /* 0x0000cb0002827a10 */ /* 0x000fe40007ffe0ff */
[----:B------:R-:W-:Y:S02]  /*14470*/  IMNMX R128, R128, R2, !PT ;  /* 0x0000000280807217 */ /* 0x000fe40007800200 */
[----:B------:R-:W-:Y:S02]  /*14480*/  IMNMX R132, R132, R130, PT ;  /* 0x0000008284847217 */ /* 0x000fe40003800200 */
.L_x_1380:
        /* <DEDUP_REMOVED lines=17> */
.L_x_1386:
[----:B------:R-:W-:Y:S04]  /*145a0*/  MOV R160, c[0x0][0x32c] ;  /* 0x0000cb0000a07a02 */ /* 0x000fe80000000f00 */
[----:B------:R-:W-:Y:S11]  /*145b0*/  ISETP.NE.AND P0, PT, R160, 0x1, PT ;  /* 0x00000001a000780c */ /* 0x000ff60003f05270 */
[----:B------:R-:W-:Y:S02]  /*145c0*/  @!UPT UIADD3 URZ, URZ, URZ, URZ ;  /* 0x0000003f3f3ff290 */ /* 0x000fe4000fffe03f */
[----:B------:R-:W-:Y:S05]  /*145d0*/  @P0 IMAD.HI.U32 R160, R134, c[0x0][0x330], RZ ;  /* 0x0000cc0086a00a27 */ /* 0x000fea00078e00ff */
[----:B------:R-:W-:Y:S02]  /*145e0*/  @P0 SHF.R.U32.HI R134, RZ, c[0x0][0x334], R160 ;  /* 0x0000cd00ff860a19 */ /* 0x000fe400000116a0 */
.L_x_1387:
[----:B------:R-:W-:Y:S05]  /*145f0*/  BSYNC B0 ;  /* 0x0000000000007941 */ /* 0x000fea0003800000 */
.L_x_1385:
[----:B------:R-:W-:Y:S04]  /*14600*/  IMAD.IADD R160, R3, 0x1, -R250 ;  /* 0x0000000103a07824 */ /* 0x000fe800078e0afa */
[----:B------:R-:W-:Y:S05]  /*14610*/  IMAD R134, R134, c[0x0][0x32c], R160 ;  /* 0x0000cb0086867a24 */ /* 0x000fea00078e02a0 */
[----:B------:R-:W-:Y:S02]  /*14620*/  IADD3 R160, R134, c[0x0][0x32c], RZ ;  /* 0x0000cb0086a07a10 */ /* 0x000fe40007ffe0ff */
[----:B------:R-:W-:Y:S02]  /*14630*/  IMNMX R2, R2, R134, !PT ;  /* 0x0000008602027217 */ /* 0x000fe40007800200 */
[----:B------:R-:W-:Y:S02]  /*14640*/  IMNMX R130, R130, R160, PT ;  /* 0x000000a082827217 */ /* 0x000fe40003800200 */
.L_x_1384:
        /* <DEDUP_REMOVED lines=151> */
.L_x_1390:
[----:B------:R-:W-:Y:S04]  /*14fc0*/  MOV R5, c[0x0][0x32c] ;  /* 0x0000cb0000057a02 */ /* 0x000fe80000000f00 */
[----:B------:R-:W-:Y:S11]  /*14fd0*/  ISETP.NE.AND P0, PT, R5, 0x1, PT ;  /* 0x000000010500780c */ /* 0x000ff60003f05270 */
[----:B------:R-:W-:Y:S02]  /*14fe0*/  @!UPT UIADD3 URZ, URZ, URZ, URZ ;  /* 0x0000003f3f3ff290 */ /* 0x000fe4000fffe03f */
[----:B------:R-:W-:Y:S05]  /*14ff0*/  @P0 IMAD.HI.U32 R5, R4, c[0x0][0x330], RZ ;  /* 0x0000cc0004050a27 */ /* 0x000fea00078e00ff */
[----:B------:R-:W-:Y:S02]  /*15000*/  @P0 SHF.R.U32.HI R4, RZ, c[0x0][0x334], R5 ;  /* 0x0000cd00ff040a19 */ /* 0x000fe40000011605 */
.L_x_1391:
[----:B------:R-:W-:Y:S05]  /*15010*/  BSYNC B0 ;  /* 0x0000000000007941 */ /* 0x000fea0003800000 */
.L_x_1389:
[----:B------:R-:W-:Y:S04]  /*15020*/  IMAD.IADD R3, R3, 0x1, -R250 ;  /* 0x0000000103037824 */ /* 0x000fe800078e0afa */
[----:B------:R-:W-:Y:S05]  /*15030*/  IMAD R4, R4, c[0x0][0x32c], R3 ;  /* 0x0000cb0004047a24 */ /* 0x000fea00078e0203 */
[----:B------:R-:W-:Y:S02]  /*15040*/  IADD3 R3, R4, c[0x0][0x32c], RZ ;  /* 0x0000cb0004037a10 */ /* 0x000fe40007ffe0ff */
[----:B------:R-:W-:Y:S02]  /*15050*/  IMNMX R0, R0, R4, !PT ;  /* 0x0000000400007217 */ /* 0x000fe40007800200 */
[----:B------:R-:W-:Y:S02]  /*15060*/  IMNMX R2, R2, R3, PT ;  /* 0x0000000302027217 */ /* 0x000fe40003800200 */
.L_x_1388:
        /* <DEDUP_REMOVED lines=390> */
[----:B------:R-:W2:Y:S01]  /*168d0*/  LDL.LU R195, [R1+0x4] ;  /* 0x0000040001c37983 */ /* 0x000ea20000300800 */
        /* <DEDUP_REMOVED lines=91> */
[----:B------:R-:W-:Y:S01]  /*16e90*/  FADD.FTZ R4, R201, R0 ;  /* 0x00000000c9047221 */ /* 0x000fe20000010000 */
[----:B------:R-:W-:Y:S01]  /*16ea0*/  IADD3 R222, R219, -0x1, RZ ;  /* 0xffffffffdbde7810 */ /* 0x000fe20007ffe0ff */
        /* <DEDUP_REMOVED lines=26> */
.L_x_1371:
        /* <DEDUP_REMOVED lines=24> */
.L_x_1394:
[----:B------:R-:W-:-:S04]  /*171d0*/  MOV R3, 0x1 ;  /* 0x0000000100037802 */ /* 0x000fc80000000f00 */
[----:B------:R-:W-:-:S13]  /*171e0*/  ISETP.NE.AND P0, PT, R3, c[0x0][0x32c], PT ;  /* 0x0000cb0003007a0c */ /* 0x000fda0003f05270 */
[----:B------:R-:W-:-:S05]  /*171f0*/  @P0 IMAD.HI.U32 R3, R0, c[0x0][0x330], RZ ;  /* 0x0000cc0000030a27 */ /* 0x000fca00078e00ff */
[----:B------:R-:W-:-:S05]  /*17200*/  @P0 SHF.R.U32.HI R0, RZ, c[0x0][0x334], R3 ;  /* 0x0000cd00ff000a19 */ /* 0x000fca0000011603 */
.L_x_1395:
[----:B------:R-:W-:-:S05]  /*17210*/  IMAD R0, R0, c[0x0][0x32c], RZ ;  /* 0x0000cb0000007a24 */ /* 0x000fca00078e02ff */
[----:B------:R-:W-:-:S03]  /*17220*/  IMNMX R2, R2, R0, !PT ;  /* 0x0000000002027217 */ /* 0x000fc60007800200 */
.L_x_1393:
        /* <DEDUP_REMOVED lines=27> */
.L_x_1401:
        /* <DEDUP_REMOVED lines=24> */
[----:B------:R-:W-:Y:S01]  /*17560*/  IADD3 R12, R226, 0x20, RZ ;  /* 0x00000020e20c7810 */ /* 0x000fe20007ffe0ff */
        /* <DEDUP_REMOVED lines=38> */
.L_x_1443:
        /* <DEDUP_REMOVED lines=17> */
.L_x_1398:
[----:B------:R-:W-:Y:S05]  /*178e0*/  BSYNC B0 ;  /* 0x0000000000007941 */ /* 0x000fea0003800000 */
.L_x_1397:
        /* <DEDUP_REMOVED lines=116> */
[--C-:B------:R-:W-:Y:S01]  /*18030*/  IMAD.MOV.U32 R2, RZ, RZ, R3.reuse ;  /* 0x000000ffff027224 */ /* 0x100fe200078e0003 */
        /* <DEDUP_REMOVED lines=9> */
[----:B------:R-:W-:Y:S02]  /*180d0*/  IADD3 R136, -R137, 0x30, RZ ;  /* 0x0000003089887810 */ /* 0x000fe40007ffe1ff */
[----:B------:R-:W-:Y:S01]  /*180e0*/  SHF.R.S32.HI R2, RZ, 0x1f, R225 ;  /* 0x0000001fff027819 */ /* 0x000fe200000114e1 */
[----:B------:R2:W3:Y:S01]  /*180f0*/  @!P1 LDG.E R223, [R130.64] ;  /* 0x0000000c82df9981 */ /* 0x0004e2000c1e1900 */
[----:B------:R-:W-:Y:S02]  /*18100*/  ISETP.GE.AND P1, PT, R136, 0x1, PT ;  /* 0x000000018800780c */ /* 0x000fe40003f26270 */
[----:B-1----:R-:W-:Y:S05]  /*18110*/  SHF.R.S32.HI R201, RZ, 0x1f, R201 ;  /* 0x0000001fffc97819 */ /* 0x002fea00000114c9 */
[----:B------:R-:W-:Y:S04]  /*18120*/  IMAD R201, R201, c[0x0][0x1e8], RZ ;  /* 0x00007a00c9c97a24 */ /* 0x000fe800078e02ff */
[----:B------:R-:W-:Y:S02]  /*18130*/  IMAD R201, R219, c[0x0][0x1ec], R201 ;  /* 0x00007b00dbc97a24 */ /* 0x000fe400078e02c9 */
[----:B--2---:R-:W-:Y:S02]  /*18140*/  IMAD R130, R2, c[0x0][0x1e0], RZ ;  /* 0x0000780002827a24 */ /* 0x004fe400078e02ff */
[C---:B------:R-:W-:Y:S04]  /*18150*/  IMAD.WIDE.U32 R2, R225.reuse, c[0x0][0x1e0], RZ ;  /* 0x00007800e1027a25 */ /* 0x040fe800078e00ff */
[----:B------:R-:W-:Y:S02]  /*18160*/  IMAD R130, R225, c[0x0][0x1e4], R130 ;  /* 0x00007900e1827a24 */ /* 0x000fe400078e0282 */
[----:B------:R-:W-:Y:S02]  /*18170*/  IMAD.IADD R201, R203, 0x1, R201 ;  /* 0x00000001cbc97824 */ /* 0x000fe400078e02c9 */
[----:B------:R-:W-:Y:S01]  /*18180*/  IMAD.IADD R3, R3, 0x1, R130 ;  /* 0x0000000103037824 */ /* 0x000fe200078e0282 */
[----:B---3--:R-:W-:Y:S03]  /*18190*/  SHF.R.S32.HI R130, RZ, 0x1f, R223 ;  /* 0x0000001fff827819 */ /* 0x008fe600000114df */
[C---:B------:R-:W-:Y:S04]  /*181a0*/  IMAD.WIDE.U32 R2, R223.reuse, c[0x0][0x1f0], R2 ;  /* 0x00007c00df027a25 */ /* 0x040fe800078e0002 */
[----:B------:R-:W-:Y:S01]  /*181b0*/  IMAD R130, R130, c[0x0][0x1f0], RZ ;  /* 0x00007c0082827a24 */ /* 0x000fe200078e02ff */
[----:B------:R-:W-:Y:S02]  /*181c0*/  IADD3 R2, P0, R202, R2, RZ ;  /* 0x00000002ca027210 */ /* 0x000fe40007f1e0ff */
[----:B------:R-:W-:Y:S01]  /*181d0*/  IADD3 R202, R226, 0x20, RZ ;  /* 0x00000020e2ca7810 */ /* 0x000fe20007ffe0ff */
[----:B------:R-:W-:Y:S03]  /*181e0*/  IMAD R130, R223, c[0x0][0x1f4], R130 ;  /* 0x00007d00df827a24 */ /* 0x000fe600078e0282 */
[----:B------:R-:W-:Y:S02]  /*181f0*/  ISETP.GE.AND P4, PT, R202, c[0x0][0x1d4], PT ;  /* 0x00007500ca007a0c */ /* 0x000fe40003f86270 */
[----:B------:R-:W-:Y:S02]  /*18200*/  IADD3.X R130, R201, R3, R130, P0, !PT ;  /* 0x00000003c9827210 */ /* 0x000fe400007fe482 */
[----:B------:R-:W-:Y:S02]  /*18210*/  LEA R131, P0, R2, c[0x0][0x1c8], 0x1 ;  /* 0x0000720002837a11 */ /* 0x000fe400078008ff */
        /* <DEDUP_REMOVED lines=27> */
.L_x_1400:
        /* <DEDUP_REMOVED lines=14> */
[----:B------:R-:W3:Y:S01]  /*184b0*/  LDL.LU R231, [R1+0x4] ;  /* 0x0000040001e77983 */ /* 0x000ee20000300800 */
        /* <DEDUP_REMOVED lines=425> */
[----:B------:R1:W-:Y:S01]  /*19f50*/  STL [R1+0x4], R5 ;  /* 0x0000040501007387 */ /* 0x0003e20000100800 */
[----:B------:R-:W-:Y:S03]  /*19f60*/  FADD.FTZ R0, R49, R0 ;  /* 0x0000000031007221 */ /* 0x000fe60000010000 */
[----:B------:R1:W-:Y:S01]  /*19f70*/  STL [R1+0x8], R4 ;  /* 0x0000080401007387 */ /* 0x0003e20000100800 */
[----:B------:R-:W-:Y:S01]  /*19f80*/  FADD.FTZ R3, R48, R0 ;  /* 0x0000000030037221 */ /* 0x000fe20000010000 */
[----:B------:R-:W-:Y:S04]  /*19f90*/  IADD3 R0, R222, -0x1, RZ ;  /* 0xffffffffde007810 */ /* 0x000fe80007ffe0ff */
[----:B------:R1:W-:Y:S01]  /*19fa0*/  STL [R1+0x10], R3 ;  /* 0x0000100301007387 */ /* 0x0003e20000100800 */
[----:B------:R-:W-:Y:S01]  /*19fb0*/  MOV R222, R0 ;  /* 0x0000000000de7202 */ /* 0x000fe20000000f00 */
[----:B-1----:R-:W-:-:S05]  /*19fc0*/  @P0 BRA `(.L_x_1401) ;  /* 0xffffd41000000947 */ /* 0x002fca000383ffff */
.L_x_1396:
        /* <DEDUP_REMOVED lines=15> */
.L_x_1423:
        /* <DEDUP_REMOVED lines=72> */
.L_x_1444:
        /* <DEDUP_REMOVED lines=17> */
.L_x_1404:
[----:B------:R-:W-:Y:S05]  /*1a650*/  BSYNC B0 ;  /* 0x0000000000007941 */ /* 0x000fea0003800000 */
.L_x_1403:
        /* <DEDUP_REMOVED lines=169> */
.L_x_1406:
[----:B------:R-:W2:Y:S01]  /*1b0f0*/  LDL R2, [R1+0x1c] ;  /* 0x00001c0001027983 */ /* 0x000ea20000100800 */
[----:B------:R-:W-:Y:S02]  /*1b100*/  IMAD.MOV.U32 R0, RZ, RZ, c[0x0][0x2c4] ;  /* 0x0000b100ff007624 */ /* 0x000fe400078e00ff */
[----:B------:R-:W-:Y:S01]  /*1b110*/  IMAD.MOV.U32 R189, RZ, RZ, c[0x0][0x32c] ;  /* 0x0000cb00ffbd7624 */ /* 0x000fe200078e00ff */
[----:B------:R-:W3:Y:S02]  /*1b120*/  LDL R186, [R1+0x14] ;  /* 0x0000140001ba7983 */ /* 0x000ee40000100800 */
[----:B------:R-:W-:Y:S02]  /*1b130*/  ISETP.NE.AND P0, PT, R0, 0x1, PT ;  /* 0x000000010000780c */ /* 0x000fe40003f05270 */
[----:B------:R-:W-:Y:S01]  /*1b140*/  ISETP.GE.AND P1, PT, R189, 0x1, PT ;  /* 0x00000001bd00780c */ /* 0x000fe20003f26270 */
[----:B------:R-:W3:Y:S04]  /*1b150*/  LDL R179, [R1+0x18] ;  /* 0x0000180001b37983 */ /* 0x000ee80000100800 */
[----:B------:R-:W0:Y:S06]  /*1b160*/  LDGDEPBAR ;  /* 0x00000000000079af */ /* 0x000e2c0000000000 */
[----:B--2---:R-:W-:Y:S04]  /*1b170*/  @P0 IMAD.HI.U32 R0, R2, c[0x0][0x2c8], RZ ;  /* 0x0000b20002000a27 */ /* 0x004fe800078e00ff */
[----:B------:R-:W-:Y:S01]  /*1b180*/  IMAD.MOV.U32 R134, RZ, RZ, R2 ;  /* 0x000000ffff867224 */ /* 0x000fe200078e0002 */
[----:B------:R-:W-:Y:S01]  /*1b190*/  @P0 SHF.R.U32.HI R134, RZ, c[0x0][0x2cc], R0 ;  /* 0x0000b300ff860a19 */ /* 0x000fe20000011600 */
[----:B------:R-:W-:Y:S04]  /*1b1a0*/  IMAD R2, R222, -0x30, RZ ;  /* 0xffffffd0de027824 */ /* 0x000fe800078e02ff */
[----:B------:R-:W2:Y:S01]  /*1b1b0*/  SHFL.IDX PT, R3, R134, RZ, 0x1c1f ;  /* 0x001c1fff86037589 */ /* 0x000ea200000e0000 */
[C---:B-1----:R-:W-:Y:S02]  /*1b1c0*/  IADD3 R137, -R250.reuse, 0x1, R2 ;  /* 0x00000001fa897810 */ /* 0x042fe40007ffe102 */
[----:B------:R-:W-:Y:S02]  /*1b1d0*/  IADD3 R138, -R250, R2, RZ ;  /* 0x00000002fa8a7210 */ /* 0x000fe40007ffe1ff */
[----:B---3--:R-:W-:Y:S04]  /*1b1e0*/  IADD3 R137, -R179, R137, R186 ;  /* 0x00000089b3897210 */ /* 0x008fe80007ffe1ba */
        /* <DEDUP_REMOVED lines=18> */
.L_x_1409:
[----:B------:R-:W-:Y:S04]  /*1b310*/  MOV R132, 0x1 ;  /* 0x0000000100847802 */ /* 0x000fe80000000f00 */
[----:B------:R-:W-:Y:S11]  /*1b320*/  ISETP.NE.AND P0, PT, R132, c[0x0][0x32c], PT ;  /* 0x0000cb0084007a0c */ /* 0x000ff60003f05270 */
[----:B------:R-:W-:Y:S02]  /*1b330*/  @!UPT UIADD3 URZ, URZ, URZ, URZ ;  /* 0x0000003f3f3ff290 */ /* 0x000fe4000fffe03f */
[----:B------:R-:W-:Y:S05]  /*1b340*/  @P0 IMAD.HI.U32 R132, R3, c[0x0][0x330], RZ ;  /* 0x0000cc0003840a27 */ /* 0x000fea00078e00ff */
[----:B------:R-:W-:Y:S02]  /*1b350*/  @P0 SHF.R.U32.HI R3, RZ, c[0x0][0x334], R132 ;  /* 0x0000cd00ff030a19 */ /* 0x000fe40000011684 */
.L_x_1410:
[----:B------:R-:W-:Y:S05]  /*1b360*/  BSYNC B0 ;  /* 0x0000000000007941 */ /* 0x000fea0003800000 */
.L_x_1408:
[----:B------:R-:W-:Y:S05]  /*1b370*/  IMAD R3, R3, c[0x0][0x32c], R138 ;  /* 0x0000cb0003037a24 */ /* 0x000fea00078e028a */
[----:B------:R-:W-:Y:S02]  /*1b380*/  IADD3 R132, R3, c[0x0][0x32c], RZ ;  /* 0x0000cb0003847a10 */ /* 0x000fe40007ffe0ff */
[----:B------:R-:W-:Y:S02]  /*1b390*/  IMNMX R0, R0, R3, !PT ;  /* 0x0000000300007217 */ /* 0x000fe40007800200 */
[----:B------:R-:W-:Y:S02]  /*1b3a0*/  IMNMX R128, R128, R132, PT ;  /* 0x0000008480807217 */ /* 0x000fe40003800200 */
.L_x_1407:
        /* <DEDUP_REMOVED lines=17> */
.L_x_1413:
[----:B------:R-:W-:Y:S04]  /*1b4c0*/  MOV R139, 0x1 ;  /* 0x00000001008b7802 */ /* 0x000fe80000000f00 */
[----:B------:R-:W-:Y:S11]  /*1b4d0*/  ISETP.NE.AND P0, PT, R139, c[0x0][0x32c], PT ;  /* 0x0000cb008b007a0c */ /* 0x000ff60003f05270 */
[----:B------:R-:W-:Y:S02]  /*1b4e0*/  @!UPT UIADD3 URZ, URZ, URZ, URZ ;  /* 0x0000003f3f3ff290 */ /* 0x000fe4000fffe03f */
[----:B------:R-:W-:Y:S05]  /*1b4f0*/  @P0 IMAD.HI.U32 R139, R133, c[0x0][0x330], RZ ;  /* 0x0000cc00858b0a27 */ /* 0x000fea00078e00ff */
[----:B------:R-:W-:Y:S02]  /*1b500*/  @P0 SHF.R.U32.HI R133, RZ, c[0x0][0x334], R139 ;  /* 0x0000cd00ff850a19 */ /* 0x000fe4000001168b */
.L_x_1414:
[----:B------:R-:W-:Y:S05]  /*1b510*/  BSYNC B0 ;  /* 0x0000000000007941 */ /* 0x000fea0003800000 */
.L_x_1412:
[----:B------:R-:W-:Y:S05]  /*1b520*/  IMAD R133, R133, c[0x0][0x32c], R138 ;  /* 0x0000cb0085857a24 */ /* 0x000fea00078e028a */
[----:B------:R-:W-:Y:S02]  /*1b530*/  IADD3 R139, R133, c[0x0][0x32c], RZ ;  /* 0x0000cb00858b7a10 */ /* 0x000fe40007ffe0ff */
[----:B------:R-:W-:Y:S02]  /*1b540*/  IMNMX R3, R3, R133, !PT ;  /* 0x0000008503037217 */ /* 0x000fe40007800200 */
[----:B------:R-:W-:Y:S02]  /*1b550*/  IMNMX R132, R132, R139, PT ;  /* 0x0000008b84847217 */ /* 0x000fe40003800200 */
.L_x_1411:
        /* <DEDUP_REMOVED lines=72> */
.L_x_1417:
[----:B------:R-:W-:Y:S04]  /*1b9e0*/  MOV R20, 0x1 ;  /* 0x0000000100147802 */ /* 0x000fe80000000f00 */
[----:B------:R-:W-:Y:S11]  /*1b9f0*/  ISETP.NE.AND P0, PT, R20, c[0x0][0x32c], PT ;  /* 0x0000cb0014007a0c */ /* 0x000ff60003f05270 */
[----:B------:R-:W-:Y:S02]  /*1ba00*/  @!UPT UIADD3 URZ, URZ, URZ, URZ ;  /* 0x0000003f3f3ff290 */ /* 0x000fe4000fffe03f */
[----:B------:R-:W-:Y:S05]  /*1ba10*/  @P0 IMAD.HI.U32 R20, R4, c[0x0][0x330], RZ ;  /* 0x0000cc0004140a27 */ /* 0x000fea00078e00ff */
[----:B------:R-:W-:Y:S02]  /*1ba20*/  @P0 SHF.R.U32.HI R4, RZ, c[0x0][0x334], R20 ;  /* 0x0000cd00ff040a19 */ /* 0x000fe40000011614 */
.L_x_1418:
[----:B------:R-:W-:Y:S05]  /*1ba30*/  BSYNC B0 ;  /* 0x0000000000007941 */ /* 0x000fea0003800000 */
.L_x_1416:
[----:B------:R-:W-:Y:S05]  /*1ba40*/  IMAD R4, R4, c[0x0][0x32c], R138 ;  /* 0x0000cb0004047a24 */ /* 0x000fea00078e028a */
[----:B------:R-:W-:Y:S02]  /*1ba50*/  IADD3 R20, R4, c[0x0][0x32c], RZ ;  /* 0x0000cb0004147a10 */ /* 0x000fe40007ffe0ff */
[----:B------:R-:W-:Y:S02]  /*1ba60*/  IMNMX R0, R0, R4, !PT ;  /* 0x0000000400007217 */ /* 0x000fe40007800200 */
[----:B------:R-:W-:Y:S02]  /*1ba70*/  IMNMX R2, R2, R20, PT ;  /* 0x0000001402027217 */ /* 0x000fe40003800200 */
.L_x_1415:
        /* <DEDUP_REMOVED lines=103> */
.L_x_1421:
[----:B------:R-:W-:Y:S04]  /*1c0f0*/  MOV R4, 0x1 ;  /* 0x0000000100047802 */ /* 0x000fe80000000f00 */
[----:B------:R-:W-:Y:S11]  /*1c100*/  ISETP.NE.AND P0, PT, R4, c[0x0][0x32c], PT ;  /* 0x0000cb0004007a0c */ /* 0x000ff60003f05270 */
[----:B------:R-:W-:Y:S02]  /*1c110*/  @!UPT UIADD3 URZ, URZ, URZ, URZ ;  /* 0x0000003f3f3ff290 */ /* 0x000fe4000fffe03f */
[----:B------:R-:W-:Y:S05]  /*1c120*/  @P0 IMAD.HI.U32 R4, R3, c[0x0][0x330], RZ ;  /* 0x0000cc0003040a27 */ /* 0x000fea00078e00ff */
[----:B------:R-:W-:Y:S02]  /*1c130*/  @P0 SHF.R.U32.HI R3, RZ, c[0x0][0x334], R4 ;  /* 0x0000cd00ff030a19 */ /* 0x000fe40000011604 */
.L_x_1422:
[----:B------:R-:W-:Y:S05]  /*1c140*/  BSYNC B0 ;  /* 0x0000000000007941 */ /* 0x000fea0003800000 */
.L_x_1420:
[----:B------:R-:W-:Y:S05]  /*1c150*/  IMAD R138, R3, c[0x0][0x32c], R138 ;  /* 0x0000cb00038a7a24 */ /* 0x000fea00078e028a */
[----:B------:R-:W-:Y:S02]  /*1c160*/  IADD3 R3, R138, c[0x0][0x32c], RZ ;  /* 0x0000cb008a037a10 */ /* 0x000fe40007ffe0ff */
[----:B------:R-:W-:Y:S02]  /*1c170*/  IMNMX R0, R0, R138, !PT ;  /* 0x0000008a00007217 */ /* 0x000fe40007800200 */
[----:B------:R-:W-:Y:S02]  /*1c180*/  IMNMX R2, R2, R3, PT ;  /* 0x0000000302027217 */ /* 0x000fe40003800200 */
.L_x_1419:
        /* <DEDUP_REMOVED lines=499> */
[----:B------:R-:W-:Y:S05]  /*1e0c0*/  FADD.FTZ R2, R26, R2 ;  /* 0x000000021a027221 */ /* 0x000fea0000010000 */
[----:B------:R2:W-:Y:S01]  /*1e0d0*/  STL [R1+0x10], R2 ;  /* 0x0000100201007387 */ /* 0x0005e20000100800 */
[----:B-1----:R-:W-:Y:S04]  /*1e0e0*/  IADD3 R0, R222, -0x1, RZ ;  /* 0xffffffffde007810 */ /* 0x002fe80007ffe0ff */
[----:B------:R-:W-:Y:S01]  /*1e0f0*/  MOV R222, R0 ;  /* 0x0000000000de7202 */ /* 0x000fe20000000f00 */
[----:B--2---:R-:W-:-:S05]  /*1e100*/  @P0 BRA `(.L_x_1423) ;  /* 0xffffbfb000000947 */ /* 0x004fca000383ffff */
.L_x_1402:
        /* <DEDUP_REMOVED lines=153> */
.L_x_1294:
        /* <DEDUP_REMOVED lines=151> */
.L_x_1425:
        /* <DEDUP_REMOVED lines=151> */
.L_x_1427:
[----:B---3--:R-:W-:Y:S05]  /*1fd80*/  BSYNC B0 ;  /* 0x0000000000007941 */ /* 0x008fea0003800000 */
.L_x_1426:
        /* <DEDUP_REMOVED lines=23> */
.L_x_1429:
[----:B------:R-:W-:Y:S05]  /*1ff00*/  BSYNC B0 ;  /* 0x0000000000007941 */ /* 0x000fea0003800000 */
.L_x_1428:
        /* <DEDUP_REMOVED lines=23> */
.L_x_1431:
[----:B------:R-:W-:Y:S05]  /*20080*/  BSYNC B0 ;  /* 0x0000000000007941 */ /* 0x000fea0003800000 */
.L_x_1430:
        /* <DEDUP_REMOVED lines=24> */
.L_x_1424:
        /* <DEDUP_REMOVED lines=19> */
.L_x_1432:
        /* <DEDUP_REMOVED lines=43> */
.L_x_1434:
[----:B---3--:R-:W-:Y:S05]  /*205f0*/  BSYNC B0 ;  /* 0x0000000000007941 */ /* 0x008fea0003800000 */
.L_x_1433:
        /* <DEDUP_REMOVED lines=64> */
.L_x_1436:
[----:B------:R-:W-:Y:S05]  /*20a00*/  BSYNC B0 ;  /* 0x0000000000007941 */ /* 0x000fea0003800000 */
.L_x_1435:
        /* <DEDUP_REMOVED lines=21> */
.L_x_1438:
[----:B------:R-:W-:Y:S05]  /*20b60*/  BSYNC B0 ;  /* 0x0000000000007941 */ /* 0x000fea0003800000 */
.L_x_1437:
        /* <DEDUP_REMOVED lines=21> */
.L_x_1440:
[----:B------:R-:W-:Y:S05]  /*20cc0*/  BSYNC B0 ;  /* 0x0000000000007941 */ /* 0x000fea0003800000 */
.L_x_1439:
        /* <DEDUP_REMOVED lines=22> */
.L_x_1347:
[----:B----4-:R-:W-:Y:S01]  /*20e30*/  IMAD.MOV.U32 R3, RZ, RZ, R24 ;  /* 0x000000ffff037224 */ /* 0x010fe200078e0018 */
[----:B------:R-:W-:Y:S02]  /*20e40*/  MOV R6, 0x1 ;  /* 0x0000000100067802 */ /* 0x000fe40000000f00 */
[----:B------:R-:W-:Y:S02]  /*20e50*/  MOV R2, 0x20e70 ;  /* 0x00020e7000027802 */ /* 0x000fe40000000f00 */
[----:B------:R-:W-:Y:S05]  /*20e60*/  CALL.REL.NOINC `($__internal_7_$__cuda_sm70_shflsync_idx_p) ;  /* 0x0000026000007944 */ /* 0x000fea0003c00000 */
[----:B------:R-:W-:Y:S01]  /*20e70*/  IMAD.MOV.U32 R5, RZ, RZ, R6 ;  /* 0x000000ffff057224 */ /* 0x000fe200078e0006 */
[----:B------:R-:W-:Y:S01]  /*20e80*/  MOV R3, R25 ;  /* 0x0000001900037202 */ /* 0x000fe20000000f00 */
[----:B------:R-:W-:Y:S01]  /*20e90*/  IMAD.MOV.U32 R6, RZ, RZ, 0x1 ;  /* 0x00000001ff067424 */ /* 0x000fe200078e00ff */
[----:B------:R-:W-:Y:S02]  /*20ea0*/  MOV R2, 0x20ec0 ;  /* 0x00020ec000027802 */ /* 0x000fe40000000f00 */
[----:B------:R-:W-:Y:S05]  /*20eb0*/  CALL.REL.NOINC `($__internal_7_$__cuda_sm70_shflsync_idx_p) ;  /* 0x0000021000007944 */ /* 0x000fea0003c00000 */
[----:B------:R-:W-:Y:S01]  /*20ec0*/  MOV R2, R6 ;  /* 0x0000000600027202 */ /* 0x000fe20000000f00 */
[----:B------:R-:W-:Y:S05]  /*20ed0*/  BRA `(.L_x_1441) ;  /* 0xfffee5b000007947 */ /* 0x000fea000383ffff */
.L_x_1374:
[----:B-1----:R-:W-:Y:S02]  /*20ee0*/  MOV R6, 0x1 ;  /* 0x0000000100067802 */ /* 0x002fe40000000f00 */
[----:B------:R-:W-:Y:S02]  /*20ef0*/  MOV R2, 0x20f10 ;  /* 0x00020f1000027802 */ /* 0x000fe40000000f00 */
[----:B------:R-:W-:Y:S05]  /*20f00*/  CALL.REL.NOINC `($__internal_7_$__cuda_sm70_shflsync_idx_p) ;  /* 0x000001c000007944 */ /* 0x000fea0003c00000 */
[----:B------:R-:W-:Y:S01]  /*20f10*/  MOV R3, R10 ;  /* 0x0000000a00037202 */ /* 0x000fe20000000f00 */
[----:B------:R-:W-:Y:S01]  /*20f20*/  IMAD.MOV.U32 R4, RZ, RZ, R6 ;  /* 0x000000ffff047224 */ /* 0x000fe200078e0006 */
[----:B------:R-:W-:Y:S01]  /*20f30*/  MOV R2, 0x20f60 ;  /* 0x00020f6000027802 */ /* 0x000fe20000000f00 */
[----:B------:R-:W-:Y:S02]  /*20f40*/  IMAD.MOV.U32 R6, RZ, RZ, 0x1 ;  /* 0x00000001ff067424 */ /* 0x000fe400078e00ff */
[----:B------:R-:W-:Y:S05]  /*20f50*/  CALL.REL.NOINC `($__internal_7_$__cuda_sm70_shflsync_idx_p) ;  /* 0x0000017000007944 */ /* 0x000fea0003c00000 */
[----:B------:R-:W-:Y:S01]  /*20f60*/  MOV R0, R6 ;  /* 0x0000000600007202 */ /* 0x000fe20000000f00 */
[----:B------:R-:W-:-:S05]  /*20f70*/  BRA `(.L_x_1442) ;  /* 0xffff246000007947 */ /* 0x000fca000383ffff */
.L_x_1399:
[----:B-1----:R-:W-:Y:S01]  /*20f80*/  MOV R6, 0x1 ;  /* 0x0000000100067802 */ /* 0x002fe20000000f00 */
[----:B------:R-:W-:Y:S01]  /*20f90*/  IMAD.MOV.U32 R3, RZ, RZ, R8 ;  /* 0x000000ffff037224 */ /* 0x000fe200078e0008 */
        /* <DEDUP_REMOVED lines=9> */
.L_x_1405:
        /* <DEDUP_REMOVED lines=10> */
        .weak           $__internal_7_$__cuda_sm70_shflsync_idx_p
        .type           $__internal_7_$__cuda_sm70_shflsync_idx_p,@function
        .size           $__internal_7_$__cuda_sm70_shflsync_idx_p,(.L_x_1731 - $__internal_7_$__cuda_sm70_shflsync_idx_p)
$__internal_7_$__cuda_sm70_shflsync_idx_p:
[----:B------:R-:W-:Y:S02]  /*210d0*/  MOV R24, 0xffffffff ;  /* 0xffffffff00187802 */ /* 0x000fe40000000f00 */
[----:B------:R-:W-:-:S02]  /*210e0*/  MOV R7, 0x1c1f ;  /* 0x00001c1f00077802 */ /* 0x000fc40000000f00 */
[----:B------:R-:W-:Y:S04]  /*210f0*/  WARPSYNC R24 ;  /* 0x0000001800007348 */ /* 0x000fe80003800000 */
[----:B------:R1:W2:Y:S02]  /*21100*/  SHFL.IDX PT, R6, R3, R6, R7 ;  /* 0x0000000603067389 */ /* 0x0002a400000e0007 */
[----:B-1----:R-:W-:-:S04]  /*21110*/  MOV R3, 0x0 ;  /* 0x0000000000037802 */ /* 0x002fc80000000f00 */
[----:B--2---:R-:W-:Y:S05]  /*21120*/  RET.REL.NODEC R2 `(_ZN7cutlass13device_kernelIN5flash19enable_sm80_to_sm89INS1_16FlashAttnFwdSm80INS1_25CollectiveMainloopFwdSm80ILi4ELi1ELb0EN4cute5tupleIJNS5_1CILi128EEENS7_ILi48EEENS7_ILi96EEEEEELi96ENS_6half_tEfNS_4arch4Sm80ELb0ELb1ELb0ELb1ELb1ELb1ELb1ELb0EEENS1_21CollectiveEpilogueFwdINS6_IJS8_SA_S9_EEENS6_IJNS7_ILi1EEESI_SI_EEESC_SE_Li128ELb1ELb1ELb0ELb0EEENS1_19SingleTileSchedulerILb1ELb0ELb1ELi128EEEEEEEEEvNT_6ParamsE) ;  /* 0xfffdeed002007950 */ /* 0x004fea0003c3ffff */
.L_x_1445:
        /* <DEDUP_REMOVED lines=13> */
.L_x_1731:


//--------------------- .text._ZN7cutlass13device_kernelIN5flash19enable_sm80_to_sm89INS1_16FlashAttnFwdSm80INS1_25CollectiveMainloopFwdSm80ILi4ELi1ELb0EN4cute5tupleIJNS5_1CILi128EEENS7_ILi64EEENS7_ILi96EEEEEELi96ENS_6half_tEfNS_4arch4Sm80ELb1ELb0ELb0ELb0ELb1ELb0ELb1ELb0EEENS1_21CollectiveEpilogueFwdINS6_IJS8_SA_S9_EEENS6_IJNS7_ILi1EEESI_SI_EEESC_SE_Li128ELb0ELb1ELb0ELb0EEENS1_30DynamicPersistentTileSchedulerILi128ELi128ELb0ELb1ELb0EEEEEEEEEvNT_6ParamsE --------------------------
	.section	.text._ZN7cutlass13device_kernelIN5flash19enable_sm80_to_sm89INS1_16FlashAttnFwdSm80INS1_25CollectiveMainloopFwdSm80ILi4ELi1ELb0EN4cute5tupleIJNS5_1CILi128EEENS7_ILi64EEENS7_ILi96EEEEEELi96ENS_6half_tEfNS_4arch4Sm80ELb1ELb0ELb0ELb0ELb1ELb0ELb1ELb0EEENS1_21CollectiveEpilogueFwdINS6_IJS8_SA_S9_EEENS6_IJNS7_ILi1EEESI_SI_EEESC_SE_Li128ELb0ELb1ELb0ELb0EEENS1_30DynamicPersistentTileSchedulerILi128ELi128ELb0ELb1ELb0EEEEEEEEEvNT_6ParamsE,"ax",@progbits
	.sectioninfo	@"SHI_REGISTERS=255"
	.align	128
.text._ZN7cutlass13device_kernelIN5flash19enable_sm80_to_sm89INS1_16FlashAttnFwdSm80INS1_25CollectiveMainloopFwdSm80ILi4ELi1ELb0EN4cute5tupleIJNS5_1CILi128EEENS7_ILi64EEENS7_ILi96EEEEEELi96ENS_6half_tEfNS_4arch4Sm80ELb1ELb0ELb0ELb0ELb1ELb0ELb1ELb0EEENS1_21CollectiveEpilogueFwdINS6_IJS8_SA_S9_EEENS6_IJNS7_ILi1EEESI_SI_EEESC_SE_Li128ELb0ELb1ELb0ELb0EEENS1_30DynamicPersistentTileSchedulerILi128ELi128ELb0ELb1ELb0EEEEEEEEEvNT_6ParamsE:
        .type           _ZN7cutlass13device_kernelIN5flash19enable_sm80_to_sm89INS1_16FlashAttnFwdSm80INS1_25CollectiveMainloopFwdSm80ILi4ELi1ELb0EN4cute5tupleIJNS5_1CILi128EEENS7_ILi64EEENS7_ILi96EEEEEELi96ENS_6half_tEfNS_4arch4Sm80ELb1ELb0ELb0ELb0ELb1ELb0ELb1ELb0EEENS1_21CollectiveEpilogueFwdINS6_IJS8_SA_S9_EEENS6_IJNS7_ILi1EEESI_SI_EEESC_SE_Li128ELb0ELb1ELb0ELb0EEENS1_30DynamicPersistentTileSchedulerILi128ELi128ELb0ELb1ELb0EEEEEEEEEvNT_6ParamsE,@function
        .size           _ZN7cutlass13device_kernelIN5flash19enable_sm80_to_sm89INS1_16FlashAttnFwdSm80INS1_25CollectiveMainloopFwdSm80ILi4ELi1ELb0EN4cute5tupleIJNS5_1CILi128EEENS7_ILi64EEENS7_ILi96EEEEEELi96ENS_6half_tEfNS_4arch4Sm80ELb1ELb0ELb0ELb0ELb1ELb0ELb1ELb0EEENS1_21CollectiveEpilogueFwdINS6_IJS8_SA_S9_EEENS6_IJNS7_ILi1EEESI_SI_EEESC_SE_Li128ELb0ELb1ELb0ELb0EEENS1_30DynamicPersistentTileSchedulerILi128ELi128ELb0ELb1ELb0EEEEEEEEEvNT_6ParamsE,(.L_x_1733 - _ZN7cutlass13device_kernelIN5flash19enable_sm80_to_sm89INS1_16FlashAttnFwdSm80INS1_25CollectiveMainloopFwdSm80ILi4ELi1ELb0EN4cute5tupleIJNS5_1CILi128EEENS7_ILi64EEENS7_ILi96EEEEEELi96ENS_6half_tEfNS_4arch4Sm80ELb1ELb0ELb0ELb0ELb1ELb0ELb1ELb0EEENS1_21CollectiveEpilogueFwdINS6_IJS8_SA_S9_EEENS6_IJNS7_ILi1EEESI_SI_EEESC_SE_Li128ELb0ELb1ELb0ELb0EEENS1_30DynamicPersistentTileSchedulerILi128ELi128ELb0ELb1ELb0EEEEEEEEEvNT_6ParamsE)
        .other          _ZN7cutlass13device_kernelIN5flash19enable_sm80_to_sm89INS1_16FlashAttnFwdSm80INS1_25CollectiveMainloopFwdSm80ILi4ELi1ELb0EN4cute5tupleIJNS5_1CILi128EEENS7_ILi64EEENS7_ILi96EEEEEELi96ENS_6half_tEfNS_4arch4Sm80ELb1ELb0ELb0ELb0ELb1ELb0ELb1ELb0EEENS1_21CollectiveEpilogueFwdINS6_IJS8_SA_S9_EEENS6_IJNS7_ILi1EEESI_SI_EEESC_SE_Li128ELb0ELb1ELb0ELb0EEENS1_30DynamicPersistentTileSchedulerILi128ELi128ELb0ELb1ELb0EEEEEEEEEvNT_6ParamsE,@"STO_CUDA_ENTRY STV_DEFAULT"
_ZN7cutlass13device_kernelIN5flash19enable_sm80_to_sm89INS1_16FlashAttnFwdSm80INS1_25CollectiveMainloopFwdSm80ILi4ELi1ELb0EN4cute5tupleIJNS5_1CILi128EEENS7_ILi64EEENS7_ILi96EEEEEELi96ENS_6half_tEfNS_4arch4Sm80ELb1ELb0ELb0ELb0ELb1ELb0ELb1ELb0EEENS1_21CollectiveEpilogueFwdINS6_IJS8_SA_S9_EEENS6_IJNS7_ILi1EEESI_SI_EEESC_SE_Li128ELb0ELb1ELb0ELb0EEENS1_30DynamicPersistentTileSchedulerILi128ELi128ELb0ELb1ELb0EEEEEEEEEvNT_6ParamsE:
        /* <DEDUP_REMOVED lines=62> */
[----:B------:R-:W-:Y:S02]  /*03e0*/  SHF.R.S32.HI R7, RZ, 0x1f, R6 ;  /* 0x0000001fff077819 */ /* 0x000fe40000011406 */
[----:B------:R-:W-:Y:S01]  /*03f0*/  IADD3 R252, R218, 0x20, RZ ;  /* 0x00000020dafc7810 */ /* 0x000fe20007ffe0ff */
        /* <DEDUP_REMOVED lines=48> */
[C---:B------:R-:W-:Y:S01]  /*0700*/  IMAD R2, R13.reuse, 0x20, R0 ;  /* 0x000000200d027824 */ /* 0x040fe200078e0200 */
[----:B------:R-:W-:Y:S01]  /*0710*/  SHF.R.S32.HI R3, RZ, 0x1f, R252 ;  /* 0x0000001fff037819 */ /* 0x000fe200000114fc */
[----:B------:R-:W-:Y:S01]  /*0720*/  IMAD R203, R13, 0x20, R203 ;  /* 0x000000200dcb7824 */ /* 0x000fe200078e02cb */
[C---:B------:R-:W-:Y:S01]  /*0730*/  IADD3 R0, R20.reuse, 0x80, RZ ;  /* 0x0000008014007810 */ /* 0x040fe20007ffe0ff */
[----:B------:R-:W-:Y:S01]  /*0740*/  STL [R1+0x54], R20 ;  /* 0x0000541401007387 */ /* 0x000fe20000100800 */
[----:B------:R-:W-:Y:S01]  /*0750*/  IADD3 R19, R20, 0x70, RZ ;  /* 0x0000007014137810 */ /* 0x000fe20007ffe0ff */
[----:B------:R-:W-:Y:S01]  /*0760*/  IMAD.IADD R3, R21, 0x1, R15 ;  /* 0x0000000115037824 */ /* 0x000fe200078e020f */
[----:B------:R-:W-:Y:S01]  /*0770*/  LOP3.LUT R201, R4, R201, RZ, 0x3c, !PT ;  /* 0x000000c904c97212 */ /* 0x000fe200078e3cff */
[----:B------:R-:W-:Y:S01]  /*0780*/  STL [R1+0x64], R18 ;  /* 0x0000641201007387 */ /* 0x000fe20000100800 */
[----:B------:R-:W-:Y:S01]  /*0790*/  @P1 IADD3 R19, R0, 0x10, RZ ;  /* 0x0000001000131810 */ /* 0x000fe20007ffe0ff */
[----:B------:R-:W-:Y:S01]  /*07a0*/  IMAD R0, R10, 0x20, R23 ;  /* 0x000000200a007824 */ /* 0x000fe200078e0217 */
[C---:B------:R-:W-:Y:S01]  /*07b0*/  IADD3 R205, R200.reuse, 0x20, RZ ;  /* 0x00000020c8cd7810 */ /* 0x040fe20007ffe0ff */
[C---:B------:R-:W-:Y:S01]  /*07c0*/  IMAD.IADD R203, R201.reuse, 0x1, R203 ;  /* 0x00000001c9cb7824 */ /* 0x040fe200078e02cb */
[----:B------:R-:W-:Y:S01]  /*07d0*/  @P2 IADD3 R205, R200, -0x20, RZ ;  /* 0xffffffe0c8cd2810 */ /* 0x000fe20007ffe0ff */
[----:B------:R-:W-:Y:S01]  /*07e0*/  STL [R1+0x58], R19 ;  /* 0x0000581301007387 */ /* 0x000fe20000100800 */
[----:B------:R-:W-:Y:S01]  /*07f0*/  IMAD.IADD R201, R201, 0x1, R2 ;  /* 0x00000001c9c97824 */ /* 0x000fe200078e0202 */
[----:B------:R-:W-:-:S02]  /*0800*/  LEA.HI R2, R17, R24, RZ, 0x7 ;  /* 0x0000001811027211 */ /* 0x000fc400078f38ff */
[----:B------:R1:W-:Y:S01]  /*0810*/  STL [R1], R0 ;  /* 0x0000000001007387 */ /* 0x0003e20000100800 */
[----:B------:R-:W-:Y:S02]  /*0820*/  LEA R203, R203, 0x6100, 0x1 ;  /* 0x00006100cbcb7811 */ /* 0x000fe400078e08ff */
[----:B------:R-:W-:Y:S01]  /*0830*/  SHF.R.S32.HI R2, RZ, 0x7, R2 ;  /* 0x00000007ff027819 */ /* 0x000fe20000011402 */
[----:B------:R-:W-:Y:S01]  /*0840*/  STL [R1+0x50], R3 ;  /* 0x0000500301007387 */ /* 0x000fe20000100800 */
[----:B------:R-:W-:Y:S02]  /*0850*/  IADD3 R2, R218, 0x40, RZ ;  /* 0x00000040da027810 */ /* 0x000fe40007ffe0ff */
[----:B------:R-:W-:Y:S02]  /*0860*/  LEA R201, R201, 0x100, 0x1 ;  /* 0x00000100c9c97811 */ /* 0x000fe400078e08ff */
[----:B------:R-:W-:Y:S02]  /*0870*/  SHF.R.S32.HI R2, RZ, 0x1f, R2 ;  /* 0x0000001fff027819 */ /* 0x000fe40000011402 */
[----:B------:R-:W-:-:S02]  /*0880*/  SEL R2, R202, 0xffffffe0, !P0 ;  /* 0xffffffe0ca027807 */ /* 0x000fc40004000000 */
[----:B------:R-:W-:Y:S02]  /*0890*/  SEL R202, R202, 0xffffffe0, !P3 ;  /* 0xffffffe0caca7807 */ /* 0x000fe40005800000 */
[----:B------:R-:W-:Y:S02]  /*08a0*/  SHF.R.S32.HI R4, RZ, 0x1f, R218 ;  /* 0x0000001fff047819 */ /* 0x000fe400000114da */
[----:B------:R-:W-:Y:S01]  /*08b0*/  IADD3 R216, R205, 0x400, RZ ;  /* 0x00000400cdd87810 */ /* 0x000fe20007ffe0ff */
[----:B------:R-:W-:Y:S01]  /*08c0*/  IMAD.IADD R204, R203, 0x1, R202 ;  /* 0x00000001cbcc7824 */ /* 0x000fe200078e02ca */
[C---:B------:R-:W-:Y:S01]  /*08d0*/  IADD3 R215, R205.reuse, 0x800, RZ ;  /* 0x00000800cdd77810 */ /* 0x040fe20007ffe0ff */
[----:B------:R-:W-:Y:S01]  /*08e0*/  IMAD.IADD R202, R202, 0x1, R201 ;  /* 0x00000001caca7824 */ /* 0x000fe200078e02c9 */
[C---:B------:R-:W-:Y:S02]  /*08f0*/  IADD3 R214, R205.reuse, 0xc00, RZ ;  /* 0x00000c00cdd67810 */ /* 0x040fe40007ffe0ff */
[----:B------:R-:W-:-:S02]  /*0900*/  IADD3 R213, R205, 0x1000, RZ ;  /* 0x00001000cdd57810 */ /* 0x000fc40007ffe0ff */
[----:B-1----:R-:W-:Y:S02]  /*0910*/  LOP3.LUT R0, R11, 0x7ffffffc, RZ, 0xc0, !PT ;  /* 0x7ffffffc0b007812 */ /* 0x002fe400078ec0ff */
[C---:B------:R-:W-:Y:S02]  /*0920*/  IADD3 R212, R205.reuse, 0x1400, RZ ;  /* 0x00001400cdd47810 */ /* 0x040fe40007ffe0ff */
[C---:B------:R-:W-:Y:S01]  /*0930*/  IADD3 R211, R205.reuse, 0x1800, RZ ;  /* 0x00001800cdd37810 */ /* 0x040fe20007ffe0ff */
[----:B------:R-:W-:Y:S01]  /*0940*/  IMAD.IADD R0, R22, 0x1, -R0 ;  /* 0x0000000116007824 */ /* 0x000fe200078e0a00 */
[C---:B------:R-:W-:Y:S02]  /*0950*/  IADD3 R210, R205.reuse, 0x1c00, RZ ;  /* 0x00001c00cdd27810 */ /* 0x040fe40007ffe0ff */
[C---:B------:R-:W-:Y:S01]  /*0960*/  IADD3 R209, R205.reuse, 0x2000, RZ ;  /* 0x00002000cdd17810 */ /* 0x040fe20007ffe0ff */
[----:B------:R-:W-:Y:S01]  /*0970*/  IMAD.SHL.U32 R0, R0, 0x2, RZ ;  /* 0x0000000200007824 */ /* 0x000fe200078e00ff */
[----:B------:R-:W-:-:S02]  /*0980*/  IADD3 R208, R205, 0x2400, RZ ;  /* 0x00002400cdd07810 */ /* 0x000fc40007ffe0ff */
[C---:B------:R-:W-:Y:S02]  /*0990*/  IADD3 R207, R205.reuse, 0x2800, RZ ;  /* 0x00002800cdcf7810 */ /* 0x040fe40007ffe0ff */
[----:B------:R1:W-:Y:S01]  /*09a0*/  STL [R1+0x4c], R0 ;  /* 0x00004c0001007387 */ /* 0x0003e20000100800 */
[----:B------:R-:W-:Y:S01]  /*09b0*/  IADD3 R206, R205, 0x2c00, RZ ;  /* 0x00002c00cdce7810 */ /* 0x000fe20007ffe0ff */
[----:B-1----:R-:W-:-:S05]  /*09c0*/  IMAD.IADD R0, R20, 0x1, R2 ;  /* 0x0000000114007824 */ /* 0x002fca00078e0202 */
[----:B------:R1:W-:Y:S02]  /*09d0*/  STL [R1+0x60], R0 ;  /* 0x0000600001007387 */ /* 0x0003e40000100800 */
[----:B-1----:R-:W-:-:S05]  /*09e0*/  IMAD.IADD R0, R2, 0x1, R19 ;  /* 0x0000000102007824 */ /* 0x002fca00078e0213 */
[----:B------:R1:W-:Y:S02]  /*09f0*/  STL [R1+0x5c], R0 ;  /* 0x00005c0001007387 */ /* 0x0003e40000100800 */
.L_x_1519:
        /* <DEDUP_REMOVED lines=19> */
.L_x_1447:
[----:B------:R-:W-:-:S04]  /*0b30*/  MOV R0, c[0x0][0x554] ;  /* 0x0001550000007a02 */ /* 0x000fc80000000f00 */
[----:B------:R-:W-:Y:S02]  /*0b40*/  ISETP.NE.AND P0, PT, R0, 0x1, PT ;  /* 0x000000010000780c */ /* 0x000fe40003f05270 */
[----:B------:R-:W-:-:S11]  /*0b50*/  MOV R0, R2 ;  /* 0x0000000200007202 */ /* 0x000fd60000000f00 */
[----:B------:R-:W-:-:S05]  /*0b60*/  @P0 IMAD.HI.U32 R4, R2, c[0x0][0x558], RZ ;  /* 0x0001560002040a27 */ /* 0x000fca00078e00ff */
[----:B------:R-:W-:-:S05]  /*0b70*/  @P0 SHF.R.U32.HI R0, RZ, c[0x0][0x55c], R4 ;  /* 0x00015700ff000a19 */ /* 0x000fca0000011604 */
[----:B------:R-:W-:Y:S02]  /*0b80*/  IMAD R4, R0, c[0x0][0x554], RZ ;  /* 0x0001550000047a24 */ /* 0x000fe400078e02ff */
.L_x_1448:
[----:B------:R-:W-:Y:S05]  /*0b90*/  BSYNC B0 ;  /* 0x0000000000007941 */ /* 0x000fea0003800000 */
.L_x_1446:
        /* <DEDUP_REMOVED lines=113> */
[----:B------:R-:W2:Y:S01]  /*12b0*/  LDL R7, [R1] ;  /* 0x0000000001077983 */ /* 0x000ea20000100800 */
[----:B------:R-:W-:-:S04]  /*12c0*/  ISETP.NE.U32.AND P1, PT, RZ, c[0x0][0x340], PT ;  /* 0x0000d000ff007a0c */ /* 0x000fc80003f25070 */
[----:B------:R-:W-:-:S13]  /*12d0*/  ISETP.NE.AND.EX P1, PT, RZ, c[0x0][0x344], PT, P1 ;  /* 0x0000d100ff007a0c */ /* 0x000fda0003f25310 */
[----:B------:R-:W-:-:S05]  /*12e0*/  @P1 MOV R2, 0x4 ;  /* 0x0000000400021802 */ /* 0x000fca0000000f00 */
[----:B------:R-:W-:-:S05]  /*12f0*/  @P1 IMAD.WIDE R2, R8, R2, c[0x0][0x340] ;  /* 0x0000d00008021625 */ /* 0x000fca00078e0202 */
[----:B------:R3:W5:Y:S01]  /*1300*/  @P1 LDG.E R12, [R2.64] ;  /* 0x00000006020c1981 */ /* 0x000762000c1e1900 */
[----:B------:R-:W-:Y:S02]  /*1310*/  SHF.R.S32.HI R31, RZ, 0x1f, R6 ;  /* 0x0000001fff1f7819 */ /* 0x000fe40000011406 */
[----:B------:R-:W-:Y:S02]  /*1320*/  ISETP.GE.AND P6, PT, R218, c[0x0][0x198], PT ;  /* 0x00006600da007a0c */ /* 0x000fe40003fc6270 */
[----:B------:R-:W-:Y:S01]  /*1330*/  ISETP.GE.AND P4, PT, R252, c[0x0][0x198], PT ;  /* 0x00006600fc007a0c */ /* 0x000fe20003f86270 */
[----:B------:R-:W-:-:S04]  /*1340*/  IMAD R0, R31, c[0x0][0x1b8], RZ ;  /* 0x00006e001f007a24 */ /* 0x000fc800078e02ff */
        /* <DEDUP_REMOVED lines=21> */
[----:B------:R-:W-:Y:S01]  /*14a0*/  IMAD.IADD R3, R3, 0x1, R5 ;  /* 0x0000000103037824 */ /* 0x000fe200078e0205 */
[----:B------:R-:W-:-:S03]  /*14b0*/  @!P1 MOV R12, R8 ;  /* 0x00000008000c9202 */ /* 0x000fc60000000f00 */
        /* <DEDUP_REMOVED lines=8> */
.L_x_1520:
[----:B------:R-:W-:Y:S05]  /*1540*/  BRA.DIV ~URZ, `(.L_x_1451) ;  /* 0x0000e7927f007947 */ /* 0x000fea000b800000 */
[----:B------:R3:W4:Y:S02]  /*1550*/  SHFL.IDX PT, R0, R11, RZ, 0x1c1f ;  /* 0x001c1fff0b007589 */ /* 0x00072400000e0000 */
.L_x_1521:
        /* <DEDUP_REMOVED lines=14> */
[-C--:B----4-:R-:W-:Y:S02]  /*1640*/  LEA R8, P2, R218, R0.reuse, 0x1 ;  /* 0x00000000da087211 */ /* 0x090fe400078408ff */
[----:B------:R-:W-:Y:S02]  /*1650*/  SHF.R.S32.HI R18, RZ, 0x1f, R218 ;  /* 0x0000001fff127819 */ /* 0x000fe400000114da */
[----:B------:R-:W-:Y:S02]  /*1660*/  LEA R6, P1, R252, R0, 0x1 ;  /* 0x00000000fc067211 */ /* 0x000fe400078208ff */
[----:B------:R-:W-:-:S02]  /*1670*/  SHF.R.S32.HI R17, RZ, 0x1f, R252 ;  /* 0x0000001fff117819 */ /* 0x000fc400000114fc */
[----:B------:R-:W-:Y:S02]  /*1680*/  SHF.R.S32.HI R16, RZ, 0x1f, R16 ;  /* 0x0000001fff107819 */ /* 0x000fe40000011410 */
[C---:B------:R-:W-:Y:S02]  /*1690*/  LEA R2, P0, R15.reuse, R0, 0x1 ;  /* 0x000000000f027211 */ /* 0x040fe400078008ff */
[-C--:B--2---:R-:W-:Y:S02]  /*16a0*/  LEA.HI.X R9, R218, R4.reuse, R18, 0x1, P2 ;  /* 0x00000004da097211 */ /* 0x084fe400010f0c12 */
[-C--:B------:R-:W-:Y:S02]  /*16b0*/  LEA.HI.X R7, R252, R4.reuse, R17, 0x1, P1 ;  /* 0x00000004fc077211 */ /* 0x080fe400008f0c11 */
        /* <DEDUP_REMOVED lines=8> */
.L_x_1453:
[----:B------:R-:W-:Y:S05]  /*1740*/  BSYNC B0 ;  /* 0x0000000000007941 */ /* 0x000fea0003800000 */
.L_x_1452:
[----:B------:R-:W-:Y:S05]  /*1750*/  BRA.DIV ~URZ, `(.L_x_1454) ;  /* 0x0000e5f27f007947 */ /* 0x000fea000b800000 */
[----:B--2---:R2:W3:Y:S04]  /*1760*/  SHFL.IDX PT, R4, R5, 0x1, 0x1c1f ;  /* 0x003c1f0005047f89 */ /* 0x0044e800000e0000 */
[----:B-1--4-:R2:W1:Y:S02]  /*1770*/  SHFL.IDX PT, R0, R11, 0x1, 0x1c1f ;  /* 0x003c1f000b007f89 */ /* 0x01246400000e0000 */
.L_x_1522:
[----:B------:R-:W-:Y:S01]  /*1780*/  IADD3 R2, R10, 0x20, RZ ;  /* 0x000000200a027810 */ /* 0x000fe20007ffe0ff */
[----:B------:R-:W-:Y:S03]  /*1790*/  BSSY B0, `(.L_x_1455) ;  /* 0x0000016000007945 */ /* 0x000fe60003800000 */
[----:B------:R-:W-:-:S13]  /*17a0*/  ISETP.GE.AND P0, PT, R2, R13, PT ;  /* 0x0000000d0200720c */ /* 0x000fda0003f06270 */
[----:B------:R-:W-:Y:S05]  /*17b0*/  @P0 BRA `(.L_x_1456) ;  /* 0x0000013000000947 */ /* 0x000fea0003800000 */
[----:B------:R-:W4:Y:S01]  /*17c0*/  LDL R14, [R1+0x68] ;  /* 0x00006800010e7983 */ /* 0x000f220000100800 */
[C---:B------:R-:W-:Y:S02]  /*17d0*/  IADD3 R15, R218.reuse, 0x40, RZ ;  /* 0x00000040da0f7810 */ /* 0x040fe40007ffe0ff */
[C---:B------:R-:W-:Y:S02]  /*17e0*/  IADD3 R16, R218.reuse, 0x40, RZ ;  /* 0x00000040da107810 */ /* 0x040fe40007ffe0ff */
[-C--:B-1----:R-:W-:Y:S02]  /*17f0*/  LEA R8, P2, R218, R0.reuse, 0x1 ;  /* 0x00000000da087211 */ /* 0x082fe400078408ff */
[----:B------:R-:W-:Y:S02]  /*1800*/  SHF.R.S32.HI R18, RZ, 0x1f, R218 ;  /* 0x0000001fff127819 */ /* 0x000fe400000114da */
[----:B------:R-:W-:Y:S02]  /*1810*/  LEA R6, P1, R252, R0, 0x1 ;  /* 0x00000000fc067211 */ /* 0x000fe400078208ff */
[----:B------:R-:W-:-:S02]  /*1820*/  SHF.R.S32.HI R17, RZ, 0x1f, R252 ;  /* 0x0000001fff117819 */ /* 0x000fc400000114fc */
[----:B------:R-:W-:Y:S02]  /*1830*/  SHF.R.S32.HI R16, RZ, 0x1f, R16 ;  /* 0x0000001fff107819 */ /* 0x000fe40000011410 */
[C---:B------:R-:W-:Y:S02]  /*1840*/  LEA R2, P0, R15.reuse, R0, 0x1 ;  /* 0x000000000f027211 */ /* 0x040fe400078008ff */
[-C--:B---3--:R-:W-:Y:S02]  /*1850*/  LEA.HI.X R9, R218, R4.reuse, R18, 0x1, P2 ;  /* 0x00000004da097211 */ /* 0x088fe400010f0c12 */
[-C--:B------:R-:W-:Y:S02]  /*1860*/  LEA.HI.X R7, R252, R4.reuse, R17, 0x1, P1 ;  /* 0x00000004fc077211 */ /* 0x080fe400008f0c11 */
        /* <DEDUP_REMOVED lines=8> */
.L_x_1456:
[----:B------:R-:W-:Y:S05]  /*18f0*/  BSYNC B0 ;  /* 0x0000000000007941 */ /* 0x000fea0003800000 */
.L_x_1455:
[----:B------:R-:W-:Y:S05]  /*1900*/  BRA.DIV ~URZ, `(.L_x_1457) ;  /* 0x0000e5127f007947 */ /* 0x000fea000b800000 */
[----:B---3--:R3:W4:Y:S02]  /*1910*/  SHFL.IDX PT, R4, R5, 0x2, 0x1c1f ;  /* 0x005c1f0005047f89 */ /* 0x00872400000e0000 */
.L_x_1523:
[----:B------:R-:W-:Y:S05]  /*1920*/  BRA.DIV ~URZ, `(.L_x_1458) ;  /* 0x0000e5627f007947 */ /* 0x000fea000b800000 */
[----:B-1----:R1:W2:Y:S02]  /*1930*/  SHFL.IDX PT, R0, R11, 0x2, 0x1c1f ;  /* 0x005c1f000b007f89 */ /* 0x0022a400000e0000 */
.L_x_1524:
[----:B------:R-:W-:Y:S01]  /*1940*/  IADD3 R2, R10, 0x40, RZ ;  /* 0x000000400a027810 */ /* 0x000fe20007ffe0ff */
[----:B------:R-:W-:Y:S03]  /*1950*/  BSSY B0, `(.L_x_1459) ;  /* 0x0000016000007945 */ /* 0x000fe60003800000 */
[----:B------:R-:W-:-:S13]  /*1960*/  ISETP.GE.AND P0, PT, R2, R13, PT ;  /* 0x0000000d0200720c */ /* 0x000fda0003f06270 */
[----:B------:R-:W-:Y:S05]  /*1970*/  @P0 BRA `(.L_x_1460) ;  /* 0x0000013000000947 */ /* 0x000fea0003800000 */
[----:B---3--:R-:W3:Y:S01]  /*1980*/  LDL R14, [R1+0x68] ;  /* 0x00006800010e7983 */ /* 0x008ee20000100800 */
[C---:B------:R-:W-:Y:S02]  /*1990*/  IADD3 R15, R218.reuse, 0x40, RZ ;  /* 0x00000040da0f7810 */ /* 0x040fe40007ffe0ff */
[C---:B------:R-:W-:Y:S02]  /*19a0*/  IADD3 R16, R218.reuse, 0x40, RZ ;  /* 0x00000040da107810 */ /* 0x040fe40007ffe0ff */
[-C--:B--2---:R-:W-:Y:S02]  /*19b0*/  LEA R8, P2, R218, R0.reuse, 0x1 ;  /* 0x00000000da087211 */ /* 0x084fe400078408ff */
[----:B------:R-:W-:Y:S02]  /*19c0*/  SHF.R.S32.HI R18, RZ, 0x1f, R218 ;  /* 0x0000001fff127819 */ /* 0x000fe400000114da */
[----:B------:R-:W-:Y:S02]  /*19d0*/  LEA R6, P1, R252, R0, 0x1 ;  /* 0x00000000fc067211 */ /* 0x000fe400078208ff */
[----:B------:R-:W-:-:S02]  /*19e0*/  SHF.R.S32.HI R17, RZ, 0x1f, R252 ;  /* 0x0000001fff117819 */ /* 0x000fc400000114fc */
[----:B------:R-:W-:Y:S02]  /*19f0*/  SHF.R.S32.HI R16, RZ, 0x1f, R16 ;  /* 0x0000001fff107819 */ /* 0x000fe40000011410 */
[C---:B------:R-:W-:Y:S02]  /*1a00*/  LEA R2, P0, R15.reuse, R0, 0x1 ;  /* 0x000000000f027211 */ /* 0x040fe400078008ff */
[-C--:B----4-:R-:W-:Y:S02]  /*1a10*/  LEA.HI.X R9, R218, R4.reuse, R18, 0x1, P2 ;  /* 0x00000004da097211 */ /* 0x090fe400010f0c12 */
        /* <DEDUP_REMOVED lines=9> */
.L_x_1460:
[----:B------:R-:W-:Y:S05]  /*1ab0*/  BSYNC B0 ;  /* 0x0000000000007941 */ /* 0x000fea0003800000 */
.L_x_1459:
[----:B------:R-:W-:Y:S05]  /*1ac0*/  BRA.DIV ~URZ, `(.L_x_1461) ;  /* 0x0000e4327f007947 */ /* 0x000fea000b800000 */
[----:B----4-:R4:W1:Y:S04]  /*1ad0*/  SHFL.IDX PT, R4, R5, 0x3, 0x1c1f ;  /* 0x007c1f0005047f89 */ /* 0x01086800000e0000 */
[----:B--2---:R4:W2:Y:S02]  /*1ae0*/  SHFL.IDX PT, R0, R11, 0x3, 0x1c1f ;  /* 0x007c1f000b007f89 */ /* 0x0048a400000e0000 */
.L_x_1525:
[----:B-1--4-:R-:W4:Y:S01]  /*1af0*/  LDL R11, [R1+0x68] ;  /* 0x00006800010b7983 */ /* 0x012f220000100800 */
[----:B------:R-:W-:Y:S01]  /*1b00*/  IADD3 R10, R10, 0x60, RZ ;  /* 0x000000600a0a7810 */ /* 0x000fe20007ffe0ff */
[----:B-----5:R-:W-:Y:S01]  /*1b10*/  IMAD.WIDE.U32 R156, R12, c[0x0][0x2b0], RZ ;  /* 0x0000ac000c9c7a25 */ /* 0x020fe200078e00ff */
[----:B------:R-:W-:-:S02]  /*1b20*/  SHF.R.S32.HI R99, RZ, 0x1f, R218 ;  /* 0x0000001fff637819 */ /* 0x000fc400000114da */
[----:B------:R-:W-:Y:S02]  /*1b30*/  ISETP.GE.AND P2, PT, R10, R13, PT ;  /* 0x0000000d0a00720c */ /* 0x000fe40003f46270 */
[C---:B------:R-:W-:Y:S01]  /*1b40*/  IADD3 R96, R218.reuse, 0x40, RZ ;  /* 0x00000040da607810 */ /* 0x040fe20007ffe0ff */
[----:B------:R1:W-:Y:S01]  /*1b50*/  STL.64 [R1+0x20], R156 ;  /* 0x0000209c01007387 */ /* 0x0003e20000100a00 */
[----:B------:R-:W-:Y:S02]  /*1b60*/  IADD3 R97, R218, 0x40, RZ ;  /* 0x00000040da617810 */ /* 0x000fe40007ffe0ff */
[----:B------:R-:W-:Y:S02]  /*1b70*/  SHF.R.S32.HI R98, RZ, 0x1f, R252 ;  /* 0x0000001fff627819 */ /* 0x000fe400000114fc */
[----:B------:R-:W-:-:S05]  /*1b80*/  SHF.R.S32.HI R97, RZ, 0x1f, R97 ;  /* 0x0000001fff617819 */ /* 0x000fca0000011461 */
[-C--:B--2---:R-:W-:Y:S02]  /*1b90*/  @!P2 LEA R8, P0, R218, R0.reuse, 0x1 ;  /* 0x00000000da08a211 */ /* 0x084fe400078008ff */
[----:B------:R-:W-:Y:S02]  /*1ba0*/  @!P2 LEA R6, P1, R252, R0, 0x1 ;  /* 0x00000000fc06a211 */ /* 0x000fe400078208ff */
[----:B------:R-:W-:Y:S02]  /*1bb0*/  @!P2 LEA.HI.X R9, R218, R4, R99, 0x1, P0 ;  /* 0x00000004da09a211 */ /* 0x000fe400000f0c63 */
[----:B------:R-:W-:Y:S02]  /*1bc0*/  @!P2 LEA R2, P0, R96, R0, 0x1 ;  /* 0x000000006002a211 */ /* 0x000fe400078008ff */
[----:B------:R-:W-:Y:S02]  /*1bd0*/  SHF.R.S32.HI R0, RZ, 0x1f, R12 ;  /* 0x0000001fff007819 */ /* 0x000fe4000001140c */
[----:B------:R-:W-:-:S02]  /*1be0*/  @!P2 LEA.HI.X R7, R252, R4, R98, 0x1, P1 ;  /* 0x00000004fc07a211 */ /* 0x000fc400008f0c62 */
        /* <DEDUP_REMOVED lines=14> */
[----:B------:R-:W2:Y:S04]  /*1cd0*/  LDL R158, [R1] ;  /* 0x00000000019e7983 */ /* 0x000ea80000100800 */
[----:B------:R-:W4:Y:S01]  /*1ce0*/  LDL R159, [R1+0x28] ;  /* 0x00002800019f7983 */ /* 0x000f220000100800 */
[----:B------:R-:W-:-:S02]  /*1cf0*/  IMAD.MOV.U32 R0, RZ, RZ, c[0x0][0x2b8] ;  /* 0x0000ae00ff007624 */ /* 0x000fc400078e00ff */
[----:B------:R-:W-:Y:S01]  /*1d00*/  IMAD.MOV.U32 R15, RZ, RZ, c[0x0][0x2ac] ;  /* 0x0000ab00ff0f7624 */ /* 0x000fe200078e00ff */
[----:B------:R-:W5:Y:S02]  /*1d10*/  LDL R34, [R1+0x48] ;  /* 0x0000480001227983 */ /* 0x000f640000100800 */
[----:B------:R-:W-:Y:S01]  /*1d20*/  ISETP.NE.AND P4, PT, R0, 0x1, PT ;  /* 0x000000010000780c */ /* 0x000fe20003f85270 */
[----:B------:R-:W-:Y:S02]  /*1d30*/  IMAD R15, R15, c[0x0][0x1d0], RZ ;  /* 0x000074000f0f7a24 */ /* 0x000fe400078e02ff */
[----:B------:R-:W-:Y:S01]  /*1d40*/  IMAD.MOV.U32 R220, RZ, RZ, RZ ;  /* 0x000000ffffdc7224 */ /* 0x000fe200078e00ff */
[----:B------:R-:W-:Y:S01]  /*1d50*/  BAR.SYNC.DEFER_BLOCKING 0x0 ;  /* 0x0000000000007b1d */ /* 0x000fe20000010000 */
[----:B-12---:R-:W-:-:S05]  /*1d60*/  IMAD R2, R221, 0x40, R158 ;  /* 0x00000040dd027824 */ /* 0x006fca00078e029e */
[----:B------:R-:W-:-:S04]  /*1d70*/  IADD3 R2, R2, -0x40, RZ ;  /* 0xffffffc002027810 */ /* 0x000fc80007ffe0ff */
[C---:B------:R-:W-:Y:S01]  /*1d80*/  ISETP.GE.AND P1, PT, R2.reuse, R15, PT ;  /* 0x0000000f0200720c */ /* 0x040fe20003f26270 */
[----:B----4-:R-:W-:-:S03]  /*1d90*/  IMAD.IADD R2, R2, 0x1, R159 ;  /* 0x0000000102027824 */ /* 0x010fc600078e029f */
[----:B------:R-:W-:Y:S01]  /*1da0*/  ISETP.GT.OR P1, PT, R158, 0x3f, P1 ;  /* 0x0000003f9e00780c */ /* 0x000fe20000f24670 */
[----:B------:R-:W-:-:S04]  /*1db0*/  @P4 IMAD.HI.U32 R3, R2, c[0x0][0x2bc], RZ ;  /* 0x0000af0002034a27 */ /* 0x000fc800078e00ff */
[----:B------:R-:W-:Y:S01]  /*1dc0*/  IMAD.MOV.U32 R0, RZ, RZ, R2 ;  /* 0x000000ffff007224 */ /* 0x000fe200078e0002 */
[----:B------:R-:W-:-:S07]  /*1dd0*/  @P4 SHF.R.U32.HI R0, RZ, c[0x0][0x2c0], R3 ;  /* 0x0000b000ff004a19 */ /* 0x000fce0000011603 */
[----:B------:R-:W-:-:S04]  /*1de0*/  @!P1 IADD3 R3, P0, R0, R156, RZ ;  /* 0x0000009c00039210 */ /* 0x000fc80007f1e0ff */
[----:B---3--:R-:W-:Y:S02]  /*1df0*/  @!P1 LEA.HI.X.SX32 R5, R0, R153, 0x1, P0 ;  /* 0x0000009900059211 */ /* 0x008fe400000f0eff */
[----:B------:R-:W-:-:S04]  /*1e00*/  @!P1 LEA R4, P0, R3, c[0x0][0x2a0], 0x2 ;  /* 0x0000a80003049a11 */ /* 0x000fc800078010ff */
[----:B------:R-:W-:-:S05]  /*1e10*/  @!P1 LEA.HI.X R5, R3, c[0x0][0x2a4], R5, 0x2, P0 ;  /* 0x0000a90003059a11 */ /* 0x000fca00000f1405 */
[----:B------:R1:W2:Y:S01]  /*1e20*/  @!P1 LDG.E R220, [R4.64] ;  /* 0x0000000604dc9981 */ /* 0x0002a2000c1e1900 */
[----:B------:R-:W-:-:S04]  /*1e30*/  IMAD.MOV R0, RZ, RZ, -R0 ;  /* 0x000000ffff007224 */ /* 0x000fc800078e0a00 */
[----:B------:R-:W-:Y:S01]  /*1e40*/  IMAD R233, R0, c[0x0][0x2b8], R2 ;  /* 0x0000ae0000e97a24 */ /* 0x000fe200078e0202 */
[----:B------:R-:W3:Y:S04]  /*1e50*/  S2R R16, SR_TID.X ;  /* 0x0000000000107919 */ /* 0x000ee80000002100 */
[----:B------:R-:W-:Y:S01]  /*1e60*/  SHF.R.S32.HI R29, RZ, 0x1f, R233 ;  /* 0x0000001fff1d7819 */ /* 0x000fe200000114e9 */
[----:B------:R-:W-:-:S04]  /*1e70*/  IMAD.WIDE.U32 R2, R233, c[0x0][0x1e0], RZ ;  /* 0x00007800e9027a25 */ /* 0x000fc800078e00ff */
[----:B------:R-:W-:-:S04]  /*1e80*/  IMAD R0, R29, c[0x0][0x1e0], RZ ;  /* 0x000078001d007a24 */ /* 0x000fc800078e02ff */
[----:B------:R-:W-:-:S04]  /*1e90*/  IMAD R0, R233, c[0x0][0x1e4], R0 ;  /* 0x00007900e9007a24 */ /* 0x000fc800078e0200 */
[----:B------:R-:W-:Y:S02]  /*1ea0*/  IMAD.IADD R3, R3, 0x1, R0 ;  /* 0x0000000103037824 */ /* 0x000fe400078e0200 */
[----:B------:R-:W-:Y:S02]  /*1eb0*/  IMAD R0, R31, c[0x0][0x1e8], RZ ;  /* 0x00007a001f007a24 */ /* 0x000fe400078e02ff */
[----:B-----5:R-:W-:-:S04]  /*1ec0*/  IMAD.WIDE.U32 R154, R34, c[0x0][0x1e8], RZ ;  /* 0x00007a00229a7a25 */ /* 0x020fc800078e00ff */
[----:B------:R-:W-:Y:S01]  /*1ed0*/  IMAD R0, R34, c[0x0][0x1ec], R0 ;  /* 0x00007b0022007a24 */ /* 0x000fe200078e0200 */
[----:B---3--:R-:W-:-:S03]  /*1ee0*/  SHF.R.S32.HI R14, RZ, 0x1f, R16 ;  /* 0x0000001fff0e7819 */ /* 0x008fc60000011410 */
[----:B------:R-:W-:Y:S01]  /*1ef0*/  IMAD.IADD R148, R155, 0x1, R0 ;  /* 0x000000019b947824 */ /* 0x000fe200078e0200 */
[----:B-1----:R-:W-:Y:S02]  /*1f00*/  LEA R5, R221, 0xffffffc0, 0x6 ;  /* 0xffffffc0dd057811 */ /* 0x002fe400078e30ff */
[----:B------:R-:W-:-:S03]  /*1f10*/  LEA.HI R14, R14, R16, RZ, 0x2 ;  /* 0x000000100e0e7211 */ /* 0x000fc600078f10ff */
[----:B------:R-:W-:Y:S01]  /*1f20*/  IMAD.IADD R143, R15, 0x1, -R5 ;  /* 0x000000010f8f7824 */ /* 0x000fe200078e0a05 */
[----:B------:R-:W-:-:S05]  /*1f30*/  SHF.R.S32.HI R14, RZ, 0x2, R14 ;  /* 0x00000002ff0e7819 */ /* 0x000fca000001140e */
[----:B------:R-:W-:-:S05]  /*1f40*/  IMAD.IADD R28, R143, 0x1, -R14 ;  /* 0x000000018f1c7824 */ /* 0x000fca00078e0a0e */
[----:B------:R-:W-:-:S13]  /*1f50*/  ISETP.GE.AND P2, PT, R28, 0x1, PT ;  /* 0x000000011c00780c */ /* 0x000fda0003f46270 */
[----:B------:R-:W-:Y:S02]  /*1f60*/  @P2 ISETP.GE.AND P1, PT, R218, c[0x0][0x1d4], PT ;  /* 0x00007500da002a0c */ /* 0x000fe40003f26270 */
[----:B------:R-:W-:Y:S02]  /*1f70*/  @P2 ISETP.GE.AND P3, PT, R252, c[0x0][0x1d4], PT ;  /* 0x00007500fc002a0c */ /* 0x000fe40003f66270 */
[----:B------:R-:W-:Y:S01]  /*1f80*/  ISETP.GE.AND P6, PT, R28, 0x21, PT ;  /* 0x000000211c00780c */ /* 0x000fe20003fc6270 */
[----:B------:R-:W-:Y:S01]  /*1f90*/  IMAD.WIDE.U32 R32, R34, c[0x0][0x210], RZ ;  /* 0x0000840022207a25 */ /* 0x000fe200078e00ff */
[----:B------:R-:W-:Y:S04]  /*1fa0*/  STL.64 [R1+0x18], R154 ;  /* 0x0000189a01007387 */ /* 0x000fe80000100a00 */
[----:B------:R-:W-:Y:S01]  /*1fb0*/  STL [R1+0x2c], R148 ;  /* 0x00002c9401007387 */ /* 0x000fe20000100800 */
[----:B------:R-:W-:-:S03]  /*1fc0*/  IMAD.SHL.U32 R151, R252, 0x2, RZ ;  /* 0x00000002fc977824 */ /* 0x000fc600078e00ff */
[----:B------:R-:W-:Y:S01]  /*1fd0*/  STL.64 [R1+0x30], R32 ;  /* 0x0000302001007387 */ /* 0x000fe20000100a00 */
[----:B------:R-:W-:Y:S01]  /*1fe0*/  IMAD.SHL.U32 R152, R96, 0x2, RZ ;  /* 0x0000000260987824 */ /* 0x000fe200078e00ff */
[----:B------:R-:W-:Y:S01]  /*1ff0*/  SHF.L.U64.HI R141, R252, 0x1, R98 ;  /* 0x00000001fc8d7819 */ /* 0x000fe20000010262 */
[----:B------:R-:W-:Y:S01]  /*2000*/  IMAD.SHL.U32 R150, R218, 0x2, RZ ;  /* 0x00000002da967824 */ /* 0x000fe200078e00ff */
        /* <DEDUP_REMOVED lines=14> */
[----:B------:R-:W-:Y:S01]  /*20f0*/  @P2 LEA R8, P0, R252, R3, 0x1 ;  /* 0x00000003fc082211 */ /* 0x000fe200078008ff */
[----:B----4-:R-:W-:-:S03]  /*2100*/  @P2 IMAD.SHL.U32 R0, R11, 0x2, RZ ;  /* 0x000000020b002824 */ /* 0x010fc600078e00ff */
[----:B------:R-:W-:Y:S02]  /*2110*/  @P2 LEA.HI.X R9, R252, R4, R98, 0x1, P0 ;  /* 0x00000004fc092211 */ /* 0x000fe400000f0c62 */
[----:B------:R1:W-:Y:S01]  /*2120*/  @P2 LDGSTS.E.BYPASS.LTC128B.128 [R0+0x3100], [R6.64], !P1 ;  /* 0x0310000006002fae */ /* 0x0003e2000c901d46 */
[----:B------:R-:W-:-:S03]  /*2130*/  @P2 ISETP.GE.AND P1, PT, R96, c[0x0][0x1d4], PT ;  /* 0x0000750060002a0c */ /* 0x000fc60003f26270 */
[----:B------:R3:W-:Y:S01]  /*2140*/  @P2 LDGSTS.E.BYPASS.LTC128B.128 [R0+0x4100], [R8.64], !P3 ;  /* 0x0410000008002fae */ /* 0x0007e2000d901d46 */
[----:B-1----:R-:W-:-:S04]  /*2150*/  @P2 LEA R6, P0, R96, R3, 0x1 ;  /* 0x0000000360062211 */ /* 0x002fc800078008ff */
[----:B------:R-:W-:Y:S02]  /*2160*/  @P2 LEA.HI.X R7, R96, R4, R97, 0x1, P0 ;  /* 0x0000000460072211 */ /* 0x000fe400000f0c61 */
[----:B---3--:R-:W-:-:S03]  /*2170*/  @P6 LEA R8, P0, R218, R2, 0x1 ;  /* 0x00000002da086211 */ /* 0x008fc600078008ff */
[----:B------:R1:W-:Y:S01]  /*2180*/  @P2 LDGSTS.E.BYPASS.LTC128B.128 [R0+0x5100], [R6.64], !P1 ;  /* 0x0510000006002fae */ /* 0x0003e2000c901d46 */
[----:B------:R-:W-:Y:S02]  /*2190*/  @P6 ISETP.GE.AND P2, PT, R218, c[0x0][0x1d4], PT ;  /* 0x00007500da006a0c */ /* 0x000fe40003f46270 */
[C---:B------:R-:W-:Y:S02]  /*21a0*/  @P6 LEA R4, P3, R252.reuse, R2, 0x1 ;  /* 0x00000002fc046211 */ /* 0x040fe400078608ff */
[----:B------:R-:W-:Y:S02]  /*21b0*/  @P6 ISETP.GE.AND P1, PT, R252, c[0x0][0x1d4], PT ;  /* 0x00007500fc006a0c */ /* 0x000fe40003f26270 */
[-C--:B-----5:R-:W-:Y:S02]  /*21c0*/  @P6 LEA.HI.X R9, R218, R10.reuse, R99, 0x1, P0 ;  /* 0x0000000ada096211 */ /* 0x0a0fe400000f0c63 */
[----:B------:R-:W-:Y:S02]  /*21d0*/  @P6 ISETP.GE.AND P0, PT, R96, c[0x0][0x1d4], PT ;  /* 0x0000750060006a0c */ /* 0x000fe40003f06270 */
[----:B------:R-:W-:-:S02]  /*21e0*/  @P6 LEA.HI.X R5, R252, R10, R98, 0x1, P3 ;  /* 0x0000000afc056211 */ /* 0x000fc400018f0c62 */
[----:B------:R-:W-:-:S04]  /*21f0*/  @P6 LEA R2, P3, R96, R2, 0x1 ;  /* 0x0000000260026211 */ /* 0x000fc800078608ff */
[----:B------:R-:W-:Y:S01]  /*2200*/  @P6 LEA.HI.X R3, R96, R10, R97, 0x1, P3 ;  /* 0x0000000a60036211 */ /* 0x000fe200018f0c61 */
[----:B-1----:R-:W-:-:S05]  /*2210*/  @P6 IMAD.SHL.U32 R0, R11, 0x2, RZ ;  /* 0x000000020b006824 */ /* 0x002fca00078e00ff */
[----:B------:R1:W-:Y:S04]  /*2220*/  @P6 LDGSTS.E.BYPASS.LTC128B.128 [R0+0x3900], [R8.64], !P2 ;  /* 0x0390000008006fae */ /* 0x0003e8000d101d46 */
[----:B------:R2:W-:Y:S04]  /*2230*/  @P6 LDGSTS.E.BYPASS.LTC128B.128 [R0+0x4900], [R4.64], !P1 ;  /* 0x0490000004006fae */ /* 0x0005e8000c901d46 */
[----:B------:R3:W-:Y:S04]  /*2240*/  @P6 LDGSTS.E.BYPASS.LTC128B.128 [R0+0x5900], [R2.64], !P0 ;  /* 0x0590000002006fae */ /* 0x0007e8000c101d46 */
[----:B------:R-:W0:Y:S01]  /*2250*/  LDGDEPBAR ;  /* 0x00000000000079af */ /* 0x000e220000000000 */
[----:B------:R-:W-:-:S04]  /*2260*/  DEPBAR.LE SB0, 0x1 ;  /* 0x000080400000791a */ /* 0x000fc80000000000 */
[----:B------:R-:W-:-:S04]  /*2270*/  DEPBAR.LE SB0, 0x0 ;  /* 0x000080000000791a */ /* 0x000fc80000000000 */
[----:B------:R-:W-:Y:S06]  /*2280*/  BAR.SYNC.DEFER_BLOCKING 0x0 ;  /* 0x0000000000007b1d */ /* 0x000fec0000010000 */
[----:B--2---:R-:W-:Y:S04]  /*2290*/  LDSM.16.M88.4 R4, [R203+0x1000] ;  /* 0x00100000cb04783b */ /* 0x004fe80000000200 */
[----:B------:R-:W2:Y:S04]  /*22a0*/  LDSM.16.M88.4 R12, [R200] ;  /* 0x00000000c80c783b */ /* 0x000ea80000000200 */
[----:B------:R-:W4:Y:S04]  /*22b0*/  LDSM.16.M88.4 R16, [R200+0x400] ;  /* 0x00040000c810783b */ /* 0x000f280000000200 */
[----:B------:R-:W5:Y:S04]  /*22c0*/  LDSM.16.M88.4 R20, [R200+0x800] ;  /* 0x00080000c814783b */ /* 0x000f680000000200 */
[----:B------:R-:W5:Y:S04]  /*22d0*/  LDSM.16.M88.4 R24, [R200+0xc00] ;  /* 0x000c0000c818783b */ /* 0x000f680000000200 */
[----:B-1----:R-:W1:Y:S01]  /*22e0*/  LDSM.16.M88.4 R8, [R203] ;  /* 0x00000000cb08783b */ /* 0x002e620000000200 */
[----:B---3--:R-:W-:-:S02]  /*22f0*/  IMAD R0, R29, c[0x0][0x208], RZ ;  /* 0x000082001d007a24 */ /* 0x008fc400078e02ff */
[C---:B------:R-:W-:Y:S01]  /*2300*/  IMAD.WIDE.U32 R2, R233.reuse, c[0x0][0x208], RZ ;  /* 0x00008200e9027a25 */ /* 0x040fe200078e00ff */
[----:B------:R-:W-:Y:S01]  /*2310*/  ISETP.GE.AND P3, PT, R218, c[0x0][0x1d4], PT ;  /* 0x00007500da007a0c */ /* 0x000fe20003f66270 */
[----:B------:R-:W-:Y:S02]  /*2320*/  LDSM.16.M88.4 R40, [R215] ;  /* 0x00000000d728783b */ /* 0x000fe40000000200 */
[----:B------:R-:W-:Y:S01]  /*2330*/  IMAD R0, R233, c[0x0][0x20c], R0 ;  /* 0x00008300e9007a24 */ /* 0x000fe200078e0200 */
[----:B------:R-:W-:Y:S01]  /*2340*/  SHF.L.U64.HI R142, R96, 0x1, R97 ;  /* 0x00000001608e7819 */ /* 0x000fe20000010261 */
[----:B------:R-:W-:Y:S02]  /*2350*/  LDSM.16.M88.4 R36, [R205] ;  /* 0x00000000cd24783b */ /* 0x000fe40000000200 */
[----:B------:R-:W-:Y:S02]  /*2360*/  IMAD.IADD R3, R3, 0x1, R0 ;  /* 0x0000000103037824 */ /* 0x000fe400078e0200 */
[----:B------:R-:W-:-:S02]  /*2370*/  IMAD R0, R30, c[0x0][0x218], RZ ;  /* 0x000086001e007a24 */ /* 0x000fc400078e02ff */
[----:B------:R-:W-:Y:S01]  /*2380*/  IMAD.WIDE.U32 R2, R220, c[0x0][0x218], R2 ;  /* 0x00008600dc027a25 */ /* 0x000fe200078e0002 */
[C---:B--2---:R-:W-:Y:S08]  /*2390*/  HMMA.16816.F32 R64, R4.reuse, R12, RZ ;  /* 0x0000000c0440723c */ /* 0x044ff000000018ff */
[C---:B----4-:R-:W-:Y:S08]  /*23a0*/  HMMA.16816.F32 R44, R4.reuse, R16, RZ ;  /* 0x00000010042c723c */ /* 0x050ff000000018ff */
[C---:B-----5:R-:W-:Y:S08]  /*23b0*/  HMMA.16816.F32 R68, R4.reuse, R20, RZ ;  /* 0x000000140444723c */ /* 0x060ff000000018ff */
[C---:B------:R-:W-:Y:S08]  /*23c0*/  HMMA.16816.F32 R48, R4.reuse, R24, RZ ;  /* 0x000000180430723c */ /* 0x040ff000000018ff */
[C---:B------:R-:W-:Y:S08]  /*23d0*/  HMMA.16816.F32 R84, R4.reuse, R14, RZ ;  /* 0x0000000e0454723c */ /* 0x040ff000000018ff */
[C---:B------:R-:W-:Y:S08]  /*23e0*/  HMMA.16816.F32 R88, R4.reuse, R18, RZ ;  /* 0x000000120458723c */ /* 0x040ff000000018ff */
[C---:B------:R-:W-:Y:S08]  /*23f0*/  HMMA.16816.F32 R92, R4.reuse, R22, RZ ;  /* 0x00000016045c723c */ /* 0x040ff000000018ff */
[----:B------:R-:W-:Y:S07]  /*2400*/  HMMA.16816.F32 R116, R4, R26, RZ ;  /* 0x0000001a0474723c */ /* 0x000fee00000018ff */
[----:B------:R-:W-:-:S04]  /*2410*/  IMAD R4, R31, c[0x0][0x210], RZ ;  /* 0x000084001f047a24 */ /* 0x000fc800078e02ff */
[----:B------:R-:W-:-:S04]  /*2420*/  IMAD R4, R34, c[0x0][0x214], R4 ;  /* 0x0000850022047a24 */ /* 0x000fc800078e0204 */
[----:B------:R-:W-:Y:S02]  /*2430*/  IMAD.IADD R5, R33, 0x1, R4 ;  /* 0x0000000121057824 */ /* 0x000fe400078e0204 */
[----:B------:R-:W-:Y:S01]  /*2440*/  IMAD R4, R220, c[0x0][0x21c], R0 ;  /* 0x00008700dc047a24 */ /* 0x000fe200078e0200 */
[----:B------:R-:W-:Y:S01]  /*2450*/  IADD3 R0, P0, R2, R32, RZ ;  /* 0x0000002002007210 */ /* 0x000fe20007f1e0ff */
[C---:B-1----:R-:W-:Y:S01]  /*2460*/  HMMA.16816.F32 R120, R8.reuse, R12, RZ ;  /* 0x0000000c0878723c */ /* 0x042fe200000018ff */
[----:B------:R-:W-:Y:S02]  /*2470*/  STL [R1+0x3c], R5 ;  /* 0x00003c0501007387 */ /* 0x000fe40000100800 */
[----:B------:R-:W-:Y:S02]  /*2480*/  IADD3.X R2, R5, R3, R4, P0, !PT ;  /* 0x0000000305027210 */ /* 0x000fe400007fe404 */
[C---:B------:R-:W-:Y:S01]  /*2490*/  LEA R3, P0, R0.reuse, c[0x0][0x1f8], 0x1 ;  /* 0x00007e0000037a11 */ /* 0x040fe200078008ff */
[----:B------:R-:W-:Y:S03]  /*24a0*/  LDSM.16.M88.4 R4, [R204+0x1000] ;  /* 0x00100000cc04783b */ /* 0x000fe60000000200 */
[----:B------:R-:W-:Y:S01]  /*24b0*/  LEA.HI.X R12, R0, c[0x0][0x1fc], R2, 0x1, P0 ;  /* 0x00007f00000c7a11 */ /* 0x000fe200000f0c02 */
[C---:B------:R-:W-:Y:S01]  /*24c0*/  HMMA.16816.F32 R52, R8.reuse, R24, RZ ;  /* 0x000000180834723c */ /* 0x040fe200000018ff */
[----:B------:R-:W1:Y:S04]  /*24d0*/  SHFL.IDX PT, R0, R3, RZ, 0x1c1f ;  /* 0x001c1fff03007589 */ /* 0x000e6800000e0000 */
[----:B------:R-:W2:Y:S04]  /*24e0*/  SHFL.IDX PT, R2, R12, RZ, 0x1c1f ;  /* 0x001c1fff0c027589 */ /* 0x000ea800000e0000 */
[----:B------:R-:W3:Y:S04]  /*24f0*/  SHFL.IDX PT, R3, R3, 0x1, 0x1c1f ;  /* 0x003c1f0003037f89 */ /* 0x000ee800000e0000 */
[----:B------:R-:W4:Y:S01]  /*2500*/  SHFL.IDX PT, R12, R12, 0x1, 0x1c1f ;  /* 0x003c1f000c0c7f89 */ /* 0x000f2200000e0000 */
[C---:B------:R-:W-:Y:S03]  /*2510*/  HMMA.16816.F32 R60, R8.reuse, R26, RZ ;  /* 0x0000001a083c723c */ /* 0x040fe600000018ff */
[----:B------:R-:W5:Y:S04]  /*2520*/  LDSM.16.M88.4 R24, [R214] ;  /* 0x00000000d618783b */ /* 0x000f680000000200 */
[----:B------:R-:W5:Y:S01]  /*2530*/  LDSM.16.M88.4 R32, [R216] ;  /* 0x00000000d820783b */ /* 0x000f620000000200 */
[----:B------:R-:W-:Y:S01]  /*2540*/  HMMA.16816.F32 R56, R8, R20, RZ ;  /* 0x000000140838723c */ /* 0x000fe200000018ff */
[----:B------:R-:W-:-:S06]  /*2550*/  SHF.L.U64.HI R140, R218, 0x1, R99 ;  /* 0x00000001da8c7819 */ /* 0x000fcc0000010263 */
[----:B-1----:R-:W-:Y:S01]  /*2560*/  IADD3 R20, P0, R0, R151, RZ ;  /* 0x0000009700147210 */ /* 0x002fe20007f1e0ff */
[----:B------:R-:W-:Y:S01]  /*2570*/  HMMA.16816.F32 R76, R8, R18, RZ ;  /* 0x00000012084c723c */ /* 0x000fe200000018ff */
[----:B------:R-:W-:-:S03]  /*2580*/  ISETP.LT.OR P6, PT, R28, 0x1, P3 ;  /* 0x000000011c00780c */ /* 0x000fc60001fc1670 */
[----:B--2---:R-:W-:-:S03]  /*2590*/  IMAD.X R21, R2, 0x1, R141, P0 ;  /* 0x0000000102157824 */ /* 0x004fc600000e068d */
[----:B------:R-:W-:Y:S01]  /*25a0*/  IADD3 R18, P2, R0, R152, RZ ;  /* 0x0000009800127210 */ /* 0x000fe20007f5e0ff */
[----:B------:R-:W-:Y:S04]  /*25b0*/  HMMA.16816.F32 R72, R8, R22, RZ ;  /* 0x000000160848723c */ /* 0x000fe800000018ff */
[----:B------:R-:W-:-:S03]  /*25c0*/  IMAD.X R19, R2, 0x1, R142, P2 ;  /* 0x0000000102137824 */ /* 0x000fc600010e068e */
[----:B------:R-:W-:Y:S01]  /*25d0*/  IADD3 R22, P1, R0, R150, RZ ;  /* 0x0000009600167210 */ /* 0x000fe20007f3e0ff */
[----:B------:R-:W-:Y:S01]  /*25e0*/  HMMA.16816.F32 R100, R8, R14, RZ ;  /* 0x0000000e0864723c */ /* 0x000fe200000018ff */
[----:B------:R-:W-:-:S03]  /*25f0*/  ISETP.GE.AND P2, PT, R252, c[0x0][0x1d4], PT ;  /* 0x00007500fc007a0c */ /* 0x000fc60003f46270 */
[----:B------:R-:W-:-:S03]  /*2600*/  IMAD.X R23, R2, 0x1, R140, P1 ;  /* 0x0000000102177824 */ /* 0x000fc600008e068c */
[C---:B---3--:R-:W-:Y:S01]  /*2610*/  IADD3 R14, P0, R3.reuse, R151, RZ ;  /* 0x00000097030e7210 */ /* 0x048fe20007f1e0ff */
[----:B------:R-:W-:Y:S01]  /*2620*/  HMMA.16816.F32 R80, R8, R16, RZ ;  /* 0x000000100850723c */ /* 0x000fe200000018ff */
[----:B------:R-:W1:Y:S03]  /*2630*/  LDSM.16.M88.4 R8, [R204] ;  /* 0x00000000cc08783b */ /* 0x000e660000000200 */
[----:B----4-:R-:W-:Y:S01]  /*2640*/  IMAD.X R15, R12, 0x1, R141, P0 ;  /* 0x000000010c0f7824 */ /* 0x010fe200000e068d */
[----:B------:R-:W-:Y:S01]  /*2650*/  ISETP.LT.OR P0, PT, R28, 0x1, P2 ;  /* 0x000000011c00780c */ /* 0x000fe20001701670 */
[----:B------:R-:W-:Y:S01]  /*2660*/  @!PT LDS RZ, [RZ] ;  /* 0x00000000fffff984 */ /* 0x000fe20000000800 */
[----:B------:R-:W-:Y:S01]  /*2670*/  @!PT LDS RZ, [RZ] ;  /* 0x00000000fffff984 */ /* 0x000fe20000000800 */
[----:B------:R-:W-:Y:S01]  /*2680*/  @!PT LDS RZ, [RZ] ;  /* 0x00000000fffff984 */ /* 0x000fe20000000800 */
[----:B------:R2:W-:Y:S01]  /*2690*/  LDGSTS.E.BYPASS.LTC128B.128 [R219+0x100], [R22.64], !P6 ;  /* 0x0010000016db7fae */ /* 0x0005e2000f101d46 */
[----:B------:R-:W-:-:S05]  /*26a0*/  IADD3 R16, P1, R3, R150, RZ ;  /* 0x0000009603107210 */ /* 0x000fca0007f3e0ff */
[----:B------:R-:W-:Y:S01]  /*26b0*/  IMAD.X R17, R12, 0x1, R140, P1 ;  /* 0x000000010c117824 */ /* 0x000fe200008e068c */
[----:B------:R-:W-:Y:S02]  /*26c0*/  ISETP.GE.AND P1, PT, R96, c[0x0][0x1d4], PT ;  /* 0x0000750060007a0c */ /* 0x000fe40003f26270 */
[C---:B------:R-:W-:Y:S02]  /*26d0*/  ISETP.LT.OR P3, PT, R28.reuse, 0x21, P3 ;  /* 0x000000211c00780c */ /* 0x040fe40001f61670 */
[C---:B------:R-:W-:Y:S01]  /*26e0*/  ISETP.LT.OR P6, PT, R28.reuse, 0x1, P1 ;  /* 0x000000011c00780c */ /* 0x040fe20000fc1670 */
[----:B------:R2:W-:Y:S01]  /*26f0*/  LDGSTS.E.BYPASS.LTC128B.128 [R219+0x1100], [R20.64], !P0 ;  /* 0x0110000014db7fae */ /* 0x0005e2000c101d46 */
[C---:B------:R-:W-:Y:S02]  /*2700*/  ISETP.LT.OR P2, PT, R28.reuse, 0x21, P2 ;  /* 0x000000211c00780c */ /* 0x040fe40001741670 */
[----:B------:R-:W-:Y:S02]  /*2710*/  ISETP.LT.OR P1, PT, R28, 0x21, P1 ;  /* 0x000000211c00780c */ /* 0x000fe40000f21670 */
[----:B------:R-:W-:-:S05]  /*2720*/  IADD3 R2, P0, R3, R152, RZ ;  /* 0x0000009803027210 */ /* 0x000fca0007f1e0ff */
[----:B------:R-:W-:Y:S02]  /*2730*/  IMAD.X R3, R12, 0x1, R142, P0 ;  /* 0x000000010c037824 */ /* 0x000fe400000e068e */
[----:B------:R3:W-:Y:S01]  /*2740*/  LDGSTS.E.BYPASS.LTC128B.128 [R219+0x2100], [R18.64], !P6 ;  /* 0x0210000012db7fae */ /* 0x0007e2000f101d46 */
[C---:B-----5:R-:W-:Y:S03]  /*2750*/  HMMA.16816.F32 R136, R4.reuse, R24, R48 ;  /* 0x000000180488723c */ /* 0x060fe60000001830 */
[----:B------:R3:W-:Y:S04]  /*2760*/  LDGSTS.E.BYPASS.LTC128B.128 [R219+0x900], [R16.64], !P3 ;  /* 0x0090000010db7fae */ /* 0x0007e8000d901d46 */
[----:B------:R4:W-:Y:S01]  /*2770*/  LDGSTS.E.BYPASS.LTC128B.128 [R219+0x1900], [R14.64], !P2 ;  /* 0x019000000edb7fae */ /* 0x0009e2000d101d46 */
[C---:B------:R-:W-:Y:S03]  /*2780*/  HMMA.16816.F32 R96, R4.reuse, R32, R44 ;  /* 0x000000200460723c */ /* 0x040fe6000000182c */
[----:B------:R2:W-:Y:S04]  /*2790*/  LDGSTS.E.BYPASS.LTC128B.128 [R219+0x2900], [R2.64], !P1 ;  /* 0x0290000002db7fae */ /* 0x0005e8000c901d46 */
[----:B------:R-:W-:Y:S04]  /*27a0*/  LDSM.16.M88.4 R48, [R200+0x1000] ;  /* 0x00100000c830783b */ /* 0x000fe80000000200 */
[----:B------:R-:W-:Y:S01]  /*27b0*/  LDSM.16.M88.4 R44, [R200+0x1400] ;  /* 0x00140000c82c783b */ /* 0x000fe20000000200 */
[-C--:B------:R-:W-:Y:S03]  /*27c0*/  HMMA.16816.F32 R144, R4, R40.reuse, R68 ;  /* 0x000000280490723c */ /* 0x080fe60000001844 */
[----:B------:R-:W-:Y:S04]  /*27d0*/  LDSM.16.M88.4 R28, [R212] ;  /* 0x00000000d41c783b */ /* 0x000fe80000000200 */
[----:B------:R-:W0:Y:S01]  /*27e0*/  LDGDEPBAR ;  /* 0x00000000000079af */ /* 0x000e220000000000 */
[----:B-1----:R-:W-:Y:S03]  /*27f0*/  HMMA.16816.F32 R128, R8, R40, R56 ;  /* 0x000000280880723c */ /* 0x002fe60000001838 */
[----:B---3--:R-:W-:Y:S04]  /*2800*/  LDSM.16.M88.4 R16, [R200+0x1c00] ;  /* 0x001c0000c810783b */ /* 0x008fe80000000200 */
[----:B----4-:R-:W1:Y:S01]  /*2810*/  LDSM.16.M88.4 R12, [R203+0x3000] ;  /* 0x00300000cb0c783b */ /* 0x010e620000000200 */
[C---:B------:R-:W-:Y:S08]  /*2820*/  HMMA.16816.F32 R64, R4.reuse, R36, R64 ;  /* 0x000000240440723c */ /* 0x040ff00000001840 */
[----:B------:R-:W-:Y:S08]  /*2830*/  HMMA.16816.F32 R68, R4, R38, R84 ;  /* 0x000000260444723c */ /* 0x000ff00000001854 */
[C---:B------:R-:W-:Y:S08]  /*2840*/  HMMA.16816.F32 R120, R8.reuse, R36, R120 ;  /* 0x000000240878723c */ /* 0x040ff00000001878 */
[----:B------:R-:W-:Y:S01]  /*2850*/  HMMA.16816.F32 R56, R8, R38, R100 ;  /* 0x000000260838723c */ /* 0x000fe20000001864 */
[----:B------:R-:W3:Y:S07]  /*2860*/  LDSM.16.M88.4 R36, [R200+0x1800] ;  /* 0x00180000c824783b */ /* 0x000eee0000000200 */
[----:B--2---:R-:W-:Y:S08]  /*2870*/  HMMA.16816.F32 R20, R4, R34, R88 ;  /* 0x000000220414723c */ /* 0x004ff00000001858 */
[C---:B------:R-:W-:Y:S08]  /*2880*/  HMMA.16816.F32 R124, R8.reuse, R32, R80 ;  /* 0x00000020087c723c */ /* 0x040ff00000001850 */
[C---:B------:R-:W-:Y:S01]  /*2890*/  HMMA.16816.F32 R132, R8.reuse, R24, R52 ;  /* 0x000000180884723c */ /* 0x040fe20000001834 */
[----:B------:R-:W-:Y:S07]  /*28a0*/  LDSM.16.M88.4 R52, [R210] ;  /* 0x00000000d234783b */ /* 0x000fee0000000200 */
[C---:B------:R-:W-:Y:S01]  /*28b0*/  HMMA.16816.F32 R108, R8.reuse, R34, R76 ;  /* 0x00000022086c723c */ /* 0x040fe2000000184c */
[----:B------:R-:W-:Y:S07]  /*28c0*/  LDSM.16.M88.4 R32, [R213] ;  /* 0x00000000d520783b */ /* 0x000fee0000000200 */
[C---:B------:R-:W-:Y:S08]  /*28d0*/  HMMA.16816.F32 R112, R8.reuse, R42, R72 ;  /* 0x0000002a0870723c */ /* 0x040ff00000001848 */
[----:B------:R-:W-:Y:S01]  /*28e0*/  HMMA.16816.F32 R104, R8, R26, R60 ;  /* 0x0000001a0868723c */ /* 0x000fe2000000183c */
[----:B------:R-:W2:Y:S07]  /*28f0*/  LDSM.16.M88.4 R8, [R203+0x2000] ;  /* 0x00200000cb08783b */ /* 0x000eae0000000200 */
[C---:B------:R-:W-:Y:S08]  /*2900*/  HMMA.16816.F32 R92, R4.reuse, R42, R92 ;  /* 0x0000002a045c723c */ /* 0x040ff0000000185c */
[----:B------:R-:W-:Y:S01]  /*2910*/  HMMA.16816.F32 R116, R4, R26, R116 ;  /* 0x0000001a0474723c */ /* 0x000fe20000001874 */
[----:B------:R-:W-:Y:S04]  /*2920*/  LDSM.16.M88.4 R24, [R211] ;  /* 0x00000000d318783b */ /* 0x000fe80000000200 */
[----:B------:R-:W-:Y:S03]  /*2930*/  LDSM.16.M88.4 R4, [R204+0x3000] ;  /* 0x00300000cc04783b */ /* 0x000fe60000000200 */
[C---:B-1----:R-:W-:Y:S08]  /*2940*/  HMMA.16816.F32 R100, R12.reuse, R48, R64 ;  /* 0x000000300c64723c */ /* 0x042ff00000001840 */
[C---:B------:R-:W-:Y:S01]  /*2950*/  HMMA.16816.F32 R64, R12.reuse, R46, R20 ;  /* 0x0000002e0c40723c */ /* 0x040fe20000001814 */
[----:B------:R-:W1:Y:S07]  /*2960*/  LDSM.16.M88.4 R20, [R204+0x2000] ;  /* 0x00200000cc14783b */ /* 0x000e6e0000000200 */
[C---:B------:R-:W-:Y:S08]  /*2970*/  HMMA.16816.F32 R96, R12.reuse, R44, R96 ;  /* 0x0000002c0c60723c */ /* 0x040ff00000001860 */
[C---:B------:R-:W-:Y:S08]  /*2980*/  HMMA.16816.F32 R84, R12.reuse, R50, R68 ;  /* 0x000000320c54723c */ /* 0x040ff00000001844 */
[C---:B---3--:R-:W-:Y:S08]  /*2990*/  HMMA.16816.F32 R80, R12.reuse, R36, R144 ;  /* 0x000000240c50723c */ /* 0x048ff00000001890 */
[C---:B------:R-:W-:Y:S08]  /*29a0*/  HMMA.16816.F32 R88, R12.reuse, R16, R136 ;  /* 0x000000100c58723c */ /* 0x040ff00000001888 */
[C---:B------:R-:W-:Y:S08]  /*29b0*/  HMMA.16816.F32 R92, R12.reuse, R38, R92 ;  /* 0x000000260c5c723c */ /* 0x040ff0000000185c */
[----:B------:R-:W-:Y:S08]  /*29c0*/  HMMA.16816.F32 R76, R12, R18, R116 ;  /* 0x000000120c4c723c */ /* 0x000ff00000001874 */
[C---:B--2---:R-:W-:Y:S08]  /*29d0*/  HMMA.16816.F32 R40, R8.reuse, R44, R124 ;  /* 0x0000002c0828723c */ /* 0x044ff0000000187c */
        /* <DEDUP_REMOVED lines=9> */
[----:B------:R-:W2:Y:S07]  /*2a70*/  LDSM.16.M88.4 R16, [R203+0x5000] ;  /* 0x00500000cb10783b */ /* 0x000eae0000000200 */
[C---:B-1----:R-:W-:Y:S01]  /*2a80*/  HMMA.16816.F32 R108, R20.reuse, R24, R12 ;  /* 0x00000018146c723c */ /* 0x042fe2000000180c */
[----:B------:R-:W1:Y:S07]  /*2a90*/  LDSM.16.M88.4 R12, [R203+0x4000] ;  /* 0x00400000cb0c783b */ /* 0x000e6e0000000200 */
        /* <DEDUP_REMOVED lines=8> */
[----:B------:R-:W-:Y:S07]  /*2b20*/  LDSM.16.M88.4 R32, [R209] ;  /* 0x00000000d120783b */ /* 0x000fee0000000200 */
[C---:B------:R-:W-:Y:S08]  /*2b30*/  HMMA.16816.F32 R132, R4.reuse, R28, R96 ;  /* 0x0000001c0484723c */ /* 0x040ff00000001860 */
[C---:B------:R-:W-:Y:S01]  /*2b40*/  HMMA.16816.F32 R128, R4.reuse, R30, R64 ;  /* 0x0000001e0480723c */ /* 0x040fe20000001840 */
[----:B------:R-:W-:Y:S07]  /*2b50*/  LDSM.16.M88.4 R28, [R208] ;  /* 0x00000000d01c783b */ /* 0x000fee0000000200 */
[C---:B------:R-:W-:Y:S08]  /*2b60*/  HMMA.16816.F32 R84, R4.reuse, R24, R80 ;  /* 0x000000180454723c */ /* 0x040ff00000001850 */
[C---:B------:R-:W-:Y:S08]  /*2b70*/  HMMA.16816.F32 R80, R4.reuse, R26, R92 ;  /* 0x0000001a0450723c */ /* 0x040ff0000000185c */
[C---:B------:R-:W-:Y:S08]  /*2b80*/  HMMA.16816.F32 R124, R4.reuse, R52, R88 ;  /* 0x00000034047c723c */ /* 0x040ff00000001858 */
[----:B------:R-:W-:Y:S01]  /*2b90*/  HMMA.16816.F32 R64, R4, R54, R76 ;  /* 0x000000360440723c */ /* 0x000fe2000000184c */
[----:B------:R-:W5:Y:S07]  /*2ba0*/  LDSM.16.M88.4 R4, [R204+0x5000] ;  /* 0x00500000cc04783b */ /* 0x000f6e0000000200 */
[C---:B------:R-:W-:Y:S01]  /*2bb0*/  HMMA.16816.F32 R104, R20.reuse, R26, R60 ;  /* 0x0000001a1468723c */ /* 0x040fe2000000183c */
[----:B------:R-:W-:Y:S07]  /*2bc0*/  LDSM.16.M88.4 R24, [R207] ;  /* 0x00000000cf18783b */ /* 0x000fee0000000200 */
[C---:B------:R-:W-:Y:S08]  /*2bd0*/  HMMA.16816.F32 R72, R20.reuse, R52, R68 ;  /* 0x000000341448723c */ /* 0x040ff00000001844 */
[----:B------:R-:W-:Y:S01]  /*2be0*/  HMMA.16816.F32 R68, R20, R54, R8 ;  /* 0x000000361444723c */ /* 0x000fe20000001808 */
[----:B------:R-:W3:Y:S04]  /*2bf0*/  LDSM.16.M88.4 R8, [R204+0x4000] ;  /* 0x00400000cc08783b */ /* 0x000ee80000000200 */
[----:B------:R-:W4:Y:S01]  /*2c00*/  LDSM.16.M88.4 R20, [R206] ;  /* 0x00000000ce14783b */ /* 0x000f220000000200 */
[----:B------:R-:W-:Y:S01]  /*2c10*/  ISETP.GE.AND P0, PT, R221, 0x2, PT ;  /* 0x00000002dd00780c */ /* 0x000fe20003f06270 */
[----:B------:R-:W-:-:S04]  /*2c20*/  DEPBAR.LE SB0, 0x0 ;  /* 0x000080000000791a */ /* 0x000fc80000000000 */
[C---:B--2---:R-:W-:Y:S08]  /*2c30*/  HMMA.16816.F32 R100, R16.reuse, R48, R100 ;  /* 0x000000301064723c */ /* 0x044ff00000001864 */
[----:B------:R-:W-:Y:S08]  /*2c40*/  HMMA.16816.F32 R96, R16, R50, R136 ;  /* 0x000000321060723c */ /* 0x000ff00000001888 */
[C---:B-1----:R-:W-:Y:S08]  /*2c50*/  HMMA.16816.F32 R60, R12.reuse, R48, R120 ;  /* 0x000000300c3c723c */ /* 0x042ff00000001878 */
        /* <DEDUP_REMOVED lines=12> */
[----:B------:R-:W-:Y:S01]  /*2d20*/  HMMA.16816.F32 R12, R12, R38, R68 ;  /* 0x000000260c0c723c */ /* 0x000fe20000001844 */
[----:B------:R-:W-:Y:S01]  /*2d30*/  BSSY B0, `(.L_x_1462) ;  /* 0x000005c000007945 */ /* 0x000fe20003800000 */
[----:B------:R-:W-:-:S06]  /*2d40*/  ISETP.GT.AND P3, PT, R158, 0x3f, PT ;  /* 0x0000003f9e00780c */ /* 0x000fcc0003f64270 */
[C---:B-----5:R-:W-:Y:S08]  /*2d50*/  HMMA.16816.F32 R100, R4.reuse, R32, R100 ;  /* 0x000000200464723c */ /* 0x060ff00000001864 */
        /* <DEDUP_REMOVED lines=14> */
[----:B------:R-:W-:Y:S01]  /*2e40*/  HMMA.16816.F32 R28, R8, R22, R12 ;  /* 0x00000016081c723c */ /* 0x000fe2000000180c */
[----:B------:R-:W-:Y:S06]  /*2e50*/  BAR.SYNC.DEFER_BLOCKING 0x0 ;  /* 0x0000000000007b1d */ /* 0x000fec0000010000 */
[----:B------:R-:W-:Y:S01]  /*2e60*/  @!UPT UIADD3 URZ, URZ, URZ, URZ ;  /* 0x0000003f3f3ff290 */ /* 0x000fe2000fffe03f */
[----:B------:R-:W-:Y:S11]  /*2e70*/  @!P0 BRA `(.L_x_1463) ;  /* 0x0000047000008947 */ /* 0x000ff60003800000 */
[----:B------:R-:W-:Y:S01]  /*2e80*/  IMAD R2, R221, 0x40, R159 ;  /* 0x00000040dd027824 */ /* 0x000fe200078e029f */
[----:B------:R-:W-:-:S04]  /*2e90*/  MOV R220, RZ ;  /* 0x000000ff00dc7202 */ /* 0x000fc80000000f00 */
[----:B------:R-:W-:-:S05]  /*2ea0*/  IADD3 R2, R2, -0x80, R158 ;  /* 0xffffff8002027810 */ /* 0x000fca0007ffe09e */
[----:B------:R-:W-:-:S04]  /*2eb0*/  @P4 IMAD.HI.U32 R3, R2, c[0x0][0x2bc], RZ ;  /* 0x0000af0002034a27 */ /* 0x000fc800078e00ff */
[----:B------:R-:W-:Y:S01]  /*2ec0*/  IMAD.MOV.U32 R0, RZ, RZ, R2 ;  /* 0x000000ffff007224 */ /* 0x000fe200078e0002 */
        /* <DEDUP_REMOVED lines=23> */
.L_x_1526:
[----:B------:R-:W-:Y:S05]  /*3040*/  BRA.DIV ~URZ, `(.L_x_1465) ;  /* 0x0000cff27f007947 */ /* 0x000fea000b800000 */
[----:B------:R-:W3:Y:S01]  /*3050*/  SHFL.IDX PT, R0, R12, RZ, 0x1c1f ;  /* 0x001c1fff0c007589 */ /* 0x000ee200000e0000 */
[C---:B------:R-:W-:Y:S02]  /*3060*/  IADD3 R8, R218.reuse, 0x40, RZ ;  /* 0x00000040da087810 */ /* 0x040fe40007ffe0ff */
[----:B------:R-:W-:Y:S02]  /*3070*/  ISETP.GE.AND P2, PT, R218, c[0x0][0x1d4], PT ;  /* 0x00007500da007a0c */ /* 0x000fe40003f46270 */
[----:B------:R-:W-:Y:S02]  /*3080*/  ISETP.GE.AND P1, PT, R252, c[0x0][0x1d4], PT ;  /* 0x00007500fc007a0c */ /* 0x000fe40003f26270 */
[----:B------:R-:W-:Y:S02]  /*3090*/  SEL R11, RZ, 0x10, P2 ;  /* 0x00000010ff0b7807 */ /* 0x000fe40001000000 */
[----:B------:R-:W-:-:S02]  /*30a0*/  SEL R10, RZ, 0x10, P1 ;  /* 0x00000010ff0a7807 */ /* 0x000fc40000800000 */
[C---:B---3--:R-:W-:Y:S02]  /*30b0*/  IADD3 R6, P0, R0.reuse, R150, RZ ;  /* 0x0000009600067210 */ /* 0x048fe40007f1e0ff */
[----:B------:R-:W-:-:S03]  /*30c0*/  IADD3 R2, P6, R0, R151, RZ ;  /* 0x0000009700027210 */ /* 0x000fc60007fde0ff */
[----:B--2---:R-:W-:Y:S01]  /*30d0*/  IMAD.X R7, R4, 0x1, R140, P0 ;  /* 0x0000000104077824 */ /* 0x004fe200000e068c */
[----:B------:R-:W-:Y:S01]  /*30e0*/  ISETP.GE.AND P0, PT, R8, c[0x0][0x1d4], PT ;  /* 0x0000750008007a0c */ /* 0x000fe20003f06270 */
[----:B------:R-:W-:Y:S01]  /*30f0*/  IMAD.X R3, R4, 0x1, R141, P6 ;  /* 0x0000000104037824 */ /* 0x000fe200030e068d */
        /* <DEDUP_REMOVED lines=10> */
.L_x_1527:
        /* <DEDUP_REMOVED lines=8> */
[----:B------:R-:W-:Y:S02]  /*3220*/  IADD3.X R9, RZ, R4, R140, P1, P0 ;  /* 0x00000004ff097210 */ /* 0x000fe40000fe048c */
        /* <DEDUP_REMOVED lines=12> */
.L_x_1463:
[----:B------:R-:W-:Y:S05]  /*32f0*/  BSYNC B0 ;  /* 0x0000000000007941 */ /* 0x000fea0003800000 */
.L_x_1462:
[----:B-1----:R-:W2:Y:S04]  /*3300*/  LDL R3, [R1+0x40] ;  /* 0x0000400001037983 */ /* 0x002ea80000100800 */
[----:B------:R-:W2:Y:S04]  /*3310*/  LDL R0, [R1+0x50] ;  /* 0x0000500001007983 */ /* 0x000ea80000100800 */
[----:B------:R-:W3:Y:S01]  /*3320*/  LDL R6, [R1+0x4c] ;  /* 0x00004c0001067983 */ /* 0x000ee20000100800 */
[----:B------:R-:W-:-:S02]  /*3330*/  MOV R2, 0xffffffc0 ;  /* 0xffffffc000027802 */ /* 0x000fc40000000f00 */
[----:B------:R-:W-:Y:S01]  /*3340*/  MOV R4, c[0x0][0x2ac] ;  /* 0x0000ab0000047a02 */ /* 0x000fe20000000f00 */
[----:B------:R-:W0:Y:S02]  /*3350*/  LDGDEPBAR ;  /* 0x00000000000079af */ /* 0x000e240000000000 */
[----:B------:R-:W-:-:S04]  /*3360*/  IMAD R2, R221, R2, 0x41 ;  /* 0x00000041dd027424 */ /* 0x000fc800078e0202 */
[----:B------:R-:W-:Y:S01]  /*3370*/  IMAD R2, R4, c[0x0][0x1d0], R2 ;  /* 0x0000740004027a24 */ /* 0x000fe200078e0202 */
[----:B--2---:R-:W-:Y:S02]  /*3380*/  IADD3 R0, R0, R3, RZ ;  /* 0x0000000300007210 */ /* 0x004fe40007ffe0ff */
[----:B---3--:R-:W-:-:S03]  /*3390*/  IADD3 R5, -R6, R143, RZ ;  /* 0x0000008f06057210 */ /* 0x008fc60007ffe1ff */
[----:B------:R-:W-:Y:S01]  /*33a0*/  @P5 IMAD.HI.U32 R3, R0, c[0x0][0x2c8], RZ ;  /* 0x0000b20000035a27 */ /* 0x000fe200078e00ff */
[----:B------:R-:W-:-:S04]  /*33b0*/  IADD3 R4, R2, -c[0x0][0x168], -R6 ;  /* 0x80005a0002047a10 */ /* 0x000fc80007ffe806 */
[----:B------:R-:W-:Y:S01]  /*33c0*/  @P5 SHF.R.U32.HI R0, RZ, c[0x0][0x2cc], R3 ;  /* 0x0000b300ff005a19 */ /* 0x000fe20000011603 */
[----:B------:R-:W-:Y:S05]  /*33d0*/  BRA.DIV ~URZ, `(.L_x_1466) ;  /* 0x0000ceb27f007947 */ /* 0x000fea000b800000 */
[----:B------:R1:W2:Y:S02]  /*33e0*/  SHFL.IDX PT, R2, R0, RZ, 0x1c1f ;  /* 0x001c1fff00027589 */ /* 0x0002a400000e0000 */
.L_x_1528:
        /* <DEDUP_REMOVED lines=42> */
[C---:B------:R-:W-:Y:S02]  /*3690*/  ISETP.GT.AND P0, PT, R3.reuse, 0x9, PT ;  /* 0x000000090300780c */ /* 0x040fe40003f04270 */
[----:B------:R-:W-:Y:S02]  /*36a0*/  ISETP.GT.AND P1, PT, R3, 0x8, PT ;  /* 0x000000080300780c */ /* 0x000fe40003f24270 */
[----:B------:R-:W-:Y:S02]  /*36b0*/  FSEL R18, R59, -INF , P0 ;  /* 0xff8000003b127808 */ /* 0x000fe40000000000 */
[----:B------:R-:W-:Y:S02]  /*36c0*/  ISETP.GT.AND P0, PT, R3, 0x19, PT ;  /* 0x000000190300780c */ /* 0x000fe40003f04270 */
[----:B------:R-:W-:Y:S02]  /*36d0*/  FSEL R14, R58, -INF , P1 ;  /* 0xff8000003a0e7808 */ /* 0x000fe40000800000 */
[----:B------:R-:W-:-:S02]  /*36e0*/  FSEL R26, R51, -INF , P0 ;  /* 0xff800000331a7808 */ /* 0x000fc40000000000 */
[C---:B------:R-:W-:Y:S02]  /*36f0*/  ISETP.GT.AND P0, PT, R3.reuse, 0x29, PT ;  /* 0x000000290300780c */ /* 0x040fe40003f04270 */
[----:B------:R-:W-:Y:S02]  /*3700*/  ISETP.GT.AND P1, PT, R3, 0x18, PT ;  /* 0x000000180300780c */ /* 0x000fe40003f24270 */
[----:B------:R-:W-:Y:S02]  /*3710*/  FSEL R145, R43, -INF , P0 ;  /* 0xff8000002b917808 */ /* 0x000fe40000000000 */
[----:B------:R-:W-:Y:S02]  /*3720*/  ISETP.GT.AND P0, PT, R3, 0x31, PT ;  /* 0x000000310300780c */ /* 0x000fe40003f04270 */
[----:B------:R-:W-:Y:S02]  /*3730*/  IMNMX R2, R5, R2, PT ;  /* 0x0000000205027217 */ /* 0x000fe40003800200 */
[----:B------:R-:W-:-:S02]  /*3740*/  FSEL R25, R50, -INF , P1 ;  /* 0xff80000032197808 */ /* 0x000fc40000800000 */
[----:B------:R-:W-:Y:S02]  /*3750*/  ISETP.GT.AND P1, PT, R3, 0x28, PT ;  /* 0x000000280300780c */ /* 0x000fe40003f24270 */
[----:B------:R-:W-:Y:S02]  /*3760*/  FSEL R190, R35, -INF , P0 ;  /* 0xff80000023be7808 */ /* 0x000fe40000000000 */
[----:B------:R-:W-:Y:S02]  /*3770*/  ISETP.GT.AND P2, PT, R3, 0x1, PT ;  /* 0x000000010300780c */ /* 0x000fe40003f44270 */
[----:B------:R-:W-:Y:S02]  /*3780*/  ISETP.GT.AND P0, PT, R2, RZ, PT ;  /* 0x000000ff0200720c */ /* 0x000fe40003f04270 */
[----:B------:R-:W-:Y:S02]  /*3790*/  IMNMX R0, R5, R0, PT ;  /* 0x0000000005007217 */ /* 0x000fe40003800200 */
[----:B------:R-:W-:-:S02]  /*37a0*/  FSEL R146, R42, -INF , P1 ;  /* 0xff8000002a927808 */ /* 0x000fc40000800000 */
[----:B------:R-:W-:Y:S02]  /*37b0*/  FSEL R10, R63, -INF , P2 ;  /* 0xff8000003f0a7808 */ /* 0x000fe40001000000 */
[C---:B------:R-:W-:Y:S02]  /*37c0*/  ISETP.GT.AND P1, PT, R3.reuse, 0x39, PT ;  /* 0x000000390300780c */ /* 0x040fe40003f24270 */
[----:B------:R-:W-:Y:S02]  /*37d0*/  FSEL R22, R100, -INF , P0 ;  /* 0xff80000064167808 */ /* 0x000fe40000000000 */
[----:B------:R-:W-:Y:S02]  /*37e0*/  ISETP.GT.AND P2, PT, R3, 0x11, PT ;  /* 0x000000110300780c */ /* 0x000fe40003f44270 */
[----:B------:R-:W-:Y:S02]  /*37f0*/  ISETP.GT.AND P0, PT, R0, 0x1, PT ;  /* 0x000000010000780c */ /* 0x000fe40003f04270 */
[----:B------:R-:W-:-:S02]  /*3800*/  FSEL R188, R31, -INF , P1 ;  /* 0xff8000001fbc7808 */ /* 0x000fc40000800000 */
[----:B------:R-:W-:Y:S02]  /*3810*/  FSEL R21, R55, -INF , P2 ;  /* 0xff80000037157808 */ /* 0x000fe40001000000 */
[----:B------:R-:W-:Y:S02]  /*3820*/  FSEL R31, R103, -INF , P0 ;  /* 0xff800000671f7808 */ /* 0x000fe40000000000 */
[----:B------:R-:W-:Y:S02]  /*3830*/  ISETP.GT.AND P2, PT, R3, 0x21, PT ;  /* 0x000000210300780c */ /* 0x000fe40003f44270 */
[----:B------:R-:W-:Y:S02]  /*3840*/  ISETP.GT.AND P0, PT, R2, 0x9, PT ;  /* 0x000000090200780c */ /* 0x000fe40003f04270 */
[----:B------:R-:W-:Y:S02]  /*3850*/  FSEL R150, R47, -INF , P2 ;  /* 0xff8000002f967808 */ /* 0x000fe40001000000 */
[----:B------:R-:W-:-:S02]  /*3860*/  FSEL R28, R97, -INF , P0 ;  /* 0xff800000611c7808 */ /* 0x000fc40000000000 */
[C---:B------:R-:W-:Y:S02]  /*3870*/  ISETP.GT.AND P2, PT, R3.reuse, 0x38, PT ;  /* 0x000000380300780c */ /* 0x040fe40003f44270 */
[C---:B------:R-:W-:Y:S02]  /*3880*/  ISETP.GT.AND P1, PT, R2.reuse, 0x1, PT ;  /* 0x000000010200780c */ /* 0x040fe40003f24270 */
[----:B------:R-:W-:Y:S02]  /*3890*/  ISETP.GT.AND P0, PT, R2, 0x10, PT ;  /* 0x000000100200780c */ /* 0x000fe40003f04270 */
[----:B------:R-:W-:Y:S02]  /*38a0*/  ISETP.GT.AND P6, PT, R3, RZ, PT ;  /* 0x000000ff0300720c */ /* 0x000fe40003fc4270 */
[----:B------:R-:W-:Y:S02]  /*38b0*/  FSEL R189, R30, -INF , P2 ;  /* 0xff8000001ebd7808 */ /* 0x000fe40001000000 */
[----:B------:R-:W-:-:S02]  /*38c0*/  FSEL R24, R101, -INF , P1 ;  /* 0xff80000065187808 */ /* 0x000fc40000800000 */
[----:B------:R-:W-:Y:S02]  /*38d0*/  FSEL R29, R92, -INF , P0 ;  /* 0xff8000005c1d7808 */ /* 0x000fe40000000000 */
[----:B------:R-:W-:Y:S02]  /*38e0*/  ISETP.GT.AND P2, PT, R0, RZ, PT ;  /* 0x000000ff0000720c */ /* 0x000fe40003f44270 */
[----:B------:R-:W-:Y:S02]  /*38f0*/  ISETP.GT.AND P1, PT, R2, 0x8, PT ;  /* 0x000000080200780c */ /* 0x000fe40003f24270 */
[----:B------:R-:W-:Y:S02]  /*3900*/  ISETP.GT.AND P0, PT, R0, 0x11, PT ;  /* 0x000000110000780c */ /* 0x000fe40003f04270 */
[----:B------:R-:W-:Y:S02]  /*3910*/  FSEL R9, R62, -INF , P6 ;  /* 0xff8000003e097808 */ /* 0x000fe40003000000 */
[----:B------:R-:W-:-:S02]  /*3920*/  ISETP.GT.AND P6, PT, R3, 0x10, PT ;  /* 0x000000100300780c */ /* 0x000fc40003fc4270 */
[----:B------:R-:W-:Y:S02]  /*3930*/  FSEL R30, R102, -INF , P2 ;  /* 0xff800000661e7808 */ /* 0x000fe40001000000 */
[----:B------:R-:W-:Y:S02]  /*3940*/  FSEL R27, R96, -INF , P1 ;  /* 0xff800000601b7808 */ /* 0x000fe40000800000 */
[----:B------:R-:W-:Y:S02]  /*3950*/  FSEL R42, R95, -INF , P0 ;  /* 0xff8000005f2a7808 */ /* 0x000fe40000000000 */
[C---:B------:R-:W-:Y:S02]  /*3960*/  ISETP.GT.AND P2, PT, R0.reuse, 0x8, PT ;  /* 0x000000080000780c */ /* 0x040fe40003f44270 */
[----:B------:R-:W-:Y:S02]  /*3970*/  ISETP.GT.AND P1, PT, R0, 0x9, PT ;  /* 0x000000090000780c */ /* 0x000fe40003f24270 */
[----:B------:R-:W-:-:S02]  /*3980*/  ISETP.GT.AND P0, PT, R2, 0x19, PT ;  /* 0x000000190200780c */ /* 0x000fc40003f04270 */
[----:B------:R-:W-:Y:S02]  /*3990*/  FSEL R19, R54, -INF , P6 ;  /* 0xff80000036137808 */ /* 0x000fe40003000000 */
[----:B------:R-:W-:Y:S02]  /*39a0*/  ISETP.GT.AND P6, PT, R3, 0x20, PT ;  /* 0x000000200300780c */ /* 0x000fe40003fc4270 */
[----:B------:R-:W-:Y:S02]  /*39b0*/  FSEL R33, R98, -INF , P2 ;  /* 0xff80000062217808 */ /* 0x000fe40001000000 */
[----:B------:R-:W-:Y:S02]  /*39c0*/  FSEL R35, R99, -INF , P1 ;  /* 0xff80000063237808 */ /* 0x000fe40000800000 */
[----:B------:R-:W-:Y:S02]  /*39d0*/  FSEL R41, R89, -INF , P0 ;  /* 0xff80000059297808 */ /* 0x000fe40000000000 */
[----:B------:R-:W-:-:S02]  /*39e0*/  ISETP.GT.AND P2, PT, R2, 0x11, PT ;  /* 0x000000110200780c */ /* 0x000fc40003f44270 */
[C---:B------:R-:W-:Y:S02]  /*39f0*/  ISETP.GT.AND P1, PT, R0.reuse, 0x10, PT ;  /* 0x000000100000780c */ /* 0x040fe40003f24270 */
[----:B------:R-:W-:Y:S02]  /*3a00*/  ISETP.GT.AND P0, PT, R0, 0x18, PT ;  /* 0x000000180000780c */ /* 0x000fe40003f04270 */
[----:B------:R-:W-:Y:S02]  /*3a10*/  FSEL R151, R46, -INF , P6 ;  /* 0xff8000002e977808 */ /* 0x000fe40003000000 */
[----:B------:R-:W-:Y:S02]  /*3a20*/  ISETP.GT.AND P6, PT, R3, 0x30, PT ;  /* 0x000000300300780c */ /* 0x000fe40003fc4270 */
[----:B------:R-:W-:Y:S02]  /*3a30*/  FSEL R32, R93, -INF , P2 ;  /* 0xff8000005d207808 */ /* 0x000fe40001000000 */
[----:B------:R-:W-:-:S02]  /*3a40*/  FSEL R40, R94, -INF , P1 ;  /* 0xff8000005e287808 */ /* 0x000fc40000800000 */
[----:B------:R-:W-:Y:S02]  /*3a50*/  FSEL R43, R90, -INF , P0 ;  /* 0xff8000005a2b7808 */ /* 0x000fe40000000000 */
[C---:B------:R-:W-:Y:S02]  /*3a60*/  ISETP.GT.AND P2, PT, R2.reuse, 0x18, PT ;  /* 0x000000180200780c */ /* 0x040fe40003f44270 */
[----:B------:R-:W-:Y:S02]  /*3a70*/  ISETP.GT.AND P1, PT, R2, 0x20, PT ;  /* 0x000000200200780c */ /* 0x000fe40003f24270 */
[----:B------:R-:W-:Y:S02]  /*3a80*/  ISETP.GT.AND P0, PT, R0, 0x21, PT ;  /* 0x000000210000780c */ /* 0x000fe40003f04270 */
[----:B------:R-:W-:Y:S02]  /*3a90*/  FSEL R191, R34, -INF , P6 ;  /* 0xff80000022bf7808 */ /* 0x000fe40003000000 */
[----:B------:R-:W-:-:S02]  /*3aa0*/  FSEL R34, R88, -INF , P2 ;  /* 0xff80000058227808 */ /* 0x000fc40001000000 */
[----:B------:R-:W-:Y:S02]  /*3ab0*/  FSEL R138, R84, -INF , P1 ;  /* 0xff800000548a7808 */ /* 0x000fe40000800000 */
[----:B------:R-:W-:Y:S02]  /*3ac0*/  FSEL R125, R87, -INF , P0 ;  /* 0xff800000577d7808 */ /* 0x000fe40000000000 */
[C---:B------:R-:W-:Y:S02]  /*3ad0*/  ISETP.GT.AND P2, PT, R0.reuse, 0x19, PT ;  /* 0x000000190000780c */ /* 0x040fe40003f44270 */
[----:B------:R-:W-:Y:S02]  /*3ae0*/  ISETP.GT.AND P1, PT, R0, 0x20, PT ;  /* 0x000000200000780c */ /* 0x000fe40003f24270 */
        /* <DEDUP_REMOVED lines=14> */
[C---:B------:R-:W-:Y:S02]  /*3bd0*/  ISETP.GT.AND P2, PT, R2.reuse, 0x31, PT ;  /* 0x000000310200780c */ /* 0x040fe40003f44270 */
[----:B------:R-:W-:Y:S02]  /*3be0*/  ISETP.GT.AND P1, PT, R2, 0x38, PT ;  /* 0x000000380200780c */ /* 0x000fe40003f24270 */
[----:B------:R-:W-:Y:S02]  /*3bf0*/  FSEL R127, R82, -INF , P6 ;  /* 0xff800000527f7808 */ /* 0x000fe40003000000 */
[----:B------:R-:W-:Y:S02]  /*3c00*/  ISETP.GT.AND P0, PT, R0, 0x30, PT ;  /* 0x000000300000780c */ /* 0x000fe40003f04270 */
[----:B------:R-:W-:Y:S02]  /*3c10*/  ISETP.GT.AND P6, PT, R2, 0x39, PT ;  /* 0x000000390200780c */ /* 0x000fe40003fc4270 */
[----:B------:R-:W-:-:S02]  /*3c20*/  FMNMX.FTZ R2, R11, R3, !PT ;  /* 0x000000030b027209 */ /* 0x000fc40007810000 */
[----:B------:R-:W-:Y:S02]  /*3c30*/  FSEL R186, R77, -INF , P2 ;  /* 0xff8000004dba7808 */ /* 0x000fe40001000000 */
[----:B------:R-:W-:Y:S02]  /*3c40*/  FSEL R185, R64, -INF , P1 ;  /* 0xff80000040b97808 */ /* 0x000fe40000800000 */
[----:B------:R-:W-:Y:S02]  /*3c50*/  FSEL R179, R78, -INF , P0 ;  /* 0xff8000004eb37808 */ /* 0x000fe40000000000 */
        /* <DEDUP_REMOVED lines=53> */
[----:B------:R-:W-:Y:S02]  /*3fb0*/  FSEL R184, R65, -INF , P6 ;  /* 0xff80000041b87808 */ /* 0x000fe40003000000 */
        /* <DEDUP_REMOVED lines=26> */
.L_x_1529:
[C---:B------:R-:W-:Y:S01]  /*4160*/  FMUL.FTZ R16, R149.reuse, c[0x0][0x2d0] ;  /* 0x0000b40095107a20 */ /* 0x040fe20000410000 */
[----:B------:R-:W-:Y:S01]  /*4170*/  FSETP.NEU.FTZ.AND P0, PT, R149, -INF , PT ;  /* 0xff8000009500780b */ /* 0x000fe20003f1d000 */
[----:B------:R-:W-:Y:S01]  /*4180*/  FMUL.FTZ R3, R148, c[0x0][0x2d0] ;  /* 0x0000b40094037a20 */ /* 0x000fe20000410000 */
[----:B----4-:R-:W-:Y:S01]  /*4190*/  FMNMX.FTZ R17, R17, R6, !PT ;  /* 0x0000000611117209 */ /* 0x010fe20007810000 */
[----:B------:R-:W-:Y:S01]  /*41a0*/  WARPSYNC 0xffffffff ;  /* 0xffffffff00007948 */ /* 0x000fe20003800000 */
[----:B------:R-:W-:Y:S01]  /*41b0*/  FSEL R16, R16, RZ, P0 ;  /* 0x000000ff10107208 */ /* 0x000fe20000000000 */
[----:B------:R-:W1:Y:S01]  /*41c0*/  LDSM.16.MT88.4 R36, [R201] ;  /* 0x00000000c924783b */ /* 0x000e620000004200 */
[----:B------:R-:W-:-:S03]  /*41d0*/  FSETP.NEU.FTZ.AND P0, PT, R148, -INF , PT ;  /* 0xff8000009400780b */ /* 0x000fc60003f1d000 */
[--C-:B------:R-:W-:Y:S01]  /*41e0*/  FFMA.FTZ R0, R7, c[0x0][0x2d0], -R16.reuse ;  /* 0x0000b40007007a23 */ /* 0x100fe20000010810 */
[----:B------:R-:W-:Y:S01]  /*41f0*/  FSEL R3, R3, RZ, P0 ;  /* 0x000000ff03037208 */ /* 0x000fe20000000000 */
[--C-:B------:R-:W-:Y:S01]  /*4200*/  FFMA.FTZ R2, R20, c[0x0][0x2d0], -R16.reuse ;  /* 0x0000b40014027a23 */ /* 0x100fe20000010810 */
[----:B------:R-:W-:Y:S01]  /*4210*/  FSETP.NEU.FTZ.AND P0, PT, R147, -INF , PT ;  /* 0xff8000009300780b */ /* 0x000fe20003f1d000 */
[----:B------:R2:W-:Y:S01]  /*4220*/  MUFU.EX2 R231, R0 ;  /* 0x0000000000e77308 */ /* 0x0005e20000000800 */
[----:B------:R-:W3:Y:S04]  /*4230*/  LDSM.16.MT88.4 R52, [R202] ;  /* 0x00000000ca34783b */ /* 0x000ee80000004200 */
[----:B------:R-:W4:Y:S03]  /*4240*/  LDSM.16.MT88.4 R44, [R201+0x1000] ;  /* 0x00100000c92c783b */ /* 0x000f260000004200 */
[----:B------:R5:W-:Y:S01]  /*4250*/  MUFU.EX2 R172, R2 ;  /* 0x0000000200ac7308 */ /* 0x000be20000000800 */
[----:B------:R-:W1:Y:S04]  /*4260*/  LDSM.16.MT88.4 R64, [R201+0x400] ;  /* 0x00040000c940783b */ /* 0x000e680000004200 */
[----:B------:R-:W1:Y:S01]  /*4270*/  LDSM.16.MT88.4 R60, [R202+0x400] ;  /* 0x00040000ca3c783b */ /* 0x000e620000004200 */
[----:B--2---:R-:W-:-:S03]  /*4280*/  FFMA.FTZ R0, R8, c[0x0][0x2d0], -R16 ;  /* 0x0000b40008007a23 */ /* 0x004fc60000010810 */
[----:B------:R-:W2:Y:S01]  /*4290*/  LDSM.16.MT88.4 R56, [R201+0x1400] ;  /* 0x00140000c938783b */ /* 0x000ea20000004200 */
[----:B------:R3:W3:Y:S01]  /*42a0*/  MUFU.EX2 R230, R0 ;  /* 0x0000000000e67308 */ /* 0x0006e20000000800 */
[----:B-----5:R-:W-:-:S05]  /*42b0*/  FMUL.FTZ R2, R147, c[0x0][0x2d0] ;  /* 0x0000b40093027a20 */ /* 0x020fca0000410000 */
[----:B------:R-:W-:Y:S02]  /*42c0*/  FSEL R2, R2, RZ, P0 ;  /* 0x000000ff02027208 */ /* 0x000fe40000000000 */
[----:B------:R-:W-:Y:S01]  /*42d0*/  FSETP.NEU.FTZ.AND P0, PT, R17, -INF , PT ;  /* 0xff8000001100780b */ /* 0x000fe20003f1d000 */
[----:B---3--:R-:W-:Y:S01]  /*42e0*/  FFMA.FTZ R0, R11, c[0x0][0x2d0], -R16 ;  /* 0x0000b4000b007a23 */ /* 0x008fe20000010810 */
[----:B------:R-:W-:-:S03]  /*42f0*/  F2FP.PACK_AB R20, R230, R231 ;  /* 0x000000e7e614723e */ /* 0x000fc600000000ff */
[----:B------:R3:W-:Y:S02]  /*4300*/  MUFU.EX2 R197, R0 ;  /* 0x0000000000c57308 */ /* 0x0007e40000000800 */
[----:B---3--:R-:W-:-:S06]  /*4310*/  FFMA.FTZ R0, R12, c[0x0][0x2d0], -R16 ;  /* 0x0000b4000c007a23 */ /* 0x008fcc0000010810 */
[----:B------:R3:W-:Y:S02]  /*4320*/  MUFU.EX2 R196, R0 ;  /* 0x0000000000c47308 */ /* 0x0007e40000000800 */
[----:B---3--:R-:W-:-:S06]  /*4330*/  FFMA.FTZ R0, R13, c[0x0][0x2d0], -R16 ;  /* 0x0000b4000d007a23 */ /* 0x008fcc0000010810 */
[----:B------:R3:W-:Y:S02]  /*4340*/  MUFU.EX2 R175, R0 ;  /* 0x0000000000af7308 */ /* 0x0007e40000000800 */
[----:B---3--:R-:W-:-:S06]  /*4350*/  FFMA.FTZ R0, R15, c[0x0][0x2d0], -R16 ;  /* 0x0000b4000f007a23 */ /* 0x008fcc0000010810 */
[----:B------:R3:W5:Y:S02]  /*4360*/  MUFU.EX2 R174, R0 ;  /* 0x0000000000ae7308 */ /* 0x0007640000000800 */
[----:B---3--:R-:W-:Y:S01]  /*4370*/  FFMA.FTZ R0, R23, c[0x0][0x2d0], -R16 ;  /* 0x0000b40017007a23 */ /* 0x008fe20000010810 */
[----:B-----5:R-:W-:-:S05]  /*4380*/  F2FP.PACK_AB R8, R174, R175 ;  /* 0x000000afae08723e */ /* 0x020fca00000000ff */
[----:B------:R3:W5:Y:S02]  /*4390*/  MUFU.EX2 R4, R0 ;  /* 0x0000000000047308 */ /* 0x0007640000000800 */
[----:B---3--:R-:W-:-:S06]  /*43a0*/  FFMA.FTZ R0, R9, c[0x0][0x2d0], -R3 ;  /* 0x0000b40009007a23 */ /* 0x008fcc0000010803 */
[----:B------:R3:W-:Y:S02]  /*43b0*/  MUFU.EX2 R229, R0 ;  /* 0x0000000000e57308 */ /* 0x0007e40000000800 */
[----:B---3--:R-:W-:-:S06]  /*43c0*/  FFMA.FTZ R0, R10, c[0x0][0x2d0], -R3 ;  /* 0x0000b4000a007a23 */ /* 0x008fcc0000010803 */
[----:B------:R3:W-:Y:S02]  /*43d0*/  MUFU.EX2 R228, R0 ;  /* 0x0000000000e47308 */ /* 0x0007e40000000800 */
[----:B---3--:R-:W-:-:S06]  /*43e0*/  FFMA.FTZ R0, R14, c[0x0][0x2d0], -R3 ;  /* 0x0000b4000e007a23 */ /* 0x008fcc0000010803 */
[----:B------:R3:W-:Y:S02]  /*43f0*/  MUFU.EX2 R248, R0 ;  /* 0x0000000000f87308 */ /* 0x0007e40000000800 */
[--C-:B---3--:R-:W-:Y:S01]  /*4400*/  FFMA.FTZ R0, R18, c[0x0][0x2d0], -R3.reuse ;  /* 0x0000b40012007a23 */ /* 0x108fe20000010803 */
[----:B-----5:R-:W-:Y:S01]  /*4410*/  MOV R18, R4 ;  /* 0x0000000400127202 */ /* 0x020fe20000000f00 */
[----:B------:R-:W-:-:S04]  /*4420*/  FFMA.FTZ R4, R25, c[0x0][0x2d0], -R3 ;  /* 0x0000b40019047a23 */ /* 0x000fc80000010803 */
[----:B------:R3:W5:Y:S01]  /*4430*/  MUFU.EX2 R250, R0 ;  /* 0x0000000000fa7308 */ /* 0x0007620000000800 */
[----:B------:R-:W-:-:S07]  /*4440*/  F2FP.PACK_AB R10, R18, R172 ;  /* 0x000000ac120a723e */ /* 0x000fce00000000ff */
[----:B------:R1:W-:Y:S01]  /*4450*/  MUFU.EX2 R144, R4 ;  /* 0x0000000400907308 */ /* 0x0003e20000000800 */
[----:B---3--:R-:W-:Y:S01]  /*4460*/  FFMA.FTZ R0, R19, c[0x0][0x2d0], -R3 ;  /* 0x0000b40013007a23 */ /* 0x008fe20000010803 */
[----:B-----5:R-:W-:-:S06]  /*4470*/  F2FP.PACK_AB R23, R250, R248 ;  /* 0x000000f8fa17723e */ /* 0x020fcc00000000ff */
[----:B------:R3:W-:Y:S01]  /*4480*/  MUFU.EX2 R251, R0 ;  /* 0x0000000000fb7308 */ /* 0x0007e20000000800 */
[----:B-1----:R-:W-:-:S07]  /*4490*/  FFMA.FTZ R4, R32, c[0x0][0x2d0], -R2 ;  /* 0x0000b40020047a23 */ /* 0x002fce0000010802 */
[----:B------:R1:W-:Y:S01]  /*44a0*/  MUFU.EX2 R246, R4 ;  /* 0x0000000400f67308 */ /* 0x0003e20000000800 */
[----:B---3--:R-:W-:Y:S01]  /*44b0*/  FFMA.FTZ R0, R21, c[0x0][0x2d0], -R3 ;  /* 0x0000b40015007a23 */ /* 0x008fe20000010803 */
[----:B------:R-:W-:-:S06]  /*44c0*/  F2FP.PACK_AB R21, R228, R229 ;  /* 0x000000e5e415723e */ /* 0x000fcc00000000ff */
[----:B------:R3:W5:Y:S01]  /*44d0*/  MUFU.EX2 R173, R0 ;  /* 0x0000000000ad7308 */ /* 0x0007620000000800 */
[----:B-1----:R-:W-:-:S07]  /*44e0*/  FFMA.FTZ R4, R34, c[0x0][0x2d0], -R2 ;  /* 0x0000b40022047a23 */ /* 0x002fce0000010802 */
[----:B------:R-:W-:Y:S01]  /*44f0*/  MUFU.EX2 R249, R4 ;  /* 0x0000000400f97308 */ /* 0x000fe20000000800 */
[----:B---3--:R-:W-:Y:S01]  /*4500*/  FFMA.FTZ R0, R26, c[0x0][0x2d0], -R3 ;  /* 0x0000b4001a007a23 */ /* 0x008fe20000010803 */
[----:B-----5:R-:W-:-:S06]  /*4510*/  F2FP.PACK_AB R9, R173, R251 ;  /* 0x000000fbad09723e */ /* 0x020fcc00000000ff */
[----:B------:R1:W3:Y:S02]  /*4520*/  MUFU.EX2 R19, R0 ;  /* 0x0000000000137308 */ /* 0x0002e40000000800 */
[----:B-1----:R-:W-:Y:S01]  /*4530*/  FFMA.FTZ R0, R22, c[0x0][0x2d0], -R2 ;  /* 0x0000b40016007a23 */ /* 0x002fe20000010802 */
[----:B------:R-:W-:Y:S02]  /*4540*/  F2FP.PACK_AB R22, R196, R197 ;  /* 0x000000c5c416723e */ /* 0x000fe400000000ff */
[----:B---3--:R-:W-:-:S03]  /*4550*/  F2FP.PACK_AB R11, R19, R144 ;  /* 0x00000090130b723e */ /* 0x008fc600000000ff */
[----:B------:R1:W-:Y:S02]  /*4560*/  MUFU.EX2 R239, R0 ;  /* 0x0000000000ef7308 */ /* 0x0003e40000000800 */
[C---:B------:R-:W-:Y:S08]  /*4570*/  HMMA.16816.F32 R88, R20.reuse, R36, RZ ;  /* 0x000000241458723c */ /* 0x040ff000000018ff */
[----:B------:R-:W-:Y:S01]  /*4580*/  HMMA.16816.F32 R84, R20, R52, RZ ;  /* 0x000000341454723c */ /* 0x000fe200000018ff */
[----:B-1----:R-:W-:-:S04]  /*4590*/  FFMA.FTZ R0, R24, c[0x0][0x2d0], -R2 ;  /* 0x0000b40018007a23 */ /* 0x002fc80000010802 */
[----:B------:R1:W3:Y:S03]  /*45a0*/  MUFU.EX2 R238, R0 ;  /* 0x0000000000ee7308 */ /* 0x0002e60000000800 */
[----:B----4-:R-:W-:Y:S08]  /*45b0*/  HMMA.16816.F32 R80, R20, R44, RZ ;  /* 0x0000002c1450723c */ /* 0x010ff000000018ff */
[C---:B------:R-:W-:Y:S01]  /*45c0*/  HMMA.16816.F32 R152, R8.reuse, R64, R88 ;  /* 0x000000400898723c */ /* 0x040fe20000001858 */
[--C-:B-1----:R-:W-:Y:S01]  /*45d0*/  FFMA.FTZ R0, R27, c[0x0][0x2d0], -R2.reuse ;  /* 0x0000b4001b007a23 */ /* 0x102fe20000010802 */
[----:B---3--:R-:W-:Y:S01]  /*45e0*/  F2FP.PACK_AB R12, R238, R239 ;  /* 0x000000efee0c723e */ /* 0x008fe200000000ff */
[----:B------:R-:W-:Y:S05]  /*45f0*/  LDSM.16.MT88.4 R24, [R202+0x2000] ;  /* 0x00200000ca18783b */ /* 0x000fea0000004200 */
[C---:B------:R-:W-:Y:S01]  /*4600*/  HMMA.16816.F32 R160, R8.reuse, R60, R84 ;  /* 0x0000003c08a0723c */ /* 0x040fe20000001854 */
[----:B------:R1:W-:Y:S07]  /*4610*/  MUFU.EX2 R243, R0 ;  /* 0x0000000000f37308 */ /* 0x0003ee0000000800 */
[----:B--2---:R-:W-:Y:S01]  /*4620*/  HMMA.16816.F32 R168, R8, R56, R80 ;  /* 0x0000003808a8723c */ /* 0x004fe20000001850 */
[----:B-1----:R-:W-:-:S04]  /*4630*/  FFMA.FTZ R0, R28, c[0x0][0x2d0], -R2 ;  /* 0x0000b4001c007a23 */ /* 0x002fc80000010802 */
[----:B------:R1:W2:Y:S02]  /*4640*/  MUFU.EX2 R244, R0 ;  /* 0x0000000000f47308 */ /* 0x0002a40000000800 */
[----:B-1----:R-:W-:Y:S01]  /*4650*/  FFMA.FTZ R0, R29, c[0x0][0x2d0], -R2 ;  /* 0x0000b4001d007a23 */ /* 0x002fe20000010802 */
[----:B--2---:R-:W-:-:S05]  /*4660*/  F2FP.PACK_AB R14, R244, R243 ;  /* 0x000000f3f40e723e */ /* 0x004fca00000000ff */
[----:B------:R1:W-:Y:S02]  /*4670*/  MUFU.EX2 R247, R0 ;  /* 0x0000000000f77308 */ /* 0x0003e40000000800 */
[----:B-1----:R-:W-:-:S05]  /*4680*/  FMUL.FTZ R0, R17, c[0x0][0x2d0] ;  /* 0x0000b40011007a20 */ /* 0x002fca0000410000 */
[----:B------:R-:W-:-:S05]  /*4690*/  FSEL R0, R0, RZ, P0 ;  /* 0x000000ff00007208 */ /* 0x000fca0000000000 */
[----:B------:R-:W-:-:S04]  /*46a0*/  FFMA.FTZ R4, R30, c[0x0][0x2d0], -R0 ;  /* 0x0000b4001e047a23 */ /* 0x000fc80000010800 */
[----:B------:R1:W-:Y:S02]  /*46b0*/  MUFU.EX2 R235, R4 ;  /* 0x0000000400eb7308 */ /* 0x0003e40000000800 */
[--C-:B-1----:R-:W-:Y:S02]  /*46c0*/  FFMA.FTZ R4, R31, c[0x0][0x2d0], -R0.reuse ;  /* 0x0000b4001f047a23 */ /* 0x102fe40000010800 */
[----:B------:R-:W1:Y:S04]  /*46d0*/  LDSM.16.MT88.4 R28, [R201+0x2000] ;  /* 0x00200000c91c783b */ /* 0x000e680000004200 */
[----:B------:R2:W3:Y:S02]  /*46e0*/  MUFU.EX2 R232, R4 ;  /* 0x0000000400e87308 */ /* 0x0004e40000000800 */
[----:B--2---:R-:W-:Y:S01]  /*46f0*/  FFMA.FTZ R4, R33, c[0x0][0x2d0], -R0 ;  /* 0x0000b40021047a23 */ /* 0x004fe20000010800 */
[----:B---3--:R-:W-:-:S05]  /*4700*/  F2FP.PACK_AB R13, R232, R235 ;  /* 0x000000ebe80d723e */ /* 0x008fca00000000ff */
[----:B------:R2:W-:Y:S02]  /*4710*/  MUFU.EX2 R234, R4 ;  /* 0x0000000400ea7308 */ /* 0x0005e40000000800 */
[----:B--2---:R-:W-:Y:S02]  /*4720*/  FFMA.FTZ R4, R35, c[0x0][0x2d0], -R0 ;  /* 0x0000b40023047a23 */ /* 0x004fe40000010800 */
[----:B------:R-:W2:Y:S01]  /*4730*/  LDSM.16.MT88.4 R32, [R202+0x1000] ;  /* 0x00100000ca20783b */ /* 0x000ea20000004200 */
[----:B-1----:R-:W-:Y:S03]  /*4740*/  HMMA.16816.F32 R80, R20, R28, RZ ;  /* 0x0000001c1450723c */ /* 0x002fe600000018ff */
[----:B------:R1:W3:Y:S02]  /*4750*/  MUFU.EX2 R237, R4 ;  /* 0x0000000400ed7308 */ /* 0x0002e40000000800 */
[----:B-1----:R-:W-:Y:S01]  /*4760*/  FFMA.FTZ R4, R41, c[0x0][0x2d0], -R2 ;  /* 0x0000b40029047a23 */ /* 0x002fe20000010802 */
[----:B---3--:R-:W-:-:S05]  /*4770*/  F2FP.PACK_AB R15, R237, R234 ;  /* 0x000000eaed0f723e */ /* 0x008fca00000000ff */
[----:B------:R1:W3:Y:S02]  /*4780*/  MUFU.EX2 R245, R4 ;  /* 0x0000000400f57308 */ /* 0x0002e40000000800 */
[C---:B------:R-:W-:Y:S08]  /*4790*/  HMMA.16816.F32 R76, R12.reuse, R36, RZ ;  /* 0x000000240c4c723c */ /* 0x040ff000000018ff */
[----:B------:R-:W-:Y:S01]  /*47a0*/  HMMA.16816.F32 R72, R12, R52, RZ ;  /* 0x000000340c48723c */ /* 0x000fe200000018ff */
[----:B-1----:R-:W-:Y:S01]  /*47b0*/  FFMA.FTZ R4, R40, c[0x0][0x2d0], -R0 ;  /* 0x0000b40028047a23 */ /* 0x002fe20000010800 */
[----:B---3--:R-:W-:-:S03]  /*47c0*/  F2FP.PACK_AB R6, R245, R249 ;  /* 0x000000f9f506723e */ /* 0x008fc600000000ff */
[----:B------:R1:W-:Y:S03]  /*47d0*/  MUFU.EX2 R236, R4 ;  /* 0x0000000400ec7308 */ /* 0x0003e60000000800 */
[C---:B------:R-:W-:Y:S08]  /*47e0*/  HMMA.16816.F32 R68, R12.reuse, R44, RZ ;  /* 0x0000002c0c44723c */ /* 0x040ff000000018ff */
[----:B--2---:R-:W-:Y:S01]  /*47f0*/  HMMA.16816.F32 R92, R12, R32, RZ ;  /* 0x000000200c5c723c */ /* 0x004fe200000018ff */
[----:B-1----:R-:W-:-:S07]  /*4800*/  FFMA.FTZ R4, R42, c[0x0][0x2d0], -R0 ;  /* 0x0000b4002a047a23 */ /* 0x002fce0000010800 */
[C---:B------:R-:W-:Y:S01]  /*4810*/  HMMA.16816.F32 R88, R12.reuse, R38, RZ ;  /* 0x000000260c58723c */ /* 0x040fe200000018ff */
[----:B------:R1:W2:Y:S07]  /*4820*/  MUFU.EX2 R242, R4 ;  /* 0x0000000400f27308 */ /* 0x0002ae0000000800 */
[C---:B------:R-:W-:Y:S08]  /*4830*/  HMMA.16816.F32 R96, R12.reuse, R54, RZ ;  /* 0x000000360c60723c */ /* 0x040ff000000018ff */
[C---:B------:R-:W-:Y:S01]  /*4840*/  HMMA.16816.F32 R100, R12.reuse, R46, RZ ;  /* 0x0000002e0c64723c */ /* 0x040fe200000018ff */
[--C-:B-1----:R-:W-:Y:S01]  /*4850*/  FFMA.FTZ R4, R43, c[0x0][0x2d0], -R0.reuse ;  /* 0x0000b4002b047a23 */ /* 0x102fe20000010800 */
[----:B--2---:R-:W-:Y:S01]  /*4860*/  F2FP.PACK_AB R5, R242, R236 ;  /* 0x000000ecf205723e */ /* 0x004fe200000000ff */
[----:B------:R-:W-:Y:S02]  /*4870*/  LDSM.16.MT88.4 R40, [R201+0x2400] ;  /* 0x00240000c928783b */ /* 0x000fe40000004200 */
[----:B------:R1:W-:Y:S03]  /*4880*/  MUFU.EX2 R241, R4 ;  /* 0x0000000400f17308 */ /* 0x0003e60000000800 */
[C---:B------:R-:W-:Y:S08]  /*4890*/  HMMA.16816.F32 R104, R12.reuse, R34, RZ ;  /* 0x000000220c68723c */ /* 0x040ff000000018ff */
[----:B------:R-:W-:Y:S01]  /*48a0*/  HMMA.16816.F32 R108, R12, R30, RZ ;  /* 0x0000001e0c6c723c */ /* 0x000fe200000018ff */
[----:B-1----:R-:W-:-:S07]  /*48b0*/  FFMA.FTZ R4, R48, c[0x0][0x2d0], -R0 ;  /* 0x0000b40030047a23 */ /* 0x002fce0000010800 */
        /* <DEDUP_REMOVED lines=19> */
[----:B------:R-:W3:Y:S07]  /*49f0*/  LDSM.16.MT88.4 R24, [R202+0x800] ;  /* 0x00080000ca18783b */ /* 0x000eee0000004200 */
[C---:B-1----:R-:W-:Y:S08]  /*4a00*/  HMMA.16816.F32 R116, R8.reuse, R48, R84 ;  /* 0x000000300874723c */ /* 0x042ff00000001854 */
[C---:B------:R-:W-:Y:S08]  /*4a10*/  HMMA.16816.F32 R84, R8.reuse, R40, R80 ;  /* 0x000000280854723c */ /* 0x040ff00000001850 */
[C---:B------:R-:W-:Y:S08]  /*4a20*/  HMMA.16816.F32 R80, R8.reuse, R62, R52 ;  /* 0x0000003e0850723c */ /* 0x040ff00000001834 */
[C---:B------:R-:W-:Y:S08]  /*4a30*/  HMMA.16816.F32 R128, R8.reuse, R58, R44 ;  /* 0x0000003a0880723c */ /* 0x040ff0000000182c */
        /* <DEDUP_REMOVED lines=14> */
[C---:B------:R-:W-:Y:S01]  /*4b20*/  HMMA.16816.F32 R64, R4.reuse, R66, R88 ;  /* 0x000000420440723c */ /* 0x040fe20000001858 */
[----:B------:R-:W-:Y:S02]  /*4b30*/  MOV R75, R196 ;  /* 0x000000c4004b7202 */ /* 0x000fe40000000f00 */
[----:B------:R-:W-:Y:S02]  /*4b40*/  MOV R74, R175 ;  /* 0x000000af004a7202 */ /* 0x000fe40000000f00 */
[----:B------:R-:W-:Y:S02]  /*4b50*/  MOV R73, R174 ;  /* 0x000000ae00497202 */ /* 0x000fe40000000f00 */
[----:B------:R-:W-:Y:S01]  /*4b60*/  MOV R89, R144 ;  /* 0x0000009000597202 */ /* 0x000fe20000000f00 */
[----:B------:R-:W-:Y:S01]  /*4b70*/  HMMA.16816.F32 R60, R4, R62, R96 ;  /* 0x0000003e043c723c */ /* 0x000fe20000001860 */
[----:B------:R-:W-:-:S02]  /*4b80*/  MOV R91, R197 ;  /* 0x000000c5005b7202 */ /* 0x000fc40000000f00 */
[----:B------:R-:W-:Y:S02]  /*4b90*/  MOV R72, R173 ;  /* 0x000000ad00487202 */ /* 0x000fe40000000f00 */
[----:B------:R-:W-:Y:S01]  /*4ba0*/  MOV R90, R172 ;  /* 0x000000ac005a7202 */ /* 0x000fe20000000f00 */
[--C-:B-1----:R-:W-:Y:S02]  /*4bb0*/  FFMA.FTZ R8, R165, c[0x0][0x2d0], -R16.reuse ;  /* 0x0000b400a5087a23 */ /* 0x102fe40000010810 */
[C---:B------:R-:W-:Y:S02]  /*4bc0*/  HMMA.16816.F32 R56, R4.reuse, R58, R100 ;  /* 0x0000003a0438723c */ /* 0x040fe40000001864 */
[----:B------:R1:W-:Y:S06]  /*4bd0*/  MUFU.EX2 R226, R8 ;  /* 0x0000000800e27308 */ /* 0x0003ec0000000800 */
[C---:B------:R-:W-:Y:S08]  /*4be0*/  HMMA.16816.F32 R48, R4.reuse, R50, R104 ;  /* 0x000000320430723c */ /* 0x040ff00000001868 */
[----:B------:R-:W-:Y:S01]  /*4bf0*/  HMMA.16816.F32 R40, R4, R42, R108 ;  /* 0x0000002a0428723c */ /* 0x000fe2000000186c */
[----:B------:R-:W-:Y:S01]  /*4c00*/  LDSM.16.MT88.4 R108, [R202+0xc00] ;  /* 0x000c0000ca6c783b */ /* 0x000fe20000004200 */
[----:B-1----:R-:W-:-:S04]  /*4c10*/  FFMA.FTZ R8, R164, c[0x0][0x2d0], -R16 ;  /* 0x0000b400a4087a23 */ /* 0x002fc80000010810 */
[----:B------:R1:W2:Y:S02]  /*4c20*/  MUFU.EX2 R227, R8 ;  /* 0x0000000800e37308 */ /* 0x0002a40000000800 */
[----:B------:R-:W-:Y:S01]  /*4c30*/  HMMA.16816.F32 R36, R4, R14, R112 ;  /* 0x0000000e0424723c */ /* 0x000fe20000001870 */
[----:B------:R-:W4:Y:S06]  /*4c40*/  LDSM.16.MT88.4 R12, [R201+0x800] ;  /* 0x00080000c90c783b */ /* 0x000f2c0000004200 */
[----:B------:R-:W-:Y:S02]  /*4c50*/  FFMA.FTZ R4, R139, c[0x0][0x2d0], -R2 ;  /* 0x0000b4008b047a23 */ /* 0x000fe40000010802 */
[----:B-1----:R-:W-:Y:S01]  /*4c60*/  FFMA.FTZ R8, R151, c[0x0][0x2d0], -R3 ;  /* 0x0000b40097087a23 */ /* 0x002fe20000010803 */
[----:B--2---:R-:W-:Y:S01]  /*4c70*/  F2FP.PACK_AB R10, R227, R226 ;  /* 0x000000e2e30a723e */ /* 0x004fe200000000ff */
[----:B------:R1:W-:Y:S08]  /*4c80*/  MUFU.EX2 R151, R4 ;  /* 0x0000000400977308 */ /* 0x0003f00000000800 */
[----:B------:R2:W-:Y:S01]  /*4c90*/  MUFU.EX2 R199, R8 ;  /* 0x0000000800c77308 */ /* 0x0005e20000000800 */
[----:B-1----:R-:W-:-:S07]  /*4ca0*/  FFMA.FTZ R4, R126, c[0x0][0x2d0], -R0 ;  /* 0x0000b4007e047a23 */ /* 0x002fce0000010800 */
[----:B------:R1:W-:Y:S01]  /*4cb0*/  MUFU.EX2 R144, R4 ;  /* 0x0000000400907308 */ /* 0x0003e20000000800 */
[----:B--2---:R-:W-:-:S07]  /*4cc0*/  FFMA.FTZ R8, R150, c[0x0][0x2d0], -R3 ;  /* 0x0000b40096087a23 */ /* 0x004fce0000010803 */
[----:B------:R2:W5:Y:S01]  /*4cd0*/  MUFU.EX2 R217, R8 ;  /* 0x0000000800d97308 */ /* 0x0005620000000800 */
[----:B-1----:R-:W-:Y:S02]  /*4ce0*/  FFMA.FTZ R4, R125, c[0x0][0x2d0], -R0 ;  /* 0x0000b4007d047a23 */ /* 0x002fe40000010800 */
[----:B--2---:R-:W-:Y:S01]  /*4cf0*/  FFMA.FTZ R8, R146, c[0x0][0x2d0], -R3 ;  /* 0x0000b40092087a23 */ /* 0x004fe20000010803 */
[----:B-----5:R-:W-:-:S04]  /*4d00*/  F2FP.PACK_AB R9, R217, R199 ;  /* 0x000000c7d909723e */ /* 0x020fc800000000ff */
[----:B------:R1:W-:Y:S02]  /*4d10*/  MUFU.EX2 R222, R8 ;  /* 0x0000000800de7308 */ /* 0x0003e40000000800 */
[----:B-1----:R-:W-:-:S06]  /*4d20*/  FFMA.FTZ R8, R145, c[0x0][0x2d0], -R3 ;  /* 0x0000b40091087a23 */ /* 0x002fcc0000010803 */
[----:B------:R1:W2:Y:S08]  /*4d30*/  MUFU.EX2 R145, R4 ;  /* 0x0000000400917308 */ /* 0x0002b00000000800 */
[----:B------:R5:W3:Y:S01]  /*4d40*/  MUFU.EX2 R223, R8 ;  /* 0x0000000800df7308 */ /* 0x000ae20000000800 */
[----:B-1----:R-:W-:Y:S01]  /*4d50*/  FFMA.FTZ R4, R127, c[0x0][0x2d0], -R0 ;  /* 0x0000b4007f047a23 */ /* 0x002fe20000010800 */
[----:B--2---:R-:W-:-:S06]  /*4d60*/  F2FP.PACK_AB R5, R145, R144 ;  /* 0x000000909105723e */ /* 0x004fcc00000000ff */
[----:B------:R1:W-:Y:S01]  /*4d70*/  MUFU.EX2 R146, R4 ;  /* 0x0000000400927308 */ /* 0x0003e20000000800 */
[----:B-----5:R-:W-:Y:S01]  /*4d80*/  FFMA.FTZ R8, R138, c[0x0][0x2d0], -R2 ;  /* 0x0000b4008a087a23 */ /* 0x020fe20000010802 */
[----:B---3--:R-:W-:-:S06]  /*4d90*/  F2FP.PACK_AB R11, R223, R222 ;  /* 0x000000dedf0b723e */ /* 0x008fcc00000000ff */
[----:B------:R2:W-:Y:S01]  /*4da0*/  MUFU.EX2 R196, R8 ;  /* 0x0000000800c47308 */ /* 0x0005e20000000800 */
[----:B-1----:R-:W-:Y:S02]  /*4db0*/  FFMA.FTZ R4, R124, c[0x0][0x2d0], -R0 ;  /* 0x0000b4007c047a23 */ /* 0x002fe40000010800 */
[----:B------:R-:W-:Y:S05]  /*4dc0*/  LDSM.16.MT88.4 R124, [R201+0x1c00] ;  /* 0x001c0000c97c783b */ /* 0x000fea0000004200 */
[----:B------:R-:W1:Y:S01]  /*4dd0*/  MUFU.EX2 R150, R4 ;  /* 0x0000000400967308 */ /* 0x000e620000000800 */
[----:B--2---:R-:W-:-:S07]  /*4de0*/  FFMA.FTZ R8, R137, c[0x0][0x2d0], -R2 ;  /* 0x0000b40089087a23 */ /* 0x004fce0000010802 */
[----:B------:R2:W3:Y:S01]  /*4df0*/  MUFU.EX2 R197, R8 ;  /* 0x0000000800c57308 */ /* 0x0004e20000000800 */
[----:B-1----:R-:W-:Y:S01]  /*4e00*/  F2FP.PACK_AB R7, R150, R146 ;  /* 0x000000929607723e */ /* 0x002fe200000000ff */
[----:B--2---:R-:W-:Y:S01]  /*4e10*/  FFMA.FTZ R8, R136, c[0x0][0x2d0], -R2 ;  /* 0x0000b40088087a23 */ /* 0x004fe20000010802 */
[----:B---3--:R-:W-:-:S05]  /*4e20*/  F2FP.PACK_AB R4, R197, R196 ;  /* 0x000000c4c504723e */ /* 0x008fca00000000ff */
[----:B------:R1:W2:Y:S02]  /*4e30*/  MUFU.EX2 R198, R8 ;  /* 0x0000000800c67308 */ /* 0x0002a40000000800 */
[----:B-1----:R-:W-:Y:S02]  /*4e40*/  F2FP.PACK_AB R8, R225, R224 ;  /* 0x000000e0e108723e */ /* 0x002fe400000000ff */
[----:B--2---:R-:W-:-:S05]  /*4e50*/  F2FP.PACK_AB R6, R151, R198 ;  /* 0x000000c69706723e */ /* 0x004fca00000000ff */
[C---:B------:R-:W-:Y:S08]  /*4e60*/  HMMA.16816.F32 R112, R8.reuse, R26, R80 ;  /* 0x0000001a0870723c */ /* 0x040ff00000001850 */
[-C--:B----4-:R-:W-:Y:S08]  /*4e70*/  HMMA.16816.F32 R152, R8, R12.reuse, R152 ;  /* 0x0000000c0898723c */ /* 0x090ff00000001898 */
[----:B------:R-:W-:Y:S08]  /*4e80*/  HMMA.16816.F32 R156, R4, R12, R156 ;  /* 0x0000000c049c723c */ /* 0x000ff0000000189c */
[-C--:B------:R-:W-:Y:S08]  /*4e90*/  HMMA.16816.F32 R164, R8, R14.reuse, R68 ;  /* 0x0000000e08a4723c */ /* 0x080ff00000001844 */
[----:B------:R-:W-:Y:S01]  /*4ea0*/  HMMA.16816.F32 R64, R4, R14, R64 ;  /* 0x0000000e0440723c */ /* 0x000fe20000001840 */
[----:B------:R-:W1:Y:S07]  /*4eb0*/  LDSM.16.MT88.4 R12, [R202+0x1800] ;  /* 0x00180000ca0c783b */ /* 0x000e6e0000004200 */
[----:B------:R-:W-:Y:S01]  /*4ec0*/  HMMA.16816.F32 R80, R8, R30, R32 ;  /* 0x0000001e0850723c */ /* 0x000fe20000001820 */
[----:B------:R-:W2:Y:S07]  /*4ed0*/  LDSM.16.MT88.4 R32, [R202+0x2800] ;  /* 0x00280000ca20783b */ /* 0x000eae0000004200 */
[----:B------:R-:W-:Y:S08]  /*4ee0*/  HMMA.16816.F32 R172, R4, R24, R132 ;  /* 0x0000001804ac723c */ /* 0x000ff00000001884 */
[C---:B------:R-:W-:Y:S08]  /*4ef0*/  HMMA.16816.F32 R104, R8.reuse, R28, R84 ;  /* 0x0000001c0868723c */ /* 0x040ff00000001854 */
[C---:B------:R-:W-:Y:S01]  /*4f00*/  HMMA.16816.F32 R100, R8.reuse, R24, R160 ;  /* 0x000000180864723c */ /* 0x040fe200000018a0 */
[----:B------:R-:W-:Y:S07]  /*4f10*/  LDSM.16.MT88.4 R160, [R201+0xc00] ;  /* 0x000c0000c9a0783b */ /* 0x000fee0000004200 */
[C---:B------:R-:W-:Y:S01]  /*4f20*/  HMMA.16816.F32 R68, R8.reuse, R20, R168 ;  /* 0x000000140844723c */ /* 0x040fe200000018a8 */
[----:B------:R-:W-:Y:S07]  /*4f30*/  LDSM.16.MT88.4 R168, [R202+0x1c00] ;  /* 0x001c0000caa8783b */ /* 0x000fee0000004200 */
[C---:B-1----:R-:W-:Y:S08]  /*4f40*/  HMMA.16816.F32 R132, R8.reuse, R12, R116 ;  /* 0x0000000c0884723c */ /* 0x042ff00000001874 */
[C---:B------:R-:W-:Y:S08]  /*4f50*/  HMMA.16816.F32 R128, R8.reuse, R22, R128 ;  /* 0x000000160880723c */ /* 0x040ff00000001880 */
[C---:B------:R-:W-:Y:S08]  /*4f60*/  HMMA.16816.F32 R52, R8.reuse, R14, R52 ;  /* 0x0000000e0834723c */ /* 0x040ff00000001834 */
[C---:B--2---:R-:W-:Y:S08]  /*4f70*/  HMMA.16816.F32 R84, R8.reuse, R32, R120 ;  /* 0x000000200854723c */ /* 0x044ff00000001878 */
[----:B------:R-:W-:Y:S01]  /*4f80*/  HMMA.16816.F32 R44, R8, R34, R44 ;  /* 0x00000022082c723c */ /* 0x000fe2000000182c */
[----:B------:R-:W2:Y:S06]  /*4f90*/  LDL R9, [R1+0x40] ;  /* 0x0000400001097983 */ /* 0x000eac0000100800 */
[----:B------:R-:W-:Y:S01]  /*4fa0*/  FFMA.FTZ R8, R195, c[0x0][0x2d0], -R16 ;  /* 0x0000b400c3087a23 */ /* 0x000fe20000010810 */
[----:B------:R-:W-:Y:S01]  /*4fb0*/  HMMA.16816.F32 R60, R4, R26, R60 ;  /* 0x0000001a043c723c */ /* 0x000fe2000000183c */
[----:B------:R-:W-:-:S02]  /*4fc0*/  MOV R195, R72 ;  /* 0x0000004800c37202 */ /* 0x000fc40000000f00 */
[----:B------:R1:W-:Y:S05]  /*4fd0*/  MUFU.EX2 R24, R8 ;  /* 0x0000000800187308 */ /* 0x0003ea0000000800 */
[C---:B------:R-:W-:Y:S07]  /*4fe0*/  HMMA.16816.F32 R120, R4.reuse, R20, R180 ;  /* 0x000000140478723c */ /* 0x040fee00000018b4 */
[----:B------:R-:W-:Y:S01]  /*4ff0*/  MOV R182, R18 ;  /* 0x0000001200b67202 */ /* 0x000fe20000000f00 */
[----:B------:R-:W-:Y:S01]  /*5000*/  HMMA.16816.F32 R56, R4, R22, R56 ;  /* 0x000000160438723c */ /* 0x000fe20000001838 */
[----:B------:R-:W-:Y:S01]  /*5010*/  MOV R181, R89 ;  /* 0x0000005900b57202 */ /* 0x000fe20000000f00 */
[----:B-1----:R-:W-:Y:S01]  /*5020*/  FFMA.FTZ R8, R194, c[0x0][0x2d0], -R16 ;  /* 0x0000b400c2087a23 */ /* 0x002fe20000010810 */
[----:B------:R-:W-:-:S02]  /*5030*/  MOV R194, R73 ;  /* 0x0000004900c27202 */ /* 0x000fc40000000f00 */
[----:B------:R-:W-:Y:S01]  /*5040*/  MOV R180, R90 ;  /* 0x0000005a00b47202 */ /* 0x000fe20000000f00 */
[----:B------:R1:W3:Y:S02]  /*5050*/  MUFU.EX2 R25, R8 ;  /* 0x0000000800197308 */ /* 0x0002e40000000800 */
[----:B------:R-:W-:Y:S01]  /*5060*/  HMMA.16816.F32 R48, R4, R14, R48 ;  /* 0x0000000e0430723c */ /* 0x000fe20000001830 */
[----:B------:R-:W-:-:S07]  /*5070*/  MOV R183, R19 ;  /* 0x0000001300b77202 */ /* 0x000fce0000000f00 */
[----:B------:R-:W-:Y:S01]  /*5080*/  HMMA.16816.F32 R136, R4, R12, R92 ;  /* 0x0000000c0488723c */ /* 0x000fe2000000185c */
[----:B-1----:R-:W-:Y:S01]  /*5090*/  FFMA.FTZ R8, R193, c[0x0][0x2d0], -R16 ;  /* 0x0000b400c1087a23 */ /* 0x002fe20000010810 */
[----:B------:R-:W-:-:S03]  /*50a0*/  MOV R193, R74 ;  /* 0x0000004a00c17202 */ /* 0x000fc60000000f00 */
[----:B------:R1:W-:Y:S02]  /*50b0*/  MUFU.EX2 R27, R8 ;  /* 0x00000008001b7308 */ /* 0x0003e40000000800 */
[----:B-1----:R-:W-:Y:S01]  /*50c0*/  FFMA.FTZ R8, R192, c[0x0][0x2d0], -R16 ;  /* 0x0000b400c0087a23 */ /* 0x002fe20000010810 */
[----:B------:R-:W-:Y:S02]  /*50d0*/  MOV R192, R75 ;  /* 0x0000004b00c07202 */ /* 0x000fe40000000f00 */
[C---:B------:R-:W-:Y:S03]  /*50e0*/  HMMA.16816.F32 R72, R4.reuse, R28, R76 ;  /* 0x0000001c0448723c */ /* 0x040fe6000000184c */
[----:B------:R1:W-:Y:S05]  /*50f0*/  MUFU.EX2 R26, R8 ;  /* 0x00000008001a7308 */ /* 0x0003ea0000000800 */
[----:B------:R-:W-:Y:S01]  /*5100*/  HMMA.16816.F32 R40, R4, R30, R40 ;  /* 0x0000001e0428723c */ /* 0x000fe20000001828 */
[----:B------:R-:W-:-:S07]  /*5110*/  MOV R29, R91 ;  /* 0x0000005b001d7202 */ /* 0x000fce0000000f00 */
[----:B------:R-:W-:Y:S01]  /*5120*/  HMMA.16816.F32 R36, R4, R34, R36 ;  /* 0x000000220424723c */ /* 0x000fe20000001824 */
[--C-:B-1----:R-:W-:Y:S02]  /*5130*/  FFMA.FTZ R8, R191, c[0x0][0x2d0], -R3.reuse ;  /* 0x0000b400bf087a23 */ /* 0x102fe40000010803 */
[----:B------:R-:W-:Y:S01]  /*5140*/  FADD.FTZ R10, R229, R228 ;  /* 0x000000e4e50a7221 */ /* 0x000fe20000010000 */
[----:B---3--:R-:W-:Y:S01]  /*5150*/  F2FP.PACK_AB R96, R25, R24 ;  /* 0x000000181960723e */ /* 0x008fe200000000ff */
[----:B------:R1:W-:Y:S01]  /*5160*/  MUFU.EX2 R20, R8 ;  /* 0x0000000800147308 */ /* 0x0003e20000000800 */
[----:B------:R-:W-:Y:S01]  /*5170*/  LDSM.16.MT88.4 R76, [R201+0x2c00] ;  /* 0x002c0000c94c783b */ /* 0x000fe20000004200 */
[----:B-1----:R-:W-:-:S06]  /*5180*/  FFMA.FTZ R8, R190, c[0x0][0x2d0], -R3 ;  /* 0x0000b400be087a23 */ /* 0x002fcc0000010803 */
[----:B------:R1:W3:Y:S02]  /*5190*/  MUFU.EX2 R21, R8 ;  /* 0x0000000800157308 */ /* 0x0002e40000000800 */
[--C-:B-1----:R-:W-:Y:S02]  /*51a0*/  FFMA.FTZ R8, R189, c[0x0][0x2d0], -R3.reuse ;  /* 0x0000b400bd087a23 */ /* 0x102fe40000010803 */
[----:B------:R-:W-:-:S04]  /*51b0*/  FFMA.FTZ R3, R188, c[0x0][0x2d0], -R3 ;  /* 0x0000b400bc037a23 */ /* 0x000fc80000010803 */
[----:B------:R1:W-:Y:S02]  /*51c0*/  MUFU.EX2 R22, R3 ;  /* 0x0000000300167308 */ /* 0x0003e40000000800 */
[----:B-1----:R-:W-:-:S06]  /*51d0*/  FFMA.FTZ R3, R187, c[0x0][0x2d0], -R2 ;  /* 0x0000b400bb037a23 */ /* 0x002fcc0000010802 */
[----:B------:R1:W-:Y:S01]  /*51e0*/  MUFU.EX2 R15, R3 ;  /* 0x00000003000f7308 */ /* 0x0003e20000000800 */
[----:B------:R-:W-:Y:S01]  /*51f0*/  HMMA.16816.F32 R88, R4, R32, R140 ;  /* 0x000000200458723c */ /* 0x000fe2000000188c */
[----:B------:R-:W4:Y:S01]  /*5200*/  LDSM.16.MT88.4 R4, [R202+0x2c00] ;  /* 0x002c0000ca04783b */ /* 0x000f220000004200 */
[----:B-1----:R-:W-:-:S05]  /*5210*/  FFMA.FTZ R3, R186, c[0x0][0x2d0], -R2 ;  /* 0x0000b400ba037a23 */ /* 0x002fca0000010802 */
[----:B------:R1:W-:Y:S02]  /*5220*/  MUFU.EX2 R18, R3 ;  /* 0x0000000300127308 */ /* 0x0003e40000000800 */
        /* <DEDUP_REMOVED lines=9> */
[----:B------:R2:W-:Y:S08]  /*52c0*/  MUFU.EX2 R13, R2 ;  /* 0x00000002000d7308 */ /* 0x0005f00000000800 */
[----:B------:R1:W-:Y:S08]  /*52d0*/  MUFU.EX2 R14, R0 ;  /* 0x00000000000e7308 */ /* 0x0003f00000000800 */
[----:B------:R-:W5:Y:S08]  /*52e0*/  MUFU.EX2 R23, R8 ;  /* 0x0000000800177308 */ /* 0x000f700000000800 */
[----:B------:R1:W1:Y:S01]  /*52f0*/  MUFU.EX2 R19, R3 ;  /* 0x0000000300137308 */ /* 0x0002620000000800 */
[----:B--2---:R-:W-:Y:S01]  /*5300*/  @P5 IMAD.HI.U32 R2, R9, c[0x0][0x2c8], RZ ;  /* 0x0000b20009025a27 */ /* 0x004fe200078e00ff */
[----:B-1----:R-:W-:-:S02]  /*5310*/  MOV R0, R9 ;  /* 0x0000000900007202 */ /* 0x002fc40000000f00 */
[----:B------:R-:W-:Y:S02]  /*5320*/  MOV R9, c[0x0][0x2ac] ;  /* 0x0000ab0000097a02 */ /* 0x000fe40000000f00 */
[----:B------:R-:W-:-:S03]  /*5330*/  @P5 SHF.R.U32.HI R0, RZ, c[0x0][0x2cc], R2 ;  /* 0x0000b300ff005a19 */ /* 0x000fc60000011602 */
[----:B------:R-:W-:-:S05]  /*5340*/  IMAD R9, R9, c[0x0][0x1d0], RZ ;  /* 0x0000740009097a24 */ /* 0x000fca00078e02ff */
[----:B------:R-:W-:Y:S01]  /*5350*/  IADD3 R0, R0, -c[0x0][0x168], R9 ;  /* 0x80005a0000007a10 */ /* 0x000fe20007ffe009 */
[----:B------:R-:W-:-:S03]  /*5360*/  FADD.FTZ R3, R231, R230 ;  /* 0x000000e6e7037221 */ /* 0x000fc60000010000 */
[----:B------:R-:W-:Y:S01]  /*5370*/  SHF.R.S32.HI R2, RZ, 0x1f, R0 ;  /* 0x0000001fff027819 */ /* 0x000fe20000011400 */
[----:B------:R-:W-:Y:S02]  /*5380*/  FADD.FTZ R8, R239, R238 ;  /* 0x000000eeef087221 */ /* 0x000fe40000010000 */
[----:B------:R-:W-:Y:S01]  /*5390*/  FADD.FTZ R3, R29, R3 ;  /* 0x000000031d037221 */ /* 0x000fe20000010000 */
[----:B------:R-:W-:Y:S01]  /*53a0*/  LEA.HI R9, R2, R0, RZ, 0x6 ;  /* 0x0000000002097211 */ /* 0x000fe200078f30ff */
[----:B------:R-:W-:Y:S01]  /*53b0*/  FADD.FTZ R2, R248, R10 ;  /* 0x0000000af8027221 */ /* 0x000fe20000010000 */
[----:B---3--:R-:W-:Y:S01]  /*53c0*/  F2FP.PACK_AB R97, R21, R20 ;  /* 0x000000141561723e */ /* 0x008fe200000000ff */
[----:B------:R-:W-:Y:S01]  /*53d0*/  FADD.FTZ R0, R243, R8 ;  /* 0x00000008f3007221 */ /* 0x000fe20000010000 */
[----:B------:R-:W-:Y:S01]  /*53e0*/  F2FP.PACK_AB R98, R26, R27 ;  /* 0x0000001b1a62723e */ /* 0x000fe200000000ff */
[----:B------:R-:W-:Y:S01]  /*53f0*/  FADD.FTZ R8, R235, R232 ;  /* 0x000000e8eb087221 */ /* 0x000fe20000010000 */
[----:B-----5:R-:W-:Y:S01]  /*5400*/  F2FP.PACK_AB R99, R22, R23 ;  /* 0x000000171663723e */ /* 0x020fe200000000ff */
[----:B------:R-:W-:Y:S01]  /*5410*/  FADD.FTZ R3, R192, R3 ;  /* 0x00000003c0037221 */ /* 0x000fe20000010000 */
[----:B------:R-:W-:-:S02]  /*5420*/  F2FP.PACK_AB R92, R18, R15 ;  /* 0x0000000f125c723e */ /* 0x000fc400000000ff */
[----:B------:R-:W-:Y:S02]  /*5430*/  F2FP.PACK_AB R94, R16, R19 ;  /* 0x00000013105e723e */ /* 0x000fe400000000ff */
[----:B------:R-:W-:Y:S02]  /*5440*/  F2FP.PACK_AB R93, R12, R11 ;  /* 0x0000000b0c5d723e */ /* 0x000fe400000000ff */
[----:B------:R-:W-:Y:S01]  /*5450*/  F2FP.PACK_AB R95, R14, R13 ;  /* 0x0000000d0e5f723e */ /* 0x000fe200000000ff */
[----:B------:R-:W-:Y:S02]  /*5460*/  FADD.FTZ R2, R250, R2 ;  /* 0x00000002fa027221 */ /* 0x000fe40000010000 */
[----:B------:R-:W-:Y:S02]  /*5470*/  FADD.FTZ R0, R244, R0 ;  /* 0x00000000f4007221 */ /* 0x000fe40000010000 */
[----:B------:R-:W-:Y:S02]  /*5480*/  FADD.FTZ R8, R234, R8 ;  /* 0x00000008ea087221 */ /* 0x000fe40000010000 */
[----:B------:R-:W-:Y:S01]  /*5490*/  FADD.FTZ R3, R193, R3 ;  /* 0x00000003c1037221 */ /* 0x000fe20000010000 */
[----:B----4-:R-:W-:Y:S01]  /*54a0*/  HMMA.16816.F32 R84, R96, R4, R84 ;  /* 0x000000046054723c */ /* 0x010fe20000001854 */
[----:B------:R-:W-:-:S02]  /*54b0*/  FADD.FTZ R2, R251, R2 ;  /* 0x00000002fb027221 */ /* 0x000fc40000010000 */
        /* <DEDUP_REMOVED lines=38> */
[----:B------:R-:W-:-:S05]  /*5720*/  FADD.FTZ R0, R11, R2 ;  /* 0x000000020b007221 */ /* 0x000fca0000010000 */
        /* <DEDUP_REMOVED lines=39> */
[----:B------:R-:W-:Y:S11]  /*59a0*/  ISETP.GE.AND P0, PT, R221, R7, PT ;  /* 0x00000007dd00720c */ /* 0x000ff60003f06270 */
[----:B------:R-:W-:Y:S02]  /*59b0*/  @!UPT UIADD3 URZ, URZ, URZ, URZ ;  /* 0x0000003f3f3ff290 */ /* 0x000fe4000fffe03f */
[----:B------:R-:W-:Y:S05]  /*59c0*/  @!P0 BRA `(.L_x_1468) ;  /* 0x0000430000008947 */ /* 0x000fea0003800000 */
[----:B------:R-:W-:Y:S01]  /*59d0*/  MOV R146, R148 ;  /* 0x0000009400927202 */ /* 0x000fe20000000f00 */
[----:B------:R-:W-:Y:S01]  /*59e0*/  IMAD.MOV.U32 R151, RZ, RZ, R17 ;  /* 0x000000ffff977224 */ /* 0x000fe200078e0011 */
[----:B------:R-:W-:Y:S01]  /*59f0*/  MOV R145, R149 ;  /* 0x0000009500917202 */ /* 0x000fe20000000f00 */
[----:B------:R-:W-:Y:S01]  /*5a00*/  IMAD.MOV.U32 R235, RZ, RZ, R221 ;  /* 0x000000ffffeb7224 */ /* 0x000fe200078e00dd */
[----:B------:R-:W-:Y:S02]  /*5a10*/  MOV R150, R147 ;  /* 0x0000009300967202 */ /* 0x000fe40000000f00 */
.L_x_1479:
        /* <DEDUP_REMOVED lines=30> */
[----:B------:R-:W-:Y:S01]  /*5c00*/  SHF.R.S32.HI R6, RZ, 0x1f, R218 ;  /* 0x0000001fff067819 */ /* 0x000fe200000114da */
[----:B------:R-:W-:Y:S02]  /*5c10*/  IMAD R4, R220, c[0x0][0x21c], R4 ;  /* 0x00008700dc047a24 */ /* 0x000fe400078e0204 */
[----:B------:R-:W-:Y:S01]  /*5c20*/  IMAD.IADD R3, R3, 0x1, R0 ;  /* 0x0000000103037824 */ /* 0x000fe200078e0200 */
[----:B------:R-:W-:Y:S01]  /*5c30*/  SHF.L.U64.HI R13, R218, 0x1, R6 ;  /* 0x00000001da0d7819 */ /* 0x000fe20000010206 */
[----:B------:R-:W-:Y:S02]  /*5c40*/  IMAD.SHL.U32 R22, R5, 0x2, RZ ;  /* 0x0000000205167824 */ /* 0x000fe400078e00ff */
[----:B------:R-:W-:Y:S04]  /*5c50*/  IMAD.WIDE.U32 R2, R220, c[0x0][0x218], R2 ;  /* 0x00008600dc027a25 */ /* 0x000fe800078e0002 */
[----:B------:R-:W-:Y:S02]  /*5c60*/  IMAD.SHL.U32 R21, R252, 0x2, RZ ;  /* 0x00000002fc157824 */ /* 0x000fe400078e00ff */
[----:B------:R-:W-:Y:S01]  /*5c70*/  IMAD.SHL.U32 R20, R218, 0x2, RZ ;  /* 0x00000002da147824 */ /* 0x000fe200078e00ff */
[----:B---3--:R-:W-:Y:S04]  /*5c80*/  IADD3 R0, P0, R8, R2, RZ ;  /* 0x0000000208007210 */ /* 0x008fe80007f1e0ff */
[----:B----4-:R-:W-:Y:S02]  /*5c90*/  IADD3.X R4, R7, R3, R4, P0, !PT ;  /* 0x0000000307047210 */ /* 0x010fe400007fe404 */
[C---:B------:R-:W-:Y:S02]  /*5ca0*/  LEA R12, P0, R0.reuse, c[0x0][0x1f8], 0x1 ;  /* 0x00007e00000c7a11 */ /* 0x040fe400078008ff */
[----:B------:R-:W-:Y:S02]  /*5cb0*/  SHF.R.S32.HI R7, RZ, 0x1f, R252 ;  /* 0x0000001fff077819 */ /* 0x000fe400000114fc */
[----:B------:R-:W-:Y:S02]  /*5cc0*/  LEA.HI.X R5, R0, c[0x0][0x1fc], R4, 0x1, P0 ;  /* 0x00007f0000057a11 */ /* 0x000fe400000f0c04 */
[----:B------:R-:W-:Y:S01]  /*5cd0*/  SHF.L.U64.HI R14, R252, 0x1, R7 ;  /* 0x00000001fc0e7819 */ /* 0x000fe20000010207 */
[----:B------:R-:W-:-:S05]  /*5ce0*/  BRA.DIV ~URZ, `(.L_x_1471) ;  /* 0x0000b3b27f007947 */ /* 0x000fca000b800000 */
[----:B------:R1:W3:Y:S02]  /*5cf0*/  SHFL.IDX PT, R4, R5, RZ, 0x1c1f ;  /* 0x001c1fff05047589 */ /* 0x0002e400000e0000 */
.L_x_1530:
[----:B------:R-:W-:-:S05]  /*5d00*/  BRA.DIV ~URZ, `(.L_x_1472) ;  /* 0x0000b4027f007947 */ /* 0x000fca000b800000 */
[----:B------:R-:W4:Y:S01]  /*5d10*/  SHFL.IDX PT, R0, R12, RZ, 0x1c1f ;  /* 0x001c1fff0c007589 */ /* 0x000f2200000e0000 */
[----:B------:R-:W-:Y:S02]  /*5d20*/  ISETP.GE.AND P2, PT, R218, c[0x0][0x1d4], PT ;  /* 0x00007500da007a0c */ /* 0x000fe40003f46270 */
[----:B------:R-:W-:Y:S02]  /*5d30*/  ISETP.GE.AND P1, PT, R252, c[0x0][0x1d4], PT ;  /* 0x00007500fc007a0c */ /* 0x000fe40003f26270 */
[----:B------:R-:W-:Y:S02]  /*5d40*/  IADD3 R8, R218, 0x40, RZ ;  /* 0x00000040da087810 */ /* 0x000fe40007ffe0ff */
[----:B------:R-:W-:Y:S02]  /*5d50*/  SEL R11, RZ, 0x10, P2 ;  /* 0x00000010ff0b7807 */ /* 0x000fe40001000000 */
[----:B------:R-:W-:Y:S02]  /*5d60*/  SEL R10, RZ, 0x10, P1 ;  /* 0x00000010ff0a7807 */ /* 0x000fe40000800000 */
[C---:B----4-:R-:W-:Y:S02]  /*5d70*/  IADD3 R6, P0, R0.reuse, R20, RZ ;  /* 0x0000001400067210 */ /* 0x050fe40007f1e0ff */
[----:B------:R-:W-:Y:S03]  /*5d80*/  IADD3 R2, P6, R0, R21, RZ ;  /* 0x0000001500027210 */ /* 0x000fe60007fde0ff */
[----:B---3--:R-:W-:Y:S01]  /*5d90*/  IMAD.X R7, R4, 0x1, R13, P0 ;  /* 0x0000000104077824 */ /* 0x008fe200000e060d */
        /* <DEDUP_REMOVED lines=12> */
.L_x_1531:
[----:B---3--:R-:W-:Y:S02]  /*5e60*/  IADD3 R2, -R10, 0x10, RZ ;  /* 0x000000100a027810 */ /* 0x008fe40007ffe1ff */
[----:B------:R-:W-:Y:S02]  /*5e70*/  IADD3 R8, -R11, 0x10, RZ ;  /* 0x000000100b087810 */ /* 0x000fe40007ffe1ff */
[----:B------:R-:W-:Y:S02]  /*5e80*/  LOP3.LUT R6, R2, 0xf, RZ, 0xc0, !PT ;  /* 0x0000000f02067812 */ /* 0x000fe400078ec0ff */
[----:B------:R-:W-:Y:S02]  /*5e90*/  LOP3.LUT R8, R8, 0xf, RZ, 0xc0, !PT ;  /* 0x0000000f08087812 */ /* 0x000fe400078ec0ff */
[----:B------:R-:W-:Y:S02]  /*5ea0*/  IADD3 R3, -R5, 0x10, RZ ;  /* 0x0000001005037810 */ /* 0x000fe40007ffe1ff */
[-C--:B--2---:R-:W-:Y:S02]  /*5eb0*/  IADD3 R6, P6, P2, R6, R0.reuse, R21 ;  /* 0x0000000006067210 */ /* 0x084fe40007ade015 */
[----:B------:R-:W-:Y:S02]  /*5ec0*/  IADD3 R8, P1, P0, R8, R0, R20 ;  /* 0x0000000008087210 */ /* 0x000fe4000783e014 */
[----:B------:R-:W-:Y:S02]  /*5ed0*/  LOP3.LUT R2, R3, 0xf, RZ, 0xc0, !PT ;  /* 0x0000000f03027812 */ /* 0x000fe400078ec0ff */
[-C--:B------:R-:W-:Y:S02]  /*5ee0*/  IADD3.X R7, RZ, R4.reuse, R14, P6, P2 ;  /* 0x00000004ff077210 */ /* 0x080fe400037e440e */
[----:B------:R-:W-:Y:S02]  /*5ef0*/  ISETP.NE.U32.AND P6, PT, R11, RZ, PT ;  /* 0x000000ff0b00720c */ /* 0x000fe40003fc5070 */
[----:B------:R-:W-:Y:S02]  /*5f00*/  IADD3.X R9, RZ, R4, R13, P1, P0 ;  /* 0x00000004ff097210 */ /* 0x000fe40000fe040d */
        /* <DEDUP_REMOVED lines=10> */
.L_x_1470:
[----:B---34-:R-:W-:Y:S05]  /*5fb0*/  BSYNC B0 ;  /* 0x0000000000007941 */ /* 0x018fea0003800000 */
.L_x_1469:
        /* <DEDUP_REMOVED lines=85> */
[-C--:B---3--:R-:W-:Y:S01]  /*6510*/  HMMA.16816.F32 R4, R172, R180.reuse, R4 ;  /* 0x000000b4ac04723c */ /* 0x088fe20000001804 */
[----:B------:R-:W3:Y:S07]  /*6520*/  LDSM.16.M88.4 R192, [R200+0x2c00] ;  /* 0x002c0000c8c0783b */ /* 0x000eee0000000200 */
[C---:B----4-:R-:W-:Y:S08]  /*6530*/  HMMA.16816.F32 R8, R188.reuse, R180, R8 ;  /* 0x000000b4bc08723c */ /* 0x050ff00000001808 */
[-C--:B------:R-:W-:Y:S08]  /*6540*/  HMMA.16816.F32 R12, R188, R182.reuse, R12 ;  /* 0x000000b6bc0c723c */ /* 0x080ff0000000180c */
[C---:B------:R-:W-:Y:S01]  /*6550*/  HMMA.16816.F32 R16, R172.reuse, R182, R16 ;  /* 0x000000b6ac10723c */ /* 0x040fe20000001810 */
[----:B------:R-:W-:Y:S07]  /*6560*/  LDSM.16.M88.4 R180, [R209] ;  /* 0x00000000d1b4783b */ /* 0x000fee0000000200 */
[-C--:B-1----:R-:W-:Y:S08]  /*6570*/  HMMA.16816.F32 R20, R172, R176.reuse, R20 ;  /* 0x000000b0ac14723c */ /* 0x082ff00000001814 */
        /* <DEDUP_REMOVED lines=8> */
[----:B------:R-:W4:Y:S07]  /*6600*/  LDSM.16.M88.4 R184, [R204+0x5000] ;  /* 0x00500000ccb8783b */ /* 0x000f2e0000000200 */
[-C--:B---3--:R-:W-:Y:S08]  /*6610*/  HMMA.16816.F32 R52, R172, R192.reuse, R52 ;  /* 0x000000c0ac34723c */ /* 0x088ff00000001834 */
[C---:B------:R-:W-:Y:S08]  /*6620*/  HMMA.16816.F32 R56, R188.reuse, R192, R56 ;  /* 0x000000c0bc38723c */ /* 0x040ff00000001838 */
[-C--:B------:R-:W-:Y:S01]  /*6630*/  HMMA.16816.F32 R60, R188, R194.reuse, R60 ;  /* 0x000000c2bc3c723c */ /* 0x080fe2000000183c */
[----:B------:R-:W-:Y:S07]  /*6640*/  LDSM.16.M88.4 R188, [R207] ;  /* 0x00000000cfbc783b */ /* 0x000fee0000000200 */
[----:B------:R-:W-:Y:S01]  /*6650*/  HMMA.16816.F32 R64, R172, R194, R64 ;  /* 0x000000c2ac40723c */ /* 0x000fe20000001840 */
[----:B------:R-:W3:Y:S07]  /*6660*/  LDSM.16.M88.4 R172, [R208] ;  /* 0x00000000d0ac783b */ /* 0x000eee0000000200 */
[-C--:B-1----:R-:W-:Y:S01]  /*6670*/  HMMA.16816.F32 R4, R176, R180.reuse, R4 ;  /* 0x000000b4b004723c */ /* 0x082fe20000001804 */
[----:B------:R-:W1:Y:S01]  /*6680*/  LDSM.16.M88.4 R192, [R206] ;  /* 0x00000000cec0783b */ /* 0x000e620000000200 */
[----:B------:R-:W-:Y:S06]  /*6690*/  DEPBAR.LE SB0, 0x0 ;  /* 0x000080000000791a */ /* 0x000fec0000000000 */
[C---:B----4-:R-:W-:Y:S01]  /*66a0*/  HMMA.16816.F32 R8, R184.reuse, R180, R8 ;  /* 0x000000b4b808723c */ /* 0x050fe20000001808 */
[----:B------:R-:W-:Y:S07]  /*66b0*/  BAR.SYNC.DEFER_BLOCKING 0x0 ;  /* 0x0000000000007b1d */ /* 0x000fee0000010000 */
        /* <DEDUP_REMOVED lines=14> */
[----:B------:R-:W-:Y:S07]  /*67a0*/  @!UPT UIADD3 URZ, URZ, URZ, URZ ;  /* 0x0000003f3f3ff290 */ /* 0x000fee000fffe03f */
[----:B------:R-:W-:-:S11]  /*67b0*/  @!P0 BRA `(.L_x_1474) ;  /* 0x0000058000008947 */ /* 0x000fd60003800000 */
[C---:B------:R-:W-:Y:S01]  /*67c0*/  IADD3 R217, R218.reuse, 0x40, RZ ;  /* 0x00000040dad97810 */ /* 0x040fe20007ffe0ff */
[----:B------:R-:W3:Y:S01]  /*67d0*/  LDL R2, [R1+0x28] ;  /* 0x0000280001027983 */ /* 0x000ee20000100800 */
[----:B------:R-:W-:Y:S01]  /*67e0*/  IADD3 R147, R218, 0x40, RZ ;  /* 0x00000040da937810 */ /* 0x000fe20007ffe0ff */
[----:B------:R-:W-:Y:S01]  /*67f0*/  IMAD.MOV.U32 R220, RZ, RZ, RZ ;  /* 0x000000ffffdc7224 */ /* 0x000fe200078e00ff */
[----:B------:R-:W-:Y:S01]  /*6800*/  SHF.R.S32.HI R217, RZ, 0x1f, R217 ;  /* 0x0000001fffd97819 */ /* 0x000fe200000114d9 */
[----:B------:R-:W-:Y:S01]  /*6810*/  IMAD.SHL.U32 R182, R252, 0x2, RZ ;  /* 0x00000002fcb67824 */ /* 0x000fe200078e00ff */
[----:B------:R-:W4:Y:S01]  /*6820*/  LDL R0, [R1] ;  /* 0x0000000001007983 */ /* 0x000f220000100800 */
[C---:B------:R-:W-:Y:S01]  /*6830*/  IMAD.SHL.U32 R183, R147.reuse, 0x2, RZ ;  /* 0x0000000293b77824 */ /* 0x040fe200078e00ff */
[----:B------:R-:W-:Y:S01]  /*6840*/  SHF.L.U64.HI R180, R147, 0x1, R217 ;  /* 0x0000000193b47819 */ /* 0x000fe200000102d9 */
[----:B------:R-:W-:Y:S01]  /*6850*/  IMAD.SHL.U32 R181, R218, 0x2, RZ ;  /* 0x00000002dab57824 */ /* 0x000fe200078e00ff */
[----:B------:R-:W-:Y:S01]  /*6860*/  SHF.R.S32.HI R217, RZ, 0x1f, R252 ;  /* 0x0000001fffd97819 */ /* 0x000fe200000114fc */
[----:B------:R-:W5:Y:S01]  /*6870*/  LDL.64 R148, [R1+0x20] ;  /* 0x0000200001947983 */ /* 0x000f620000100a00 */
[----:B------:R-:W-:Y:S02]  /*6880*/  SHF.R.S32.HI R147, RZ, 0x1f, R218 ;  /* 0x0000001fff937819 */ /* 0x000fe400000114da */
[----:B------:R-:W-:Y:S02]  /*6890*/  SHF.L.U64.HI R179, R252, 0x1, R217 ;  /* 0x00000001fcb37819 */ /* 0x000fe400000102d9 */
[----:B------:R-:W-:Y:S01]  /*68a0*/  SHF.L.U64.HI R178, R218, 0x1, R147 ;  /* 0x00000001dab27819 */ /* 0x000fe20000010293 */
[----:B--2---:R-:W2:Y:S04]  /*68b0*/  LDL R144, [R1+0x38] ;  /* 0x0000380001907983 */ /* 0x004ea80000100800 */
[----:B------:R-:W2:Y:S06]  /*68c0*/  LDL.64 R222, [R1+0x18] ;  /* 0x0000180001de7983 */ /* 0x000eac0000100a00 */
[----:B------:R-:W2:Y:S01]  /*68d0*/  LDL R221, [R1+0x2c] ;  /* 0x00002c0001dd7983 */ /* 0x000ea20000100800 */
[----:B---3--:R-:W-:Y:S05]  /*68e0*/  IMAD R2, R235, 0x40, R2 ;  /* 0x00000040eb027824 */ /* 0x008fea00078e0202 */
[----:B----4-:R-:W-:Y:S05]  /*68f0*/  IADD3 R2, R2, -0x40, R0 ;  /* 0xffffffc002027810 */ /* 0x010fea0007ffe000 */
[----:B------:R-:W-:Y:S04]  /*6900*/  @P4 IMAD.HI.U32 R3, R2, c[0x0][0x2bc], RZ ;  /* 0x0000af0002034a27 */ /* 0x000fe800078e00ff */
[----:B------:R-:W-:Y:S01]  /*6910*/  IMAD.MOV.U32 R0, RZ, RZ, R2 ;  /* 0x000000ffff007224 */ /* 0x000fe200078e0002 */
[----:B------:R-:W-:Y:S04]  /*6920*/  @P4 SHF.R.U32.HI R0, RZ, c[0x0][0x2c0], R3 ;  /* 0x0000b000ff004a19 */ /* 0x000fe80000011603 */
[C---:B-----5:R-:W-:Y:S04]  /*6930*/  @!P3 IADD3 R3, P0, R0.reuse, R148, RZ ;  /* 0x000000940003b210 */ /* 0x060fe80007f1e0ff */
[----:B--2---:R-:W-:Y:S01]  /*6940*/  @!P3 LEA.HI.X.SX32 R144, R0, R144, 0x1, P0 ;  /* 0x000000900090b211 */ /* 0x004fe200000f0eff */
        /* <DEDUP_REMOVED lines=20> */
.L_x_1532:
[----:B------:R-:W-:-:S05]  /*6a90*/  BRA.DIV ~URZ, `(.L_x_1476) ;  /* 0x0000a9327f007947 */ /* 0x000fca000b800000 */
[----:B------:R-:W3:Y:S01]  /*6aa0*/  SHFL.IDX PT, R0, R177, RZ, 0x1c1f ;  /* 0x001c1fffb1007589 */ /* 0x000ee200000e0000 */
[----:B------:R-:W-:Y:S02]  /*6ab0*/  ISETP.GE.AND P2, PT, R218, c[0x0][0x1d4], PT ;  /* 0x00007500da007a0c */ /* 0x000fe40003f46270 */
        /* <DEDUP_REMOVED lines=19> */
.L_x_1533:
[----:B--2---:R-:W-:Y:S02]  /*6bf0*/  IADD3 R2, -R175, 0x10, RZ ;  /* 0x00000010af027810 */ /* 0x004fe40007ffe1ff */
[----:B------:R-:W-:Y:S02]  /*6c00*/  IADD3 R172, -R176, 0x10, RZ ;  /* 0x00000010b0ac7810 */ /* 0x000fe40007ffe1ff */
[----:B------:R-:W-:Y:S02]  /*6c10*/  LOP3.LUT R148, R2, 0xf, RZ, 0xc0, !PT ;  /* 0x0000000f02947812 */ /* 0x000fe400078ec0ff */
[----:B------:R-:W-:Y:S02]  /*6c20*/  LOP3.LUT R172, R172, 0xf, RZ, 0xc0, !PT ;  /* 0x0000000facac7812 */ /* 0x000fe400078ec0ff */
[----:B------:R-:W-:Y:S02]  /*6c30*/  IADD3 R3, -R174, 0x10, RZ ;  /* 0x00000010ae037810 */ /* 0x000fe40007ffe1ff */
[-C--:B------:R-:W-:Y:S02]  /*6c40*/  IADD3 R148, P6, P2, R148, R0.reuse, R182 ;  /* 0x0000000094947210 */ /* 0x080fe40007ade0b6 */
[----:B------:R-:W-:Y:S02]  /*6c50*/  IADD3 R172, P1, P0, R172, R0, R181 ;  /* 0x00000000acac7210 */ /* 0x000fe4000783e0b5 */
[----:B------:R-:W-:Y:S02]  /*6c60*/  LOP3.LUT R2, R3, 0xf, RZ, 0xc0, !PT ;  /* 0x0000000f03027812 */ /* 0x000fe400078ec0ff */
[-C--:B----4-:R-:W-:Y:S02]  /*6c70*/  IADD3.X R149, RZ, R144.reuse, R179, P6, P2 ;  /* 0x00000090ff957210 */ /* 0x090fe400037e44b3 */
        /* <DEDUP_REMOVED lines=12> */
.L_x_1474:
[----:B------:R-:W-:Y:S05]  /*6d40*/  BSYNC B0 ;  /* 0x0000000000007941 */ /* 0x000fea0003800000 */
.L_x_1473:
[----:B------:R-:W3:Y:S01]  /*6d50*/  LDL R144, [R1+0x40] ;  /* 0x0000400001907983 */ /* 0x000ee20000100800 */
[----:B------:R-:W-:Y:S03]  /*6d60*/  MOV R0, 0x1 ;  /* 0x0000000100007802 */ /* 0x000fe60000000f00 */
[----:B-1----:R-:W3:Y:S02]  /*6d70*/  LDL R3, [R1+0x50] ;  /* 0x0000500001037983 */ /* 0x002ee40000100800 */
[----:B------:R-:W-:Y:S02]  /*6d80*/  IMAD R0, R235, -0x40, R0 ;  /* 0xffffffc0eb007824 */ /* 0x000fe400078e0200 */
[----:B------:R-:W4:Y:S04]  /*6d90*/  LDL R2, [R1+0x4c] ;  /* 0x00004c0001027983 */ /* 0x000f280000100800 */
[----:B------:R-:W0:Y:S01]  /*6da0*/  LDGDEPBAR ;  /* 0x00000000000079af */ /* 0x000e220000000000 */
[----:B---3--:R-:W-:Y:S02]  /*6db0*/  IADD3 R147, R3, R144, RZ ;  /* 0x0000009003937210 */ /* 0x008fe40007ffe0ff */
[----:B------:R-:W-:Y:S02]  /*6dc0*/  MOV R3, c[0x0][0x2ac] ;  /* 0x0000ab0000037a02 */ /* 0x000fe40000000f00 */
[----:B----4-:R-:W-:Y:S01]  /*6dd0*/  IADD3 R0, -R2, R0, RZ ;  /* 0x0000000002007210 */ /* 0x010fe20007ffe1ff */
[----:B------:R-:W-:Y:S04]  /*6de0*/  @P5 IMAD.HI.U32 R2, R147, c[0x0][0x2c8], RZ ;  /* 0x0000b20093025a27 */ /* 0x000fe800078e00ff */
[----:B------:R-:W-:Y:S01]  /*6df0*/  IMAD R0, R3, c[0x0][0x1d0], R0 ;  /* 0x0000740003007a24 */ /* 0x000fe200078e0200 */
[----:B------:R-:W-:Y:S04]  /*6e00*/  @P5 SHF.R.U32.HI R147, RZ, c[0x0][0x2cc], R2 ;  /* 0x0000b300ff935a19 */ /* 0x000fe80000011602 */
[----:B------:R-:W-:Y:S01]  /*6e10*/  IADD3 R144, R0, -c[0x0][0x168], RZ ;  /* 0x80005a0000907a10 */ /* 0x000fe20007ffe0ff */
[----:B------:R-:W-:-:S05]  /*6e20*/  BRA.DIV ~URZ, `(.L_x_1477) ;  /* 0x0000a7f27f007947 */ /* 0x000fca000b800000 */
[----:B------:R1:W3:Y:S02]  /*6e30*/  SHFL.IDX PT, R0, R147, RZ, 0x1c1f ;  /* 0x001c1fff93007589 */ /* 0x0002e400000e0000 */
.L_x_1534:
[----:B---3--:R-:W-:Y:S05]  /*6e40*/  IMAD.IADD R0, R144, 0x1, R0 ;  /* 0x0000000190007824 */ /* 0x008fea00078e0200 */
        /* <DEDUP_REMOVED lines=33> */
[----:B------:R-:W-:Y:S01]  /*7060*/  FMNMX.FTZ R3, R172, R145, !PT ;  /* 0x00000091ac037209 */ /* 0x000fe20007810000 */
[----:B------:R-:W3:Y:S08]  /*7070*/  SHFL.IDX PT, R0, R147, 0x2, 0x1c1f ;  /* 0x005c1f0093007f89 */ /* 0x000ef000000e0000 */
[----:B------:R-:W4:Y:S08]  /*7080*/  SHFL.IDX PT, R2, R147, 0x1, 0x1c1f ;  /* 0x003c1f0093027f89 */ /* 0x000f3000000e0000 */
[----:B-1----:R-:W1:Y:S01]  /*7090*/  SHFL.IDX PT, R147, R147, 0x3, 0x1c1f ;  /* 0x007c1f0093937f89 */ /* 0x002e6200000e0000 */
[----:B---3--:R-:W-:Y:S05]  /*70a0*/  IMAD.IADD R0, R144, 0x1, R0 ;  /* 0x0000000190007824 */ /* 0x008fea00078e0200 */
[C---:B------:R-:W-:Y:S02]  /*70b0*/  ISETP.GT.AND P6, PT, R0.reuse, RZ, PT ;  /* 0x000000ff0000720c */ /* 0x040fe40003fc4270 */
[----:B------:R-:W-:Y:S01]  /*70c0*/  ISETP.GT.AND P2, PT, R0, 0x1, PT ;  /* 0x000000010000780c */ /* 0x000fe20003f44270 */
[----:B----4-:R-:W-:Y:S01]  /*70d0*/  IMAD.IADD R2, R144, 0x1, R2 ;  /* 0x0000000190027824 */ /* 0x010fe200078e0202 */
[----:B------:R-:W-:Y:S02]  /*70e0*/  FSEL R8, R8, -INF , P6 ;  /* 0xff80000008087808 */ /* 0x000fe40003000000 */
[----:B------:R-:W-:Y:S02]  /*70f0*/  FSEL R9, R9, -INF , P2 ;  /* 0xff80000009097808 */ /* 0x000fe40001000000 */
[C---:B------:R-:W-:Y:S02]  /*7100*/  ISETP.GT.AND P6, PT, R2.reuse, 0x8, PT ;  /* 0x000000080200780c */ /* 0x040fe40003fc4270 */
[----:B------:R-:W-:Y:S01]  /*7110*/  ISETP.GT.AND P2, PT, R2, 0x9, PT ;  /* 0x000000090200780c */ /* 0x000fe20003f44270 */
[----:B-1----:R-:W-:Y:S01]  /*7120*/  IMAD.IADD R144, R144, 0x1, R147 ;  /* 0x0000000190907824 */ /* 0x002fe200078e0293 */
[----:B------:R-:W-:Y:S02]  /*7130*/  FSEL R18, R18, -INF , P6 ;  /* 0xff80000012127808 */ /* 0x000fe40003000000 */
[----:B------:R-:W-:Y:S02]  /*7140*/  FSEL R19, R19, -INF , P2 ;  /* 0xff80000013137808 */ /* 0x000fe40001000000 */
[C---:B------:R-:W-:Y:S02]  /*7150*/  ISETP.GT.AND P6, PT, R0.reuse, 0x8, PT ;  /* 0x000000080000780c */ /* 0x040fe40003fc4270 */
[----:B------:R-:W-:Y:S02]  /*7160*/  ISETP.GT.AND P2, PT, R0, 0x9, PT ;  /* 0x000000090000780c */ /* 0x000fe40003f44270 */
[----:B------:R-:W-:Y:S02]  /*7170*/  FSEL R12, R12, -INF , P6 ;  /* 0xff8000000c0c7808 */ /* 0x000fe40003000000 */
[C---:B------:R-:W-:Y:S02]  /*7180*/  ISETP.GT.AND P6, PT, R2.reuse, 0x10, PT ;  /* 0x000000100200780c */ /* 0x040fe40003fc4270 */
[----:B------:R-:W-:Y:S02]  /*7190*/  FSEL R13, R13, -INF , P2 ;  /* 0xff8000000d0d7808 */ /* 0x000fe40001000000 */
[C---:B------:R-:W-:Y:S02]  /*71a0*/  ISETP.GT.AND P2, PT, R2.reuse, 0x11, PT ;  /* 0x000000110200780c */ /* 0x040fe40003f44270 */
[C---:B------:R-:W-:Y:S02]  /*71b0*/  ISETP.GT.AND P1, PT, R2.reuse, RZ, PT ;  /* 0x000000ff0200720c */ /* 0x040fe40003f24270 */
[----:B------:R-:W-:Y:S02]  /*71c0*/  ISETP.GT.AND P0, PT, R2, 0x1, PT ;  /* 0x000000010200780c */ /* 0x000fe40003f04270 */
[----:B------:R-:W-:Y:S02]  /*71d0*/  FSEL R64, R22, -INF , P6 ;  /* 0xff80000016407808 */ /* 0x000fe40003000000 */
[----:B------:R-:W-:Y:S02]  /*71e0*/  FSEL R65, R23, -INF , P2 ;  /* 0xff80000017417808 */ /* 0x000fe40001000000 */
[C---:B------:R-:W-:Y:S02]  /*71f0*/  ISETP.GT.AND P6, PT, R0.reuse, 0x10, PT ;  /* 0x000000100000780c */ /* 0x040fe40003fc4270 */
[----:B------:R-:W-:Y:S02]  /*7200*/  ISETP.GT.AND P2, PT, R0, 0x11, PT ;  /* 0x000000110000780c */ /* 0x000fe40003f44270 */
[----:B------:R-:W-:Y:S02]  /*7210*/  FSEL R16, R6, -INF , P1 ;  /* 0xff80000006107808 */ /* 0x000fe40000800000 */
[----:B------:R-:W-:Y:S02]  /*7220*/  FSEL R7, R7, -INF , P0 ;  /* 0xff80000007077808 */ /* 0x000fe40000000000 */
[C---:B------:R-:W-:Y:S02]  /*7230*/  ISETP.GT.AND P1, PT, R144.reuse, RZ, PT ;  /* 0x000000ff9000720c */ /* 0x040fe40003f24270 */
[----:B------:R-:W-:Y:S02]  /*7240*/  ISETP.GT.AND P0, PT, R144, 0x1, PT ;  /* 0x000000019000780c */ /* 0x000fe40003f04270 */
[----:B------:R-:W-:Y:S02]  /*7250*/  FSEL R189, R24, -INF , P6 ;  /* 0xff80000018bd7808 */ /* 0x000fe40003000000 */
[C---:B------:R-:W-:Y:S02]  /*7260*/  ISETP.GT.AND P6, PT, R2.reuse, 0x18, PT ;  /* 0x000000180200780c */ /* 0x040fe40003fc4270 */
[----:B------:R-:W-:Y:S02]  /*7270*/  FSEL R191, R25, -INF , P2 ;  /* 0xff80000019bf7808 */ /* 0x000fe40001000000 */
[----:B------:R-:W-:Y:S02]  /*7280*/  ISETP.GT.AND P2, PT, R2, 0x19, PT ;  /* 0x000000190200780c */ /* 0x000fe40003f44270 */
[----:B------:R-:W-:Y:S02]  /*7290*/  FSEL R10, R10, -INF , P1 ;  /* 0xff8000000a0a7808 */ /* 0x000fe40000800000 */
[----:B------:R-:W-:Y:S02]  /*72a0*/  FSEL R11, R11, -INF , P0 ;  /* 0xff8000000b0b7808 */ /* 0x000fe40000000000 */
[C---:B------:R-:W-:Y:S02]  /*72b0*/  ISETP.GT.AND P1, PT, R144.reuse, 0x8, PT ;  /* 0x000000089000780c */ /* 0x040fe40003f24270 */
        /* <DEDUP_REMOVED lines=32> */
[----:B------:R-:W-:Y:S02]  /*74c0*/  FSEL R221, R51, -INF , P2 ;  /* 0xff80000033dd7808 */ /* 0x000fe40001000000 */
[C---:B------:R-:W-:Y:S02]  /*74d0*/  ISETP.GT.AND P6, PT, R0.reuse, 0x28, PT ;  /* 0x000000280000780c */ /* 0x040fe40003fc4270 */
[----:B------:R-:W-:Y:S02]  /*74e0*/  ISETP.GT.AND P2, PT, R0, 0x29, PT ;  /* 0x000000290000780c */ /* 0x000fe40003f44270 */
        /* <DEDUP_REMOVED lines=94> */
[----:B------:R-:W3:Y:S08]  /*7ad0*/  SHFL.BFLY PT, R148, R3, 0x2, 0x1f ;  /* 0x0c401f0003947f89 */ /* 0x000ef000000e0000 */
[----:B------:R-:W4:Y:S08]  /*7ae0*/  SHFL.BFLY PT, R5, R2, 0x2, 0x1f ;  /* 0x0c401f0002057f89 */ /* 0x000f3000000e0000 */
[----:B------:R-:W5:Y:S01]  /*7af0*/  SHFL.BFLY PT, R6, R144, 0x2, 0x1f ;  /* 0x0c401f0090067f89 */ /* 0x000f6200000e0000 */
[----:B-1----:R-:W-:Y:S07]  /*7b00*/  FMNMX.FTZ R0, R4, R0, !PT ;  /* 0x0000000004007209 */ /* 0x002fee0007810000 */
[----:B------:R-:W1:Y:S01]  /*7b10*/  SHFL.BFLY PT, R149, R0, 0x1, 0x1f ;  /* 0x0c201f0000957f89 */ /* 0x000e6200000e0000 */
[----:B---3--:R-:W-:Y:S07]  /*7b20*/  FMNMX.FTZ R148, R3, R148, !PT ;  /* 0x0000009403947209 */ /* 0x008fee0007810000 */
[----:B------:R-:W3:Y:S01]  /*7b30*/  SHFL.BFLY PT, R4, R148, 0x1, 0x1f ;  /* 0x0c201f0094047f89 */ /* 0x000ee200000e0000 */
[----:B----4-:R-:W-:Y:S07]  /*7b40*/  FMNMX.FTZ R2, R2, R5, !PT ;  /* 0x0000000502027209 */ /* 0x010fee0007810000 */
[----:B------:R-:W4:Y:S01]  /*7b50*/  SHFL.BFLY PT, R147, R2, 0x1, 0x1f ;  /* 0x0c201f0002937f89 */ /* 0x000f2200000e0000 */
[----:B-----5:R-:W-:Y:S07]  /*7b60*/  FMNMX.FTZ R144, R144, R6, !PT ;  /* 0x0000000690907209 */ /* 0x020fee0007810000 */
[----:B------:R2:W2:Y:S01]  /*7b70*/  SHFL.BFLY PT, R3, R144, 0x1, 0x1f ;  /* 0x0c201f0090037f89 */ /* 0x0004a200000e0000 */
[----:B-1----:R-:W-:Y:S02]  /*7b80*/  FMNMX.FTZ R149, R0, R149, !PT ;  /* 0x0000009500957209 */ /* 0x002fe40007810000 */
[----:B---3--:R-:W-:Y:S02]  /*7b90*/  FMNMX.FTZ R148, R148, R4, !PT ;  /* 0x0000000494947209 */ /* 0x008fe40007810000 */
[----:B----4-:R-:W-:Y:S03]  /*7ba0*/  FMNMX.FTZ R147, R2, R147, !PT ;  /* 0x0000009302937209 */ /* 0x010fe60007810000 */
.L_x_1535:
        /* <DEDUP_REMOVED lines=8> */
[----:B------:R-:W1:Y:S01]  /*7c30*/  LDSM.16.MT88.4 R20, [R201] ;  /* 0x00000000c914783b */ /* 0x000e620000004200 */
[----:B------:R-:W-:Y:S01]  /*7c40*/  FSETP.NEU.FTZ.AND P0, PT, R147, -INF , PT ;  /* 0xff8000009300780b */ /* 0x000fe20003f1d000 */
[--C-:B------:R-:W-:Y:S01]  /*7c50*/  FFMA.FTZ R0, R172, c[0x0][0x2d0], -R180.reuse ;  /* 0x0000b400ac007a23 */ /* 0x100fe200000108b4 */
[----:B--2---:R-:W-:Y:S01]  /*7c60*/  FMNMX.FTZ R144, R3, R144, !PT ;  /* 0x0000009003907209 */ /* 0x004fe20007810000 */
[--C-:B------:R-:W-:Y:S01]  /*7c70*/  FFMA.FTZ R2, R173, c[0x0][0x2d0], -R180.reuse ;  /* 0x0000b400ad027a23 */ /* 0x100fe200000108b4 */
[----:B------:R-:W-:Y:S01]  /*7c80*/  FSEL R182, R182, RZ, P0 ;  /* 0x000000ffb6b67208 */ /* 0x000fe20000000000 */
[----:B------:R2:W-:Y:S01]  /*7c90*/  MUFU.EX2 R251, R0 ;  /* 0x0000000000fb7308 */ /* 0x0005e20000000800 */
[----:B------:R-:W-:Y:S01]  /*7ca0*/  FFMA.FTZ R48, R183, c[0x0][0x2d0], -R180 ;  /* 0x0000b400b7307a23 */ /* 0x000fe200000108b4 */
[----:B------:R-:W3:Y:S01]  /*7cb0*/  LDSM.16.MT88.4 R36, [R202] ;  /* 0x00000000ca24783b */ /* 0x000ee20000004200 */
[--C-:B------:R-:W-:Y:S02]  /*7cc0*/  FFMA.FTZ R60, R65, c[0x0][0x2d0], -R181.reuse ;  /* 0x0000b400413c7a23 */ /* 0x100fe400000108b5 */
[--C-:B------:R-:W-:Y:S02]  /*7cd0*/  FFMA.FTZ R4, R9, c[0x0][0x2d0], -R182.reuse ;  /* 0x0000b40009047a23 */ /* 0x100fe400000108b6 */
[--C-:B------:R-:W-:Y:S03]  /*7ce0*/  FFMA.FTZ R5, R8, c[0x0][0x2d0], -R182.reuse ;  /* 0x0000b40008057a23 */ /* 0x100fe600000108b6 */
[----:B------:R4:W5:Y:S01]  /*7cf0*/  MUFU.EX2 R67, R2 ;  /* 0x0000000200437308 */ /* 0x0009620000000800 */
[----:B------:R-:W1:Y:S09]  /*7d00*/  LDSM.16.MT88.4 R52, [R201+0x1000] ;  /* 0x00100000c934783b */ /* 0x000e720000004200 */
[----:B------:R-:W-:Y:S01]  /*7d10*/  MUFU.EX2 R6, R4 ;  /* 0x0000000400067308 */ /* 0x000fe20000000800 */
[--C-:B--2---:R-:W-:Y:S09]  /*7d20*/  FFMA.FTZ R0, R16, c[0x0][0x2d0], -R181.reuse ;  /* 0x0000b40010007a23 */ /* 0x104ff200000108b5 */
[----:B------:R2:W-:Y:S01]  /*7d30*/  MUFU.EX2 R56, R0 ;  /* 0x0000000000387308 */ /* 0x0005e20000000800 */
[--C-:B----4-:R-:W-:Y:S09]  /*7d40*/  FFMA.FTZ R2, R19, c[0x0][0x2d0], -R181.reuse ;  /* 0x0000b40013027a23 */ /* 0x110ff200000108b5 */
[----:B------:R4:W-:Y:S10]  /*7d50*/  MUFU.EX2 R63, R2 ;  /* 0x00000002003f7308 */ /* 0x0009f40000000800 */
[----:B------:R-:W-:Y:S01]  /*7d60*/  MUFU.EX2 R66, R5 ;  /* 0x0000000500427308 */ /* 0x000fe20000000800 */
[--C-:B--2---:R-:W-:Y:S09]  /*7d70*/  FFMA.FTZ R0, R7, c[0x0][0x2d0], -R181.reuse ;  /* 0x0000b40007007a23 */ /* 0x104ff200000108b5 */
[----:B------:R2:W1:Y:S01]  /*7d80*/  MUFU.EX2 R61, R0 ;  /* 0x00000000003d7308 */ /* 0x0004620000000800 */
[----:B----4-:R-:W-:Y:S09]  /*7d90*/  FFMA.FTZ R2, R13, c[0x0][0x2d0], -R182 ;  /* 0x0000b4000d027a23 */ /* 0x010ff200000108b6 */
[----:B------:R4:W-:Y:S01]  /*7da0*/  MUFU.EX2 R62, R2 ;  /* 0x00000002003e7308 */ /* 0x0009e20000000800 */
[--C-:B--2---:R-:W-:Y:S09]  /*7db0*/  FFMA.FTZ R0, R174, c[0x0][0x2d0], -R180.reuse ;  /* 0x0000b400ae007a23 */ /* 0x104ff200000108b4 */
[----:B------:R2:W-:Y:S01]  /*7dc0*/  MUFU.EX2 R27, R0 ;  /* 0x00000000001b7308 */ /* 0x0005e20000000800 */
[----:B----4-:R-:W-:Y:S01]  /*7dd0*/  FSEL R2, R148, RZ, P1 ;  /* 0x000000ff94027208 */ /* 0x010fe20000800000 */
[----:B--2---:R-:W-:Y:S01]  /*7de0*/  FFMA.FTZ R0, R17, c[0x0][0x2d0], -R180 ;  /* 0x0000b40011007a23 */ /* 0x004fe200000108b4 */
[----:B-----5:R-:W-:Y:S02]  /*7df0*/  F2FP.PACK_AB R172, R67, R251 ;  /* 0x000000fb43ac723e */ /* 0x020fe400000000ff */
[----:B-1----:R-:W-:Y:S05]  /*7e00*/  F2FP.PACK_AB R173, R61, R56 ;  /* 0x000000383dad723e */ /* 0x002fea00000000ff */
[----:B------:R1:W2:Y:S02]  /*7e10*/  MUFU.EX2 R57, R0 ;  /* 0x0000000000397308 */ /* 0x0002a40000000800 */
[----:B-1----:R-:W-:Y:S01]  /*7e20*/  FFMA.FTZ R0, R18, c[0x0][0x2d0], -R181 ;  /* 0x0000b40012007a23 */ /* 0x002fe200000108b5 */
[----:B--2---:R-:W-:Y:S07]  /*7e30*/  F2FP.PACK_AB R174, R57, R27 ;  /* 0x0000001b39ae723e */ /* 0x004fee00000000ff */
[----:B------:R1:W2:Y:S02]  /*7e40*/  MUFU.EX2 R26, R0 ;  /* 0x00000000001a7308 */ /* 0x0002a40000000800 */
[----:B-1----:R-:W-:Y:S01]  /*7e50*/  FFMA.FTZ R0, R12, c[0x0][0x2d0], -R182 ;  /* 0x0000b4000c007a23 */ /* 0x002fe200000108b6 */
[----:B--2---:R-:W-:Y:S07]  /*7e60*/  F2FP.PACK_AB R175, R63, R26 ;  /* 0x0000001a3faf723e */ /* 0x004fee00000000ff */
[----:B------:R1:W2:Y:S02]  /*7e70*/  MUFU.EX2 R25, R0 ;  /* 0x0000000000197308 */ /* 0x0002a40000000800 */
[----:B-1----:R-:W-:Y:S02]  /*7e80*/  FSEL R0, R149, RZ, P2 ;  /* 0x000000ff95007208 */ /* 0x002fe40001000000 */
[----:B--2---:R-:W-:Y:S03]  /*7e90*/  F2FP.PACK_AB R178, R62, R25 ;  /* 0x000000193eb2723e */ /* 0x004fe600000000ff */
[----:B------:R-:W-:Y:S04]  /*7ea0*/  FADD.FTZ R0, -R0, R145 ;  /* 0x0000009100007221 */ /* 0x000fe80000010100 */
[----:B------:R-:W-:Y:S04]  /*7eb0*/  FMUL.FTZ R0, R0, c[0x0][0x2d0] ;  /* 0x0000b40000007a20 */ /* 0x000fe80000410000 */
[----:B------:R1:W2:Y:S02]  /*7ec0*/  MUFU.EX2 R145, R0 ;  /* 0x0000000000917308 */ /* 0x0002a40000000800 */
[----:B-1----:R-:W-:Y:S01]  /*7ed0*/  FADD.FTZ R0, -R2, R146 ;  /* 0x0000009202007221 */ /* 0x002fe20000010100 */
[----:B------:R-:W-:Y:S01]  /*7ee0*/  FSEL R2, R147, RZ, P0 ;  /* 0x000000ff93027208 */ /* 0x000fe20000000000 */
[C---:B------:R-:W-:Y:S01]  /*7ef0*/  FMUL.FTZ R146, R144.reuse, c[0x0][0x2d0] ;  /* 0x0000b40090927a20 */ /* 0x040fe20000410000 */
[----:B------:R-:W-:Y:S01]  /*7f00*/  FSETP.NEU.FTZ.AND P0, PT, R144, -INF , PT ;  /* 0xff8000009000780b */ /* 0x000fe20003f1d000 */
[----:B------:R-:W-:Y:S02]  /*7f10*/  FMUL.FTZ R0, R0, c[0x0][0x2d0] ;  /* 0x0000b40000007a20 */ /* 0x000fe40000410000 */
[C---:B--2---:R-:W-:Y:S01]  /*7f20*/  FMUL.FTZ R5, R145.reuse, R153 ;  /* 0x0000009991057220 */ /* 0x044fe20000410000 */
[----:B------:R-:W-:Y:S01]  /*7f30*/  FSEL R146, R146, RZ, P0 ;  /* 0x000000ff92927208 */ /* 0x000fe20000000000 */
[----:B------:R1:W2:Y:S01]  /*7f40*/  MUFU.EX2 R3, R0 ;  /* 0x0000000000037308 */ /* 0x0002a20000000800 */
[C---:B------:R-:W-:Y:S02]  /*7f50*/  FMUL.FTZ R16, R145.reuse, R164 ;  /* 0x000000a491107220 */ /* 0x040fe40000410000 */
[----:B------:R-:W-:Y:S01]  /*7f60*/  FMUL.FTZ R17, R145, R165 ;  /* 0x000000a591117220 */ /* 0x000fe20000410000 */
[----:B------:R-:W-:Y:S01]  /*7f70*/  MOV R165, R27 ;  /* 0x0000001b00a57202 */ /* 0x000fe20000000f00 */
[----:B------:R-:W-:Y:S02]  /*7f80*/  FFMA.FTZ R4, R11, c[0x0][0x2d0], -R146 ;  /* 0x0000b4000b047a23 */ /* 0x000fe40000010892 */
[C---:B------:R-:W-:Y:S02]  /*7f90*/  FMUL.FTZ R32, R145.reuse, R112 ;  /* 0x0000007091207220 */ /* 0x040fe40000410000 */
[C---:B------:R-:W-:Y:S01]  /*7fa0*/  FMUL.FTZ R33, R145.reuse, R113 ;  /* 0x0000007191217220 */ /* 0x040fe20000410000 */
[----:B------:R4:W5:Y:S01]  /*7fb0*/  MUFU.EX2 R28, R4 ;  /* 0x00000004001c7308 */ /* 0x0009620000000800 */
[C---:B------:R-:W-:Y:S02]  /*7fc0*/  FMUL.FTZ R49, R145.reuse, R129 ;  /* 0x0000008191317220 */ /* 0x040fe40000410000 */
[C---:B------:R-:W-:Y:S01]  /*7fd0*/  FMUL.FTZ R65, R145.reuse, R141 ;  /* 0x0000008d91417220 */ /* 0x040fe20000410000 */
[----:B------:R-:W-:Y:S01]  /*7fe0*/  MOV R141, R66 ;  /* 0x00000042008d7202 */ /* 0x000fe20000000f00 */
[C---:B------:R-:W-:Y:S02]  /*7ff0*/  FMUL.FTZ R68, R145.reuse, R68 ;  /* 0x0000004491447220 */ /* 0x040fe40000410000 */
[C---:B------:R-:W-:Y:S02]  /*8000*/  FMUL.FTZ R69, R145.reuse, R69 ;  /* 0x0000004591457220 */ /* 0x040fe40000410000 */
[C---:B------:R-:W-:Y:S01]  /*8010*/  FMUL.FTZ R80, R145.reuse, R80 ;  /* 0x0000005091507220 */ /* 0x040fe20000410000 */
[----:B------:R3:W-:Y:S01]  /*8020*/  MUFU.EX2 R153, R60 ;  /* 0x0000003c00997308 */ /* 0x0007e20000000800 */
[C---:B------:R-:W-:Y:S02]  /*8030*/  FMUL.FTZ R81, R145.reuse, R81 ;  /* 0x0000005191517220 */ /* 0x040fe40000410000 */
[----:B------:R-:W-:Y:S02]  /*8040*/  FMUL.FTZ R84, R145, R84 ;  /* 0x0000005491547220 */ /* 0x000fe40000410000 */
[----:B-1----:R-:W-:Y:S02]  /*8050*/  FADD.FTZ R0, -R2, R150 ;  /* 0x0000009602007221 */ /* 0x002fe40000010100 */
[C---:B--2---:R-:W-:Y:S02]  /*8060*/  FMUL.FTZ R7, R3.reuse, R155 ;  /* 0x0000009b03077220 */ /* 0x044fe40000410000 */
[----:B------:R-:W-:Y:S02]  /*8070*/  FMUL.FTZ R0, R0, c[0x0][0x2d0] ;  /* 0x0000b40000007a20 */ /* 0x000fe40000410000 */
[----:B------:R-:W-:Y:S01]  /*8080*/  FMUL.FTZ R18, R3, R166 ;  /* 0x000000a603127220 */ /* 0x000fe20000410000 */
[----:B------:R-:W-:Y:S01]  /*8090*/  MOV R166, R26 ;  /* 0x0000001a00a67202 */ /* 0x000fe20000000f00 */
[----:B------:R1:W2:Y:S01]  /*80a0*/  MUFU.EX2 R2, R0 ;  /* 0x0000000000027308 */ /* 0x0002a20000000800 */
[----:B----4-:R-:W-:Y:S01]  /*80b0*/  FFMA.FTZ R4, R15, c[0x0][0x2d0], -R146 ;  /* 0x0000b4000f047a23 */ /* 0x010fe20000010892 */
[----:B-----5:R-:W-:Y:S01]  /*80c0*/  MOV R164, R28 ;  /* 0x0000001c00a47202 */ /* 0x020fe20000000f00 */
[C---:B------:R-:W-:Y:S01]  /*80d0*/  FMUL.FTZ R19, R3.reuse, R167 ;  /* 0x000000a703137220 */ /* 0x040fe20000410000 */
[----:B------:R-:W-:Y:S01]  /*80e0*/  MOV R167, R25 ;  /* 0x0000001900a77202 */ /* 0x000fe20000000f00 */
[C---:B------:R-:W-:Y:S02]  /*80f0*/  FMUL.FTZ R34, R3.reuse, R114 ;  /* 0x0000007203227220 */ /* 0x040fe40000410000 */
[C---:B------:R-:W-:Y:S02]  /*8100*/  FMUL.FTZ R35, R3.reuse, R115 ;  /* 0x0000007303237220 */ /* 0x040fe40000410000 */
[C---:B------:R-:W-:Y:S01]  /*8110*/  FMUL.FTZ R50, R3.reuse, R130 ;  /* 0x0000008203327220 */ /* 0x040fe20000410000 */
[----:B------:R4:W5:Y:S01]  /*8120*/  MUFU.EX2 R24, R4 ;  /* 0x0000000400187308 */ /* 0x0009620000000800 */
[C---:B------:R-:W-:Y:S01]  /*8130*/  FMUL.FTZ R51, R3.reuse, R131 ;  /* 0x0000008303337220 */ /* 0x040fe20000410000 */
[----:B------:R-:W-:Y:S01]  /*8140*/  LDSM.16.MT88.4 R112, [R202+0x400] ;  /* 0x00040000ca70783b */ /* 0x000fe20000004200 */
[----:B---3--:R-:W-:Y:S01]  /*8150*/  FFMA.FTZ R60, R188, c[0x0][0x2d0], -R180 ;  /* 0x0000b400bc3c7a23 */ /* 0x008fe200000108b4 */
[----:B------:R-:W-:Y:S01]  /*8160*/  MOV R188, R63 ;  /* 0x0000003f00bc7202 */ /* 0x000fe20000000f00 */
[C---:B------:R-:W-:Y:S02]  /*8170*/  FMUL.FTZ R70, R3.reuse, R70 ;  /* 0x0000004603467220 */ /* 0x040fe40000410000 */
[C---:B------:R-:W-:Y:S02]  /*8180*/  FMUL.FTZ R71, R3.reuse, R71 ;  /* 0x0000004703477220 */ /* 0x040fe40000410000 */
[C---:B------:R-:W-:Y:S02]  /*8190*/  FMUL.FTZ R82, R3.reuse, R82 ;  /* 0x0000005203527220 */ /* 0x040fe40000410000 */
[----:B------:R-:W-:Y:S02]  /*81a0*/  FMUL.FTZ R83, R3, R83 ;  /* 0x0000005303537220 */ /* 0x000fe40000410000 */
[C---:B------:R-:W-:Y:S02]  /*81b0*/  FMUL.FTZ R85, R145.reuse, R85 ;  /* 0x0000005591557220 */ /* 0x040fe40000410000 */
[--C-:B-1----:R-:W-:Y:S02]  /*81c0*/  FFMA.FTZ R0, R10, c[0x0][0x2d0], -R146.reuse ;  /* 0x0000b4000a007a23 */ /* 0x102fe40000010892 */
[C---:B--2---:R-:W-:Y:S02]  /*81d0*/  FMUL.FTZ R8, R2.reuse, R156 ;  /* 0x0000009c02087220 */ /* 0x044fe40000410000 */
[----:B------:R-:W1:Y:S01]  /*81e0*/  MUFU.EX2 R150, R0 ;  /* 0x0000000000967308 */ /* 0x000e620000000800 */
[C---:B------:R-:W-:Y:S02]  /*81f0*/  FMUL.FTZ R9, R2.reuse, R157 ;  /* 0x0000009d02097220 */ /* 0x040fe40000410000 */
[C---:B------:R-:W-:Y:S02]  /*8200*/  FMUL.FTZ R12, R2.reuse, R160 ;  /* 0x000000a0020c7220 */ /* 0x040fe40000410000 */
[----:B----4-:R-:W-:Y:S01]  /*8210*/  FMUL.FTZ R4, R145, R152 ;  /* 0x0000009891047220 */ /* 0x010fe20000410000 */
[----:B-----5:R-:W-:Y:S01]  /*8220*/  MOV R160, R24 ;  /* 0x0000001800a07202 */ /* 0x020fe20000000f00 */
        /* <DEDUP_REMOVED lines=11> */
[--C-:B------:R-:W-:Y:S02]  /*82e0*/  FFMA.FTZ R0, R14, c[0x0][0x2d0], -R146.reuse ;  /* 0x0000b4000e007a23 */ /* 0x100fe40000010892 */
[C---:B------:R-:W-:Y:S02]  /*82f0*/  FMUL.FTZ R28, R2.reuse, R108 ;  /* 0x0000006c021c7220 */ /* 0x040fe40000410000 */
[----:B------:R1:W3:Y:S01]  /*8300*/  MUFU.EX2 R44, R0 ;  /* 0x00000000002c7308 */ /* 0x0002e20000000800 */
[C---:B------:R-:W-:Y:S02]  /*8310*/  FMUL.FTZ R77, R2.reuse, R77 ;  /* 0x0000004d024d7220 */ /* 0x040fe40000410000 */
[----:B------:R-:W-:Y:S02]  /*8320*/  FMUL.FTZ R86, R3, R86 ;  /* 0x0000005603567220 */ /* 0x000fe40000410000 */
[----:B--2---:R-:W-:Y:S02]  /*8330*/  FMUL.FTZ R48, R145, R128 ;  /* 0x0000008091307220 */ /* 0x004fe40000410000 */
[----:B------:R-:W-:Y:S02]  /*8340*/  FMUL.FTZ R87, R3, R87 ;  /* 0x0000005703577220 */ /* 0x000fe40000410000 */
[C---:B------:R-:W-:Y:S02]  /*8350*/  FMUL.FTZ R88, R2.reuse, R88 ;  /* 0x0000005802587220 */ /* 0x040fe40000410000 */
[C---:B------:R-:W-:Y:S02]  /*8360*/  FMUL.FTZ R89, R2.reuse, R89 ;  /* 0x0000005902597220 */ /* 0x040fe40000410000 */
[C---:B------:R-:W-:Y:S02]  /*8370*/  FMUL.FTZ R92, R2.reuse, R92 ;  /* 0x0000005c025c7220 */ /* 0x040fe40000410000 */
[----:B------:R-:W-:Y:S02]  /*8380*/  FMUL.FTZ R93, R2, R93 ;  /* 0x0000005d025d7220 */ /* 0x000fe40000410000 */
[----:B------:R-:W-:Y:S02]  /*8390*/  FFMA.FTZ R108, R194, c[0x0][0x2d0], -R146 ;  /* 0x0000b400c26c7a23 */ /* 0x000fe40000010892 */
[C---:B------:R-:W-:Y:S02]  /*83a0*/  FMUL.FTZ R96, R145.reuse, R96 ;  /* 0x0000006091607220 */ /* 0x040fe40000410000 */
[----:B------:R-:W-:Y:S01]  /*83b0*/  MUFU.EX2 R161, R108 ;  /* 0x0000006c00a17308 */ /* 0x000fe20000000800 */
[----:B------:R-:W-:Y:S01]  /*83c0*/  FMUL.FTZ R97, R145, R97 ;  /* 0x0000006191617220 */ /* 0x000fe20000410000 */
[----:B-1----:R-:W-:Y:S01]  /*83d0*/  FSEL R0, R144, RZ, P0 ;  /* 0x000000ff90007208 */ /* 0x002fe20000000000 */
[C---:B------:R-:W-:Y:S01]  /*83e0*/  FMUL.FTZ R98, R3.reuse, R98 ;  /* 0x0000006203627220 */ /* 0x040fe20000410000 */
[----:B---3--:R-:W-:Y:S01]  /*83f0*/  F2FP.PACK_AB R179, R24, R44 ;  /* 0x0000002c18b3723e */ /* 0x008fe200000000ff */
[----:B------:R-:W-:Y:S01]  /*8400*/  FMUL.FTZ R24, R2, R104 ;  /* 0x0000006802187220 */ /* 0x000fe20000410000 */
[----:B------:R-:W-:Y:S01]  /*8410*/  MOV R183, R44 ;  /* 0x0000002c00b77202 */ /* 0x000fe20000000f00 */
[----:B------:R-:W-:Y:S01]  /*8420*/  FADD.FTZ R0, -R0, R151 ;  /* 0x0000009700007221 */ /* 0x000fe20000010100 */
[----:B------:R-:W-:Y:S01]  /*8430*/  MOV R151, R6 ;  /* 0x0000000600977202 */ /* 0x000fe20000000f00 */
[----:B------:R-:W-:Y:S01]  /*8440*/  FMUL.FTZ R6, R3, R154 ;  /* 0x0000009a03067220 */ /* 0x000fe20000410000 */
[----:B------:R-:W-:Y:S01]  /*8450*/  MOV R154, R56 ;  /* 0x00000038009a7202 */ /* 0x000fe20000000f00 */
[----:B------:R-:W-:Y:S01]  /*8460*/  FMUL.FTZ R0, R0, c[0x0][0x2d0] ;  /* 0x0000b40000007a20 */ /* 0x000fe20000410000 */
[----:B------:R-:W-:Y:S01]  /*8470*/  F2FP.PACK_AB R176, R151, R66 ;  /* 0x0000004297b0723e */ /* 0x000fe200000000ff */
[----:B------:R-:W-:Y:S02]  /*8480*/  FMUL.FTZ R66, R3, R142 ;  /* 0x0000008e03427220 */ /* 0x000fe40000410000 */
[--C-:B------:R-:W-:Y:S01]  /*8490*/  FFMA.FTZ R125, R229, c[0x0][0x2d0], -R180.reuse ;  /* 0x0000b400e57d7a23 */ /* 0x100fe200000108b4 */
[-C--:B------:R-:W-:Y:S01]  /*84a0*/  HMMA.16816.F32 R4, R172, R20.reuse, R4 ;  /* 0x00000014ac04723c */ /* 0x080fe20000001804 */
[----:B------:R-:W1:Y:S04]  /*84b0*/  MUFU.EX2 R0, R0 ;  /* 0x0000000000007308 */ /* 0x000e680000000800 */
[----:B------:R-:W-:Y:S02]  /*84c0*/  FMUL.FTZ R44, R2, R124 ;  /* 0x0000007c022c7220 */ /* 0x000fe40000410000 */
[--C-:B------:R-:W-:Y:S02]  /*84d0*/  FFMA.FTZ R56, R64, c[0x0][0x2d0], -R181.reuse ;  /* 0x0000b40040387a23 */ /* 0x100fe400000108b5 */
[--C-:B------:R-:W-:Y:S02]  /*84e0*/  FFMA.FTZ R64, R187, c[0x0][0x2d0], -R180.reuse ;  /* 0x0000b400bb407a23 */ /* 0x100fe400000108b4 */
[----:B------:R-:W-:Y:S01]  /*84f0*/  MUFU.EX2 R156, R56 ;  /* 0x00000038009c7308 */ /* 0x000fe20000000800 */
[----:B------:R-:W-:Y:S01]  /*8500*/  MOV R187, R61 ;  /* 0x0000003d00bb7202 */ /* 0x000fe20000000f00 */
[----:B------:R-:W-:Y:S02]  /*8510*/  FMUL.FTZ R61, R2, R169 ;  /* 0x000000a9023d7220 */ /* 0x000fe40000410000 */
[----:B------:R-:W-:Y:S02]  /*8520*/  FMUL.FTZ R99, R3, R99 ;  /* 0x0000006303637220 */ /* 0x000fe40000410000 */
[--C-:B------:R-:W-:Y:S02]  /*8530*/  FFMA.FTZ R124, R217, c[0x0][0x2d0], -R181.reuse ;  /* 0x0000b400d97c7a23 */ /* 0x100fe400000108b5 */
[--C-:B------:R-:W-:Y:S02]  /*8540*/  FFMA.FTZ R120, R222, c[0x0][0x2d0], -R181.reuse ;  /* 0x0000b400de787a23 */ /* 0x100fe400000108b5 */
[----:B------:R-:W-:Y:S02]  /*8550*/  FFMA.FTZ R121, R232, c[0x0][0x2d0], -R180 ;  /* 0x0000b400e8797a23 */ /* 0x000fe400000108b4 */
[--C-:B------:R-:W-:Y:S02]  /*8560*/  FFMA.FTZ R128, R250, c[0x0][0x2d0], -R182.reuse ;  /* 0x0000b400fa807a23 */ /* 0x100fe400000108b6 */
[C---:B-1----:R-:W-:Y:S01]  /*8570*/  FMUL.FTZ R10, R0.reuse, R158 ;  /* 0x0000009e000a7220 */ /* 0x042fe20000410000 */
[----:B------:R-:W-:Y:S01]  /*8580*/  MOV R158, R62 ;  /* 0x0000003e009e7202 */ /* 0x000fe20000000f00 */
[C---:B------:R-:W-:Y:S02]  /*8590*/  FMUL.FTZ R11, R0.reuse, R159 ;  /* 0x0000009f000b7220 */ /* 0x040fe40000410000 */
[C---:B------:R-:W-:Y:S02]  /*85a0*/  FMUL.FTZ R26, R0.reuse, R106 ;  /* 0x0000006a001a7220 */ /* 0x040fe40000410000 */
[C---:B------:R-:W-:Y:S02]  /*85b0*/  FMUL.FTZ R27, R0.reuse, R107 ;  /* 0x0000006b001b7220 */ /* 0x040fe40000410000 */
[----:B------:R-:W-:Y:S01]  /*85c0*/  LDSM.16.MT88.4 R104, [R201+0x2000] ;  /* 0x00200000c968783b */ /* 0x000fe20000004200 */
[C---:B------:R-:W-:Y:S04]  /*85d0*/  HMMA.16816.F32 R8, R176.reuse, R20, R8 ;  /* 0x00000014b008723c */ /* 0x040fe80000001808 */
[C---:B------:R-:W-:Y:S02]  /*85e0*/  FMUL.FTZ R14, R0.reuse, R162 ;  /* 0x000000a2000e7220 */ /* 0x040fe40000410000 */
[----:B------:R-:W-:Y:S01]  /*85f0*/  FMUL.FTZ R15, R0, R163 ;  /* 0x000000a3000f7220 */ /* 0x000fe20000410000 */
[----:B------:R-:W1:Y:S01]  /*8600*/  MUFU.EX2 R162, R60 ;  /* 0x0000003c00a27308 */ /* 0x000e620000000800 */
[C---:B------:R-:W-:Y:S04]  /*8610*/  FMUL.FTZ R20, R145.reuse, R100 ;  /* 0x0000006491147220 */ /* 0x040fe80000410000 */
[----:B------:R-:W-:Y:S01]  /*8620*/  FMUL.FTZ R21, R145, R101 ;  /* 0x0000006591157220 */ /* 0x000fe20000410000 */
[-C--:B------:R-:W-:Y:S03]  /*8630*/  HMMA.16816.F32 R12, R176, R22.reuse, R12 ;  /* 0x00000016b00c723c */ /* 0x080fe6000000180c */
[--C-:B------:R-:W-:Y:S01]  /*8640*/  FFMA.FTZ R129, R249, c[0x0][0x2d0], -R182.reuse ;  /* 0x0000b400f9817a23 */ /* 0x100fe200000108b6 */
[----:B------:R-:W-:Y:S01]  /*8650*/  MOV R249, R161 ;  /* 0x000000a100f97202 */ /* 0x000fe20000000f00 */
[----:B------:R-:W-:Y:S02]  /*8660*/  FFMA.FTZ R130, R248, c[0x0][0x2d0], -R182 ;  /* 0x0000b400f8827a23 */ /* 0x000fe400000108b6 */
[----:B------:R-:W-:Y:S01]  /*8670*/  FFMA.FTZ R131, R245, c[0x0][0x2d0], -R146 ;  /* 0x0000b400f5837a23 */ /* 0x000fe20000010892 */
[C---:B------:R-:W-:Y:S04]  /*8680*/  HMMA.16816.F32 R16, R172.reuse, R22, R16 ;  /* 0x00000016ac10723c */ /* 0x040fe80000001810 */
[C---:B------:R-:W-:Y:S02]  /*8690*/  FMUL.FTZ R30, R0.reuse, R110 ;  /* 0x0000006e001e7220 */ /* 0x040fe40000410000 */
[C---:B------:R-:W-:Y:S02]  /*86a0*/  FMUL.FTZ R31, R0.reuse, R111 ;  /* 0x0000006f001f7220 */ /* 0x040fe40000410000 */
[C---:B------:R-:W-:Y:S04]  /*86b0*/  FMUL.FTZ R22, R3.reuse, R102 ;  /* 0x0000006603167220 */ /* 0x040fe80000410000 */
[----:B------:R-:W-:Y:S01]  /*86c0*/  FMUL.FTZ R23, R3, R103 ;  /* 0x0000006703177220 */ /* 0x000fe20000410000 */
[----:B-1----:R-:W-:Y:S01]  /*86d0*/  MOV R250, R162 ;  /* 0x000000a200fa7202 */ /* 0x002fe20000000f00 */
[----:B------:R-:W1:Y:S01]  /*86e0*/  LDSM.16.MT88.4 R100, [R202+0x1000] ;  /* 0x00100000ca64783b */ /* 0x000e620000004200 */
[C---:B------:R-:W-:Y:S02]  /*86f0*/  FMUL.FTZ R42, R0.reuse, R122 ;  /* 0x0000007a002a7220 */ /* 0x040fe40000410000 */
[--C-:B------:R-:W-:Y:S02]  /*8700*/  FFMA.FTZ R122, R221, c[0x0][0x2d0], -R181.reuse ;  /* 0x0000b400dd7a7a23 */ /* 0x100fe400000108b5 */
[-C--:B------:R-:W-:Y:S01]  /*8710*/  HMMA.16816.F32 R20, R172, R36.reuse, R20 ;  /* 0x00000024ac14723c */ /* 0x080fe20000001814 */
[----:B------:R-:W-:Y:S02]  /*8720*/  MUFU.EX2 R221, R124 ;  /* 0x0000007c00dd7308 */ /* 0x000fe40000000800 */
[C---:B------:R-:W-:Y:S02]  /*8730*/  FMUL.FTZ R43, R0.reuse, R123 ;  /* 0x0000007b002b7220 */ /* 0x040fe40000410000 */
[--C-:B------:R-:W-:Y:S02]  /*8740*/  FFMA.FTZ R123, R197, c[0x0][0x2d0], -R180.reuse ;  /* 0x0000b400c57b7a23 */ /* 0x100fe400000108b4 */
[----:B------:R-:W-:Y:S01]  /*8750*/  FMUL.FTZ R46, R0, R126 ;  /* 0x0000007e002e7220 */ /* 0x000fe20000410000 */
[C---:B------:R-:W-:Y:S04]  /*8760*/  HMMA.16816.F32 R24, R176.reuse, R36, R24 ;  /* 0x00000024b018723c */ /* 0x040fe80000001818 */
[--C-:B------:R-:W-:Y:S02]  /*8770*/  FFMA.FTZ R126, R230, c[0x0][0x2d0], -R180.reuse ;  /* 0x0000b400e67e7a23 */ /* 0x100fe400000108b4 */
[----:B------:R-:W-:Y:S01]  /*8780*/  MUFU.EX2 R230, R120 ;  /* 0x0000007800e67308 */ /* 0x000fe20000000800 */
[----:B------:R-:W-:Y:S01]  /*8790*/  FMUL.FTZ R37, R145, R117 ;  /* 0x0000007591257220 */ /* 0x000fe20000410000 */
[-C--:B------:R-:W-:Y:S04]  /*87a0*/  HMMA.16816.F32 R28, R176, R38.reuse, R28 ;  /* 0x00000026b01c723c */ /* 0x080fe8000000181c */
[--C-:B------:R-:W-:Y:S02]  /*87b0*/  FFMA.FTZ R117, R223, c[0x0][0x2d0], -R181.reuse ;  /* 0x0000b400df757a23 */ /* 0x100fe400000108b5 */
[----:B------:R-:W-:Y:S02]  /*87c0*/  FMUL.FTZ R47, R0, R127 ;  /* 0x0000007f002f7220 */ /* 0x000fe40000410000 */
[C---:B------:R-:W-:Y:S04]  /*87d0*/  HMMA.16816.F32 R32, R172.reuse, R38, R32 ;  /* 0x00000026ac20723c */ /* 0x040fe80000001820 */
[----:B------:R-:W-:Y:S02]  /*87e0*/  FMUL.FTZ R36, R145, R116 ;  /* 0x0000007491247220 */ /* 0x000fe40000410000 */
[----:B------:R-:W-:Y:S02]  /*87f0*/  FMUL.FTZ R56, R2, R136 ;  /* 0x0000008802387220 */ /* 0x000fe40000410000 */
[C---:B------:R-:W-:Y:S04]  /*8800*/  FMUL.FTZ R38, R3.reuse, R118 ;  /* 0x0000007603267220 */ /* 0x040fe80000410000 */
[----:B------:R-:W-:Y:S02]  /*8810*/  FMUL.FTZ R39, R3, R119 ;  /* 0x0000007703277220 */ /* 0x000fe40000410000 */
[--C-:B------:R-:W-:Y:S02]  /*8820*/  FFMA.FTZ R119, R199, c[0x0][0x2d0], -R180.reuse ;  /* 0x0000b400c7777a23 */ /* 0x100fe400000108b4 */
[--C-:B------:R-:W-:Y:S02]  /*8830*/  FFMA.FTZ R118, R198, c[0x0][0x2d0], -R180.reuse ;  /* 0x0000b400c6767a23 */ /* 0x100fe400000108b4 */
[--C-:B------:R-:W-:Y:S01]  /*8840*/  FFMA.FTZ R127, R231, c[0x0][0x2d0], -R181.reuse ;  /* 0x0000b400e77f7a23 */ /* 0x100fe200000108b5 */
[-C--:B------:R-:W-:Y:S01]  /*8850*/  HMMA.16816.F32 R36, R172, R52.reuse, R36 ;  /* 0x00000034ac24723c */ /* 0x080fe20000001824 */
[----:B------:R-:W-:Y:S02]  /*8860*/  MUFU.EX2 R232, R119 ;  /* 0x0000007700e87308 */ /* 0x000fe40000000800 */
[C---:B------:R-:W-:Y:S02]  /*8870*/  FMUL.FTZ R58, R0.reuse, R138 ;  /* 0x0000008a003a7220 */ /* 0x040fe40000410000 */
[----:B------:R-:W-:Y:S02]  /*8880*/  FMUL.FTZ R59, R0, R139 ;  /* 0x0000008b003b7220 */ /* 0x000fe40000410000 */
[----:B------:R-:W-:Y:S01]  /*8890*/  FMUL.FTZ R60, R2, R168 ;  /* 0x000000a8023c7220 */ /* 0x000fe20000410000 */
[C---:B------:R-:W-:Y:S03]  /*88a0*/  HMMA.16816.F32 R40, R176.reuse, R52, R40 ;  /* 0x00000034b028723c */ /* 0x040fe60000001828 */
[----:B------:R-:W-:Y:S01]  /*88b0*/  MUFU.EX2 R231, R121 ;  /* 0x0000007900e77308 */ /* 0x000fe20000000800 */
[C---:B------:R-:W-:Y:S02]  /*88c0*/  FMUL.FTZ R62, R0.reuse, R170 ;  /* 0x000000aa003e7220 */ /* 0x040fe40000410000 */
[----:B------:R-:W-:Y:S02]  /*88d0*/  FMUL.FTZ R63, R0, R171 ;  /* 0x000000ab003f7220 */ /* 0x000fe40000410000 */
[-C--:B------:R-:W-:Y:S04]  /*88e0*/  HMMA.16816.F32 R44, R176, R54.reuse, R44 ;  /* 0x00000036b02c723c */ /* 0x080fe8000000182c */
[--C-:B------:R-:W-:Y:S01]  /*88f0*/  FFMA.FTZ R52, R184, c[0x0][0x2d0], -R180.reuse ;  /* 0x0000b400b8347a23 */ /* 0x100fe200000108b4 */
[----:B------:R-:W-:Y:S01]  /*8900*/  MUFU.EX2 R194, R127 ;  /* 0x0000007f00c27308 */ /* 0x000fe20000000800 */
[----:B------:R-:W-:Y:S01]  /*8910*/  FMUL.FTZ R53, R145, R133 ;  /* 0x0000008591357220 */ /* 0x000fe20000410000 */
[----:B------:R-:W-:Y:S01]  /*8920*/  MOV R184, R57 ;  /* 0x0000003900b87202 */ /* 0x000fe20000000f00 */
[C---:B------:R-:W-:Y:S04]  /*8930*/  HMMA.16816.F32 R48, R172.reuse, R54, R48 ;  /* 0x00000036ac30723c */ /* 0x040fe80000001830 */
[----:B------:R-:W-:Y:S02]  /*8940*/  FMUL.FTZ R57, R2, R137 ;  /* 0x0000008902397220 */ /* 0x000fe40000410000 */
[C---:B------:R-:W-:Y:S01]  /*8950*/  FMUL.FTZ R74, R0.reuse, R74 ;  /* 0x0000004a004a7220 */ /* 0x040fe20000410000 */
[----:B------:R2:W-:Y:S01]  /*8960*/  MUFU.EX2 R152, R52 ;  /* 0x0000003400987308 */ /* 0x0005e20000000800 */
[C---:B------:R-:W-:Y:S04]  /*8970*/  FMUL.FTZ R54, R3.reuse, R134 ;  /* 0x0000008603367220 */ /* 0x040fe80000410000 */
[----:B------:R-:W-:Y:S02]  /*8980*/  FMUL.FTZ R55, R3, R135 ;  /* 0x0000008703377220 */ /* 0x000fe40000410000 */
[C---:B------:R-:W-:Y:S01]  /*8990*/  FMUL.FTZ R75, R0.reuse, R75 ;  /* 0x0000004b004b7220 */ /* 0x040fe20000410000 */
[----:B------:R-:W3:Y:S01]  /*89a0*/  LDL.LU R135, [R1+0xc] ;  /* 0x00000c0001877983 */ /* 0x000ee20000300800 */
[C---:B------:R-:W-:Y:S01]  /*89b0*/  FMUL.FTZ R78, R0.reuse, R78 ;  /* 0x0000004e004e7220 */ /* 0x040fe20000410000 */
[----:B------:R4:W-:Y:S01]  /*89c0*/  MUFU.EX2 R168, R64 ;  /* 0x0000004000a87308 */ /* 0x0009e20000000800 */
[C---:B------:R-:W-:Y:S01]  /*89d0*/  FMUL.FTZ R79, R0.reuse, R79 ;  /* 0x0000004f004f7220 */ /* 0x040fe20000410000 */
[----:B------:R-:W5:Y:S01]  /*89e0*/  LDL.LU R134, [R1+0x8] ;  /* 0x0000080001867983 */ /* 0x000f620000300800 */
[C---:B------:R-:W-:Y:S02]  /*89f0*/  FMUL.FTZ R90, R0.reuse, R90 ;  /* 0x0000005a005a7220 */ /* 0x040fe40000410000 */
[C---:B------:R-:W-:Y:S01]  /*8a00*/  FMUL.FTZ R91, R0.reuse, R91 ;  /* 0x0000005b005b7220 */ /* 0x040fe20000410000 */
[----:B------:R-:W5:Y:S01]  /*8a10*/  LDL.LU R142, [R1+0x10] ;  /* 0x00001000018e7983 */ /* 0x000f620000300800 */
[C---:B------:R-:W-:Y:S02]  /*8a20*/  FMUL.FTZ R94, R0.reuse, R94 ;  /* 0x0000005e005e7220 */ /* 0x040fe40000410000 */
[----:B------:R-:W-:Y:S02]  /*8a30*/  FMUL.FTZ R95, R0, R95 ;  /* 0x0000005f005f7220 */ /* 0x000fe40000410000 */
[--C-:B------:R-:W-:Y:S02]  /*8a40*/  FFMA.FTZ R116, R224, c[0x0][0x2d0], -R181.reuse ;  /* 0x0000b400e0747a23 */ /* 0x100fe400000108b5 */
[----:B------:R-:W-:Y:S01]  /*8a50*/  MUFU.EX2 R224, R126 ;  /* 0x0000007e00e07308 */ /* 0x000fe20000000800 */
[----:B--2---:R-:W-:Y:S02]  /*8a60*/  FMUL.FTZ R52, R145, R132 ;  /* 0x0000008491347220 */ /* 0x004fe40000410000 */
[--C-:B------:R-:W-:Y:S02]  /*8a70*/  FFMA.FTZ R136, R228, c[0x0][0x2d0], -R180.reuse ;  /* 0x0000b400e4887a23 */ /* 0x100fe400000108b4 */
[----:B------:R-:W-:Y:S02]  /*8a80*/  FFMA.FTZ R180, R227, c[0x0][0x2d0], -R180 ;  /* 0x0000b400e3b47a23 */ /* 0x000fe400000108b4 */
[--C-:B------:R-:W-:Y:S01]  /*8a90*/  FFMA.FTZ R137, R226, c[0x0][0x2d0], -R181.reuse ;  /* 0x0000b400e2897a23 */ /* 0x100fe200000108b5 */
[-C--:B-1----:R-:W-:Y:S02]  /*8aa0*/  HMMA.16816.F32 R52, R172, R100.reuse, R52 ;  /* 0x00000064ac34723c */ /* 0x082fe40000001834 */
[----:B------:R-:W-:Y:S01]  /*8ab0*/  MUFU.EX2 R227, R117 ;  /* 0x0000007500e37308 */ /* 0x000fe20000000800 */
[----:B----4-:R-:W-:Y:S01]  /*8ac0*/  FMUL.FTZ R64, R145, R140 ;  /* 0x0000008c91407220 */ /* 0x010fe20000410000 */
[----:B------:R-:W-:Y:S01]  /*8ad0*/  MOV R140, R67 ;  /* 0x00000043008c7202 */ /* 0x000fe20000000f00 */
[----:B------:R-:W-:Y:S01]  /*8ae0*/  FMUL.FTZ R67, R3, R143 ;  /* 0x0000008f03437220 */ /* 0x000fe20000410000 */
[----:B------:R-:W-:Y:S01]  /*8af0*/  MOV R143, R154 ;  /* 0x0000009a008f7202 */ /* 0x000fe20000000f00 */
[--C-:B------:R-:W-:Y:S01]  /*8b00*/  FFMA.FTZ R132, R244, c[0x0][0x2d0], -R146.reuse ;  /* 0x0000b400f4847a23 */ /* 0x100fe20000010892 */
[C---:B------:R-:W-:Y:S04]  /*8b10*/  HMMA.16816.F32 R56, R176.reuse, R100, R56 ;  /* 0x00000064b038723c */ /* 0x040fe80000001838 */
[----:B------:R-:W-:Y:S01]  /*8b20*/  MUFU.EX2 R228, R123 ;  /* 0x0000007b00e47308 */ /* 0x000fe20000000800 */
[----:B------:R-:W-:Y:S01]  /*8b30*/  FFMA.FTZ R133, R238, c[0x0][0x2d0], -R146 ;  /* 0x0000b400ee857a23 */ /* 0x000fe20000010892 */
[----:B------:R-:W-:Y:S01]  /*8b40*/  MOV R238, R156 ;  /* 0x0000009c00ee7202 */ /* 0x000fe20000000f00 */
[--C-:B------:R-:W-:Y:S01]  /*8b50*/  FFMA.FTZ R100, R185, c[0x0][0x2d0], -R181.reuse ;  /* 0x0000b400b9647a23 */ /* 0x100fe200000108b5 */
[-C--:B------:R-:W-:Y:S01]  /*8b60*/  HMMA.16816.F32 R60, R176, R102.reuse, R60 ;  /* 0x00000066b03c723c */ /* 0x080fe2000000183c */
[----:B------:R-:W2:Y:S05]  /*8b70*/  LDL.LU R185, [R1+0x4] ;  /* 0x0000040001b97983 */ /* 0x000eaa0000300800 */
[----:B------:R1:W-:Y:S02]  /*8b80*/  MUFU.EX2 R163, R100 ;  /* 0x0000006400a37308 */ /* 0x0003e40000000800 */
[C---:B------:R-:W-:Y:S08]  /*8b90*/  HMMA.16816.F32 R64, R172.reuse, R102, R64 ;  /* 0x00000066ac40723c */ /* 0x040ff00000001840 */
[-C--:B------:R-:W-:Y:S01]  /*8ba0*/  HMMA.16816.F32 R68, R172, R104.reuse, R68 ;  /* 0x00000068ac44723c */ /* 0x080fe20000001844 */
[----:B------:R4:W-:Y:S07]  /*8bb0*/  MUFU.EX2 R226, R122 ;  /* 0x0000007a00e27308 */ /* 0x0009ee0000000800 */
[C---:B------:R-:W-:Y:S03]  /*8bc0*/  HMMA.16816.F32 R72, R176.reuse, R104, R72 ;  /* 0x00000068b048723c */ /* 0x040fe60000001848 */
[----:B------:R4:W-:Y:S01]  /*8bd0*/  MUFU.EX2 R229, R116 ;  /* 0x0000007400e57308 */ /* 0x0009e20000000800 */
[--C-:B-1----:R-:W-:Y:S01]  /*8be0*/  FFMA.FTZ R100, R186, c[0x0][0x2d0], -R181.reuse ;  /* 0x0000b400ba647a23 */ /* 0x102fe200000108b5 */
[----:B------:R-:W-:Y:S03]  /*8bf0*/  MOV R186, R251 ;  /* 0x000000fb00ba7202 */ /* 0x000fe60000000f00 */
[-C--:B------:R-:W-:Y:S04]  /*8c00*/  HMMA.16816.F32 R76, R176, R106.reuse, R76 ;  /* 0x0000006ab04c723c */ /* 0x080fe8000000184c */
[--C-:B------:R-:W-:Y:S01]  /*8c10*/  FFMA.FTZ R104, R191, c[0x0][0x2d0], -R182.reuse ;  /* 0x0000b400bf687a23 */ /* 0x100fe200000108b6 */
[----:B------:R1:W-:Y:S01]  /*8c20*/  MUFU.EX2 R169, R100 ;  /* 0x0000006400a97308 */ /* 0x0003e20000000800 */
[----:B------:R-:W-:Y:S02]  /*8c30*/  FFMA.FTZ R181, R225, c[0x0][0x2d0], -R181 ;  /* 0x0000b400e1b57a23 */ /* 0x000fe400000108b5 */
[C---:B------:R-:W-:Y:S01]  /*8c40*/  HMMA.16816.F32 R80, R172.reuse, R106, R80 ;  /* 0x0000006aac50723c */ /* 0x040fe20000001850 */
[----:B----4-:R-:W-:Y:S06]  /*8c50*/  LDSM.16.MT88.4 R120, [R201+0x1800] ;  /* 0x00180000c978783b */ /* 0x010fec0000004200 */
[----:B------:R4:W4:Y:S01]  /*8c60*/  MUFU.EX2 R159, R104 ;  /* 0x00000068009f7308 */ /* 0x0009220000000800 */
[--C-:B------:R-:W-:Y:S09]  /*8c70*/  FFMA.FTZ R116, R240, c[0x0][0x2d0], -R182.reuse ;  /* 0x0000b400f0747a23 */ /* 0x100ff200000108b6 */
[----:B------:R4:W-:Y:S01]  /*8c80*/  MUFU.EX2 R199, R116 ;  /* 0x0000007400c77308 */ /* 0x0009e20000000800 */
[--C-:B-1----:R-:W-:Y:S09]  /*8c90*/  FFMA.FTZ R100, R189, c[0x0][0x2d0], -R182.reuse ;  /* 0x0000b400bd647a23 */ /* 0x102ff200000108b6 */
[----:B------:R1:W1:Y:S01]  /*8ca0*/  MUFU.EX2 R155, R100 ;  /* 0x00000064009b7308 */ /* 0x0002620000000800 */
[--C-:B----4-:R-:W-:Y:S01]  /*8cb0*/  FFMA.FTZ R104, R190, c[0x0][0x2d0], -R182.reuse ;  /* 0x0000b400be687a23 */ /* 0x110fe200000108b6 */
[----:B------:R-:W-:Y:S08]  /*8cc0*/  MOV R248, R159 ;  /* 0x0000009f00f87202 */ /* 0x000ff00000000f00 */
[----:B------:R4:W-:Y:S01]  /*8cd0*/  MUFU.EX2 R138, R104 ;  /* 0x00000068008a7308 */ /* 0x0009e20000000800 */
[--C-:B------:R-:W-:Y:S09]  /*8ce0*/  FFMA.FTZ R116, R239, c[0x0][0x2d0], -R182.reuse ;  /* 0x0000b400ef747a23 */ /* 0x100ff200000108b6 */
[----:B------:R4:W-:Y:S01]  /*8cf0*/  MUFU.EX2 R217, R116 ;  /* 0x0000007400d97308 */ /* 0x0009e20000000800 */
[----:B-1----:R-:W1:Y:S01]  /*8d00*/  LDSM.16.MT88.4 R100, [R202+0x2000] ;  /* 0x00200000ca64783b */ /* 0x002e620000004200 */
[-C--:B------:R-:W-:Y:S02]  /*8d10*/  F2FP.PACK_AB R108, R159, R155.reuse ;  /* 0x0000009b9f6c723e */ /* 0x080fe400000000ff */
[----:B------:R-:W-:Y:S06]  /*8d20*/  MOV R244, R155 ;  /* 0x0000009b00f47202 */ /* 0x000fec0000000f00 */
[----:B------:R-:W-:Y:S01]  /*8d30*/  MUFU.EX2 R251, R118 ;  /* 0x0000007600fb7308 */ /* 0x000fe20000000800 */
[--C-:B----4-:R-:W-:Y:S09]  /*8d40*/  FFMA.FTZ R104, R193, c[0x0][0x2d0], -R182.reuse ;  /* 0x0000b400c1687a23 */ /* 0x110ff200000108b6 */
[----:B------:R4:W1:Y:S01]  /*8d50*/  MUFU.EX2 R170, R104 ;  /* 0x0000006800aa7308 */ /* 0x0008620000000800 */
[----:B------:R-:W-:Y:S01]  /*8d60*/  FFMA.FTZ R116, R237, c[0x0][0x2d0], -R182 ;  /* 0x0000b400ed747a23 */ /* 0x000fe200000108b6 */
[----:B------:R-:W-:Y:S08]  /*8d70*/  MOV R237, R169 ;  /* 0x000000a900ed7202 */ /* 0x000ff00000000f00 */
[----:B------:R4:W4:Y:S10]  /*8d80*/  MUFU.EX2 R225, R125 ;  /* 0x0000007d00e17308 */ /* 0x0009340000000800 */
[----:B------:R-:W-:Y:S01]  /*8d90*/  MUFU.EX2 R190, R181 ;  /* 0x000000b500be7308 */ /* 0x000fe20000000800 */
[-C--:B-1----:R-:W-:Y:S03]  /*8da0*/  HMMA.16816.F32 R84, R172, R100.reuse, R84 ;  /* 0x00000064ac54723c */ /* 0x082fe60000001854 */
[--C-:B----4-:R-:W-:Y:S01]  /*8db0*/  FFMA.FTZ R104, R192, c[0x0][0x2d0], -R146.reuse ;  /* 0x0000b400c0687a23 */ /* 0x110fe20000010892 */
[----:B------:R-:W-:Y:S05]  /*8dc0*/  F2FP.PACK_AB R110, R170, R138 ;  /* 0x0000008aaa6e723e */ /* 0x000fea00000000ff */
[----:B------:R-:W-:Y:S03]  /*8dd0*/  MUFU.EX2 R192, R180 ;  /* 0x000000b400c07308 */ /* 0x000fe60000000800 */
[----:B------:R-:W-:Y:S01]  /*8de0*/  MOV R239, R170 ;  /* 0x000000aa00ef7202 */ /* 0x000fe20000000f00 */
[C---:B------:R-:W-:Y:S01]  /*8df0*/  HMMA.16816.F32 R88, R176.reuse, R100, R88 ;  /* 0x00000064b058723c */ /* 0x040fe20000001858 */
[----:B------:R-:W-:Y:S06]  /*8e00*/  LDSM.16.MT88.4 R124, [R201+0x2800] ;  /* 0x00280000c97c783b */ /* 0x000fec0000004200 */
[--C-:B------:R-:W-:Y:S01]  /*8e10*/  FFMA.FTZ R100, R195, c[0x0][0x2d0], -R146.reuse ;  /* 0x0000b400c3647a23 */ /* 0x100fe20000010892 */
[-C--:B------:R-:W-:Y:S01]  /*8e20*/  HMMA.16816.F32 R92, R176, R102.reuse, R92 ;  /* 0x00000066b05c723c */ /* 0x080fe2000000185c */
[----:B------:R1:W4:Y:S03]  /*8e30*/  MUFU.EX2 R154, R104 ;  /* 0x00000068009a7308 */ /* 0x0003260000000800 */
[----:B------:R-:W-:Y:S03]  /*8e40*/  F2FP.PACK_AB R101, R153, R156 ;  /* 0x0000009c9965723e */ /* 0x000fe600000000ff */
[----:B------:R-:W-:Y:S01]  /*8e50*/  MOV R177, R183 ;  /* 0x000000b700b17202 */ /* 0x000fe20000000f00 */
[----:B------:R-:W-:Y:S03]  /*8e60*/  HMMA.16816.F32 R96, R172, R102, R96 ;  /* 0x00000066ac60723c */ /* 0x000fe60000001860 */
[----:B------:R4:W-:Y:S01]  /*8e70*/  MUFU.EX2 R139, R100 ;  /* 0x00000064008b7308 */ /* 0x0009e20000000800 */
[----:B------:R-:W-:Y:S02]  /*8e80*/  MOV R183, R167 ;  /* 0x000000a700b77202 */ /* 0x000fe40000000f00 */
[----:B------:R-:W-:Y:S02]  /*8e90*/  MOV R179, R188 ;  /* 0x000000bc00b37202 */ /* 0x000fe40000000f00 */
[----:B------:R-:W-:Y:S04]  /*8ea0*/  F2FP.PACK_AB R102, R168, R162 ;  /* 0x000000a2a866723e */ /* 0x000fe800000000ff */
[----:B------:R-:W-:Y:S01]  /*8eb0*/  F2FP.PACK_AB R103, R169, R163 ;  /* 0x000000a3a967723e */ /* 0x000fe200000000ff */
[----:B------:R4:W-:Y:S01]  /*8ec0*/  MUFU.EX2 R222, R116 ;  /* 0x0000007400de7308 */ /* 0x0009e20000000800 */
[----:B------:R-:W-:Y:S02]  /*8ed0*/  F2FP.PACK_AB R172, R225, R224 ;  /* 0x000000e0e1ac723e */ /* 0x000fe400000000ff */
[----:B------:R-:W-:Y:S01]  /*8ee0*/  F2FP.PACK_AB R173, R194, R221 ;  /* 0x000000ddc2ad723e */ /* 0x000fe200000000ff */
[----:B-1----:R-:W1:Y:S01]  /*8ef0*/  LDSM.16.MT88.4 R104, [R201+0x400] ;  /* 0x00040000c968783b */ /* 0x002e620000004200 */
[-C--:B----4-:R-:W-:Y:S02]  /*8f00*/  F2FP.PACK_AB R109, R161, R154.reuse ;  /* 0x0000009aa16d723e */ /* 0x090fe400000000ff */
[----:B------:R-:W-:Y:S02]  /*8f10*/  MOV R245, R154 ;  /* 0x0000009a00f57202 */ /* 0x000fe40000000f00 */
[----:B------:R-:W-:Y:S01]  /*8f20*/  MOV R178, R184 ;  /* 0x000000b800b27202 */ /* 0x000fe20000000f00 */
[----:B------:R-:W-:Y:S01]  /*8f30*/  MUFU.EX2 R189, R128 ;  /* 0x0000008000bd7308 */ /* 0x000fe20000000800 */
[----:B------:R-:W-:Y:S09]  /*8f40*/  FFMA.FTZ R100, R196, c[0x0][0x2d0], -R146 ;  /* 0x0000b400c4647a23 */ /* 0x000ff20000010892 */
[----:B------:R4:W1:Y:S01]  /*8f50*/  MUFU.EX2 R171, R100 ;  /* 0x0000006400ab7308 */ /* 0x0008620000000800 */
[--C-:B------:R-:W-:Y:S01]  /*8f60*/  FFMA.FTZ R116, R236, c[0x0][0x2d0], -R182.reuse ;  /* 0x0000b400ec747a23 */ /* 0x100fe200000108b6 */
[----:B------:R-:W-:Y:S01]  /*8f70*/  MOV R236, R168 ;  /* 0x000000a800ec7202 */ /* 0x000fe20000000f00 */
[----:B------:R-:W-:Y:S01]  /*8f80*/  FFMA.FTZ R182, R247, c[0x0][0x2d0], -R182 ;  /* 0x0000b400f7b67a23 */ /* 0x000fe200000108b6 */
[----:B------:R-:W-:Y:S06]  /*8f90*/  MOV R247, R152 ;  /* 0x0000009800f77202 */ /* 0x000fec0000000f00 */
[----:B------:R1:W-:Y:S10]  /*8fa0*/  MUFU.EX2 R223, R116 ;  /* 0x0000007400df7308 */ /* 0x0003f40000000800 */
[----:B------:R-:W1:Y:S01]  /*8fb0*/  MUFU.EX2 R188, R129 ;  /* 0x0000008100bc7308 */ /* 0x000e620000000800 */
[----:B----4-:R-:W-:Y:S02]  /*8fc0*/  F2FP.PACK_AB R100, R152, R157 ;  /* 0x0000009d9864723e */ /* 0x010fe400000000ff */
[----:B-1----:R-:W-:Y:S02]  /*8fd0*/  F2FP.PACK_AB R111, R171, R139 ;  /* 0x0000008bab6f723e */ /* 0x002fe400000000ff */
[----:B------:R-:W-:Y:S05]  /*8fe0*/  MOV R240, R171 ;  /* 0x000000ab00f07202 */ /* 0x000fea0000000f00 */
[----:B------:R-:W-:Y:S01]  /*8ff0*/  MUFU.EX2 R184, R132 ;  /* 0x0000008400b87308 */ /* 0x000fe20000000800 */
[-C--:B------:R-:W-:Y:S05]  /*9000*/  HMMA.16816.F32 R4, R100, R104.reuse, R4 ;  /* 0x000000686404723c */ /* 0x080fea0000001804 */
[----:B------:R-:W-:Y:S01]  /*9010*/  FFMA.FTZ R116, R243, c[0x0][0x2d0], -R146 ;  /* 0x0000b400f3747a23 */ /* 0x000fe20000010892 */
[----:B------:R-:W-:Y:S02]  /*9020*/  MOV R243, R163 ;  /* 0x000000a300f37202 */ /* 0x000fe40000000f00 */
[C---:B------:R-:W-:Y:S01]  /*9030*/  HMMA.16816.F32 R8, R108.reuse, R104, R8 ;  /* 0x000000686c08723c */ /* 0x040fe20000001808 */
[----:B------:R1:W-:Y:S03]  /*9040*/  MUFU.EX2 R197, R116 ;  /* 0x0000007400c57308 */ /* 0x0003e60000000800 */
[----:B------:R-:W-:Y:S04]  /*9050*/  F2FP.PACK_AB R176, R188, R189 ;  /* 0x000000bdbcb0723e */ /* 0x000fe800000000ff */
[-C--:B------:R-:W-:Y:S03]  /*9060*/  HMMA.16816.F32 R12, R108, R106.reuse, R12 ;  /* 0x0000006a6c0c723c */ /* 0x080fe6000000180c */
[----:B------:R-:W4:Y:S05]  /*9070*/  MUFU.EX2 R193, R136 ;  /* 0x0000008800c17308 */ /* 0x000f2a0000000800 */
[C---:B------:R-:W-:Y:S01]  /*9080*/  HMMA.16816.F32 R16, R100.reuse, R106, R16 ;  /* 0x0000006a6410723c */ /* 0x040fe20000001810 */
[----:B------:R-:W5:Y:S04]  /*9090*/  LDSM.16.MT88.4 R104, [R201+0x1400] ;  /* 0x00140000c968783b */ /* 0x000f680000004200 */
[----:B------:R-:W5:Y:S03]  /*90a0*/  MUFU.EX2 R191, R137 ;  /* 0x0000008900bf7308 */ /* 0x000f660000000800 */
[-C--:B------:R-:W-:Y:S01]  /*90b0*/  HMMA.16816.F32 R20, R100, R112.reuse, R20 ;  /* 0x000000706414723c */ /* 0x080fe20000001814 */
[----:B-1----:R-:W-:Y:S07]  /*90c0*/  LDSM.16.MT88.4 R116, [R202+0x800] ;  /* 0x00080000ca74783b */ /* 0x002fee0000004200 */
[C---:B------:R-:W-:Y:S04]  /*90d0*/  HMMA.16816.F32 R24, R108.reuse, R112, R24 ;  /* 0x000000706c18723c */ /* 0x040fe80000001818 */
[----:B----4-:R-:W-:Y:S01]  /*90e0*/  F2FP.PACK_AB R174, R192, R193 ;  /* 0x000000c1c0ae723e */ /* 0x010fe200000000ff */
[----:B---3--:R-:W-:Y:S01]  /*90f0*/  FFMA.FTZ R135, R2, R135, R141 ;  /* 0x0000008702877223 */ /* 0x008fe2000001008d */
[----:B------:R-:W-:Y:S01]  /*9100*/  MOV R141, R165 ;  /* 0x000000a5008d7202 */ /* 0x000fe20000000f00 */
[----:B-----5:R-:W-:Y:S01]  /*9110*/  FFMA.FTZ R134, R0, R134, R150 ;  /* 0x0000008600867223 */ /* 0x020fe20000010096 */
[-C--:B------:R-:W-:Y:S04]  /*9120*/  HMMA.16816.F32 R28, R108, R114.reuse, R28 ;  /* 0x000000726c1c723c */ /* 0x080fe8000000181c */
[----:B------:R-:W-:Y:S01]  /*9130*/  FFMA.FTZ R3, R3, R142, R143 ;  /* 0x0000008e03037223 */ /* 0x000fe2000001008f */
[----:B------:R-:W-:Y:S02]  /*9140*/  MOV R142, R164 ;  /* 0x000000a4008e7202 */ /* 0x000fe40000000f00 */
[----:B------:R-:W-:Y:S01]  /*9150*/  MOV R143, R151 ;  /* 0x00000097008f7202 */ /* 0x000fe20000000f00 */
[C---:B------:R-:W-:Y:S01]  /*9160*/  HMMA.16816.F32 R32, R100.reuse, R114, R32 ;  /* 0x000000726420723c */ /* 0x040fe20000001820 */
[----:B------:R-:W1:Y:S01]  /*9170*/  LDSM.16.MT88.4 R112, [R202+0x1400] ;  /* 0x00140000ca70783b */ /* 0x000e620000004200 */
[----:B------:R-:W-:Y:S02]  /*9180*/  MUFU.EX2 R151, R133 ;  /* 0x0000008500977308 */ /* 0x000fe40000000800 */
[----:B------:R-:W-:Y:S01]  /*9190*/  FADD.FTZ R0, R143, R135 ;  /* 0x000000878f007221 */ /* 0x000fe20000010000 */
[----:B------:R-:W-:Y:S01]  /*91a0*/  F2FP.PACK_AB R175, R190, R191 ;  /* 0x000000bfbeaf723e */ /* 0x000fe200000000ff */
[----:B------:R-:W-:Y:S02]  /*91b0*/  FADD.FTZ R2, R187, R3 ;  /* 0x00000003bb027221 */ /* 0x000fe40000010000 */
[-C--:B------:R-:W-:Y:S04]  /*91c0*/  HMMA.16816.F32 R36, R100, R104.reuse, R36 ;  /* 0x000000686424723c */ /* 0x080fe80000001824 */
[----:B------:R-:W-:Y:S04]  /*91d0*/  MUFU.EX2 R187, R130 ;  /* 0x0000008200bb7308 */ /* 0x000fe80000000800 */
[C---:B------:R-:W-:Y:S08]  /*91e0*/  HMMA.16816.F32 R40, R108.reuse, R104, R40 ;  /* 0x000000686c28723c */ /* 0x040ff00000001828 */
[-C--:B------:R-:W-:Y:S04]  /*91f0*/  HMMA.16816.F32 R44, R108, R106.reuse, R44 ;  /* 0x0000006a6c2c723c */ /* 0x080fe8000000182c */
[----:B--2---:R-:W-:Y:S02]  /*9200*/  FFMA.FTZ R145, R145, R185, R186 ;  /* 0x000000b991917223 */ /* 0x004fe400000100ba */
[----:B------:R-:W2:Y:S02]  /*9210*/  MUFU.EX2 R186, R182 ;  /* 0x000000b600ba7308 */ /* 0x000ea40000000800 */
[C---:B------:R-:W-:Y:S01]  /*9220*/  HMMA.16816.F32 R48, R100.reuse, R106, R48 ;  /* 0x0000006a6430723c */ /* 0x040fe20000001830 */
[----:B------:R-:W3:Y:S03]  /*9230*/  LDSM.16.MT88.4 R104, [R201+0x2400] ;  /* 0x00240000c968783b */ /* 0x000ee60000004200 */
[----:B------:R-:W-:Y:S01]  /*9240*/  FADD.FTZ R145, R140, R145 ;  /* 0x000000918c917221 */ /* 0x000fe20000010000 */
[----:B------:R-:W-:Y:S03]  /*9250*/  MOV R140, R166 ;  /* 0x000000a6008c7202 */ /* 0x000fe60000000f00 */
[-C--:B-1----:R-:W-:Y:S01]  /*9260*/  HMMA.16816.F32 R52, R100, R112.reuse, R52 ;  /* 0x000000706434723c */ /* 0x082fe20000001834 */
[----:B------:R-:W-:Y:S01]  /*9270*/  LDSM.16.MT88.4 R164, [R201+0xc00] ;  /* 0x000c0000c9a4783b */ /* 0x000fe20000004200 */
[----:B------:R1:W-:Y:S02]  /*9280*/  MUFU.EX2 R185, R131 ;  /* 0x0000008300b97308 */ /* 0x0003e40000000800 */
[----:B------:R-:W-:Y:S02]  /*9290*/  FADD.FTZ R3, R141, R145 ;  /* 0x000000918d037221 */ /* 0x000fe40000010000 */
[----:B------:R-:W-:Y:S02]  /*92a0*/  FADD.FTZ R2, R140, R2 ;  /* 0x000000028c027221 */ /* 0x000fe40000010000 */
[C---:B------:R-:W-:Y:S04]  /*92b0*/  HMMA.16816.F32 R56, R108.reuse, R112, R56 ;  /* 0x000000706c38723c */ /* 0x040fe80000001838 */
[----:B------:R-:W-:Y:S01]  /*92c0*/  FADD.FTZ R3, R178, R3 ;  /* 0x00000003b2037221 */ /* 0x000fe20000010000 */
[----:B--2---:R-:W-:Y:S01]  /*92d0*/  F2FP.PACK_AB R178, R186, R187 ;  /* 0x000000bbbab2723e */ /* 0x004fe200000000ff */
[----:B------:R-:W-:Y:S02]  /*92e0*/  FADD.FTZ R145, R179, R2 ;  /* 0x00000002b3917221 */ /* 0x000fe40000010000 */
[-C--:B------:R-:W-:Y:S04]  /*92f0*/  HMMA.16816.F32 R60, R108, R114.reuse, R60 ;  /* 0x000000726c3c723c */ /* 0x080fe8000000183c */
[----:B------:R-:W-:Y:S04]  /*9300*/  MOV R2, R158 ;  /* 0x0000009e00027202 */ /* 0x000fe80000000f00 */
[C---:B------:R-:W-:Y:S01]  /*9310*/  HMMA.16816.F32 R64, R100.reuse, R114, R64 ;  /* 0x000000726440723c */ /* 0x040fe20000001840 */
[----:B------:R-:W2:Y:S07]  /*9320*/  LDSM.16.MT88.4 R112, [R202+0x2400] ;  /* 0x00240000ca70783b */ /* 0x000eae0000004200 */
[-C--:B---3--:R-:W-:Y:S01]  /*9330*/  HMMA.16816.F32 R68, R100, R104.reuse, R68 ;  /* 0x000000686444723c */ /* 0x088fe20000001844 */
[----:B-1----:R-:W-:Y:S07]  /*9340*/  LDSM.16.MT88.4 R128, [R201+0x1c00] ;  /* 0x001c0000c980783b */ /* 0x002fee0000004200 */
[C---:B------:R-:W-:Y:S07]  /*9350*/  HMMA.16816.F32 R72, R108.reuse, R104, R72 ;  /* 0x000000686c48723c */ /* 0x040fee0000001848 */
[--C-:B------:R-:W-:Y:S01]  /*9360*/  FFMA.FTZ R104, R241, c[0x0][0x2d0], -R146.reuse ;  /* 0x0000b400f1687a23 */ /* 0x100fe20000010892 */
[-C--:B------:R-:W-:Y:S03]  /*9370*/  HMMA.16816.F32 R76, R108, R106.reuse, R76 ;  /* 0x0000006a6c4c723c */ /* 0x080fe6000000184c */
[----:B------:R1:W-:Y:S01]  /*9380*/  MUFU.EX2 R198, R104 ;  /* 0x0000006800c67308 */ /* 0x0003e20000000800 */
[----:B------:R-:W-:Y:S04]  /*9390*/  MOV R241, R139 ;  /* 0x0000008b00f17202 */ /* 0x000fe80000000f00 */
[C---:B------:R-:W-:Y:S08]  /*93a0*/  HMMA.16816.F32 R80, R100.reuse, R106, R80 ;  /* 0x0000006a6450723c */ /* 0x040ff00000001850 */
[-C--:B--2---:R-:W-:Y:S08]  /*93b0*/  HMMA.16816.F32 R84, R100, R112.reuse, R84 ;  /* 0x000000706454723c */ /* 0x084ff00000001854 */
[C---:B------:R-:W-:Y:S04]  /*93c0*/  HMMA.16816.F32 R88, R108.reuse, R112, R88 ;  /* 0x000000706c58723c */ /* 0x040fe80000001858 */
[--C-:B-1----:R-:W-:Y:S01]  /*93d0*/  FFMA.FTZ R104, R242, c[0x0][0x2d0], -R146.reuse ;  /* 0x0000b400f2687a23 */ /* 0x102fe20000010892 */
[----:B------:R-:W-:Y:S02]  /*93e0*/  MOV R242, R138 ;  /* 0x0000008a00f27202 */ /* 0x000fe40000000f00 */
[--C-:B------:R-:W-:Y:S01]  /*93f0*/  FFMA.FTZ R112, R246, c[0x0][0x2d0], -R146.reuse ;  /* 0x0000b400f6707a23 */ /* 0x100fe20000010892 */
[-C--:B------:R-:W-:Y:S01]  /*9400*/  HMMA.16816.F32 R92, R108, R114.reuse, R92 ;  /* 0x000000726c5c723c */ /* 0x080fe2000000185c */
[----:B------:R1:W2:Y:S03]  /*9410*/  MUFU.EX2 R196, R104 ;  /* 0x0000006800c47308 */ /* 0x0002a60000000800 */
[----:B------:R-:W-:Y:S01]  /*9420*/  MOV R246, R153 ;  /* 0x0000009900f67202 */ /* 0x000fe20000000f00 */
[----:B------:R-:W-:Y:S01]  /*9430*/  FFMA.FTZ R146, R234, c[0x0][0x2d0], -R146 ;  /* 0x0000b400ea927a23 */ /* 0x000fe20000010892 */
[----:B------:R-:W-:Y:S02]  /*9440*/  MOV R234, R157 ;  /* 0x0000009d00ea7202 */ /* 0x000fe40000000f00 */
[----:B------:R-:W-:Y:S03]  /*9450*/  HMMA.16816.F32 R96, R100, R114, R96 ;  /* 0x000000726460723c */ /* 0x000fe60000001860 */
[----:B------:R3:W4:Y:S01]  /*9460*/  MUFU.EX2 R195, R112 ;  /* 0x0000007000c37308 */ /* 0x0007220000000800 */
[----:B------:R-:W-:Y:S01]  /*9470*/  F2FP.PACK_AB R108, R217, R199 ;  /* 0x000000c7d96c723e */ /* 0x000fe200000000ff */
[----:B------:R-:W-:Y:S01]  /*9480*/  FADD.FTZ R3, R234, R3 ;  /* 0x00000003ea037221 */ /* 0x000fe20000010000 */
[----:B------:R-:W-:Y:S02]  /*9490*/  F2FP.PACK_AB R110, R223, R222 ;  /* 0x000000dedf6e723e */ /* 0x000fe400000000ff */
[----:B------:R-:W-:Y:S01]  /*94a0*/  F2FP.PACK_AB R100, R251, R232 ;  /* 0x000000e8fb64723e */ /* 0x000fe200000000ff */
[----:B------:R-:W-:Y:S03]  /*94b0*/  FADD.FTZ R3, R247, R3 ;  /* 0x00000003f7037221 */ /* 0x000fe60000010000 */
[----:B------:R-:W-:Y:S01]  /*94c0*/  F2FP.PACK_AB R101, R227, R229 ;  /* 0x000000e5e365723e */ /* 0x000fe200000000ff */
[----:B------:R5:W5:Y:S01]  /*94d0*/  MUFU.EX2 R150, R146 ;  /* 0x0000009200967308 */ /* 0x000b620000000800 */
[----:B------:R-:W-:Y:S02]  /*94e0*/  F2FP.PACK_AB R102, R231, R228 ;  /* 0x000000e4e766723e */ /* 0x000fe400000000ff */
[----:B------:R-:W-:Y:S01]  /*94f0*/  F2FP.PACK_AB R103, R226, R230 ;  /* 0x000000e6e267723e */ /* 0x000fe200000000ff */
[----:B-1----:R-:W1:Y:S01]  /*9500*/  LDSM.16.MT88.4 R104, [R201+0x800] ;  /* 0x00080000c968783b */ /* 0x002e620000004200 */
[----:B--2---:R-:W-:Y:S07]  /*9510*/  F2FP.PACK_AB R109, R196, R198 ;  /* 0x000000c6c46d723e */ /* 0x004fee00000000ff */
[----:B---3--:R-:W2:Y:S01]  /*9520*/  LDSM.16.MT88.4 R112, [R202+0x1800] ;  /* 0x00180000ca70783b */ /* 0x008ea20000004200 */
[----:B----4-:R-:W-:Y:S01]  /*9530*/  F2FP.PACK_AB R111, R195, R197 ;  /* 0x000000c5c36f723e */ /* 0x010fe200000000ff */
[----:B-----5:R-:W-:Y:S01]  /*9540*/  FADD.FTZ R146, R183, R0 ;  /* 0x00000000b7927221 */ /* 0x020fe20000010000 */
[----:B------:R-:W-:Y:S05]  /*9550*/  F2FP.PACK_AB R179, R150, R151 ;  /* 0x0000009796b3723e */ /* 0x000fea00000000ff */
[----:B------:R-:W-:Y:S01]  /*9560*/  LDSM.16.MT88.4 R180, [R201+0x2c00] ;  /* 0x002c0000c9b4783b */ /* 0x000fe20000004200 */
[----:B------:R-:W-:Y:S01]  /*9570*/  FADD.FTZ R2, R2, R146 ;  /* 0x0000009202027221 */ /* 0x000fe20000010000 */
[----:B------:R-:W-:Y:S01]  /*9580*/  MOV R146, R148 ;  /* 0x0000009400927202 */ /* 0x000fe20000000f00 */
        /* <DEDUP_REMOVED lines=16> */
[C---:B------:R-:W-:Y:S01]  /*9690*/  HMMA.16816.F32 R64, R100.reuse, R114, R64 ;  /* 0x000000726440723c */ /* 0x040fe20000001840 */
[----:B------:R-:W2:Y:S07]  /*96a0*/  LDSM.16.MT88.4 R112, [R202+0xc00] ;  /* 0x000c0000ca70783b */ /* 0x000eae0000004200 */
[-C--:B------:R-:W-:Y:S08]  /*96b0*/  HMMA.16816.F32 R68, R100, R124.reuse, R68 ;  /* 0x0000007c6444723c */ /* 0x080ff00000001844 */
[C---:B------:R-:W-:Y:S08]  /*96c0*/  HMMA.16816.F32 R72, R108.reuse, R124, R72 ;  /* 0x0000007c6c48723c */ /* 0x040ff00000001848 */
[-C--:B------:R-:W-:Y:S08]  /*96d0*/  HMMA.16816.F32 R76, R108, R126.reuse, R76 ;  /* 0x0000007e6c4c723c */ /* 0x080ff0000000184c */
[C---:B------:R-:W-:Y:S08]  /*96e0*/  HMMA.16816.F32 R80, R100.reuse, R126, R80 ;  /* 0x0000007e6450723c */ /* 0x040ff00000001850 */
[-C--:B-1----:R-:W-:Y:S08]  /*96f0*/  HMMA.16816.F32 R84, R100, R104.reuse, R84 ;  /* 0x000000686454723c */ /* 0x082ff00000001854 */
[C---:B------:R-:W-:Y:S07]  /*9700*/  HMMA.16816.F32 R88, R108.reuse, R104, R88 ;  /* 0x000000686c58723c */ /* 0x040fee0000001858 */
[----:B------:R-:W-:Y:S01]  /*9710*/  FADD.FTZ R104, R142, R134 ;  /* 0x000000868e687221 */ /* 0x000fe20000010000 */
[-C--:B------:R-:W-:Y:S01]  /*9720*/  HMMA.16816.F32 R92, R108, R106.reuse, R92 ;  /* 0x0000006a6c5c723c */ /* 0x080fe2000000185c */
[----:B------:R-:W1:Y:S03]  /*9730*/  LDSM.16.MT88.4 R140, [R202+0x1c00] ;  /* 0x001c0000ca8c783b */ /* 0x000e660000004200 */
[----:B------:R-:W-:Y:S01]  /*9740*/  FADD.FTZ R0, R177, R104 ;  /* 0x00000068b1007221 */ /* 0x000fe20000010000 */
[----:B------:R-:W-:Y:S03]  /*9750*/  F2FP.PACK_AB R177, R184, R185 ;  /* 0x000000b9b8b1723e */ /* 0x000fe600000000ff */
[----:B------:R-:W-:Y:S08]  /*9760*/  HMMA.16816.F32 R96, R100, R106, R96 ;  /* 0x0000006a6460723c */ /* 0x000ff00000001860 */
[-C--:B------:R-:W-:Y:S01]  /*9770*/  HMMA.16816.F32 R152, R172, R164.reuse, R4 ;  /* 0x000000a4ac98723c */ /* 0x080fe20000001804 */
[----:B------:R-:W3:Y:S07]  /*9780*/  LDSM.16.MT88.4 R4, [R202+0x2c00] ;  /* 0x002c0000ca04783b */ /* 0x000eee0000004200 */
[C---:B------:R-:W-:Y:S07]  /*9790*/  HMMA.16816.F32 R156, R176.reuse, R164, R8 ;  /* 0x000000a4b09c723c */ /* 0x040fee0000001808 */
[----:B------:R-:W-:Y:S01]  /*97a0*/  MOV R11, R160 ;  /* 0x000000a0000b7202 */ /* 0x000fe20000000f00 */
[----:B------:R-:W-:Y:S01]  /*97b0*/  FADD.FTZ R10, R238, R145 ;  /* 0x00000091ee0a7221 */ /* 0x000fe20000010000 */
[-C--:B------:R-:W-:Y:S01]  /*97c0*/  HMMA.16816.F32 R160, R176, R166.reuse, R12 ;  /* 0x000000a6b0a0723c */ /* 0x080fe2000000180c */
[----:B------:R-:W4:Y:S02]  /*97d0*/  LDL R12, [R1+0x14] ;  /* 0x00001400010c7983 */ /* 0x000f240000100800 */
[----:B------:R-:W-:Y:S01]  /*97e0*/  FADD.FTZ R0, R11, R0 ;  /* 0x000000000b007221 */ /* 0x000fe20000010000 */
[----:B------:R-:W-:Y:S01]  /*97f0*/  MOV R145, R149 ;  /* 0x0000009500917202 */ /* 0x000fe20000000f00 */
[----:B------:R-:W-:Y:S02]  /*9800*/  FADD.FTZ R9, R244, R2 ;  /* 0x00000002f4097221 */ /* 0x000fe40000010000 */
[----:B------:R-:W-:Y:S01]  /*9810*/  FADD.FTZ R2, R246, R10 ;  /* 0x0000000af6027221 */ /* 0x000fe20000010000 */
[C---:B------:R-:W-:Y:S04]  /*9820*/  HMMA.16816.F32 R164, R172.reuse, R166, R16 ;  /* 0x000000a6aca4723c */ /* 0x040fe80000001810 */
[----:B------:R-:W-:Y:S02]  /*9830*/  FADD.FTZ R10, R250, R3 ;  /* 0x00000003fa0a7221 */ /* 0x000fe40000010000 */
[----:B------:R-:W-:Y:S01]  /*9840*/  FADD.FTZ R8, R245, R0 ;  /* 0x00000000f5087221 */ /* 0x000fe20000010000 */
[-C--:B------:R-:W-:Y:S01]  /*9850*/  MOV R17, R144.reuse ;  /* 0x0000009000117202 */ /* 0x080fe20000000f00 */
        /* <DEDUP_REMOVED lines=24> */
[-C--:B-1----:R-:W-:Y:S04]  /*99e0*/  HMMA.16816.F32 R132, R172, R140.reuse, R52 ;  /* 0x0000008cac84723c */ /* 0x082fe80000001834 */
        /* <DEDUP_REMOVED lines=11> */
[-C--:B------:R-:W-:Y:S08]  /*9aa0*/  HMMA.16816.F32 R68, R172, R180.reuse, R68 ;  /* 0x000000b4ac44723c */ /* 0x080ff00000001844 */
        /* <DEDUP_REMOVED lines=8> */
[----:B------:R-:W-:Y:S01]  /*9b30*/  FADD.FTZ R2, R221, R8 ;  /* 0x00000008dd027221 */ /* 0x000fe20000010000 */
[----:B------:R-:W-:Y:S01]  /*9b40*/  IADD3 R221, R235, -0x1, RZ ;  /* 0xffffffffebdd7810 */ /* 0x000fe20007ffe0ff */
        /* <DEDUP_REMOVED lines=21> */
[----:B----4-:R-:W-:Y:S02]  /*9ca0*/  ISETP.GT.AND P0, PT, R235, R12, PT ;  /* 0x0000000ceb00720c */ /* 0x010fe40003f04270 */
[----:B------:R-:W-:Y:S11]  /*9cb0*/  MOV R235, R221 ;  /* 0x000000dd00eb7202 */ /* 0x000ff60000000f00 */
[----:B-1----:R-:W-:-:S05]  /*9cc0*/  @P0 BRA `(.L_x_1479) ;  /* 0xffffbd5000000947 */ /* 0x002fca000383ffff */
.L_x_1468:
[----:B------:R-:W-:-:S13]  /*9cd0*/  ISETP.GE.AND P0, PT, R221, RZ, PT ;  /* 0x000000ffdd00720c */ /* 0x000fda0003f06270 */
[----:B------:R-:W-:Y:S05]  /*9ce0*/  @!P0 BRA `(.L_x_1480) ;  /* 0x000034d000008947 */ /* 0x000fea0003800000 */
[----:B------:R-:W-:Y:S01]  /*9cf0*/  IMAD.MOV.U32 R145, RZ, RZ, R148 ;  /* 0x000000ffff917224 */ /* 0x000fe200078e0094 */
[----:B------:R-:W-:Y:S01]  /*9d00*/  MOV R151, R17 ;  /* 0x0000001100977202 */ /* 0x000fe20000000f00 */
[----:B-1----:R-:W-:Y:S01]  /*9d10*/  IMAD.MOV.U32 R0, RZ, RZ, R149 ;  /* 0x000000ffff007224 */ /* 0x002fe200078e0095 */
[----:B------:R-:W-:Y:S02]  /*9d20*/  MOV R150, R147 ;  /* 0x0000009300967202 */ /* 0x000fe40000000f00 */
.L_x_1487:
[----:B------:R-:W2:Y:S01]  /*9d30*/  LDL.64 R6, [R1+0x30] ;  /* 0x0000300001067983 */ /* 0x000ea20000100a00 */
[----:B------:R-:W-:Y:S04]  /*9d40*/  DEPBAR.LE SB0, 0x0 ;  /* 0x000080000000791a */ /* 0x000fe80000000000 */
[----:B------:R-:W3:Y:S01]  /*9d50*/  LDL R5, [R1+0x3c] ;  /* 0x00003c0001057983 */ /* 0x000ee20000100800 */
[----:B------:R-:W-:Y:S01]  /*9d60*/  WARPSYNC 0xffffffff ;  /* 0xffffffff00007948 */ /* 0x000fe20003800000 */
[----:B------:R-:W-:Y:S01]  /*9d70*/  SHF.R.S32.HI R4, RZ, 0x1f, R233 ;  /* 0x0000001fff047819 */ /* 0x000fe200000114e9 */
[C---:B------:R-:W-:Y:S01]  /*9d80*/  IMAD.WIDE.U32 R2, R233.reuse, c[0x0][0x208], RZ ;  /* 0x00008200e9027a25 */ /* 0x040fe200078e00ff */
[----:B------:R-:W-:Y:S03]  /*9d90*/  BAR.SYNC.DEFER_BLOCKING 0x0 ;  /* 0x0000000000007b1d */ /* 0x000fe60000010000 */
[----:B------:R-:W-:Y:S02]  /*9da0*/  IMAD R4, R4, c[0x0][0x208], RZ ;  /* 0x0000820004047a24 */ /* 0x000fe400078e02ff */
[----:B------:R-:W-:Y:S02]  /*9db0*/  IMAD.SHL.U32 R45, R252, 0x2, RZ ;  /* 0x00000002fc2d7824 */ /* 0x000fe400078e00ff */
[----:B------:R-:W-:Y:S02]  /*9dc0*/  IMAD R4, R233, c[0x0][0x20c], R4 ;  /* 0x00008300e9047a24 */ /* 0x000fe400078e0204 */
[----:B------:R-:W-:Y:S02]  /*9dd0*/  IMAD.SHL.U32 R47, R218, 0x2, RZ ;  /* 0x00000002da2f7824 */ /* 0x000fe400078e00ff */
[----:B------:R-:W-:Y:S01]  /*9de0*/  IMAD.IADD R3, R3, 0x1, R4 ;  /* 0x0000000103037824 */ /* 0x000fe200078e0204 */
[----:B------:R-:W-:Y:S03]  /*9df0*/  SHF.R.S32.HI R4, RZ, 0x1f, R220 ;  /* 0x0000001fff047819 */ /* 0x000fe600000114dc */
[----:B------:R-:W-:Y:S04]  /*9e00*/  IMAD.WIDE.U32 R2, R220, c[0x0][0x218], R2 ;  /* 0x00008600dc027a25 */ /* 0x000fe800078e0002 */
[----:B------:R-:W-:Y:S04]  /*9e10*/  IMAD R4, R4, c[0x0][0x218], RZ ;  /* 0x0000860004047a24 */ /* 0x000fe800078e02ff */
[----:B------:R-:W-:Y:S01]  /*9e20*/  IMAD R4, R220, c[0x0][0x21c], R4 ;  /* 0x00008700dc047a24 */ /* 0x000fe200078e0204 */
        /* <DEDUP_REMOVED lines=14> */
[----:B------:R-:W-:Y:S02]  /*9f10*/  SHF.R.S32.HI R6, RZ, 0x1f, R252 ;  /* 0x0000001fff067819 */ /* 0x000fe400000114fc */
[----:B---3--:R-:W-:Y:S01]  /*9f20*/  IADD3.X R2, R5, R3, R4, P0, !PT ;  /* 0x0000000305027210 */ /* 0x008fe200007fe404 */
[----:B------:R-:W-:Y:S01]  /*9f30*/  IMAD.SHL.U32 R54, R7, 0x2, RZ ;  /* 0x0000000207367824 */ /* 0x000fe200078e00ff */
[----:B------:R-:W-:Y:S02]  /*9f40*/  IADD3 R5, R218, 0x40, RZ ;  /* 0x00000040da057810 */ /* 0x000fe40007ffe0ff */
[C---:B------:R-:W-:Y:S02]  /*9f50*/  LEA R52, P0, R147.reuse, c[0x0][0x1f8], 0x1 ;  /* 0x00007e0093347a11 */ /* 0x040fe400078008ff */
[----:B------:R-:W-:Y:S02]  /*9f60*/  SHF.R.S32.HI R5, RZ, 0x1f, R5 ;  /* 0x0000001fff057819 */ /* 0x000fe40000011405 */
[----:B------:R-:W-:Y:S02]  /*9f70*/  LEA.HI.X R147, R147, c[0x0][0x1fc], R2, 0x1, P0 ;  /* 0x00007f0093937a11 */ /* 0x000fe400000f0c02 */
[----:B------:R-:W-:Y:S02]  /*9f80*/  SHF.L.U64.HI R53, R7, 0x1, R5 ;  /* 0x0000000107357819 */ /* 0x000fe40000010205 */
[----:B------:R-:W-:Y:S02]  /*9f90*/  SHF.R.S32.HI R5, RZ, 0x1f, R218 ;  /* 0x0000001fff057819 */ /* 0x000fe400000114da */
[----:B------:R-:W-:Y:S02]  /*9fa0*/  SHF.L.U64.HI R39, R252, 0x1, R6 ;  /* 0x00000001fc277819 */ /* 0x000fe40000010206 */
[----:B------:R-:W-:Y:S01]  /*9fb0*/  SHF.L.U64.HI R38, R218, 0x1, R5 ;  /* 0x00000001da267819 */ /* 0x000fe20000010205 */
[----:B------:R-:W-:-:S05]  /*9fc0*/  BRA.DIV ~URZ, `(.L_x_1481) ;  /* 0x000083e27f007947 */ /* 0x000fca000b800000 */
[----:B-1--4-:R1:W2:Y:S02]  /*9fd0*/  SHFL.IDX PT, R3, R147, RZ, 0x1c1f ;  /* 0x001c1fff93037589 */ /* 0x0122a400000e0000 */
.L_x_1536:
[-C--:B------:R-:W-:Y:S01]  /*9fe0*/  HMMA.16816.F32 R4, R64, R16.reuse, RZ ;  /* 0x000000104004723c */ /* 0x080fe200000018ff */
[----:B------:R-:W3:Y:S01]  /*9ff0*/  SHFL.IDX PT, R2, R52, RZ, 0x1c1f ;  /* 0x001c1fff34027589 */ /* 0x000ee200000e0000 */
[----:B------:R-:W-:Y:S01]  /*a000*/  BSSY B0, `(.L_x_1482) ;  /* 0x00000ef000007945 */ /* 0x000fe20003800000 */
[----:B------:R-:W-:Y:S02]  /*a010*/  ISETP.GE.AND P0, PT, R218, c[0x0][0x1d4], PT ;  /* 0x00007500da007a0c */ /* 0x000fe40003f06270 */
[----:B------:R-:W-:Y:S02]  /*a020*/  ISETP.GE.AND P2, PT, R252, c[0x0][0x1d4], PT ;  /* 0x00007500fc007a0c */ /* 0x000fe40003f46270 */
[----:B------:R-:W-:Y:S01]  /*a030*/  IADD3 R148, R218, 0x40, RZ ;  /* 0x00000040da947810 */ /* 0x000fe20007ffe0ff */
[C---:B------:R-:W-:Y:S01]  /*a040*/  HMMA.16816.F32 R8, R60.reuse, R16, RZ ;  /* 0x000000103c08723c */ /* 0x040fe200000018ff */
[----:B------:R-:W4:Y:S03]  /*a050*/  SHFL.IDX PT, R52, R52, 0x1, 0x1c1f ;  /* 0x003c1f0034347f89 */ /* 0x000f2600000e0000 */
        /* <DEDUP_REMOVED lines=12> */
[----:B------:R-:W-:Y:S03]  /*a120*/  IADD3 R36, P6, R2, R45, RZ ;  /* 0x0000002d02247210 */ /* 0x000fe60007fde0ff */
[C-C-:B--2---:R-:W-:Y:S01]  /*a130*/  IMAD.X R29, R3.reuse, 0x1, R38.reuse, P1 ;  /* 0x00000001031d7824 */ /* 0x144fe200008e0626 */
[----:B------:R-:W-:Y:S02]  /*a140*/  ISETP.GE.AND P1, PT, R148, c[0x0][0x1d4], PT ;  /* 0x0000750094007a0c */ /* 0x000fe40003f26270 */
[C---:B------:R-:W-:Y:S01]  /*a150*/  IMAD.X R37, R3.reuse, 0x1, R39, P6 ;  /* 0x0000000103257824 */ /* 0x040fe200030e0627 */
[----:B------:R-:W-:Y:S01]  /*a160*/  IADD3 R2, P6, R2, R54, RZ ;  /* 0x0000003602027210 */ /* 0x000fe20007fde0ff */
[----:B------:R2:W-:Y:S01]  /*a170*/  LDGSTS.E.BYPASS.LTC128B.128 [R219+0x100], [R28.64], !P0 ;  /* 0x001000001cdb7fae */ /* 0x0005e2000c101d46 */
[-C--:B----4-:R-:W-:Y:S03]  /*a180*/  IADD3 R46, P5, P0, R46, R52.reuse, R47 ;  /* 0x000000342e2e7210 */ /* 0x090fe600078be02f */
[----:B------:R-:W-:Y:S01]  /*a190*/  IMAD.X R3, R3, 0x1, R53, P6 ;  /* 0x0000000103037824 */ /* 0x000fe200030e0635 */
[----:B------:R-:W-:Y:S02]  /*a1a0*/  ISETP.NE.U32.AND P6, PT, R217, RZ, PT ;  /* 0x000000ffd900720c */ /* 0x000fe40003fc5070 */
[-C--:B-1----:R-:W-:Y:S01]  /*a1b0*/  IADD3.X R47, RZ, R147.reuse, R38, P5, P0 ;  /* 0x00000093ff2f7210 */ /* 0x082fe20002fe0426 */
[----:B------:R1:W-:Y:S01]  /*a1c0*/  LDGSTS.E.BYPASS.LTC128B.128 [R219+0x1100], [R36.64], !P2 ;  /* 0x0110000024db7fae */ /* 0x0003e2000d101d46 */
[-C--:B------:R-:W-:Y:S04]  /*a1d0*/  IADD3 R44, P5, P0, R44, R52.reuse, R45 ;  /* 0x000000342c2c7210 */ /* 0x080fe800078be02d */
[-C--:B------:R-:W-:Y:S02]  /*a1e0*/  IADD3.X R45, RZ, R147.reuse, R39, P5, P0 ;  /* 0x00000093ff2d7210 */ /* 0x080fe40002fe0427 */
[----:B------:R-:W-:Y:S01]  /*a1f0*/  ISETP.NE.U32.AND P0, PT, R40, RZ, PT ;  /* 0x000000ff2800720c */ /* 0x000fe20003f05070 */
[----:B------:R3:W-:Y:S08]  /*a200*/  LDGSTS.E.BYPASS.LTC128B.128 [R219+0x2100], [R2.64], !P1 ;  /* 0x0210000002db7fae */ /* 0x0007f0000c901d46 */
[----:B------:R4:W-:Y:S01]  /*a210*/  LDGSTS.E.BYPASS.LTC128B.128.ZFILL [R219+0x900], [R46.64], P6 ;  /* 0x009000002edb7fae */ /* 0x0009e2000b141d46 */
[-C--:B--2---:R-:W-:Y:S07]  /*a220*/  HMMA.16816.F32 R28, R60, R34.reuse, RZ ;  /* 0x000000223c1c723c */ /* 0x084fee00000018ff */
[----:B------:R4:W-:Y:S01]  /*a230*/  LDGSTS.E.BYPASS.LTC128B.128.ZFILL [R219+0x1900], [R44.64], P0 ;  /* 0x019000002cdb7fae */ /* 0x0009e20008141d46 */
[C---:B------:R-:W-:Y:S08]  /*a240*/  HMMA.16816.F32 R32, R64.reuse, R34, RZ ;  /* 0x000000224020723c */ /* 0x040ff000000018ff */
[-C--:B-1----:R-:W-:Y:S01]  /*a250*/  HMMA.16816.F32 R36, R64, R48.reuse, RZ ;  /* 0x000000304024723c */ /* 0x082fe200000018ff */
[----:B---3--:R-:W-:Y:S04]  /*a260*/  SEL R2, RZ, 0x10, P1 ;  /* 0x00000010ff027807 */ /* 0x008fe80000800000 */
        /* <DEDUP_REMOVED lines=77> */
[----:B------:R-:W-:Y:S07]  /*a740*/  LDSM.16.M88.4 R184, [R200+0x2800] ;  /* 0x00280000c8b8783b */ /* 0x000fee0000000200 */
[----:B------:R-:W-:Y:S01]  /*a750*/  HMMA.16816.F32 R64, R176, R194, R64 ;  /* 0x000000c2b040723c */ /* 0x000fe20000001840 */
[----:B------:R-:W1:Y:S07]  /*a760*/  LDSM.16.M88.4 R176, [R200+0x2400] ;  /* 0x00240000c8b0783b */ /* 0x000e6e0000000200 */
[-C--:B--2---:R-:W-:Y:S01]  /*a770*/  HMMA.16816.F32 R4, R172, R180.reuse, R4 ;  /* 0x000000b4ac04723c */ /* 0x084fe20000001804 */
[----:B------:R-:W2:Y:S07]  /*a780*/  LDSM.16.M88.4 R192, [R200+0x2c00] ;  /* 0x002c0000c8c0783b */ /* 0x000eae0000000200 */
[C---:B---3--:R-:W-:Y:S08]  /*a790*/  HMMA.16816.F32 R8, R188.reuse, R180, R8 ;  /* 0x000000b4bc08723c */ /* 0x048ff00000001808 */
        /* <DEDUP_REMOVED lines=13> */
[-C--:B--2---:R-:W-:Y:S08]  /*a870*/  HMMA.16816.F32 R52, R172, R192.reuse, R52 ;  /* 0x000000c0ac34723c */ /* 0x084ff00000001834 */
[C---:B------:R-:W-:Y:S08]  /*a880*/  HMMA.16816.F32 R56, R188.reuse, R192, R56 ;  /* 0x000000c0bc38723c */ /* 0x040ff00000001838 */
[-C--:B------:R-:W-:Y:S01]  /*a890*/  HMMA.16816.F32 R60, R188, R194.reuse, R60 ;  /* 0x000000c2bc3c723c */ /* 0x080fe2000000183c */
[----:B------:R-:W-:Y:S07]  /*a8a0*/  LDSM.16.M88.4 R188, [R207] ;  /* 0x00000000cfbc783b */ /* 0x000fee0000000200 */
[----:B------:R-:W-:Y:S01]  /*a8b0*/  HMMA.16816.F32 R64, R172, R194, R64 ;  /* 0x000000c2ac40723c */ /* 0x000fe20000001840 */
[----:B------:R-:W2:Y:S07]  /*a8c0*/  LDSM.16.M88.4 R172, [R208] ;  /* 0x00000000d0ac783b */ /* 0x000eae0000000200 */
[-C--:B-1----:R-:W-:Y:S01]  /*a8d0*/  HMMA.16816.F32 R4, R176, R180.reuse, R4 ;  /* 0x000000b4b004723c */ /* 0x082fe20000001804 */
[----:B------:R-:W1:Y:S01]  /*a8e0*/  LDSM.16.M88.4 R192, [R206] ;  /* 0x00000000cec0783b */ /* 0x000e620000000200 */
[----:B------:R-:W-:Y:S06]  /*a8f0*/  DEPBAR.LE SB0, 0x0 ;  /* 0x000080000000791a */ /* 0x000fec0000000000 */
[C---:B---3--:R-:W-:Y:S01]  /*a900*/  HMMA.16816.F32 R8, R184.reuse, R180, R8 ;  /* 0x000000b4b808723c */ /* 0x048fe20000001808 */
[----:B------:R-:W-:Y:S07]  /*a910*/  BAR.SYNC.DEFER_BLOCKING 0x0 ;  /* 0x0000000000007b1d */ /* 0x000fee0000010000 */
        /* <DEDUP_REMOVED lines=16> */
[----:B------:R-:W2:Y:S01]  /*aa20*/  LDL R222, [R1+0x28] ;  /* 0x0000280001de7983 */ /* 0x000ea20000100800 */
[----:B------:R-:W-:Y:S02]  /*aa30*/  IMAD.MOV.U32 R220, RZ, RZ, RZ ;  /* 0x000000ffffdc7224 */ /* 0x000fe400078e00ff */
[----:B------:R-:W-:Y:S01]  /*aa40*/  IMAD.SHL.U32 R180, R148, 0x2, RZ ;  /* 0x0000000294b47824 */ /* 0x000fe200078e00ff */
[----:B------:R-:W3:Y:S01]  /*aa50*/  LDL R144, [R1] ;  /* 0x0000000001907983 */ /* 0x000ee20000100800 */
[----:B------:R-:W-:Y:S02]  /*aa60*/  IMAD.SHL.U32 R179, R252, 0x2, RZ ;  /* 0x00000002fcb37824 */ /* 0x000fe400078e00ff */
[C---:B------:R-:W-:Y:S01]  /*aa70*/  IMAD.SHL.U32 R181, R218.reuse, 0x2, RZ ;  /* 0x00000002dab57824 */ /* 0x040fe200078e00ff */
[----:B------:R-:W4:Y:S06]  /*aa80*/  LDL.64 R226, [R1+0x20] ;  /* 0x0000200001e27983 */ /* 0x000f2c0000100a00 */
[----:B------:R-:W5:Y:S04]  /*aa90*/  LDL R146, [R1+0x38] ;  /* 0x0000380001927983 */ /* 0x000f680000100800 */
[----:B------:R-:W4:Y:S06]  /*aaa0*/  LDL.64 R224, [R1+0x18] ;  /* 0x0000180001e07983 */ /* 0x000f2c0000100a00 */
[----:B------:R-:W5:Y:S01]  /*aab0*/  LDL R223, [R1+0x2c] ;  /* 0x00002c0001df7983 */ /* 0x000f620000100800 */
[----:B--2---:R-:W-:Y:S01]  /*aac0*/  IMAD R3, R221, 0x40, R222 ;  /* 0x00000040dd037824 */ /* 0x004fe200078e02de */
[----:B------:R-:W-:Y:S04]  /*aad0*/  IADD3 R222, R218, 0x40, RZ ;  /* 0x00000040dade7810 */ /* 0x000fe80007ffe0ff */
[----:B---3--:R-:W-:Y:S02]  /*aae0*/  IADD3 R3, R3, -0x40, R144 ;  /* 0xffffffc003037810 */ /* 0x008fe40007ffe090 */
[----:B------:R-:W-:Y:S03]  /*aaf0*/  SHF.R.S32.HI R222, RZ, 0x1f, R222 ;  /* 0x0000001fffde7819 */ /* 0x000fe600000114de */
[----:B------:R-:W-:Y:S01]  /*ab00*/  @P4 IMAD.HI.U32 R144, R3, c[0x0][0x2bc], RZ ;  /* 0x0000af0003904a27 */ /* 0x000fe200078e00ff */
[----:B------:R-:W-:Y:S02]  /*ab10*/  SHF.L.U64.HI R177, R148, 0x1, R222 ;  /* 0x0000000194b17819 */ /* 0x000fe400000102de */
[----:B------:R-:W-:Y:S01]  /*ab20*/  SHF.R.S32.HI R222, RZ, 0x1f, R252 ;  /* 0x0000001fffde7819 */ /* 0x000fe200000114fc */
[--C-:B------:R-:W-:Y:S01]  /*ab30*/  IMAD.MOV.U32 R2, RZ, RZ, R3.reuse ;  /* 0x000000ffff027224 */ /* 0x100fe200078e0003 */
[----:B------:R-:W-:Y:S02]  /*ab40*/  @P4 SHF.R.U32.HI R2, RZ, c[0x0][0x2c0], R144 ;  /* 0x0000b000ff024a19 */ /* 0x000fe40000011690 */
[----:B------:R-:W-:Y:S02]  /*ab50*/  SHF.R.S32.HI R148, RZ, 0x1f, R218 ;  /* 0x0000001fff947819 */ /* 0x000fe400000114da */
[----:B----4-:R-:W-:Y:S02]  /*ab60*/  @!P3 IADD3 R144, P0, R2, R226, RZ ;  /* 0x000000e20290b210 */ /* 0x010fe40007f1e0ff */
[----:B------:R-:W-:Y:S02]  /*ab70*/  SHF.L.U64.HI R176, R252, 0x1, R222 ;  /* 0x00000001fcb07819 */ /* 0x000fe400000102de */
[----:B-----5:R-:W-:Y:S01]  /*ab80*/  @!P3 LEA.HI.X.SX32 R147, R2, R146, 0x1, P0 ;  /* 0x000000920293b211 */ /* 0x020fe200000f0eff */
[----:B------:R-:W-:Y:S01]  /*ab90*/  IMAD.MOV R2, RZ, RZ, -R2 ;  /* 0x000000ffff027224 */ /* 0x000fe200078e0a02 */
[----:B------:R-:W-:Y:S02]  /*aba0*/  @!P3 LEA R146, P0, R144, c[0x0][0x2a0], 0x2 ;  /* 0x0000a8009092ba11 */ /* 0x000fe400078010ff */
[----:B------:R-:W-:Y:S01]  /*abb0*/  SHF.L.U64.HI R178, R218, 0x1, R148 ;  /* 0x00000001dab27819 */ /* 0x000fe20000010294 */
[----:B------:R-:W-:Y:S01]  /*abc0*/  IMAD R233, R2, c[0x0][0x2b8], R3 ;  /* 0x0000ae0002e97a24 */ /* 0x000fe200078e0203 */
[----:B------:R-:W-:Y:S04]  /*abd0*/  @!P3 LEA.HI.X R147, R144, c[0x0][0x2a4], R147, 0x2, P0 ;  /* 0x0000a9009093ba11 */ /* 0x000fe800000f1493 */
[----:B------:R-:W-:Y:S01]  /*abe0*/  SHF.R.S32.HI R2, RZ, 0x1f, R233 ;  /* 0x0000001fff027819 */ /* 0x000fe200000114e9 */
[----:B------:R-:W2:Y:S04]  /*abf0*/  @!P3 LDG.E R220, [R146.64] ;  /* 0x0000000692dcb981 */ /* 0x000ea8000c1e1900 */
[----:B------:R-:W-:Y:S02]  /*ac00*/  IMAD R144, R2, c[0x0][0x1e0], RZ ;  /* 0x0000780002907a24 */ /* 0x000fe400078e02ff */
[C---:B------:R-:W-:Y:S04]  /*ac10*/  IMAD.WIDE.U32 R2, R233.reuse, c[0x0][0x1e0], RZ ;  /* 0x00007800e9027a25 */ /* 0x040fe800078e00ff */
        /* <DEDUP_REMOVED lines=12> */
.L_x_1537:
[----:B------:R-:W-:-:S05]  /*ace0*/  BRA.DIV ~URZ, `(.L_x_1485) ;  /* 0x000077927f007947 */ /* 0x000fca000b800000 */
[----:B------:R-:W3:Y:S01]  /*acf0*/  SHFL.IDX PT, R2, R175, RZ, 0x1c1f ;  /* 0x001c1fffaf027589 */ /* 0x000ee200000e0000 */
[C---:B------:R-:W-:Y:S02]  /*ad00*/  IADD3 R146, -R217.reuse, 0x10, RZ ;  /* 0x00000010d9927810 */ /* 0x040fe40007ffe1ff */
[----:B------:R-:W-:Y:S02]  /*ad10*/  ISETP.NE.U32.AND P0, PT, R217, RZ, PT ;  /* 0x000000ffd900720c */ /* 0x000fe40003f05070 */
[----:B------:R-:W-:Y:S04]  /*ad20*/  LOP3.LUT R146, R146, 0xf, RZ, 0xc0, !PT ;  /* 0x0000000f92927812 */ /* 0x000fe800078ec0ff */
[----:B---3--:R-:W-:Y:S04]  /*ad30*/  IADD3 R146, P6, P5, R146, R2, R181 ;  /* 0x0000000292927210 */ /* 0x008fe80007dde0b5 */
[----:B--2---:R-:W-:Y:S02]  /*ad40*/  IADD3.X R147, RZ, R144, R178, P6, P5 ;  /* 0x00000090ff937210 */ /* 0x004fe400037ea4b2 */
[C---:B------:R-:W-:Y:S02]  /*ad50*/  IADD3 R172, P6, R2.reuse, R179, RZ ;  /* 0x000000b302ac7210 */ /* 0x040fe40007fde0ff */
[----:B------:R-:W-:Y:S01]  /*ad60*/  IADD3 R148, P5, R2, R180, RZ ;  /* 0x000000b402947210 */ /* 0x000fe20007fbe0ff */
[----:B------:R-:W-:Y:S01]  /*ad70*/  @!PT LDS RZ, [RZ] ;  /* 0x00000000fffff984 */ /* 0x000fe20000000800 */
[----:B------:R-:W-:Y:S01]  /*ad80*/  @!PT LDS RZ, [RZ] ;  /* 0x00000000fffff984 */ /* 0x000fe20000000800 */
[----:B------:R2:W-:Y:S02]  /*ad90*/  LDGSTS.E.BYPASS.LTC128B.128.ZFILL [R219+0x3100], [R146.64], P0 ;  /* 0x0310000092db7fae */ /* 0x0005e40008141d46 */
[C---:B------:R-:W-:Y:S02]  /*ada0*/  IMAD.X R173, R144.reuse, 0x1, R176, P6 ;  /* 0x0000000190ad7824 */ /* 0x040fe400030e06b0 */
[----:B------:R2:W3:Y:S01]  /*adb0*/  SHFL.IDX PT, R2, R175, 0x1, 0x1c1f ;  /* 0x003c1f00af027f89 */ /* 0x0004e200000e0000 */
[----:B------:R-:W-:Y:S03]  /*adc0*/  IMAD.X R149, R144, 0x1, R177, P5 ;  /* 0x0000000190957824 */ /* 0x000fe600028e06b1 */
[----:B------:R2:W-:Y:S04]  /*add0*/  LDGSTS.E.BYPASS.LTC128B.128 [R219+0x4100], [R172.64], !P2 ;  /* 0x04100000acdb7fae */ /* 0x0005e8000d101d46 */
[----:B------:R2:W4:Y:S04]  /*ade0*/  SHFL.IDX PT, R144, R174, 0x1, 0x1c1f ;  /* 0x003c1f00ae907f89 */ /* 0x00052800000e0000 */
[----:B------:R2:W-:Y:S02]  /*adf0*/  LDGSTS.E.BYPASS.LTC128B.128 [R219+0x5100], [R148.64], !P1 ;  /* 0x0510000094db7fae */ /* 0x0005e4000c901d46 */
.L_x_1538:
[C---:B------:R-:W-:Y:S02]  /*ae00*/  IADD3 R3, -R217.reuse, 0x10, RZ ;  /* 0x00000010d9037810 */ /* 0x040fe40007ffe1ff */
[C---:B--23--:R-:W-:Y:S02]  /*ae10*/  IADD3 R148, P6, R2.reuse, R179, RZ ;  /* 0x000000b302947210 */ /* 0x04cfe40007fde0ff */
[----:B------:R-:W-:Y:S02]  /*ae20*/  IADD3 R146, P5, R2, R180, RZ ;  /* 0x000000b402927210 */ /* 0x000fe40007fbe0ff */
[----:B------:R-:W-:Y:S01]  /*ae30*/  ISETP.NE.U32.AND P0, PT, R217, RZ, PT ;  /* 0x000000ffd900720c */ /* 0x000fe20003f05070 */
[C---:B----4-:R-:W-:Y:S01]  /*ae40*/  IMAD.X R149, R144.reuse, 0x1, R176, P6 ;  /* 0x0000000190957824 */ /* 0x050fe200030e06b0 */
        /* <DEDUP_REMOVED lines=10> */
.L_x_1483:
[----:B------:R-:W-:Y:S05]  /*aef0*/  BSYNC B0 ;  /* 0x0000000000007941 */ /* 0x000fea0003800000 */
.L_x_1482:
[----:B--2---:R-:W-:Y:S01]  /*af00*/  FMNMX.FTZ R3, R4, R0, !PT ;  /* 0x0000000004037209 */ /* 0x004fe20007810000 */
        /* <DEDUP_REMOVED lines=65> */
[----:B------:R-:W2:Y:S04]  /*b320*/  SHFL.BFLY PT, R149, R144, 0x2, 0x1f ;  /* 0x0c401f0090957f89 */ /* 0x000ea800000e0000 */
[----:B------:R-:W3:Y:S04]  /*b330*/  SHFL.BFLY PT, R2, R148, 0x2, 0x1f ;  /* 0x0c401f0094027f89 */ /* 0x000ee800000e0000 */
[----:B------:R-:W4:Y:S04]  /*b340*/  SHFL.BFLY PT, R3, R147, 0x2, 0x1f ;  /* 0x0c401f0093037f89 */ /* 0x000f2800000e0000 */
[----:B-1----:R-:W1:Y:S01]  /*b350*/  SHFL.BFLY PT, R174, R146, 0x2, 0x1f ;  /* 0x0c401f0092ae7f89 */ /* 0x002e6200000e0000 */
[----:B--2---:R-:W-:Y:S02]  /*b360*/  FMNMX.FTZ R149, R144, R149, !PT ;  /* 0x0000009590957209 */ /* 0x004fe40007810000 */
[----:B---3--:R-:W-:Y:S02]  /*b370*/  FMNMX.FTZ R148, R148, R2, !PT ;  /* 0x0000000294947209 */ /* 0x008fe40007810000 */
[----:B----4-:R-:W-:Y:S03]  /*b380*/  FMNMX.FTZ R147, R147, R3, !PT ;  /* 0x0000000393937209 */ /* 0x010fe60007810000 */
[----:B------:R-:W2:Y:S01]  /*b390*/  SHFL.BFLY PT, R172, R148, 0x1, 0x1f ;  /* 0x0c201f0094ac7f89 */ /* 0x000ea200000e0000 */
[----:B-1----:R-:W-:Y:S03]  /*b3a0*/  FMNMX.FTZ R144, R146, R174, !PT ;  /* 0x000000ae92907209 */ /* 0x002fe60007810000 */
[----:B------:R-:W1:Y:S04]  /*b3b0*/  SHFL.BFLY PT, R3, R149, 0x1, 0x1f ;  /* 0x0c201f0095037f89 */ /* 0x000e6800000e0000 */
[----:B------:R-:W3:Y:S04]  /*b3c0*/  SHFL.BFLY PT, R173, R147, 0x1, 0x1f ;  /* 0x0c201f0093ad7f89 */ /* 0x000ee800000e0000 */
[----:B------:R4:W4:Y:S01]  /*b3d0*/  SHFL.BFLY PT, R2, R144, 0x1, 0x1f ;  /* 0x0c201f0090027f89 */ /* 0x00092200000e0000 */
[----:B--2---:R-:W-:Y:S02]  /*b3e0*/  FMNMX.FTZ R148, R148, R172, !PT ;  /* 0x000000ac94947209 */ /* 0x004fe40007810000 */
[----:B-1----:R-:W-:Y:S02]  /*b3f0*/  FMNMX.FTZ R149, R149, R3, !PT ;  /* 0x0000000395957209 */ /* 0x002fe40007810000 */
[----:B---3--:R-:W-:Y:S03]  /*b400*/  FMNMX.FTZ R147, R147, R173, !PT ;  /* 0x000000ad93937209 */ /* 0x008fe60007810000 */
.L_x_1539:
[----:B------:R-:W-:Y:S01]  /*b410*/  FADD.FTZ R0, -R149, R0 ;  /* 0x0000000095007221 */ /* 0x000fe20000010100 */
[----:B----4-:R-:W-:Y:S01]  /*b420*/  FMNMX.FTZ R2, R2, R144, !PT ;  /* 0x0000009002027209 */ /* 0x010fe20007810000 */
[----:B------:R-:W-:Y:S01]  /*b430*/  WARPSYNC 0xffffffff ;  /* 0xffffffff00007948 */ /* 0x000fe20003800000 */
[----:B------:R-:W1:Y:S01]  /*b440*/  LDSM.16.MT88.4 R172, [R201] ;  /* 0x00000000c9ac783b */ /* 0x000e620000004200 */
[----:B------:R-:W-:Y:S01]  /*b450*/  FMUL.FTZ R0, R0, c[0x0][0x2d0] ;  /* 0x0000b40000007a20 */ /* 0x000fe20000410000 */
[----:B------:R-:W-:Y:S01]  /*b460*/  ISETP.GT.AND P0, PT, R221, RZ, PT ;  /* 0x000000ffdd00720c */ /* 0x000fe20003f04270 */
[----:B------:R-:W-:Y:S02]  /*b470*/  FMUL.FTZ R144, R2, c[0x0][0x2d0] ;  /* 0x0000b40002907a20 */ /* 0x000fe40000410000 */
[----:B------:R2:W-:Y:S01]  /*b480*/  MUFU.EX2 R146, R0 ;  /* 0x0000000000927308 */ /* 0x0005e20000000800 */
[----:B------:R-:W-:Y:S02]  /*b490*/  FMUL.FTZ R180, R149, c[0x0][0x2d0] ;  /* 0x0000b40095b47a20 */ /* 0x000fe40000410000 */
[----:B------:R-:W-:Y:S01]  /*b4a0*/  FMUL.FTZ R181, R148, c[0x0][0x2d0] ;  /* 0x0000b40094b57a20 */ /* 0x000fe20000410000 */
[----:B------:R-:W3:Y:S01]  /*b4b0*/  LDL.LU R246, [R1+0x4] ;  /* 0x0000040001f67983 */ /* 0x000ee20000300800 */
[--C-:B------:R-:W-:Y:S02]  /*b4c0*/  FFMA.FTZ R10, R10, c[0x0][0x2d0], -R144.reuse ;  /* 0x0000b4000a0a7a23 */ /* 0x100fe40000010890 */
[----:B------:R-:W-:Y:S01]  /*b4d0*/  FFMA.FTZ R11, R11, c[0x0][0x2d0], -R144 ;  /* 0x0000b4000b0b7a23 */ /* 0x000fe20000010890 */
[----:B------:R-:W4:Y:S01]  /*b4e0*/  LDL.LU R245, [R1+0x10] ;  /* 0x0000100001f57983 */ /* 0x000f220000300800 */
[--C-:B------:R-:W-:Y:S01]  /*b4f0*/  FFMA.FTZ R16, R16, c[0x0][0x2d0], -R180.reuse ;  /* 0x0000b40010107a23 */ /* 0x100fe200000108b4 */
[----:B------:R-:W-:Y:S01]  /*b500*/  MUFU.EX2 R189, R10 ;  /* 0x0000000a00bd7308 */ /* 0x000fe20000000800 */
[--C-:B------:R-:W-:Y:S01]  /*b510*/  FFMA.FTZ R17, R17, c[0x0][0x2d0], -R180.reuse ;  /* 0x0000b40011117a23 */ /* 0x100fe200000108b4 */
[----:B------:R-:W5:Y:S01]  /*b520*/  LDL.LU R244, [R1+0xc] ;  /* 0x00000c0001f47983 */ /* 0x000f620000300800 */
[--C-:B------:R-:W-:Y:S02]  /*b530*/  FFMA.FTZ R18, R18, c[0x0][0x2d0], -R181.reuse ;  /* 0x0000b40012127a23 */ /* 0x100fe400000108b5 */
[--C-:B------:R-:W-:Y:S01]  /*b540*/  FFMA.FTZ R19, R19, c[0x0][0x2d0], -R181.reuse ;  /* 0x0000b40013137a23 */ /* 0x100fe200000108b5 */
[----:B------:R-:W3:Y:S01]  /*b550*/  LDL.LU R243, [R1+0x8] ;  /* 0x0000080001f37983 */ /* 0x000ee20000300800 */
[--C-:B------:R-:W-:Y:S02]  /*b560*/  FFMA.FTZ R4, R4, c[0x0][0x2d0], -R180.reuse ;  /* 0x0000b40004047a23 */ /* 0x100fe400000108b4 */
[----:B------:R-:W-:Y:S01]  /*b570*/  FFMA.FTZ R5, R5, c[0x0][0x2d0], -R180 ;  /* 0x0000b40005057a23 */ /* 0x000fe200000108b4 */
[----:B------:R-:W-:Y:S01]  /*b580*/  MUFU.EX2 R231, R11 ;  /* 0x0000000b00e77308 */ /* 0x000fe20000000800 */
[--C-:B------:R-:W-:Y:S02]  /*b590*/  FFMA.FTZ R6, R6, c[0x0][0x2d0], -R181.reuse ;  /* 0x0000b40006067a23 */ /* 0x100fe400000108b5 */
[----:B------:R-:W-:Y:S02]  /*b5a0*/  FFMA.FTZ R7, R7, c[0x0][0x2d0], -R181 ;  /* 0x0000b40007077a23 */ /* 0x000fe400000108b5 */
[----:B--2---:R-:W-:Y:S02]  /*b5b0*/  FADD.FTZ R0, -R148, R145 ;  /* 0x0000009194007221 */ /* 0x004fe40000010100 */
[--C-:B------:R-:W-:Y:S02]  /*b5c0*/  FFMA.FTZ R14, R14, c[0x0][0x2d0], -R144.reuse ;  /* 0x0000b4000e0e7a23 */ /* 0x100fe40000010890 */
[----:B------:R-:W-:Y:S01]  /*b5d0*/  FMUL.FTZ R0, R0, c[0x0][0x2d0] ;  /* 0x0000b40000007a20 */ /* 0x000fe20000410000 */
[----:B------:R-:W-:Y:S01]  /*b5e0*/  MUFU.EX2 R193, R4 ;  /* 0x0000000400c17308 */ /* 0x000fe20000000800 */
[----:B------:R-:W-:Y:S02]  /*b5f0*/  FFMA.FTZ R15, R15, c[0x0][0x2d0], -R144 ;  /* 0x0000b4000f0f7a23 */ /* 0x000fe40000010890 */
[--C-:B------:R-:W-:Y:S02]  /*b600*/  FFMA.FTZ R32, R32, c[0x0][0x2d0], -R180.reuse ;  /* 0x0000b40020207a23 */ /* 0x100fe400000108b4 */
[--C-:B------:R-:W-:Y:S02]  /*b610*/  FFMA.FTZ R33, R33, c[0x0][0x2d0], -R180.reuse ;  /* 0x0000b40021217a23 */ /* 0x100fe400000108b4 */
[--C-:B------:R-:W-:Y:S02]  /*b620*/  FFMA.FTZ R34, R34, c[0x0][0x2d0], -R181.reuse ;  /* 0x0000b40022227a23 */ /* 0x100fe400000108b5 */
[--C-:B------:R-:W-:Y:S01]  /*b630*/  FFMA.FTZ R35, R35, c[0x0][0x2d0], -R181.reuse ;  /* 0x0000b40023237a23 */ /* 0x100fe200000108b5 */
[----:B------:R2:W-:Y:S01]  /*b640*/  MUFU.EX2 R145, R0 ;  /* 0x0000000000917308 */ /* 0x0005e20000000800 */
[--C-:B------:R-:W-:Y:S02]  /*b650*/  FFMA.FTZ R36, R36, c[0x0][0x2d0], -R180.reuse ;  /* 0x0000b40024247a23 */ /* 0x100fe400000108b4 */
[----:B------:R-:W-:Y:S02]  /*b660*/  FFMA.FTZ R37, R37, c[0x0][0x2d0], -R180 ;  /* 0x0000b40025257a23 */ /* 0x000fe400000108b4 */
[--C-:B------:R-:W-:Y:S02]  /*b670*/  FFMA.FTZ R38, R38, c[0x0][0x2d0], -R181.reuse ;  /* 0x0000b40026267a23 */ /* 0x100fe400000108b5 */
[--C-:B------:R-:W-:Y:S02]  /*b680*/  FFMA.FTZ R39, R39, c[0x0][0x2d0], -R181.reuse ;  /* 0x0000b40027277a23 */ /* 0x100fe400000108b5 */
[--C-:B------:R-:W-:Y:S01]  /*b690*/  FFMA.FTZ R42, R42, c[0x0][0x2d0], -R144.reuse ;  /* 0x0000b4002a2a7a23 */ /* 0x100fe20000010890 */
[----:B------:R-:W-:Y:S01]  /*b6a0*/  MUFU.EX2 R197, R5 ;  /* 0x0000000500c57308 */ /* 0x000fe20000000800 */
[----:B------:R-:W-:Y:S02]  /*b6b0*/  FFMA.FTZ R43, R43, c[0x0][0x2d0], -R144 ;  /* 0x0000b4002b2b7a23 */ /* 0x000fe40000010890 */
[--C-:B------:R-:W-:Y:S02]  /*b6c0*/  FFMA.FTZ R48, R48, c[0x0][0x2d0], -R180.reuse ;  /* 0x0000b40030307a23 */ /* 0x100fe400000108b4 */
[----:B------:R-:W-:Y:S02]  /*b6d0*/  FFMA.FTZ R49, R49, c[0x0][0x2d0], -R180 ;  /* 0x0000b40031317a23 */ /* 0x000fe400000108b4 */
[--C-:B------:R-:W-:Y:S02]  /*b6e0*/  FFMA.FTZ R50, R50, c[0x0][0x2d0], -R181.reuse ;  /* 0x0000b40032327a23 */ /* 0x100fe400000108b5 */
[--C-:B------:R-:W-:Y:S01]  /*b6f0*/  FFMA.FTZ R51, R51, c[0x0][0x2d0], -R181.reuse ;  /* 0x0000b40033337a23 */ /* 0x100fe200000108b5 */
[----:B------:R-:W-:Y:S01]  /*b700*/  MUFU.EX2 R192, R6 ;  /* 0x0000000600c07308 */ /* 0x000fe20000000800 */
[--C-:B------:R-:W-:Y:S02]  /*b710*/  FFMA.FTZ R46, R46, c[0x0][0x2d0], -R144.reuse ;  /* 0x0000b4002e2e7a23 */ /* 0x100fe40000010890 */
[----:B------:R-:W-:Y:S02]  /*b720*/  FFMA.FTZ R47, R47, c[0x0][0x2d0], -R144 ;  /* 0x0000b4002f2f7a23 */ /* 0x000fe40000010890 */
[C---:B--2---:R-:W-:Y:S02]  /*b730*/  FADD.FTZ R0, -R147.reuse, R150 ;  /* 0x0000009693007221 */ /* 0x044fe40000010100 */
[----:B------:R-:W-:Y:S02]  /*b740*/  FMUL.FTZ R150, R147, c[0x0][0x2d0] ;  /* 0x0000b40093967a20 */ /* 0x000fe40000410000 */
[----:B------:R-:W-:Y:S01]  /*b750*/  FMUL.FTZ R0, R0, c[0x0][0x2d0] ;  /* 0x0000b40000007a20 */ /* 0x000fe20000410000 */
[----:B------:R-:W-:Y:S01]  /*b760*/  MUFU.EX2 R235, R7 ;  /* 0x0000000700eb7308 */ /* 0x000fe20000000800 */
[--C-:B------:R-:W-:Y:S02]  /*b770*/  FFMA.FTZ R8, R8, c[0x0][0x2d0], -R150.reuse ;  /* 0x0000b40008087a23 */ /* 0x100fe40000010896 */
[--C-:B------:R-:W-:Y:S02]  /*b780*/  FFMA.FTZ R9, R9, c[0x0][0x2d0], -R150.reuse ;  /* 0x0000b40009097a23 */ /* 0x100fe40000010896 */
[--C-:B------:R-:W-:Y:S02]  /*b790*/  FFMA.FTZ R12, R12, c[0x0][0x2d0], -R150.reuse ;  /* 0x0000b4000c0c7a23 */ /* 0x100fe40000010896 */
[--C-:B------:R-:W-:Y:S02]  /*b7a0*/  FFMA.FTZ R13, R13, c[0x0][0x2d0], -R150.reuse ;  /* 0x0000b4000d0d7a23 */ /* 0x100fe40000010896 */
[--C-:B------:R-:W-:Y:S01]  /*b7b0*/  FFMA.FTZ R40, R40, c[0x0][0x2d0], -R150.reuse ;  /* 0x0000b40028287a23 */ /* 0x100fe20000010896 */
[----:B------:R2:W1:Y:S01]  /*b7c0*/  MUFU.EX2 R3, R0 ;  /* 0x0000000000037308 */ /* 0x0004620000000800 */
[--C-:B------:R-:W-:Y:S02]  /*b7d0*/  FFMA.FTZ R41, R41, c[0x0][0x2d0], -R150.reuse ;  /* 0x0000b40029297a23 */ /* 0x100fe40000010896 */
[--C-:B------:R-:W-:Y:S02]  /*b7e0*/  FFMA.FTZ R44, R44, c[0x0][0x2d0], -R150.reuse ;  /* 0x0000b4002c2c7a23 */ /* 0x100fe40000010896 */
[----:B------:R-:W-:Y:S02]  /*b7f0*/  FFMA.FTZ R45, R45, c[0x0][0x2d0], -R150 ;  /* 0x0000b4002d2d7a23 */ /* 0x000fe40000010896 */
[--C-:B------:R-:W-:Y:S02]  /*b800*/  FFMA.FTZ R54, R54, c[0x0][0x2d0], -R181.reuse ;  /* 0x0000b40036367a23 */ /* 0x100fe400000108b5 */
[--C-:B------:R-:W-:Y:S01]  /*b810*/  FFMA.FTZ R53, R53, c[0x0][0x2d0], -R180.reuse ;  /* 0x0000b40035357a23 */ /* 0x100fe200000108b4 */
[----:B------:R-:W-:Y:S01]  /*b820*/  MUFU.EX2 R190, R8 ;  /* 0x0000000800be7308 */ /* 0x000fe20000000800 */
[--C-:B------:R-:W-:Y:S02]  /*b830*/  FFMA.FTZ R20, R20, c[0x0][0x2d0], -R180.reuse ;  /* 0x0000b40014147a23 */ /* 0x100fe400000108b4 */
[----:B------:R-:W-:Y:S02]  /*b840*/  FFMA.FTZ R21, R21, c[0x0][0x2d0], -R180 ;  /* 0x0000b40015157a23 */ /* 0x000fe400000108b4 */
[--C-:B------:R-:W-:Y:S02]  /*b850*/  FFMA.FTZ R22, R22, c[0x0][0x2d0], -R181.reuse ;  /* 0x0000b40016167a23 */ /* 0x100fe400000108b5 */
[----:B------:R-:W-:Y:S02]  /*b860*/  FFMA.FTZ R23, R23, c[0x0][0x2d0], -R181 ;  /* 0x0000b40017177a23 */ /* 0x000fe400000108b5 */
[--C-:B------:R-:W-:Y:S01]  /*b870*/  FFMA.FTZ R24, R24, c[0x0][0x2d0], -R150.reuse ;  /* 0x0000b40018187a23 */ /* 0x100fe20000010896 */
[----:B------:R-:W1:Y:S01]  /*b880*/  MUFU.EX2 R232, R9 ;  /* 0x0000000900e87308 */ /* 0x000e620000000800 */
[----:B------:R-:W-:Y:S02]  /*b890*/  FFMA.FTZ R25, R25, c[0x0][0x2d0], -R150 ;  /* 0x0000b40019197a23 */ /* 0x000fe40000010896 */
[--C-:B------:R-:W-:Y:S02]  /*b8a0*/  FFMA.FTZ R26, R26, c[0x0][0x2d0], -R144.reuse ;  /* 0x0000b4001a1a7a23 */ /* 0x100fe40000010890 */
[----:B--2---:R-:W-:Y:S02]  /*b8b0*/  FADD.FTZ R0, -R2, R151 ;  /* 0x0000009702007221 */ /* 0x004fe40000010100 */
[----:B------:R-:W-:Y:S02]  /*b8c0*/  FFMA.FTZ R27, R27, c[0x0][0x2d0], -R144 ;  /* 0x0000b4001b1b7a23 */ /* 0x000fe40000010890 */
[----:B------:R-:W-:Y:S01]  /*b8d0*/  FMUL.FTZ R0, R0, c[0x0][0x2d0] ;  /* 0x0000b40000007a20 */ /* 0x000fe20000410000 */
[----:B------:R-:W-:Y:S01]  /*b8e0*/  MUFU.EX2 R236, R16 ;  /* 0x0000001000ec7308 */ /* 0x000fe20000000800 */
[--C-:B------:R-:W-:Y:S02]  /*b8f0*/  FFMA.FTZ R28, R28, c[0x0][0x2d0], -R150.reuse ;  /* 0x0000b4001c1c7a23 */ /* 0x100fe40000010896 */
[----:B------:R-:W-:Y:S02]  /*b900*/  FFMA.FTZ R29, R29, c[0x0][0x2d0], -R150 ;  /* 0x0000b4001d1d7a23 */ /* 0x000fe40000010896 */
[--C-:B------:R-:W-:Y:S02]  /*b910*/  FFMA.FTZ R30, R30, c[0x0][0x2d0], -R144.reuse ;  /* 0x0000b4001e1e7a23 */ /* 0x100fe40000010890 */
[----:B------:R-:W-:Y:S02]  /*b920*/  FFMA.FTZ R31, R31, c[0x0][0x2d0], -R144 ;  /* 0x0000b4001f1f7a23 */ /* 0x000fe40000010890 */
[--C-:B------:R-:W-:Y:S01]  /*b930*/  FFMA.FTZ R52, R52, c[0x0][0x2d0], -R180.reuse ;  /* 0x0000b40034347a23 */ /* 0x100fe200000108b4 */
[----:B------:R-:W-:Y:S01]  /*b940*/  MUFU.EX2 R0, R0 ;  /* 0x0000000000007308 */ /* 0x000fe20000000800 */
[--C-:B------:R-:W-:Y:S02]  /*b950*/  FFMA.FTZ R64, R64, c[0x0][0x2d0], -R180.reuse ;  /* 0x0000b40040407a23 */ /* 0x100fe400000108b4 */
[----:B------:R-:W-:Y:S02]  /*b960*/  FFMA.FTZ R180, R65, c[0x0][0x2d0], -R180 ;  /* 0x0000b40041b47a23 */ /* 0x000fe400000108b4 */
[--C-:B------:R-:W-:Y:S02]  /*b970*/  FFMA.FTZ R67, R67, c[0x0][0x2d0], -R181.reuse ;  /* 0x0000b40043437a23 */ /* 0x100fe400000108b5 */
[----:B------:R-:W-:Y:S02]  /*b980*/  FFMA.FTZ R61, R61, c[0x0][0x2d0], -R150 ;  /* 0x0000b4003d3d7a23 */ /* 0x000fe40000010896 */
[----:B------:R-:W-:Y:S01]  /*b990*/  FFMA.FTZ R63, R63, c[0x0][0x2d0], -R144 ;  /* 0x0000b4003f3f7a23 */ /* 0x000fe20000010890 */
[----:B------:R-:W-:Y:S01]  /*b9a0*/  MUFU.EX2 R241, R17 ;  /* 0x0000001100f17308 */ /* 0x000fe20000000800 */
[--C-:B------:R-:W-:Y:S02]  /*b9b0*/  FFMA.FTZ R55, R55, c[0x0][0x2d0], -R181.reuse ;  /* 0x0000b40037377a23 */ /* 0x100fe400000108b5 */
[----:B------:R-:W-:Y:S02]  /*b9c0*/  FFMA.FTZ R66, R66, c[0x0][0x2d0], -R181 ;  /* 0x0000b40042427a23 */ /* 0x000fe400000108b5 */
[----:B------:R-:W-:Y:S02]  /*b9d0*/  FFMA.FTZ R60, R60, c[0x0][0x2d0], -R150 ;  /* 0x0000b4003c3c7a23 */ /* 0x000fe40000010896 */
[----:B------:R-:W-:Y:S02]  /*b9e0*/  FFMA.FTZ R62, R62, c[0x0][0x2d0], -R144 ;  /* 0x0000b4003e3e7a23 */ /* 0x000fe40000010890 */
[----:B------:R-:W-:Y:S01]  /*b9f0*/  FFMA.FTZ R57, R57, c[0x0][0x2d0], -R150 ;  /* 0x0000b40039397a23 */ /* 0x000fe20000010896 */
[----:B------:R-:W-:Y:S01]  /*ba00*/  MUFU.EX2 R238, R18 ;  /* 0x0000001200ee7308 */ /* 0x000fe20000000800 */
[----:B------:R-:W-:Y:S02]  /*ba10*/  FFMA.FTZ R59, R59, c[0x0][0x2d0], -R144 ;  /* 0x0000b4003b3b7a23 */ /* 0x000fe40000010890 */
[----:B------:R-:W-:Y:S01]  /*ba20*/  FFMA.FTZ R56, R56, c[0x0][0x2d0], -R150 ;  /* 0x0000b40038387a23 */ /* 0x000fe20000010896 */
[----:B------:R-:W-:Y:S01]  /*ba30*/  MOV R150, R147 ;  /* 0x0000009300967202 */ /* 0x000fe20000000f00 */
[----:B------:R-:W-:Y:S05]  /*ba40*/  FFMA.FTZ R58, R58, c[0x0][0x2d0], -R144 ;  /* 0x0000b4003a3a7a23 */ /* 0x000fea0000010890 */
[----:B------:R-:W-:Y:S10]  /*ba50*/  MUFU.EX2 R242, R19 ;  /* 0x0000001300f27308 */ /* 0x000ff40000000800 */
[----:B------:R-:W-:Y:S10]  /*ba60*/  MUFU.EX2 R239, R12 ;  /* 0x0000000c00ef7308 */ /* 0x000ff40000000800 */
[----:B------:R-:W2:Y:S10]  /*ba70*/  MUFU.EX2 R240, R13 ;  /* 0x0000000d00f07308 */ /* 0x000eb40000000800 */
[----:B------:R-:W-:Y:S10]  /*ba80*/  MUFU.EX2 R234, R14 ;  /* 0x0000000e00ea7308 */ /* 0x000ff40000000800 */
[----:B------:R-:W1:Y:S10]  /*ba90*/  MUFU.EX2 R237, R15 ;  /* 0x0000000f00ed7308 */ /* 0x000e740000000800 */
[----:B------:R-:W-:Y:S10]  /*baa0*/  MUFU.EX2 R226, R32 ;  /* 0x0000002000e27308 */ /* 0x000ff40000000800 */
[----:B------:R-:W-:Y:S10]  /*bab0*/  MUFU.EX2 R227, R33 ;  /* 0x0000002100e37308 */ /* 0x000ff40000000800 */
[----:B------:R-:W-:Y:S10]  /*bac0*/  MUFU.EX2 R224, R34 ;  /* 0x0000002200e07308 */ /* 0x000ff40000000800 */
[----:B------:R1:W-:Y:S10]  /*bad0*/  MUFU.EX2 R223, R35 ;  /* 0x0000002300df7308 */ /* 0x0003f40000000800 */
[----:B------:R-:W-:Y:S10]  /*bae0*/  MUFU.EX2 R186, R36 ;  /* 0x0000002400ba7308 */ /* 0x000ff40000000800 */
[----:B------:R-:W-:Y:S01]  /*baf0*/  MUFU.EX2 R188, R37 ;  /* 0x0000002500bc7308 */ /* 0x000fe20000000800 */
[----:B-1----:R-:W-:Y:S09]  /*bb00*/  LDSM.16.MT88.4 R32, [R202+0x2000] ;  /* 0x00200000ca20783b */ /* 0x002ff20000004200 */
[----:B------:R-:W-:Y:S10]  /*bb10*/  MUFU.EX2 R185, R38 ;  /* 0x0000002600b97308 */ /* 0x000ff40000000800 */
[----:B------:R1:W-:Y:S10]  /*bb20*/  MUFU.EX2 R187, R39 ;  /* 0x0000002700bb7308 */ /* 0x0003f40000000800 */
[----:B------:R-:W-:Y:S10]  /*bb30*/  MUFU.EX2 R151, R42 ;  /* 0x0000002a00977308 */ /* 0x000ff40000000800 */
[----:B------:R-:W-:Y:S01]  /*bb40*/  MUFU.EX2 R184, R48 ;  /* 0x0000003000b87308 */ /* 0x000fe20000000800 */
[----:B-1----:R-:W-:Y:S09]  /*bb50*/  LDSM.16.MT88.4 R36, [R202+0x2400] ;  /* 0x00240000ca24783b */ /* 0x002ff20000004200 */
[----:B------:R-:W-:Y:S10]  /*bb60*/  MUFU.EX2 R183, R49 ;  /* 0x0000003100b77308 */ /* 0x000ff40000000800 */
[----:B------:R-:W-:Y:S10]  /*bb70*/  MUFU.EX2 R182, R50 ;  /* 0x0000003200b67308 */ /* 0x000ff40000000800 */
[----:B------:R-:W-:Y:S10]  /*bb80*/  MUFU.EX2 R65, R46 ;  /* 0x0000002e00417308 */ /* 0x000ff40000000800 */
[----:B------:R-:W-:Y:S10]  /*bb90*/  MUFU.EX2 R180, R180 ;  /* 0x000000b400b47308 */ /* 0x000ff40000000800 */
[----:B------:R-:W-:Y:S10]  /*bba0*/  MUFU.EX2 R67, R67 ;  /* 0x0000004300437308 */ /* 0x000ff40000000800 */
[----:B------:R-:W-:Y:S10]  /*bbb0*/  MUFU.EX2 R61, R61 ;  /* 0x0000003d003d7308 */ /* 0x000ff40000000800 */
[----:B------:R-:W-:Y:S10]  /*bbc0*/  MUFU.EX2 R63, R63 ;  /* 0x0000003f003f7308 */ /* 0x000ff40000000800 */
[----:B------:R-:W-:Y:S10]  /*bbd0*/  MUFU.EX2 R230, R20 ;  /* 0x0000001400e67308 */ /* 0x000ff40000000800 */
[----:B------:R-:W1:Y:S10]  /*bbe0*/  MUFU.EX2 R229, R21 ;  /* 0x0000001500e57308 */ /* 0x000e740000000800 */
[----:B------:R-:W-:Y:S10]  /*bbf0*/  MUFU.EX2 R228, R22 ;  /* 0x0000001600e47308 */ /* 0x000ff40000000800 */
[----:B------:R-:W1:Y:S10]  /*bc00*/  MUFU.EX2 R225, R23 ;  /* 0x0000001700e17308 */ /* 0x000e740000000800 */
[----:B------:R1:W-:Y:S10]  /*bc10*/  MUFU.EX2 R198, R24 ;  /* 0x0000001800c67308 */ /* 0x0003f40000000800 */
[----:B------:R1:W1:Y:S10]  /*bc20*/  MUFU.EX2 R217, R25 ;  /* 0x0000001900d97308 */ /* 0x0002740000000800 */
[----:B------:R1:W-:Y:S10]  /*bc30*/  MUFU.EX2 R196, R26 ;  /* 0x0000001a00c47308 */ /* 0x0003f40000000800 */
[----:B------:R1:W-:Y:S10]  /*bc40*/  MUFU.EX2 R194, R27 ;  /* 0x0000001b00c27308 */ /* 0x0003f40000000800 */
[----:B------:R1:W-:Y:S10]  /*bc50*/  MUFU.EX2 R222, R28 ;  /* 0x0000001c00de7308 */ /* 0x0003f40000000800 */
[----:B------:R-:W1:Y:S10]  /*bc60*/  MUFU.EX2 R199, R29 ;  /* 0x0000001d00c77308 */ /* 0x000e740000000800 */
[----:B------:R1:W-:Y:S10]  /*bc70*/  MUFU.EX2 R195, R30 ;  /* 0x0000001e00c37308 */ /* 0x0003f40000000800 */
[----:B------:R-:W1:Y:S10]  /*bc80*/  MUFU.EX2 R191, R31 ;  /* 0x0000001f00bf7308 */ /* 0x000e740000000800 */
        /* <DEDUP_REMOVED lines=8> */
[----:B------:R-:W-:Y:S01]  /*bd10*/  MUFU.EX2 R58, R58 ;  /* 0x0000003a003a7308 */ /* 0x000fe20000000800 */
[C---:B------:R-:W-:Y:S01]  /*bd20*/  FMUL.FTZ R8, R3.reuse, R156 ;  /* 0x0000009c03087220 */ /* 0x040fe20000410000 */
[----:B------:R-:W-:Y:S01]  /*bd30*/  F2FP.PACK_AB R176, R232, R190 ;  /* 0x000000bee8b0723e */ /* 0x000fe200000000ff */
[----:B------:R-:W-:Y:S01]  /*bd40*/  FMUL.FTZ R9, R3, R157 ;  /* 0x0000009d03097220 */ /* 0x000fe20000410000 */
[----:B--2---:R-:W-:Y:S01]  /*bd50*/  F2FP.PACK_AB R178, R240, R239 ;  /* 0x000000eff0b2723e */ /* 0x004fe200000000ff */
[C---:B------:R-:W-:Y:S01]  /*bd60*/  FMUL.FTZ R10, R0.reuse, R158 ;  /* 0x0000009e000a7220 */ /* 0x040fe20000410000 */
[----:B------:R-:W-:Y:S01]  /*bd70*/  F2FP.PACK_AB R177, R231, R189 ;  /* 0x000000bde7b1723e */ /* 0x000fe200000000ff */
[----:B------:R-:W-:Y:S01]  /*bd80*/  FMUL.FTZ R11, R0, R159 ;  /* 0x0000009f000b7220 */ /* 0x000fe20000410000 */
[----:B------:R-:W-:Y:S01]  /*bd90*/  F2FP.PACK_AB R179, R237, R234 ;  /* 0x000000eaedb3723e */ /* 0x000fe200000000ff */
[----:B------:R-:W2:Y:S01]  /*bda0*/  LDSM.16.MT88.4 R156, [R202] ;  /* 0x00000000ca9c783b */ /* 0x000ea20000004200 */
[C---:B------:R-:W-:Y:S01]  /*bdb0*/  FMUL.FTZ R4, R146.reuse, R152 ;  /* 0x0000009892047220 */ /* 0x040fe20000410000 */
[----:B------:R-:W-:Y:S01]  /*bdc0*/  F2FP.PACK_AB R152, R197, R193 ;  /* 0x000000c1c598723e */ /* 0x000fe200000000ff */
[----:B------:R-:W-:Y:S01]  /*bdd0*/  FMUL.FTZ R5, R146, R153 ;  /* 0x0000009992057220 */ /* 0x000fe20000410000 */
[----:B------:R-:W-:Y:S01]  /*bde0*/  F2FP.PACK_AB R153, R235, R192 ;  /* 0x000000c0eb99723e */ /* 0x000fe200000000ff */
[----:B------:R-:W-:Y:S01]  /*bdf0*/  FMUL.FTZ R6, R145, R154 ;  /* 0x0000009a91067220 */ /* 0x000fe20000410000 */
[----:B------:R-:W-:Y:S01]  /*be00*/  F2FP.PACK_AB R154, R241, R236 ;  /* 0x000000ecf19a723e */ /* 0x000fe200000000ff */
[----:B------:R-:W-:Y:S01]  /*be10*/  FMUL.FTZ R7, R145, R155 ;  /* 0x0000009b91077220 */ /* 0x000fe20000410000 */
[----:B------:R-:W-:Y:S01]  /*be20*/  F2FP.PACK_AB R155, R242, R238 ;  /* 0x000000eef29b723e */ /* 0x000fe200000000ff */
[----:B------:R-:W-:Y:S01]  /*be30*/  FMUL.FTZ R12, R3, R160 ;  /* 0x000000a0030c7220 */ /* 0x000fe20000410000 */
[----:B-1----:R-:W-:Y:S01]  /*be40*/  F2FP.PACK_AB R24, R229, R230 ;  /* 0x000000e6e518723e */ /* 0x002fe200000000ff */
[----:B------:R-:W-:Y:S01]  /*be50*/  FMUL.FTZ R13, R3, R161 ;  /* 0x000000a1030d7220 */ /* 0x000fe20000410000 */
[----:B------:R-:W-:Y:S01]  /*be60*/  F2FP.PACK_AB R25, R225, R228 ;  /* 0x000000e4e119723e */ /* 0x000fe200000000ff */
[C---:B------:R-:W-:Y:S01]  /*be70*/  FMUL.FTZ R14, R0.reuse, R162 ;  /* 0x000000a2000e7220 */ /* 0x040fe20000410000 */
[----:B------:R-:W-:Y:S01]  /*be80*/  F2FP.PACK_AB R26, R227, R226 ;  /* 0x000000e2e31a723e */ /* 0x000fe200000000ff */
[-C--:B------:R-:W-:Y:S05]  /*be90*/  HMMA.16816.F32 R4, R152, R172.reuse, R4 ;  /* 0x000000ac9804723c */ /* 0x080fea0000001804 */
[----:B------:R-:W-:Y:S01]  /*bea0*/  FMUL.FTZ R15, R0, R163 ;  /* 0x000000a3000f7220 */ /* 0x000fe20000410000 */
[----:B------:R-:W-:Y:S01]  /*beb0*/  F2FP.PACK_AB R27, R223, R224 ;  /* 0x000000e0df1b723e */ /* 0x000fe200000000ff */
[----:B------:R-:W1:Y:S01]  /*bec0*/  LDSM.16.MT88.4 R160, [R201+0x1000] ;  /* 0x00100000c9a0783b */ /* 0x000e620000004200 */
[C---:B------:R-:W-:Y:S01]  /*bed0*/  HMMA.16816.F32 R8, R176.reuse, R172, R8 ;  /* 0x000000acb008723c */ /* 0x040fe20000001808 */
[----:B------:R-:W-:Y:S03]  /*bee0*/  MUFU.EX2 R173, R40 ;  /* 0x0000002800ad7308 */ /* 0x000fe60000000800 */
[C---:B------:R-:W-:Y:S01]  /*bef0*/  FMUL.FTZ R16, R146.reuse, R164 ;  /* 0x000000a492107220 */ /* 0x040fe20000410000 */
[----:B------:R-:W-:Y:S01]  /*bf00*/  F2FP.PACK_AB R28, R217, R198 ;  /* 0x000000c6d91c723e */ /* 0x000fe200000000ff */
[----:B------:R-:W-:Y:S01]  /*bf10*/  FMUL.FTZ R17, R146, R165 ;  /* 0x000000a592117220 */ /* 0x000fe20000410000 */
[----:B------:R-:W-:Y:S01]  /*bf20*/  F2FP.PACK_AB R30, R199, R222 ;  /* 0x000000dec71e723e */ /* 0x000fe200000000ff */
[-C--:B------:R-:W-:Y:S03]  /*bf30*/  HMMA.16816.F32 R12, R176, R174.reuse, R12 ;  /* 0x000000aeb00c723c */ /* 0x080fe6000000180c */
[----:B------:R-:W1:Y:S01]  /*bf40*/  MUFU.EX2 R172, R41 ;  /* 0x0000002900ac7308 */ /* 0x000e620000000800 */
[C---:B------:R-:W-:Y:S01]  /*bf50*/  FMUL.FTZ R18, R145.reuse, R166 ;  /* 0x000000a691127220 */ /* 0x040fe20000410000 */
[----:B------:R-:W-:Y:S01]  /*bf60*/  F2FP.PACK_AB R29, R194, R196 ;  /* 0x000000c4c21d723e */ /* 0x000fe200000000ff */
[----:B------:R-:W-:Y:S01]  /*bf70*/  FMUL.FTZ R19, R145, R167 ;  /* 0x000000a791137220 */ /* 0x000fe20000410000 */
[----:B------:R-:W-:Y:S01]  /*bf80*/  F2FP.PACK_AB R31, R191, R195 ;  /* 0x000000c3bf1f723e */ /* 0x000fe200000000ff */
[----:B------:R-:W-:Y:S01]  /*bf90*/  LDSM.16.MT88.4 R164, [R201+0xc00] ;  /* 0x000c0000c9a4783b */ /* 0x000fe20000004200 */
[C---:B------:R-:W-:Y:S03]  /*bfa0*/  FMUL.FTZ R100, R146.reuse, R100 ;  /* 0x0000006492647220 */ /* 0x040fe60000410000 */
[----:B------:R-:W-:Y:S01]  /*bfb0*/  FMUL.FTZ R101, R146, R101 ;  /* 0x0000006592657220 */ /* 0x000fe20000410000 */
[C---:B------:R-:W-:Y:S01]  /*bfc0*/  HMMA.16816.F32 R16, R152.reuse, R174, R16 ;  /* 0x000000ae9810723c */ /* 0x040fe20000001810 */
[----:B------:R-:W-:Y:S03]  /*bfd0*/  MUFU.EX2 R174, R44 ;  /* 0x0000002c00ae7308 */ /* 0x000fe60000000800 */
[C---:B------:R-:W-:Y:S02]  /*bfe0*/  FMUL.FTZ R102, R145.reuse, R102 ;  /* 0x0000006691667220 */ /* 0x040fe40000410000 */
[----:B------:R-:W-:Y:S02]  /*bff0*/  FMUL.FTZ R103, R145, R103 ;  /* 0x0000006791677220 */ /* 0x000fe40000410000 */
[C---:B------:R-:W-:Y:S03]  /*c000*/  FMUL.FTZ R104, R3.reuse, R104 ;  /* 0x0000006803687220 */ /* 0x040fe60000410000 */
[----:B------:R-:W-:Y:S01]  /*c010*/  MUFU.EX2 R175, R54 ;  /* 0x0000003600af7308 */ /* 0x000fe20000000800 */
[C---:B------:R-:W-:Y:S01]  /*c020*/  FMUL.FTZ R105, R3.reuse, R105 ;  /* 0x0000006903697220 */ /* 0x040fe20000410000 */
[-C--:B--2---:R-:W-:Y:S03]  /*c030*/  HMMA.16816.F32 R100, R152, R156.reuse, R100 ;  /* 0x0000009c9864723c */ /* 0x084fe60000001864 */
[C---:B------:R-:W-:Y:S02]  /*c040*/  FMUL.FTZ R106, R0.reuse, R106 ;  /* 0x0000006a006a7220 */ /* 0x040fe40000410000 */
[C---:B------:R-:W-:Y:S02]  /*c050*/  FMUL.FTZ R107, R0.reuse, R107 ;  /* 0x0000006b006b7220 */ /* 0x040fe40000410000 */
[C---:B------:R-:W-:Y:S01]  /*c060*/  FMUL.FTZ R108, R3.reuse, R108 ;  /* 0x0000006c036c7220 */ /* 0x040fe20000410000 */
[----:B------:R2:W-:Y:S01]  /*c070*/  MUFU.EX2 R54, R43 ;  /* 0x0000002b00367308 */ /* 0x0005e20000000800 */
[----:B------:R-:W-:Y:S03]  /*c080*/  FMUL.FTZ R109, R3, R109 ;  /* 0x0000006d036d7220 */ /* 0x000fe60000410000 */
[C---:B------:R-:W-:Y:S04]  /*c090*/  HMMA.16816.F32 R104, R176.reuse, R156, R104 ;  /* 0x0000009cb068723c */ /* 0x040fe80000001868 */
[C---:B------:R-:W-:Y:S02]  /*c0a0*/  FMUL.FTZ R110, R0.reuse, R110 ;  /* 0x0000006e006e7220 */ /* 0x040fe40000410000 */
[----:B------:R-:W-:Y:S02]  /*c0b0*/  FMUL.FTZ R111, R0, R111 ;  /* 0x0000006f006f7220 */ /* 0x000fe40000410000 */
[C---:B------:R-:W-:Y:S04]  /*c0c0*/  FMUL.FTZ R112, R146.reuse, R112 ;  /* 0x0000007092707220 */ /* 0x040fe80000410000 */
[C---:B------:R-:W-:Y:S01]  /*c0d0*/  FMUL.FTZ R113, R146.reuse, R113 ;  /* 0x0000007192717220 */ /* 0x040fe20000410000 */
[-C--:B------:R-:W-:Y:S03]  /*c0e0*/  HMMA.16816.F32 R108, R176, R158.reuse, R108 ;  /* 0x0000009eb06c723c */ /* 0x080fe6000000186c */
[C---:B------:R-:W-:Y:S02]  /*c0f0*/  FMUL.FTZ R114, R145.reuse, R114 ;  /* 0x0000007291727220 */ /* 0x040fe40000410000 */
[C---:B------:R-:W-:Y:S01]  /*c100*/  FMUL.FTZ R115, R145.reuse, R115 ;  /* 0x0000007391737220 */ /* 0x040fe20000410000 */
[----:B--2---:R-:W-:Y:S01]  /*c110*/  LDSM.16.MT88.4 R40, [R202+0x800] ;  /* 0x00080000ca28783b */ /* 0x004fe20000004200 */
[C---:B------:R-:W-:Y:S05]  /*c120*/  FMUL.FTZ R116, R146.reuse, R116 ;  /* 0x0000007492747220 */ /* 0x040fea0000410000 */
[C---:B------:R-:W-:Y:S02]  /*c130*/  HMMA.16816.F32 R112, R152.reuse, R158, R112 ;  /* 0x0000009e9870723c */ /* 0x040fe40000001870 */
[----:B------:R-:W2:Y:S02]  /*c140*/  LDSM.16.MT88.4 R156, [R202+0x1000] ;  /* 0x00100000ca9c783b */ /* 0x000ea40000004200 */
[----:B------:R-:W-:Y:S02]  /*c150*/  FMUL.FTZ R117, R146, R117 ;  /* 0x0000007592757220 */ /* 0x000fe40000410000 */
[C---:B------:R-:W-:Y:S02]  /*c160*/  FMUL.FTZ R118, R145.reuse, R118 ;  /* 0x0000007691767220 */ /* 0x040fe40000410000 */
[----:B------:R-:W-:Y:S04]  /*c170*/  FMUL.FTZ R119, R145, R119 ;  /* 0x0000007791777220 */ /* 0x000fe80000410000 */
[C---:B------:R-:W-:Y:S02]  /*c180*/  FMUL.FTZ R120, R3.reuse, R120 ;  /* 0x0000007803787220 */ /* 0x040fe40000410000 */
[C---:B------:R-:W-:Y:S01]  /*c190*/  FMUL.FTZ R121, R3.reuse, R121 ;  /* 0x0000007903797220 */ /* 0x040fe20000410000 */
[-C--:B-1----:R-:W-:Y:S03]  /*c1a0*/  HMMA.16816.F32 R116, R152, R160.reuse, R116 ;  /* 0x000000a09874723c */ /* 0x082fe60000001874 */
[C---:B------:R-:W-:Y:S02]  /*c1b0*/  FMUL.FTZ R122, R0.reuse, R122 ;  /* 0x0000007a007a7220 */ /* 0x040fe40000410000 */
[C---:B------:R-:W-:Y:S02]  /*c1c0*/  FMUL.FTZ R123, R0.reuse, R123 ;  /* 0x0000007b007b7220 */ /* 0x040fe40000410000 */
[C---:B------:R-:W-:Y:S02]  /*c1d0*/  FMUL.FTZ R124, R3.reuse, R124 ;  /* 0x0000007c037c7220 */ /* 0x040fe40000410000 */
        /* <DEDUP_REMOVED lines=8> */
[C---:B------:R-:W-:Y:S02]  /*c260*/  FMUL.FTZ R131, R145.reuse, R131 ;  /* 0x0000008391837220 */ /* 0x040fe40000410000 */
[C---:B------:R-:W-:Y:S02]  /*c270*/  FMUL.FTZ R132, R146.reuse, R132 ;  /* 0x0000008492847220 */ /* 0x040fe40000410000 */
[----:B------:R-:W-:Y:S03]  /*c280*/  FMUL.FTZ R133, R146, R133 ;  /* 0x0000008592857220 */ /* 0x000fe60000410000 */
[C---:B------:R-:W-:Y:S01]  /*c290*/  HMMA.16816.F32 R128, R152.reuse, R162, R128 ;  /* 0x000000a29880723c */ /* 0x040fe20000001880 */
[----:B------:R-:W1:Y:S03]  /*c2a0*/  LDSM.16.MT88.4 R160, [R201+0x2000] ;  /* 0x00200000c9a0783b */ /* 0x000e660000004200 */
[C---:B------:R-:W-:Y:S02]  /*c2b0*/  FMUL.FTZ R134, R145.reuse, R134 ;  /* 0x0000008691867220 */ /* 0x040fe40000410000 */
[----:B------:R-:W-:Y:S02]  /*c2c0*/  FMUL.FTZ R135, R145, R135 ;  /* 0x0000008791877220 */ /* 0x000fe40000410000 */
[C---:B------:R-:W-:Y:S04]  /*c2d0*/  FMUL.FTZ R136, R3.reuse, R136 ;  /* 0x0000008803887220 */ /* 0x040fe80000410000 */
[C---:B------:R-:W-:Y:S01]  /*c2e0*/  FMUL.FTZ R137, R3.reuse, R137 ;  /* 0x0000008903897220 */ /* 0x040fe20000410000 */
[-C--:B--2---:R-:W-:Y:S03]  /*c2f0*/  HMMA.16816.F32 R132, R152, R156.reuse, R132 ;  /* 0x0000009c9884723c */ /* 0x084fe60000001884 */
        /* <DEDUP_REMOVED lines=15> */
[----:B------:R-:W2:Y:S03]  /*c3f0*/  LDSM.16.MT88.4 R156, [R201+0x400] ;  /* 0x00040000c99c783b */ /* 0x000ea60000004200 */
[C---:B------:R-:W-:Y:S02]  /*c400*/  FMUL.FTZ R70, R145.reuse, R70 ;  /* 0x0000004691467220 */ /* 0x040fe40000410000 */
[----:B------:R-:W-:Y:S02]  /*c410*/  FMUL.FTZ R71, R145, R71 ;  /* 0x0000004791477220 */ /* 0x000fe40000410000 */
[C---:B------:R-:W-:Y:S04]  /*c420*/  FMUL.FTZ R72, R3.reuse, R72 ;  /* 0x0000004803487220 */ /* 0x040fe80000410000 */
        /* <DEDUP_REMOVED lines=31> */
[----:B------:R-:W-:Y:S01]  /*c620*/  FMUL.FTZ R97, R146, R97 ;  /* 0x0000006192617220 */ /* 0x000fe20000410000 */
[-C--:B------:R-:W-:Y:S01]  /*c630*/  HMMA.16816.F32 R92, R176, R34.reuse, R92 ;  /* 0x00000022b05c723c */ /* 0x080fe2000000185c */
[----:B------:R1:W-:Y:S02]  /*c640*/  MUFU.EX2 R179, R51 ;  /* 0x0000003300b37308 */ /* 0x0003e40000000800 */
[C---:B------:R-:W-:Y:S02]  /*c650*/  FMUL.FTZ R98, R145.reuse, R98 ;  /* 0x0000006291627220 */ /* 0x040fe40000410000 */
[----:B------:R-:W-:Y:S02]  /*c660*/  FMUL.FTZ R99, R145, R99 ;  /* 0x0000006391637220 */ /* 0x000fe40000410000 */
[----:B---3--:R-:W-:Y:S02]  /*c670*/  FFMA.FTZ R0, R0, R243, R189 ;  /* 0x000000f300007223 */ /* 0x008fe400000100bd */
[----:B------:R-:W-:Y:S02]  /*c680*/  FFMA.FTZ R146, R146, R246, R193 ;  /* 0x000000f692927223 */ /* 0x000fe400000100c1 */
[----:B------:R-:W3:Y:S01]  /*c690*/  MUFU.EX2 R176, R45 ;  /* 0x0000002d00b07308 */ /* 0x000ee20000000800 */
[----:B------:R-:W-:Y:S01]  /*c6a0*/  HMMA.16816.F32 R96, R152, R34, R96 ;  /* 0x000000229860723c */ /* 0x000fe20000001860 */
[----:B------:R-:W3:Y:S03]  /*c6b0*/  LDSM.16.MT88.4 R32, [R201+0x1400] ;  /* 0x00140000c920783b */ /* 0x000ee60000004200 */
[----:B------:R-:W-:Y:S02]  /*c6c0*/  FADD.FTZ R146, R197, R146 ;  /* 0x00000092c5927221 */ /* 0x000fe40000010000 */
[----:B----4-:R-:W-:Y:S02]  /*c6d0*/  FFMA.FTZ R145, R145, R245, R192 ;  /* 0x000000f591917223 */ /* 0x010fe400000100c0 */
[-C--:B--2---:R-:W-:Y:S01]  /*c6e0*/  HMMA.16816.F32 R4, R24, R156.reuse, R4 ;  /* 0x0000009c1804723c */ /* 0x084fe20000001804 */
[----:B------:R-:W2:Y:S01]  /*c6f0*/  LDSM.16.MT88.4 R152, [R202+0x1400] ;  /* 0x00140000ca98783b */ /* 0x000ea20000004200 */
[----:B------:R-:W-:Y:S06]  /*c700*/  MUFU.EX2 R178, R53 ;  /* 0x0000003500b27308 */ /* 0x000fec0000000800 */
[C---:B------:R-:W-:Y:S01]  /*c710*/  HMMA.16816.F32 R8, R28.reuse, R156, R8 ;  /* 0x0000009c1c08723c */ /* 0x040fe20000001808 */
[----:B-1----:R-:W-:Y:S03]  /*c720*/  LDSM.16.MT88.4 R48, [R201+0x2800] ;  /* 0x00280000c930783b */ /* 0x002fe60000004200 */
[----:B------:R1:W4:Y:S04]  /*c730*/  MUFU.EX2 R53, R47 ;  /* 0x0000002f00357308 */ /* 0x0003280000000800 */
[-C--:B------:R-:W-:Y:S06]  /*c740*/  HMMA.16816.F32 R12, R28, R158.reuse, R12 ;  /* 0x0000009e1c0c723c */ /* 0x080fec000000180c */
[----:B------:R5:W2:Y:S02]  /*c750*/  MUFU.EX2 R177, R52 ;  /* 0x0000003400b17308 */ /* 0x000aa40000000800 */
[C---:B------:R-:W-:Y:S08]  /*c760*/  HMMA.16816.F32 R16, R24.reuse, R158, R16 ;  /* 0x0000009e1810723c */ /* 0x040ff00000001810 */
[-C--:B------:R-:W-:Y:S01]  /*c770*/  HMMA.16816.F32 R100, R24, R160.reuse, R100 ;  /* 0x000000a01864723c */ /* 0x080fe20000001864 */
[----:B-1----:R-:W-:Y:S07]  /*c780*/  LDSM.16.MT88.4 R44, [R201+0x1800] ;  /* 0x00180000c92c783b */ /* 0x002fee0000004200 */
[C---:B------:R-:W-:Y:S04]  /*c790*/  HMMA.16816.F32 R104, R28.reuse, R160, R104 ;  /* 0x000000a01c68723c */ /* 0x040fe80000001868 */
[----:B-----5:R-:W-:Y:S04]  /*c7a0*/  FFMA.FTZ R52, R3, R244, R190 ;  /* 0x000000f403347223 */ /* 0x020fe800000100be */
[-C--:B------:R-:W-:Y:S04]  /*c7b0*/  HMMA.16816.F32 R108, R28, R162.reuse, R108 ;  /* 0x000000a21c6c723c */ /* 0x080fe8000000186c */
[----:B------:R-:W-:Y:S01]  /*c7c0*/  FADD.FTZ R3, R235, R145 ;  /* 0x00000091eb037221 */ /* 0x000fe20000010000 */
[----:B------:R-:W-:Y:S03]  /*c7d0*/  MOV R145, R148 ;  /* 0x0000009400917202 */ /* 0x000fe60000000f00 */
[C---:B------:R-:W-:Y:S04]  /*c7e0*/  HMMA.16816.F32 R112, R24.reuse, R162, R112 ;  /* 0x000000a21870723c */ /* 0x040fe80000001870 */
[----:B------:R-:W-:Y:S04]  /*c7f0*/  FADD.FTZ R3, R238, R3 ;  /* 0x00000003ee037221 */ /* 0x000fe80000010000 */
[-C--:B---3--:R-:W-:Y:S04]  /*c800*/  HMMA.16816.F32 R116, R24, R32.reuse, R116 ;  /* 0x000000201874723c */ /* 0x088fe80000001874 */
[----:B------:R-:W-:Y:S04]  /*c810*/  FADD.FTZ R3, R242, R3 ;  /* 0x00000003f2037221 */ /* 0x000fe80000010000 */
[C---:B------:R-:W-:Y:S04]  /*c820*/  HMMA.16816.F32 R120, R28.reuse, R32, R120 ;  /* 0x000000201c78723c */ /* 0x040fe80000001878 */
[----:B------:R-:W-:Y:S04]  /*c830*/  FADD.FTZ R3, R228, R3 ;  /* 0x00000003e4037221 */ /* 0x000fe80000010000 */
[-C--:B------:R-:W-:Y:S04]  /*c840*/  HMMA.16816.F32 R124, R28, R34.reuse, R124 ;  /* 0x000000221c7c723c */ /* 0x080fe8000000187c */
[----:B------:R-:W-:Y:S04]  /*c850*/  FADD.FTZ R3, R225, R3 ;  /* 0x00000003e1037221 */ /* 0x000fe80000010000 */
[C---:B------:R-:W-:Y:S01]  /*c860*/  HMMA.16816.F32 R128, R24.reuse, R34, R128 ;  /* 0x000000221880723c */ /* 0x040fe20000001880 */
[----:B------:R-:W1:Y:S07]  /*c870*/  LDSM.16.MT88.4 R32, [R201+0x2400] ;  /* 0x00240000c920783b */ /* 0x000e6e0000004200 */
[-C--:B--2---:R-:W-:Y:S08]  /*c880*/  HMMA.16816.F32 R132, R24, R152.reuse, R132 ;  /* 0x000000981884723c */ /* 0x084ff00000001884 */
[C---:B------:R-:W-:Y:S08]  /*c890*/  HMMA.16816.F32 R136, R28.reuse, R152, R136 ;  /* 0x000000981c88723c */ /* 0x040ff00000001888 */
[-C--:B------:R-:W-:Y:S08]  /*c8a0*/  HMMA.16816.F32 R20, R28, R154.reuse, R20 ;  /* 0x0000009a1c14723c */ /* 0x080ff00000001814 */
[C---:B------:R-:W-:Y:S08]  /*c8b0*/  HMMA.16816.F32 R140, R24.reuse, R154, R140 ;  /* 0x0000009a188c723c */ /* 0x040ff0000000188c */
[-C--:B-1----:R-:W-:Y:S08]  /*c8c0*/  HMMA.16816.F32 R68, R24, R32.reuse, R68 ;  /* 0x000000201844723c */ /* 0x082ff00000001844 */
[C---:B------:R-:W-:Y:S08]  /*c8d0*/  HMMA.16816.F32 R72, R28.reuse, R32, R72 ;  /* 0x000000201c48723c */ /* 0x040ff00000001848 */
[-C--:B------:R-:W-:Y:S08]  /*c8e0*/  HMMA.16816.F32 R76, R28, R34.reuse, R76 ;  /* 0x000000221c4c723c */ /* 0x080ff0000000184c */
[C---:B------:R-:W-:Y:S01]  /*c8f0*/  HMMA.16816.F32 R80, R24.reuse, R34, R80 ;  /* 0x000000221850723c */ /* 0x040fe20000001850 */
[----:B------:R-:W1:Y:S07]  /*c900*/  LDSM.16.MT88.4 R32, [R201+0x800] ;  /* 0x00080000c920783b */ /* 0x000e6e0000004200 */
[-C--:B------:R-:W-:Y:S08]  /*c910*/  HMMA.16816.F32 R84, R24, R36.reuse, R84 ;  /* 0x000000241854723c */ /* 0x080ff00000001854 */
[C---:B------:R-:W-:Y:S08]  /*c920*/  HMMA.16816.F32 R88, R28.reuse, R36, R88 ;  /* 0x000000241c58723c */ /* 0x040ff00000001858 */
[-C--:B------:R-:W-:Y:S07]  /*c930*/  HMMA.16816.F32 R92, R28, R38.reuse, R92 ;  /* 0x000000261c5c723c */ /* 0x080fee000000185c */
[----:B------:R-:W-:Y:S01]  /*c940*/  F2FP.PACK_AB R28, R172, R173 ;  /* 0x000000adac1c723e */ /* 0x000fe200000000ff */
[----:B------:R-:W-:Y:S01]  /*c950*/  HMMA.16816.F32 R96, R24, R38, R96 ;  /* 0x000000261860723c */ /* 0x000fe20000001860 */
[----:B------:R-:W2:Y:S03]  /*c960*/  LDSM.16.MT88.4 R36, [R202+0x1800] ;  /* 0x00180000ca24783b */ /* 0x000ea60000004200 */
[----:B------:R-:W-:Y:S02]  /*c970*/  F2FP.PACK_AB R30, R176, R174 ;  /* 0x000000aeb01e723e */ /* 0x000fe400000000ff */
[----:B------:R-:W-:Y:S02]  /*c980*/  F2FP.PACK_AB R29, R54, R151 ;  /* 0x00000097361d723e */ /* 0x000fe400000000ff */
[----:B------:R-:W-:Y:S04]  /*c990*/  F2FP.PACK_AB R24, R188, R186 ;  /* 0x000000babc18723e */ /* 0x000fe800000000ff */
[----:B------:R-:W-:Y:S02]  /*c9a0*/  F2FP.PACK_AB R25, R187, R185 ;  /* 0x000000b9bb19723e */ /* 0x000fe400000000ff */
[----:B------:R-:W-:Y:S02]  /*c9b0*/  F2FP.PACK_AB R26, R183, R184 ;  /* 0x000000b8b71a723e */ /* 0x000fe400000000ff */
[----:B------:R-:W-:Y:S02]  /*c9c0*/  F2FP.PACK_AB R27, R179, R182 ;  /* 0x000000b6b31b723e */ /* 0x000fe400000000ff */
[----:B----4-:R-:W-:Y:S05]  /*c9d0*/  F2FP.PACK_AB R31, R53, R65 ;  /* 0x00000041351f723e */ /* 0x010fea00000000ff */
        /* <DEDUP_REMOVED lines=9> */
[----:B------:R-:W-:Y:S07]  /*ca70*/  LDSM.16.MT88.4 R40, [R201+0x1c00] ;  /* 0x001c0000c928783b */ /* 0x000fee0000004200 */
[-C--:B------:R-:W-:Y:S08]  /*ca80*/  HMMA.16816.F32 R116, R24, R44.reuse, R116 ;  /* 0x0000002c1874723c */ /* 0x080ff00000001874 */
[C---:B------:R-:W-:Y:S08]  /*ca90*/  HMMA.16816.F32 R120, R28.reuse, R44, R120 ;  /* 0x0000002c1c78723c */ /* 0x040ff00000001878 */
[-C--:B------:R-:W-:Y:S08]  /*caa0*/  HMMA.16816.F32 R124, R28, R46.reuse, R124 ;  /* 0x0000002e1c7c723c */ /* 0x080ff0000000187c */
[C---:B------:R-:W-:Y:S01]  /*cab0*/  HMMA.16816.F32 R128, R24.reuse, R46, R128 ;  /* 0x0000002e1880723c */ /* 0x040fe20000001880 */
[----:B------:R-:W-:Y:S07]  /*cac0*/  LDSM.16.MT88.4 R44, [R202+0x1c00] ;  /* 0x001c0000ca2c783b */ /* 0x000fee0000004200 */
        /* <DEDUP_REMOVED lines=10> */
[C---:B------:R-:W-:Y:S08]  /*cb70*/  HMMA.16816.F32 R88, R28.reuse, R32, R88 ;  /* 0x000000201c58723c */ /* 0x040ff00000001858 */
[-C--:B------:R-:W-:Y:S07]  /*cb80*/  HMMA.16816.F32 R92, R28, R34.reuse, R92 ;  /* 0x000000221c5c723c */ /* 0x080fee000000185c */
[----:B------:R-:W-:Y:S01]  /*cb90*/  F2FP.PACK_AB R30, R61, R60 ;  /* 0x0000003c3d1e723e */ /* 0x000fe200000000ff */
[----:B------:R-:W-:Y:S01]  /*cba0*/  HMMA.16816.F32 R96, R24, R34, R96 ;  /* 0x000000221860723c */ /* 0x000fe20000001860 */
[----:B------:R-:W1:Y:S03]  /*cbb0*/  LDSM.16.MT88.4 R32, [R201+0x2c00] ;  /* 0x002c0000c920783b */ /* 0x000e660000004200 */
[----:B------:R-:W-:Y:S01]  /*cbc0*/  FADD.FTZ R29, R232, R52 ;  /* 0x00000034e81d7221 */ /* 0x000fe20000010000 */
[----:B------:R-:W-:Y:S01]  /*cbd0*/  F2FP.PACK_AB R31, R63, R62 ;  /* 0x0000003e3f1f723e */ /* 0x000fe200000000ff */
[----:B------:R-:W-:Y:S01]  /*cbe0*/  FADD.FTZ R28, R231, R0 ;  /* 0x00000000e71c7221 */ /* 0x000fe20000010000 */
[----:B------:R-:W-:Y:S01]  /*cbf0*/  F2FP.PACK_AB R24, R178, R177 ;  /* 0x000000b1b218723e */ /* 0x000fe200000000ff */
[----:B------:R-:W-:Y:S01]  /*cc00*/  FADD.FTZ R50, R239, R29 ;  /* 0x0000001def327221 */ /* 0x000fe20000010000 */
[----:B------:R-:W-:Y:S03]  /*cc10*/  F2FP.PACK_AB R25, R55, R175 ;  /* 0x000000af3719723e */ /* 0x000fe600000000ff */
[----:B------:R-:W-:Y:S01]  /*cc20*/  F2FP.PACK_AB R26, R180, R64 ;  /* 0x00000040b41a723e */ /* 0x000fe200000000ff */
[----:B------:R-:W-:Y:S01]  /*cc30*/  FADD.FTZ R49, R234, R28 ;  /* 0x0000001cea317221 */ /* 0x000fe20000010000 */
[----:B------:R-:W-:Y:S01]  /*cc40*/  F2FP.PACK_AB R27, R67, R66 ;  /* 0x00000042431b723e */ /* 0x000fe200000000ff */
[----:B------:R-:W-:Y:S01]  /*cc50*/  FADD.FTZ R0, R236, R146 ;  /* 0x00000092ec007221 */ /* 0x000fe20000010000 */
[----:B------:R-:W-:Y:S02]  /*cc60*/  F2FP.PACK_AB R28, R57, R56 ;  /* 0x00000038391c723e */ /* 0x000fe400000000ff */
[----:B------:R-:W-:Y:S01]  /*cc70*/  F2FP.PACK_AB R29, R59, R58 ;  /* 0x0000003a3b1d723e */ /* 0x000fe200000000ff */
[----:B------:R-:W-:Y:S02]  /*cc80*/  FADD.FTZ R48, R241, R0 ;  /* 0x00000000f1307221 */ /* 0x000fe40000010000 */
[-C--:B------:R-:W-:Y:S01]  /*cc90*/  HMMA.16816.F32 R152, R24, R164.reuse, R4 ;  /* 0x000000a41898723c */ /* 0x080fe20000001804 */
[----:B------:R-:W3:Y:S02]  /*cca0*/  LDSM.16.MT88.4 R4, [R202+0x2c00] ;  /* 0x002c0000ca04783b */ /* 0x000ee40000004200 */
[----:B------:R-:W-:Y:S05]  /*ccb0*/  FADD.FTZ R0, R237, R49 ;  /* 0x00000031ed007221 */ /* 0x000fea0000010000 */
[C---:B------:R-:W-:Y:S07]  /*ccc0*/  HMMA.16816.F32 R156, R28.reuse, R164, R8 ;  /* 0x000000a41c9c723c */ /* 0x040fee0000001808 */
[----:B------:R-:W-:Y:S01]  /*ccd0*/  FADD.FTZ R9, R196, R0 ;  /* 0x00000000c4097221 */ /* 0x000fe20000010000 */
[-C--:B------:R-:W-:Y:S04]  /*cce0*/  HMMA.16816.F32 R160, R28, R166.reuse, R12 ;  /* 0x000000a61ca0723c */ /* 0x080fe8000000180c */
[----:B------:R-:W-:Y:S02]  /*ccf0*/  FADD.FTZ R10, R240, R50 ;  /* 0x00000032f00a7221 */ /* 0x000fe40000010000 */
[----:B------:R-:W-:Y:S02]  /*cd00*/  FADD.FTZ R8, R230, R48 ;  /* 0x00000030e6087221 */ /* 0x000fe40000010000 */
        /* <DEDUP_REMOVED lines=24> */
[----:B------:R-:W-:Y:S01]  /*ce90*/  FADD.FTZ R3, R151, R11 ;  /* 0x0000000b97037221 */ /* 0x000fe20000010000 */
[----:B------:R-:W-:Y:S01]  /*cea0*/  MOV R151, R2 ;  /* 0x0000000200977202 */ /* 0x000fe20000000f00 */
[C---:B------:R-:W-:Y:S04]  /*ceb0*/  HMMA.16816.F32 R128, R24.reuse, R42, R128 ;  /* 0x0000002a1880723c */ /* 0x040fe80000001880 */
[----:B------:R-:W-:Y:S02]  /*cec0*/  FADD.FTZ R11, R187, R9 ;  /* 0x00000009bb0b7221 */ /* 0x000fe40000010000 */
[----:B------:R-:W-:Y:S02]  /*ced0*/  FADD.FTZ R9, R54, R3 ;  /* 0x0000000336097221 */ /* 0x000fe40000010000 */
[-C--:B------:R-:W-:Y:S04]  /*cee0*/  HMMA.16816.F32 R132, R24, R44.reuse, R132 ;  /* 0x0000002c1884723c */ /* 0x080fe80000001884 */
[----:B------:R-:W-:Y:S04]  /*cef0*/  FADD.FTZ R8, R173, R12 ;  /* 0x0000000cad087221 */ /* 0x000fe80000010000 */
[C---:B------:R-:W-:Y:S04]  /*cf00*/  HMMA.16816.F32 R136, R28.reuse, R44, R136 ;  /* 0x0000002c1c88723c */ /* 0x040fe80000001888 */
[----:B------:R-:W-:Y:S02]  /*cf10*/  FADD.FTZ R10, R172, R8 ;  /* 0x00000008ac0a7221 */ /* 0x000fe40000010000 */
[----:B------:R-:W-:Y:S02]  /*cf20*/  FADD.FTZ R8, R184, R0 ;  /* 0x00000000b8087221 */ /* 0x000fe40000010000 */
[-C--:B------:R-:W-:Y:S04]  /*cf30*/  HMMA.16816.F32 R168, R28, R46.reuse, R20 ;  /* 0x0000002e1ca8723c */ /* 0x080fe80000001814 */
[----:B------:R-:W-:Y:S02]  /*cf40*/  FADD.FTZ R3, R174, R10 ;  /* 0x0000000aae037221 */ /* 0x000fe40000010000 */
[----:B------:R-:W-:Y:S02]  /*cf50*/  FADD.FTZ R10, R183, R8 ;  /* 0x00000008b70a7221 */ /* 0x000fe40000010000 */
[C---:B------:R-:W-:Y:S04]  /*cf60*/  HMMA.16816.F32 R140, R24.reuse, R46, R140 ;  /* 0x0000002e188c723c */ /* 0x040fe8000000188c */
[----:B------:R-:W-:Y:S04]  /*cf70*/  FADD.FTZ R0, R65, R9 ;  /* 0x0000000941007221 */ /* 0x000fe80000010000 */
[-C--:B-1----:R-:W-:Y:S04]  /*cf80*/  HMMA.16816.F32 R68, R24, R32.reuse, R68 ;  /* 0x000000201844723c */ /* 0x082fe80000001844 */
[----:B------:R-:W-:Y:S04]  /*cf90*/  FADD.FTZ R8, R53, R0 ;  /* 0x0000000035087221 */ /* 0x000fe80000010000 */
[C---:B------:R-:W-:Y:S04]  /*cfa0*/  HMMA.16816.F32 R72, R28.reuse, R32, R72 ;  /* 0x000000201c48723c */ /* 0x040fe80000001848 */
[----:B------:R-:W-:Y:S04]  /*cfb0*/  FADD.FTZ R8, R58, R8 ;  /* 0x000000083a087221 */ /* 0x000fe80000010000 */
        /* <DEDUP_REMOVED lines=32> */
.L_x_1480:
[----:B------:R-:W-:Y:S05]  /*d1c0*/  BRA.DIV ~URZ, `(.L_x_1488) ;  /* 0x000057027f007947 */ /* 0x000fea000b800000 */
[----:B-1----:R-:W2:Y:S04]  /*d1d0*/  LDL R0, [R1+0x4] ;  /* 0x0000040001007983 */ /* 0x002ea80000100800 */
[----:B--2---:R1:W2:Y:S02]  /*d1e0*/  SHFL.BFLY PT, R4, R0, 0x2, 0x1f ;  /* 0x0c401f0000047f89 */ /* 0x0042a400000e0000 */
.L_x_1540:
        /* <DEDUP_REMOVED lines=19> */
.L_x_1541:
        /* <DEDUP_REMOVED lines=11> */
[----:B------:R-:W-:Y:S02]  /*d3d0*/  MOV R44, 0xff800000 ;  /* 0xff800000002c7802 */ /* 0x000fe40000000f00 */
[----:B------:R-:W-:-:S03]  /*d3e0*/  @P1 MOV R13, 0x3f317218 ;  /* 0x3f317218000d1802 */ /* 0x000fc60000000f00 */
[----:B------:R-:W2:Y:S08]  /*d3f0*/  @P2 MUFU.RCP R3, R5 ;  /* 0x0000000500032308 */ /* 0x000eb00000001000 */
[----:B------:R-:W3:Y:S01]  /*d400*/  @P1 MUFU.RCP R2, R6 ;  /* 0x0000000600021308 */ /* 0x000ee20000001000 */
[C---:B-1----:R-:W-:Y:S02]  /*d410*/  FMUL.FTZ R152, R0.reuse, R152 ;  /* 0x0000009800987220 */ /* 0x042fe40000410000 */
[----:B------:R-:W-:-:S02]  /*d420*/  FMUL.FTZ R43, R0, R153 ;  /* 0x00000099002b7220 */ /* 0x000fc40000410000 */
[C---:B------:R-:W-:Y:S02]  /*d430*/  FMUL.FTZ R164, R0.reuse, R164 ;  /* 0x000000a400a47220 */ /* 0x040fe40000410000 */
[C---:B------:R-:W-:Y:S01]  /*d440*/  FMUL.FTZ R40, R0.reuse, R165 ;  /* 0x000000a500287220 */ /* 0x040fe20000410000 */
[----:B------:R-:W1:Y:S01]  /*d450*/  @P3 MUFU.LG2 R8, R4 ;  /* 0x0000000400083308 */ /* 0x000e620000000c00 */
[C---:B------:R-:W-:Y:S02]  /*d460*/  FMUL.FTZ R100, R0.reuse, R100 ;  /* 0x0000006400647220 */ /* 0x040fe40000410000 */
[C---:B------:R-:W-:Y:S02]  /*d470*/  FMUL.FTZ R37, R0.reuse, R101 ;  /* 0x0000006500257220 */ /* 0x040fe40000410000 */
[C---:B------:R-:W-:Y:S02]  /*d480*/  FMUL.FTZ R112, R0.reuse, R112 ;  /* 0x0000007000707220 */ /* 0x040fe40000410000 */
[C---:B------:R-:W-:Y:S01]  /*d490*/  FMUL.FTZ R34, R0.reuse, R113 ;  /* 0x0000007100227220 */ /* 0x040fe20000410000 */
[----:B------:R4:W5:Y:S01]  /*d4a0*/  @P2 MUFU.LG2 R4, R5 ;  /* 0x0000000500042308 */ /* 0x0009620000000c00 */
[----:B------:R-:W-:-:S02]  /*d4b0*/  FMUL.FTZ R116, R0, R116 ;  /* 0x0000007400747220 */ /* 0x000fc40000410000 */
[C---:B------:R-:W-:Y:S02]  /*d4c0*/  FMUL.FTZ R31, R0.reuse, R117 ;  /* 0x00000075001f7220 */ /* 0x040fe40000410000 */
[C---:B------:R-:W-:Y:S02]  /*d4d0*/  FMUL.FTZ R128, R0.reuse, R128 ;  /* 0x0000008000807220 */ /* 0x040fe40000410000 */
[C---:B------:R-:W-:Y:S01]  /*d4e0*/  FMUL.FTZ R28, R0.reuse, R129 ;  /* 0x00000081001c7220 */ /* 0x040fe20000410000 */
[----:B------:R-:W1:Y:S01]  /*d4f0*/  @P1 MUFU.LG2 R6, R6 ;  /* 0x0000000600061308 */ /* 0x000e620000000c00 */
[C---:B------:R-:W-:Y:S02]  /*d500*/  FMUL.FTZ R132, R0.reuse, R132 ;  /* 0x0000008400847220 */ /* 0x040fe40000410000 */
[C---:B------:R-:W-:Y:S02]  /*d510*/  FMUL.FTZ R24, R0.reuse, R133 ;  /* 0x0000008500187220 */ /* 0x040fe40000410000 */
[----:B------:R-:W-:-:S02]  /*d520*/  FMUL.FTZ R140, R0, R140 ;  /* 0x0000008c008c7220 */ /* 0x000fc40000410000 */
[C---:B------:R-:W-:Y:S01]  /*d530*/  FMUL.FTZ R20, R0.reuse, R141 ;  /* 0x0000008d00147220 */ /* 0x040fe20000410000 */
[----:B----4-:R-:W-:Y:S01]  /*d540*/  @P3 MOV R5, 0x3f317218 ;  /* 0x3f31721800053802 */ /* 0x010fe20000000f00 */
[C---:B------:R-:W-:Y:S02]  /*d550*/  FMUL.FTZ R68, R0.reuse, R68 ;  /* 0x0000004400447220 */ /* 0x040fe40000410000 */
[C---:B------:R-:W-:Y:S02]  /*d560*/  FMUL.FTZ R16, R0.reuse, R69 ;  /* 0x0000004500107220 */ /* 0x040fe40000410000 */
[C---:B------:R-:W-:Y:S02]  /*d570*/  FMUL.FTZ R80, R0.reuse, R80 ;  /* 0x0000005000507220 */ /* 0x040fe40000410000 */
[C---:B------:R-:W-:Y:S02]  /*d580*/  FMUL.FTZ R12, R0.reuse, R81 ;  /* 0x00000051000c7220 */ /* 0x040fe40000410000 */
[----:B------:R-:W-:-:S02]  /*d590*/  FMUL.FTZ R84, R0, R84 ;  /* 0x0000005400547220 */ /* 0x000fc40000410000 */
[C---:B------:R-:W-:Y:S02]  /*d5a0*/  FMUL.FTZ R85, R0.reuse, R85 ;  /* 0x0000005500557220 */ /* 0x040fe40000410000 */
[C---:B------:R-:W-:Y:S02]  /*d5b0*/  FMUL.FTZ R96, R0.reuse, R96 ;  /* 0x0000006000607220 */ /* 0x040fe40000410000 */
[----:B------:R-:W-:Y:S01]  /*d5c0*/  FMUL.FTZ R97, R0, R97 ;  /* 0x0000006100617220 */ /* 0x000fe20000410000 */
[----:B------:R-:W-:Y:S01]  /*d5d0*/  MOV R0, RZ ;  /* 0x000000ff00007202 */ /* 0x000fe20000000f00 */
[C---:B--2---:R-:W-:Y:S02]  /*d5e0*/  FMUL.FTZ R154, R3.reuse, R154 ;  /* 0x0000009a039a7220 */ /* 0x044fe40000410000 */
[C---:B------:R-:W-:Y:S02]  /*d5f0*/  FMUL.FTZ R42, R3.reuse, R155 ;  /* 0x0000009b032a7220 */ /* 0x040fe40000410000 */
[C---:B------:R-:W-:Y:S01]  /*d600*/  FMUL.FTZ R166, R3.reuse, R166 ;  /* 0x000000a603a67220 */ /* 0x040fe20000410000 */
[----:B------:R-:W-:Y:S01]  /*d610*/  @P0 MUFU.RCP R0, R7 ;  /* 0x0000000700000308 */ /* 0x000fe20000001000 */
        /* <DEDUP_REMOVED lines=22> */
[C---:B---3--:R-:W-:Y:S02]  /*d780*/  FMUL.FTZ R156, R2.reuse, R156 ;  /* 0x0000009c029c7220 */ /* 0x048fe40000410000 */
        /* <DEDUP_REMOVED lines=22> */
[----:B------:R-:W-:Y:S02]  /*d8f0*/  FMUL.FTZ R93, R2, R93 ;  /* 0x0000005d025d7220 */ /* 0x000fe40000410000 */
[----:B------:R-:W2:Y:S01]  /*d900*/  @P0 MUFU.LG2 R2, R7 ;  /* 0x0000000700020308 */ /* 0x000ea20000000c00 */
[----:B-1----:R-:W-:Y:S02]  /*d910*/  @P3 FMUL.FTZ R9, R8, 0.69314718246459960938 ;  /* 0x3f31721808093820 */ /* 0x002fe40000410000 */
[----:B-----5:R-:W-:Y:S02]  /*d920*/  @P2 FMUL.FTZ R8, R4, 0.69314718246459960938 ;  /* 0x3f31721804082820 */ /* 0x020fe40000410000 */
[----:B------:R-:W-:Y:S02]  /*d930*/  @P2 FMUL.FTZ R4, R3, c[0x0][0x2d0] ;  /* 0x0000b40003042a20 */ /* 0x000fe40000410000 */
[----:B------:R-:W-:-:S02]  /*d940*/  @P1 FMUL.FTZ R6, R6, 0.69314718246459960938 ;  /* 0x3f31721806061820 */ /* 0x000fc40000410000 */
[----:B------:R-:W-:Y:S02]  /*d950*/  @P1 FMUL.FTZ R3, R13, c[0x0][0x2d0] ;  /* 0x0000b4000d031a20 */ /* 0x000fe40000410000 */
[----:B------:R-:W-:Y:S02]  /*d960*/  @P3 FMUL.FTZ R5, R5, c[0x0][0x2d0] ;  /* 0x0000b40005053a20 */ /* 0x000fe40000410000 */
[----:B------:R-:W-:Y:S01]  /*d970*/  @P1 FFMA.FTZ R47, R3, R147, R6 ;  /* 0x00000093032f1223 */ /* 0x000fe20000010006 */
[----:B------:R-:W-:Y:S01]  /*d980*/  @P0 MOV R3, 0x3f317218 ;  /* 0x3f31721800030802 */ /* 0x000fe20000000f00 */
[----:B------:R-:W-:Y:S01]  /*d990*/  @P2 FFMA.FTZ R46, R4, R148, R8 ;  /* 0x00000094042e2223 */ /* 0x000fe20000010008 */
[----:B------:R-:W-:Y:S01]  /*d9a0*/  MOV R4, 0x1 ;  /* 0x0000000100047802 */ /* 0x000fe20000000f00 */
[----:B--2---:R-:W-:Y:S02]  /*d9b0*/  @P0 FMUL.FTZ R2, R2, 0.69314718246459960938 ;  /* 0x3f31721802020820 */ /* 0x004fe40000410000 */
[----:B------:R-:W-:-:S02]  /*d9c0*/  @P0 FMUL.FTZ R3, R3, c[0x0][0x2d0] ;  /* 0x0000b40003030a20 */ /* 0x000fc40000410000 */
[----:B------:R-:W-:Y:S02]  /*d9d0*/  @P3 FFMA.FTZ R45, R5, R149, R9 ;  /* 0x00000095052d3223 */ /* 0x000fe40000010009 */
        /* <DEDUP_REMOVED lines=23> */
[----:B------:R-:W-:Y:S01]  /*db50*/  FMUL.FTZ R95, R0, R95 ;  /* 0x0000005f005f7220 */ /* 0x000fe20000410000 */
[----:B------:R-:W-:Y:S01]  /*db60*/  PRMT R0, R4, 0x7610, R0 ;  /* 0x0000761004007816 */ /* 0x000fe20000000000 */
[----:B------:R-:W-:Y:S02]  /*db70*/  @P0 FFMA.FTZ R44, R3, R17, R2 ;  /* 0x00000011032c0223 */ /* 0x000fe40000010002 */
.L_x_1449:
        /* <DEDUP_REMOVED lines=19> */
.L_x_1491:
[----:B--2---:R-:W-:Y:S05]  /*dcb0*/  BSYNC B0 ;  /* 0x0000000000007941 */ /* 0x004fea0003800000 */
.L_x_1490:
        /* <DEDUP_REMOVED lines=116> */
[----:B------:R-:W-:Y:S05]  /*e400*/  CALL.REL.NOINC `($__internal_9_$__cuda_sm70_shflsync_idx_p) ;  /* 0x00004bb000007944 */ /* 0x000fea0003c00000 */
.L_x_1494:
[----:B-1----:R-:W2:Y:S04]  /*e410*/  LDL R2, [R1+0x50] ;  /* 0x0000500001027983 */ /* 0x002ea80000100800 */
[----:B------:R-:W3:Y:S04]  /*e420*/  LDL.LU R8, [R1+0x48] ;  /* 0x0000480001087983 */ /* 0x000ee80000300800 */
[----:B------:R-:W4:Y:S04]  /*e430*/  LDL.LU R15, [R1+0x44] ;  /* 0x00004400010f7983 */ /* 0x000f280000300800 */
[----:B------:R-:W5:Y:S04]  /*e440*/  LDL R14, [R1] ;  /* 0x00000000010e7983 */ /* 0x000f680000100800 */
[----:B------:R-:W2:Y:S01]  /*e450*/  LDL.LU R19, [R1+0x40] ;  /* 0x0000400001137983 */ /* 0x000ea20000300800 */
[----:B------:R-:W-:-:S03]  /*e460*/  IMAD.MOV.U32 R0, RZ, RZ, 0x1 ;  /* 0x00000001ff007424 */ /* 0x000fc600078e00ff */
[----:B------:R-:W4:Y:S02]  /*e470*/  LDL R13, [R1+0x70] ;  /* 0x00007000010d7983 */ /* 0x000f240000100800 */
[----:B------:R-:W-:Y:S02]  /*e480*/  ISETP.NE.AND P1, PT, R0, c[0x0][0x4e8], PT ;  /* 0x00013a0000007a0c */ /* 0x000fe40003f25270 */
[----:B------:R-:W4:Y:S01]  /*e490*/  LDL R18, [R1+0x68] ;  /* 0x0000680001127983 */ /* 0x000f220000100800 */
[----:B------:R-:W-:Y:S02]  /*e4a0*/  ULDC UR5, c[0x0][0x4e8] ;  /* 0x00013a0000057ab9 */ /* 0x000fe40000000800 */
[----:B------:R-:W-:Y:S02]  /*e4b0*/  ULDC UR4, c[0x0][0x388] ;  /* 0x0000e20000047ab9 */ /* 0x000fe40000000800 */
[----:B------:R-:W-:Y:S01]  /*e4c0*/  UIMAD UR4, UR5, UR4, URZ ;  /* 0x00000004050472a4 */ /* 0x000fe2000f8e023f */
[----:B------:R-:W1:Y:S01]  /*e4d0*/  S2R R20, SR_TID.X ;  /* 0x0000000000147919 */ /* 0x000e620000002100 */
[----:B------:R-:W-:Y:S01]  /*e4e0*/  BSSY B0, `(.L_x_1495) ;  /* 0x0000077000007945 */ /* 0x000fe20003800000 */
[----:B------:R-:W-:-:S02]  /*e4f0*/  IADD3 R65, R218, 0x40, RZ ;  /* 0x00000040da417810 */ /* 0x000fc40007ffe0ff */
[----:B------:R-:W-:Y:S02]  /*e500*/  SHF.R.S32.HI R66, RZ, 0x1f, R252 ;  /* 0x0000001fff427819 */ /* 0x000fe400000114fc */
[----:B------:R-:W-:Y:S02]  /*e510*/  SHF.R.S32.HI R67, RZ, 0x1f, R218 ;  /* 0x0000001fff437819 */ /* 0x000fe400000114da */
[----:B---3--:R-:W-:-:S05]  /*e520*/  SHF.R.S32.HI R5, RZ, 0x1f, R8 ;  /* 0x0000001fff057819 */ /* 0x008fca0000011408 */
[----:B------:R-:W-:Y:S02]  /*e530*/  IMAD R6, R5, c[0x0][0x490], RZ ;  /* 0x0001240005067a24 */ /* 0x000fe400078e02ff */
[----:B--2---:R-:W-:-:S04]  /*e540*/  IMAD.IADD R4, R2, 0x1, R19 ;  /* 0x0000000102047824 */ /* 0x004fc800078e0213 */
[----:B------:R-:W-:-:S04]  /*e550*/  @P1 IMAD.HI.U32 R7, R4, c[0x0][0x4ec], RZ ;  /* 0x00013b0004071a27 */ /* 0x000fc800078e00ff */
[----:B------:R-:W-:-:S04]  /*e560*/  IMAD.WIDE.U32 R2, R8, c[0x0][0x490], RZ ;  /* 0x0001240008027a25 */ /* 0x000fc800078e00ff */
[C---:B------:R-:W-:Y:S02]  /*e570*/  IMAD R6, R8.reuse, c[0x0][0x494], R6 ;  /* 0x0001250008067a24 */ /* 0x040fe400078e0206 */
[----:B------:R-:W-:Y:S01]  /*e580*/  IMAD.MOV.U32 R0, RZ, RZ, R4 ;  /* 0x000000ffff007224 */ /* 0x000fe200078e0004 */
[----:B------:R-:W-:Y:S02]  /*e590*/  @P1 SHF.R.U32.HI R0, RZ, c[0x0][0x4f0], R7 ;  /* 0x00013c00ff001a19 */ /* 0x000fe40000011607 */
[----:B------:R-:W-:Y:S01]  /*e5a0*/  IADD3 R3, R3, R6, RZ ;  /* 0x0000000603037210 */ /* 0x000fe20007ffe0ff */
[----:B------:R-:W-:Y:S01]  /*e5b0*/  IMAD R6, R5, c[0x0][0x3e8], RZ ;  /* 0x0000fa0005067a24 */ /* 0x000fe200078e02ff */
[----:B----4-:R-:W-:Y:S01]  /*e5c0*/  SHF.R.S32.HI R5, RZ, 0x1f, R15 ;  /* 0x0000001fff057819 */ /* 0x010fe2000001140f */
[----:B------:R-:W-:Y:S02]  /*e5d0*/  IMAD.MOV R7, RZ, RZ, -R0 ;  /* 0x000000ffff077224 */ /* 0x000fe400078e0a00 */
[----:B------:R-:W-:-:S02]  /*e5e0*/  IMAD R10, R8, c[0x0][0x3ec], R6 ;  /* 0x0000fb00080a7a24 */ /* 0x000fc400078e0206 */
[----:B------:R-:W-:Y:S02]  /*e5f0*/  IMAD R4, R7, c[0x0][0x4e8], R4 ;  /* 0x00013a0007047a24 */ /* 0x000fe400078e0204 */
[----:B------:R-:W-:-:S04]  /*e600*/  IMAD.WIDE.U32 R8, R8, c[0x0][0x3e8], RZ ;  /* 0x0000fa0008087a25 */ /* 0x000fc800078e00ff */
[----:B------:R-:W-:Y:S02]  /*e610*/  IMAD R11, R5, c[0x0][0x498], RZ ;  /* 0x00012600050b7a24 */ /* 0x000fe400078e02ff */
[----:B------:R-:W-:Y:S01]  /*e620*/  IMAD.WIDE.U32 R6, R15, c[0x0][0x498], R2 ;  /* 0x000126000f067a25 */ /* 0x000fe200078e0002 */
[----:B------:R-:W-:-:S03]  /*e630*/  MOV R2, R8 ;  /* 0x0000000800027202 */ /* 0x000fc60000000f00 */
[----:B------:R-:W-:Y:S01]  /*e640*/  IMAD R12, R5, c[0x0][0x3f0], RZ ;  /* 0x0000fc00050c7a24 */ /* 0x000fe200078e02ff */
[----:B------:R-:W-:Y:S01]  /*e650*/  SHF.R.S32.HI R5, RZ, 0x1f, R0 ;  /* 0x0000001fff057819 */ /* 0x000fe20000011400 */
[----:B------:R-:W-:Y:S01]  /*e660*/  IMAD R11, R15, c[0x0][0x49c], R11 ;  /* 0x000127000f0b7a24 */ /* 0x000fe200078e020b */
[----:B------:R-:W-:Y:S01]  /*e670*/  IADD3 R6, P0, R0, R6, RZ ;  /* 0x0000000600067210 */ /* 0x000fe20007f1e0ff */
[----:B------:R-:W-:-:S03]  /*e680*/  IMAD.IADD R3, R9, 0x1, R10 ;  /* 0x0000000109037824 */ /* 0x000fc600078e020a */
[----:B------:R-:W-:Y:S01]  /*e690*/  IADD3.X R7, R5, R7, R11, P0, !PT ;  /* 0x0000000705077210 */ /* 0x000fe200007fe40b */
[C---:B------:R-:W-:Y:S02]  /*e6a0*/  IMAD R11, R15.reuse, c[0x0][0x3f4], R12 ;  /* 0x0000fd000f0b7a24 */ /* 0x040fe400078e020c */
[----:B------:R-:W-:Y:S02]  /*e6b0*/  IMAD.WIDE.U32 R8, R15, c[0x0][0x3f0], R2 ;  /* 0x0000fc000f087a25 */ /* 0x000fe400078e0002 */
[----:B------:R-:W2:Y:S01]  /*e6c0*/  S2R R15, SR_TID.X ;  /* 0x00000000000f7919 */ /* 0x000ea20000002100 */
[----:B------:R-:W-:Y:S01]  /*e6d0*/  SHF.R.S32.HI R0, RZ, 0x1f, R4 ;  /* 0x0000001fff007819 */ /* 0x000fe20000011404 */
[----:B-----5:R-:W-:-:S04]  /*e6e0*/  IMAD.IADD R5, R14, 0x1, R19 ;  /* 0x000000010e057824 */ /* 0x020fc800078e0213 */
[----:B------:R-:W-:Y:S02]  /*e6f0*/  IMAD R0, R0, c[0x0][0x488], RZ ;  /* 0x0001220000007a24 */ /* 0x000fe400078e02ff */
[----:B------:R-:W-:-:S04]  /*e700*/  IMAD.WIDE.U32 R2, R4, c[0x0][0x488], R6 ;  /* 0x0001220004027a25 */ /* 0x000fc800078e0006 */
[----:B------:R-:W-:Y:S02]  /*e710*/  IMAD R10, R4, c[0x0][0x48c], R0 ;  /* 0x00012300040a7a24 */ /* 0x000fe400078e0200 */
[----:B------:R-:W-:Y:S01]  /*e720*/  @P1 IMAD.HI.U32 R6, R5, c[0x0][0x4ec], RZ ;  /* 0x00013b0005061a27 */ /* 0x000fe200078e00ff */
[----:B------:R-:W-:-:S03]  /*e730*/  LEA R4, P0, R2, c[0x0][0x450], 0x2 ;  /* 0x0001140002047a11 */ /* 0x000fc600078010ff */
[----:B------:R-:W-:Y:S01]  /*e740*/  IMAD.IADD R3, R3, 0x1, R10 ;  /* 0x0000000103037824 */ /* 0x000fe200078e020a */
[----:B--2---:R-:W-:-:S04]  /*e750*/  SHF.R.S32.HI R14, RZ, 0x1f, R15 ;  /* 0x0000001fff0e7819 */ /* 0x004fc8000001140f */
[-C--:B------:R-:W-:Y:S01]  /*e760*/  LEA.HI R14, R14, R15.reuse, RZ, 0x5 ;  /* 0x0000000f0e0e7211 */ /* 0x080fe200078f28ff */
[----:B------:R-:W-:Y:S01]  /*e770*/  IMAD.MOV.U32 R0, RZ, RZ, R5 ;  /* 0x000000ffff007224 */ /* 0x000fe200078e0005 */
[----:B------:R-:W-:Y:S02]  /*e780*/  @P1 SHF.R.U32.HI R0, RZ, c[0x0][0x4f0], R6 ;  /* 0x00013c00ff001a19 */ /* 0x000fe40000011606 */
[----:B------:R-:W-:Y:S01]  /*e790*/  LOP3.LUT R14, R14, 0xffffffe0, RZ, 0xc0, !PT ;  /* 0xffffffe00e0e7812 */ /* 0x000fe200078ec0ff */
[----:B------:R-:W-:Y:S01]  /*e7a0*/  IMAD.MOV.U32 R6, RZ, RZ, R8 ;  /* 0x000000ffff067224 */ /* 0x000fe200078e0008 */
[----:B------:R-:W-:Y:S02]  /*e7b0*/  LEA.HI.X R3, R2, c[0x0][0x454], R3, 0x2, P0 ;  /* 0x0001150002037a11 */ /* 0x000fe400000f1403 */
[----:B------:R-:W-:Y:S02]  /*e7c0*/  IADD3 R14, -R14, R15, RZ ;  /* 0x0000000f0e0e7210 */ /* 0x000fe40007ffe1ff */
[----:B------:R-:W-:Y:S01]  /*e7d0*/  SHF.R.S32.HI R8, RZ, 0x1f, R0 ;  /* 0x0000001fff087819 */ /* 0x000fe20000011400 */
[----:B------:R-:W-:Y:S01]  /*e7e0*/  IMAD.IADD R2, R13, 0x1, R19 ;  /* 0x000000010d027824 */ /* 0x000fe200078e0213 */
[----:B------:R-:W-:Y:S01]  /*e7f0*/  IADD3 R7, R9, R11, RZ ;  /* 0x0000000b09077210 */ /* 0x000fe20007ffe0ff */
[----:B------:R-:W-:Y:S01]  /*e800*/  SHFL.IDX PT, R12, R4, RZ, 0x1c1f ;  /* 0x001c1fff040c7589 */ /* 0x000fe200000e0000 */
[----:B------:R-:W-:Y:S01]  /*e810*/  LOP3.LUT P0, RZ, R14, 0x3, RZ, 0xc0, !PT ;  /* 0x000000030eff7812 */ /* 0x000fe2000780c0ff */
[----:B------:R-:W-:-:S02]  /*e820*/  IMAD R16, R8, c[0x0][0x3e0], RZ ;  /* 0x0000f80008107a24 */ /* 0x000fc400078e02ff */
[----:B------:R-:W2:Y:S04]  /*e830*/  SHFL.IDX PT, R13, R3, RZ, 0x1c1f ;  /* 0x001c1fff030d7589 */ /* 0x000ea800000e0000 */
[----:B------:R-:W-:Y:S04]  /*e840*/  SHFL.IDX PT, R10, R4, 0x1, 0x1c1f ;  /* 0x003c1f00040a7f89 */ /* 0x000fe800000e0000 */
[----:B------:R-:W3:Y:S04]  /*e850*/  SHFL.IDX PT, R11, R3, 0x1, 0x1c1f ;  /* 0x003c1f00030b7f89 */ /* 0x000ee800000e0000 */
[----:B------:R-:W-:Y:S04]  /*e860*/  SHFL.IDX PT, R14, R4, 0x2, 0x1c1f ;  /* 0x005c1f00040e7f89 */ /* 0x000fe800000e0000 */
[----:B------:R-:W4:Y:S04]  /*e870*/  SHFL.IDX PT, R15, R3, 0x2, 0x1c1f ;  /* 0x005c1f00030f7f89 */ /* 0x000f2800000e0000 */
[----:B------:R-:W-:Y:S04]  /*e880*/  SHFL.IDX PT, R8, R4, 0x3, 0x1c1f ;  /* 0x007c1f0004087f89 */ /* 0x000fe800000e0000 */
[----:B------:R5:W1:Y:S01]  /*e890*/  SHFL.IDX PT, R9, R3, 0x3, 0x1c1f ;  /* 0x007c1f0003097f89 */ /* 0x000a6200000e0000 */
[----:B------:R-:W-:-:S02]  /*e8a0*/  IADD3 R17, R2, 0x8, RZ ;  /* 0x0000000802117810 */ /* 0x000fc40007ffe0ff */
[----:B------:R-:W-:Y:S02]  /*e8b0*/  ISETP.GE.OR P3, PT, R2, UR4, P0 ;  /* 0x0000000402007c0c */ /* 0x000fe40008766670 */
[----:B------:R-:W-:Y:S01]  /*e8c0*/  ISETP.GE.OR P2, PT, R17, UR4, P0 ;  /* 0x0000000411007c0c */ /* 0x000fe20008746670 */
[C---:B------:R-:W-:Y:S02]  /*e8d0*/  IMAD R16, R0.reuse, c[0x0][0x3e4], R16 ;  /* 0x0000f90000107a24 */ /* 0x040fe400078e0210 */
[----:B------:R-:W-:Y:S01]  /*e8e0*/  IMAD.WIDE.U32 R6, R0, c[0x0][0x3e0], R6 ;  /* 0x0000f80000067a25 */ /* 0x000fe200078e0006 */
[C---:B-----5:R-:W-:Y:S02]  /*e8f0*/  IADD3 R3, R2.reuse, 0x40, RZ ;  /* 0x0000004002037810 */ /* 0x060fe40007ffe0ff */
        /* <DEDUP_REMOVED lines=10> */
[----:B-1----:R4:W-:Y:S01]  /*e9a0*/  @!P0 ST.E [R8.64], R44 ;  /* 0x0000002c08008985 */ /* 0x0029e2000c101906 */
[----:B------:R-:W-:-:S03]  /*e9b0*/  SHF.R.S32.HI R18, RZ, 0x1f, R20 ;  /* 0x0000001fff127819 */ /* 0x000fc60000011414 */
[----:B------:R4:W1:Y:S04]  /*e9c0*/  LDS.128 R36, [R0+0x880] ;  /* 0x0008800000247984 */ /* 0x0008680000000c00 */
        /* <DEDUP_REMOVED lines=8> */
[----:B------:R-:W-:Y:S01]  /*ea50*/  IADD3 R3, R7, R16, RZ ;  /* 0x0000001007037210 */ /* 0x000fe20007ffe0ff */
[----:B------:R-:W-:Y:S01]  /*ea60*/  IMAD.MOV.U32 R2, RZ, RZ, R6 ;  /* 0x000000ffff027224 */ /* 0x000fe200078e0006 */
[----:B------:R-:W-:Y:S01]  /*ea70*/  LEA.HI R18, R18, R20, RZ, 0x2 ;  /* 0x0000001412127211 */ /* 0x000fe200078f10ff */
[----:B------:R-:W-:-:S02]  /*ea80*/  IMAD R5, R5, c[0x0][0x3d8], RZ ;  /* 0x0000f60005057a24 */ /* 0x000fc400078e02ff */
[----:B------:R-:W-:Y:S01]  /*ea90*/  IMAD.WIDE.U32 R2, R4, c[0x0][0x3d8], R2 ;  /* 0x0000f60004027a25 */ /* 0x000fe200078e0002 */
[----:B------:R-:W-:-:S03]  /*eaa0*/  SHF.R.S32.HI R18, RZ, 0x2, R18 ;  /* 0x00000002ff127819 */ /* 0x000fc60000011412 */
[----:B------:R-:W-:Y:S01]  /*eab0*/  IMAD R5, R4, c[0x0][0x3dc], R5 ;  /* 0x0000f70004057a24 */ /* 0x000fe200078e0205 */
[----:B--2---:R-:W-:Y:S01]  /*eac0*/  LEA R12, P0, R2, c[0x0][0x380], 0x1 ;  /* 0x0000e000020c7a11 */ /* 0x004fe200078008ff */
[----:B---3--:R-:W-:-:S03]  /*ead0*/  IMAD.IADD R11, R18, 0x1, R19 ;  /* 0x00000001120b7824 */ /* 0x008fc600078e0213 */
[----:B------:R-:W-:-:S04]  /*eae0*/  IADD3 R3, R3, R5, RZ ;  /* 0x0000000503037210 */ /* 0x000fc80007ffe0ff */
[----:B------:R-:W-:Y:S02]  /*eaf0*/  LEA.HI.X R10, R2, c[0x0][0x384], R3, 0x1, P0 ;  /* 0x0000e100020a7a11 */ /* 0x000fe400000f0c03 */
[----:B------:R-:W-:Y:S01]  /*eb00*/  ISETP.GE.AND P0, PT, R11, UR4, PT ;  /* 0x000000040b007c0c */ /* 0x000fe2000bf06270 */
[----:B------:R4:W2:Y:S01]  /*eb10*/  SHFL.IDX PT, R2, R12, RZ, 0x1c1f ;  /* 0x001c1fff0c027589 */ /* 0x0008a200000e0000 */
[----:B------:R-:W-:-:S03]  /*eb20*/  IADD3 R13, R218, 0x40, RZ ;  /* 0x00000040da0d7810 */ /* 0x000fc60007ffe0ff */
[----:B------:R4:W3:Y:S01]  /*eb30*/  SHFL.IDX PT, R3, R10, RZ, 0x1c1f ;  /* 0x001c1fff0a037589 */ /* 0x0008e200000e0000 */
[----:B------:R-:W-:-:S07]  /*eb40*/  SHF.R.S32.HI R13, RZ, 0x1f, R13 ;  /* 0x0000001fff0d7819 */ /* 0x000fce000001140d */
[----:B------:R-:W-:Y:S05]  /*eb50*/  @P0 BRA `(.L_x_1496) ;  /* 0x000000f000000947 */ /* 0x000fea0003800000 */
[----:B------:R-:W5:Y:S01]  /*eb60*/  LDS.128 R24, [R0+0x80] ;  /* 0x0000800000187984 */ /* 0x000f620000000c00 */
[----:B------:R-:W-:Y:S02]  /*eb70*/  ISETP.GE.AND P5, PT, R218, c[0x0][0x3c8], PT ;  /* 0x0000f200da007a0c */ /* 0x000fe40003fa6270 */
[----:B------:R-:W-:Y:S01]  /*eb80*/  ISETP.GE.AND P4, PT, R252, c[0x0][0x3c8], PT ;  /* 0x0000f200fc007a0c */ /* 0x000fe20003f86270 */
[----:B------:R-:W4:Y:S01]  /*eb90*/  LDS.128 R20, [R0+0x2080] ;  /* 0x0020800000147984 */ /* 0x000f220000000c00 */
[----:B------:R-:W-:-:S03]  /*eba0*/  ISETP.GE.AND P3, PT, R65, c[0x0][0x3c8], PT ;  /* 0x0000f20041007a0c */ /* 0x000fc60003f66270 */
[----:B------:R-:W3:Y:S06]  /*ebb0*/  LDS.128 R16, [R0+0x4080] ;  /* 0x0040800000107984 */ /* 0x000eec0000000c00 */
[-C--:B--2---:R-:W-:Y:S02]  /*ebc0*/  @!P5 LEA R6, P2, R218, R2.reuse, 0x1 ;  /* 0x00000002da06d211 */ /* 0x084fe400078408ff */
[-C--:B------:R-:W-:Y:S02]  /*ebd0*/  @!P4 LEA R4, P1, R252, R2.reuse, 0x1 ;  /* 0x00000002fc04c211 */ /* 0x080fe400078208ff */
[----:B------:R-:W-:-:S02]  /*ebe0*/  @!P3 LEA R2, P0, R65, R2, 0x1 ;  /* 0x000000024102b211 */ /* 0x000fc400078008ff */
[-C--:B---3--:R-:W-:Y:S02]  /*ebf0*/  @!P5 LEA.HI.X R7, R218, R3.reuse, R67, 0x1, P2 ;  /* 0x00000003da07d211 */ /* 0x088fe400010f0c43 */
[-C--:B------:R-:W-:Y:S02]  /*ec00*/  @!P4 LEA.HI.X R5, R252, R3.reuse, R66, 0x1, P1 ;  /* 0x00000003fc05c211 */ /* 0x080fe400008f0c42 */
[----:B------:R-:W-:Y:S01]  /*ec10*/  @!P3 LEA.HI.X R3, R65, R3, R13, 0x1, P0 ;  /* 0x000000034103b211 */ /* 0x000fe200000f0c0d */
[----:B-----5:R2:W-:Y:S04]  /*ec20*/  @!P5 ST.E.128 [R6.64], R24 ;  /* 0x000000180600d985 */ /* 0x0205e8000c101d06 */
[----:B----4-:R2:W-:Y:S04]  /*ec30*/  @!P4 ST.E.128 [R4.64], R20 ;  /* 0x000000140400c985 */ /* 0x0105e8000c101d06 */
[----:B------:R2:W-:Y:S02]  /*ec40*/  @!P3 ST.E.128 [R2.64], R16 ;  /* 0x000000100200b985 */ /* 0x0005e4000c101d06 */
.L_x_1496:
[----:B------:R-:W-:Y:S05]  /*ec50*/  BSYNC B0 ;  /* 0x0000000000007941 */ /* 0x000fea0003800000 */
.L_x_1495:
[----:B--23--:R-:W-:Y:S01]  /*ec60*/  IADD3 R3, R11, 0x20, RZ ;  /* 0x000000200b037810 */ /* 0x00cfe20007ffe0ff */
[----:B------:R2:W3:Y:S01]  /*ec70*/  SHFL.IDX PT, R2, R10, 0x1, 0x1c1f ;  /* 0x003c1f000a027f89 */ /* 0x0004e200000e0000 */
[----:B------:R-:W-:Y:S02]  /*ec80*/  BSSY B0, `(.L_x_1497) ;  /* 0x0000010000007945 */ /* 0x000fe40003800000 */
[----:B------:R-:W-:Y:S01]  /*ec90*/  ISETP.GE.AND P0, PT, R3, UR4, PT ;  /* 0x0000000403007c0c */ /* 0x000fe2000bf06270 */
[----:B----4-:R2:W4:-:S12]  /*eca0*/  SHFL.IDX PT, R0, R12, 0x1, 0x1c1f ;  /* 0x003c1f000c007f89 */ /* 0x01051800000e0000 */
[----:B------:R-:W-:Y:S05]  /*ecb0*/  @P0 BRA `(.L_x_1498) ;  /* 0x000000c000000947 */ /* 0x000fea0003800000 */
[----:B------:R-:W-:Y:S02]  /*ecc0*/  ISETP.GE.AND P2, PT, R218, c[0x0][0x3c8], PT ;  /* 0x0000f200da007a0c */ /* 0x000fe40003f46270 */
[----:B------:R-:W-:Y:S02]  /*ecd0*/  ISETP.GE.AND P1, PT, R252, c[0x0][0x3c8], PT ;  /* 0x0000f200fc007a0c */ /* 0x000fe40003f26270 */
[----:B------:R-:W-:-:S09]  /*ece0*/  ISETP.GE.AND P0, PT, R65, c[0x0][0x3c8], PT ;  /* 0x0000f20041007a0c */ /* 0x000fd20003f06270 */
[-C--:B----4-:R-:W-:Y:S02]  /*ecf0*/  @!P2 LEA R8, P5, R218, R0.reuse, 0x1 ;  /* 0x00000000da08a211 */ /* 0x090fe400078a08ff */
[-C--:B------:R-:W-:Y:S02]  /*ed00*/  @!P1 LEA R6, P4, R252, R0.reuse, 0x1 ;  /* 0x00000000fc069211 */ /* 0x080fe400078808ff */
[C---:B------:R-:W-:Y:S02]  /*ed10*/  @!P0 LEA R4, P3, R65.reuse, R0, 0x1 ;  /* 0x0000000041048211 */ /* 0x040fe400078608ff */
[-C--:B---3--:R-:W-:Y:S02]  /*ed20*/  @!P2 LEA.HI.X R9, R218, R2.reuse, R67, 0x1, P5 ;  /* 0x00000002da09a211 */ /* 0x088fe400028f0c43 */
[-C--:B------:R-:W-:Y:S02]  /*ed30*/  @!P1 LEA.HI.X R7, R252, R2.reuse, R66, 0x1, P4 ;  /* 0x00000002fc079211 */ /* 0x080fe400020f0c42 */
[----:B------:R-:W-:Y:S01]  /*ed40*/  @!P0 LEA.HI.X R5, R65, R2, R13, 0x1, P3 ;  /* 0x0000000241058211 */ /* 0x000fe200018f0c0d */
[----:B-1----:R1:W-:Y:S04]  /*ed50*/  @!P2 ST.E.128 [R8.64], R36 ;  /* 0x000000240800a985 */ /* 0x0023e8000c101d06 */
[----:B------:R1:W-:Y:S04]  /*ed60*/  @!P1 ST.E.128 [R6.64], R32 ;  /* 0x0000002006009985 */ /* 0x0003e8000c101d06 */
[----:B------:R1:W-:Y:S02]  /*ed70*/  @!P0 ST.E.128 [R4.64], R28 ;  /* 0x0000001c04008985 */ /* 0x0003e4000c101d06 */
.L_x_1498:
[----:B------:R-:W-:Y:S05]  /*ed80*/  BSYNC B0 ;  /* 0x0000000000007941 */ /* 0x000fea0003800000 */
.L_x_1497:
[----:B------:R-:W-:Y:S01]  /*ed90*/  IADD3 R3, R11, 0x40, RZ ;  /* 0x000000400b037810 */ /* 0x000fe20007ffe0ff */
[----:B---3--:R3:W2:Y:S01]  /*eda0*/  SHFL.IDX PT, R2, R10, 0x2, 0x1c1f ;  /* 0x005c1f000a027f89 */ /* 0x0086a200000e0000 */
[----:B------:R-:W-:Y:S02]  /*edb0*/  BSSY B0, `(.L_x_1499) ;  /* 0x0000010000007945 */ /* 0x000fe40003800000 */
[----:B------:R-:W-:Y:S01]  /*edc0*/  ISETP.GE.AND P0, PT, R3, UR4, PT ;  /* 0x0000000403007c0c */ /* 0x000fe2000bf06270 */
[----:B----4-:R3:W4:-:S12]  /*edd0*/  SHFL.IDX PT, R0, R12, 0x2, 0x1c1f ;  /* 0x005c1f000c007f89 */ /* 0x01071800000e0000 */
[----:B------:R-:W-:Y:S05]  /*ede0*/  @P0 BRA `(.L_x_1500) ;  /* 0x000000c000000947 */ /* 0x000fea0003800000 */
[----:B------:R-:W-:Y:S02]  /*edf0*/  ISETP.GE.AND P2, PT, R218, c[0x0][0x3c8], PT ;  /* 0x0000f200da007a0c */ /* 0x000fe40003f46270 */
[----:B------:R-:W-:Y:S02]  /*ee00*/  ISETP.GE.AND P1, PT, R252, c[0x0][0x3c8], PT ;  /* 0x0000f200fc007a0c */ /* 0x000fe40003f26270 */
[----:B------:R-:W-:-:S09]  /*ee10*/  ISETP.GE.AND P0, PT, R65, c[0x0][0x3c8], PT ;  /* 0x0000f20041007a0c */ /* 0x000fd20003f06270 */
[-C--:B-1--4-:R-:W-:Y:S02]  /*ee20*/  @!P2 LEA R8, P5, R218, R0.reuse, 0x1 ;  /* 0x00000000da08a211 */ /* 0x092fe400078a08ff */
[-C--:B------:R-:W-:Y:S02]  /*ee30*/  @!P1 LEA R6, P4, R252, R0.reuse, 0x1 ;  /* 0x00000000fc069211 */ /* 0x080fe400078808ff */
[C---:B------:R-:W-:Y:S02]  /*ee40*/  @!P0 LEA R4, P3, R65.reuse, R0, 0x1 ;  /* 0x0000000041048211 */ /* 0x040fe400078608ff */
[-C--:B--2---:R-:W-:Y:S02]  /*ee50*/  @!P2 LEA.HI.X R9, R218, R2.reuse, R67, 0x1, P5 ;  /* 0x00000002da09a211 */ /* 0x084fe400028f0c43 */
[-C--:B------:R-:W-:Y:S02]  /*ee60*/  @!P1 LEA.HI.X R7, R252, R2.reuse, R66, 0x1, P4 ;  /* 0x00000002fc079211 */ /* 0x080fe400020f0c42 */
[----:B------:R-:W-:Y:S01]  /*ee70*/  @!P0 LEA.HI.X R5, R65, R2, R13, 0x1, P3 ;  /* 0x0000000241058211 */ /* 0x000fe200018f0c0d */
[----:B------:R1:W-:Y:S04]  /*ee80*/  @!P2 ST.E.128 [R8.64], R48 ;  /* 0x000000300800a985 */ /* 0x0003e8000c101d06 */
[----:B------:R1:W-:Y:S04]  /*ee90*/  @!P1 ST.E.128 [R6.64], R44 ;  /* 0x0000002c06009985 */ /* 0x0003e8000c101d06 */
[----:B------:R1:W-:Y:S02]  /*eea0*/  @!P0 ST.E.128 [R4.64], R40 ;  /* 0x0000002804008985 */ /* 0x0003e4000c101d06 */
.L_x_1500:
[----:B------:R-:W-:Y:S05]  /*eeb0*/  BSYNC B0 ;  /* 0x0000000000007941 */ /* 0x000fea0003800000 */
.L_x_1499:
[----:B------:R-:W-:Y:S01]  /*eec0*/  IADD3 R3, R11, 0x60, RZ ;  /* 0x000000600b037810 */ /* 0x000fe20007ffe0ff */
[----:B--2---:R2:W3:Y:S03]  /*eed0*/  SHFL.IDX PT, R2, R10, 0x3, 0x1c1f ;  /* 0x007c1f000a027f89 */ /* 0x0044e600000e0000 */
[----:B------:R-:W-:Y:S01]  /*eee0*/  ISETP.GE.AND P0, PT, R3, UR4, PT ;  /* 0x0000000403007c0c */ /* 0x000fe2000bf06270 */
[----:B----4-:R2:W4:-:S12]  /*eef0*/  SHFL.IDX PT, R0, R12, 0x3, 0x1c1f ;  /* 0x007c1f000c007f89 */ /* 0x01051800000e0000 */
[----:B------:R-:W-:Y:S05]  /*ef00*/  @P0 BRA `(.L_x_1501) ;  /* 0x00000c1000000947 */ /* 0x000fea0003800000 */
[----:B------:R-:W-:Y:S02]  /*ef10*/  ISETP.GE.AND P1, PT, R218, c[0x0][0x3c8], PT ;  /* 0x0000f200da007a0c */ /* 0x000fe40003f26270 */
[----:B------:R-:W-:-:S11]  /*ef20*/  ISETP.GE.AND P0, PT, R252, c[0x0][0x3c8], PT ;  /* 0x0000f200fc007a0c */ /* 0x000fd60003f06270 */
[-C--:B-1--4-:R-:W-:Y:S02]  /*ef30*/  @!P1 LEA R6, P3, R218, R0.reuse, 0x1 ;  /* 0x00000000da069211 */ /* 0x092fe400078608ff */
[----:B------:R-:W-:Y:S02]  /*ef40*/  @!P0 LEA R4, P2, R252, R0, 0x1 ;  /* 0x00000000fc048211 */ /* 0x000fe400078408ff */
[-C--:B---3--:R-:W-:Y:S02]  /*ef50*/  @!P1 LEA.HI.X R7, R218, R2.reuse, R67, 0x1, P3 ;  /* 0x00000002da079211 */ /* 0x088fe400018f0c43 */
        /* <DEDUP_REMOVED lines=9> */
.L_x_1493:
        /* <DEDUP_REMOVED lines=42> */
.L_x_1503:
[----:B------:R-:W-:Y:S05]  /*f290*/  BSYNC B0 ;  /* 0x0000000000007941 */ /* 0x000fea0003800000 */
.L_x_1502:
[----:B------:R-:W2:Y:S01]  /*f2a0*/  LDL R2, [R1] ;  /* 0x0000000001027983 */ /* 0x000ea20000100800 */
        /* <DEDUP_REMOVED lines=30> */
.L_x_1542:
[----:B------:R-:W-:Y:S05]  /*f490*/  BRA.DIV ~URZ, `(.L_x_1505) ;  /* 0x000037627f007947 */ /* 0x000fea000b800000 */
[----:B------:R3:W4:Y:S02]  /*f4a0*/  SHFL.IDX PT, R0, R11, RZ, 0x1c1f ;  /* 0x001c1fff0b007589 */ /* 0x00072400000e0000 */
.L_x_1543:
        /* <DEDUP_REMOVED lines=12> */
[----:B------:R-:W-:Y:S02]  /*f570*/  ISETP.GE.AND P2, PT, R218, c[0x0][0x3c8], PT ;  /* 0x0000f200da007a0c */ /* 0x000fe40003f46270 */
[----:B------:R-:W-:Y:S02]  /*f580*/  ISETP.GE.AND P1, PT, R252, c[0x0][0x3c8], PT ;  /* 0x0000f200fc007a0c */ /* 0x000fe40003f26270 */
[----:B------:R-:W-:Y:S02]  /*f590*/  ISETP.GE.AND P0, PT, R13, c[0x0][0x3c8], PT ;  /* 0x0000f2000d007a0c */ /* 0x000fe40003f06270 */
[----:B------:R-:W-:Y:S02]  /*f5a0*/  IADD3 R14, R218, 0x40, RZ ;  /* 0x00000040da0e7810 */ /* 0x000fe40007ffe0ff */
[----:B------:R-:W-:-:S02]  /*f5b0*/  SHF.R.S32.HI R16, RZ, 0x1f, R218 ;  /* 0x0000001fff107819 */ /* 0x000fc400000114da */
[----:B------:R-:W-:Y:S02]  /*f5c0*/  SHF.R.S32.HI R15, RZ, 0x1f, R252 ;  /* 0x0000001fff0f7819 */ /* 0x000fe400000114fc */
[----:B------:R-:W-:Y:S02]  /*f5d0*/  SHF.R.S32.HI R14, RZ, 0x1f, R14 ;  /* 0x0000001fff0e7819 */ /* 0x000fe4000001140e */
[-C--:B----4-:R-:W-:Y:S02]  /*f5e0*/  @!P2 LEA R8, P5, R218, R0.reuse, 0x1 ;  /* 0x00000000da08a211 */ /* 0x090fe400078a08ff */
[-C--:B------:R-:W-:Y:S02]  /*f5f0*/  @!P1 LEA R6, P4, R252, R0.reuse, 0x1 ;  /* 0x00000000fc069211 */ /* 0x080fe400078808ff */
[----:B------:R-:W-:Y:S02]  /*f600*/  @!P0 LEA R2, P3, R13, R0, 0x1 ;  /* 0x000000000d028211 */ /* 0x000fe400078608ff */
[----:B--2---:R-:W-:-:S02]  /*f610*/  @!P2 LEA.HI.X R9, R218, R4, R16, 0x1, P5 ;  /* 0x00000004da09a211 */ /* 0x004fc400028f0c10 */
[-C--:B------:R-:W-:Y:S02]  /*f620*/  @!P1 LEA.HI.X R7, R252, R4.reuse, R15, 0x1, P4 ;  /* 0x00000004fc079211 */ /* 0x080fe400020f0c0f */
[----:B------:R-:W-:Y:S01]  /*f630*/  @!P0 LEA.HI.X R3, R13, R4, R14, 0x1, P3 ;  /* 0x000000040d038211 */ /* 0x000fe200018f0c0e */
[----:B------:R1:W-:Y:S04]  /*f640*/  @!P2 ST.E.128 [R8.64], RZ ;  /* 0x000000ff0800a985 */ /* 0x0003e8000c101d06 */
[----:B------:R1:W-:Y:S04]  /*f650*/  @!P1 ST.E.128 [R6.64], RZ ;  /* 0x000000ff06009985 */ /* 0x0003e8000c101d06 */
[----:B------:R1:W-:Y:S02]  /*f660*/  @!P0 ST.E.128 [R2.64], RZ ;  /* 0x000000ff02008985 */ /* 0x0003e4000c101d06 */
.L_x_1507:
[----:B------:R-:W-:Y:S05]  /*f670*/  BSYNC B0 ;  /* 0x0000000000007941 */ /* 0x000fea0003800000 */
.L_x_1506:
[----:B------:R-:W-:Y:S05]  /*f680*/  BRA.DIV ~URZ, `(.L_x_1508) ;  /* 0x000035e27f007947 */ /* 0x000fea000b800000 */
[----:B--2---:R2:W1:Y:S04]  /*f690*/  SHFL.IDX PT, R4, R5, 0x1, 0x1c1f ;  /* 0x003c1f0005047f89 */ /* 0x00446800000e0000 */
[----:B----4-:R2:W4:Y:S02]  /*f6a0*/  SHFL.IDX PT, R0, R11, 0x1, 0x1c1f ;  /* 0x003c1f000b007f89 */ /* 0x01052400000e0000 */
.L_x_1544:
[----:B-1----:R-:W-:Y:S01]  /*f6b0*/  IADD3 R2, R10, 0x20, RZ ;  /* 0x000000200a027810 */ /* 0x002fe20007ffe0ff */
[----:B------:R-:W-:Y:S03]  /*f6c0*/  BSSY B0, `(.L_x_1509) ;  /* 0x0000014000007945 */ /* 0x000fe60003800000 */
        /* <DEDUP_REMOVED lines=13> */
[----:B------:R-:W-:-:S02]  /*f7a0*/  @!P2 LEA.HI.X R9, R218, R4, R16, 0x1, P5 ;  /* 0x00000004da09a211 */ /* 0x000fc400028f0c10 */
[-C--:B------:R-:W-:Y:S02]  /*f7b0*/  @!P1 LEA.HI.X R7, R252, R4.reuse, R15, 0x1, P4 ;  /* 0x00000004fc079211 */ /* 0x080fe400020f0c0f */
[----:B------:R-:W-:Y:S01]  /*f7c0*/  @!P0 LEA.HI.X R3, R13, R4, R14, 0x1, P3 ;  /* 0x000000040d038211 */ /* 0x000fe200018f0c0e */
[----:B------:R1:W-:Y:S04]  /*f7d0*/  @!P2 ST.E.128 [R8.64], RZ ;  /* 0x000000ff0800a985 */ /* 0x0003e8000c101d06 */
[----:B------:R1:W-:Y:S04]  /*f7e0*/  @!P1 ST.E.128 [R6.64], RZ ;  /* 0x000000ff06009985 */ /* 0x0003e8000c101d06 */
[----:B------:R1:W-:Y:S02]  /*f7f0*/  @!P0 ST.E.128 [R2.64], RZ ;  /* 0x000000ff02008985 */ /* 0x0003e4000c101d06 */
.L_x_1510:
[----:B------:R-:W-:Y:S05]  /*f800*/  BSYNC B0 ;  /* 0x0000000000007941 */ /* 0x000fea0003800000 */
.L_x_1509:
[----:B------:R-:W-:Y:S05]  /*f810*/  BRA.DIV ~URZ, `(.L_x_1511) ;  /* 0x000035227f007947 */ /* 0x000fea000b800000 */
[----:B------:R1:W2:Y:S02]  /*f820*/  SHFL.IDX PT, R4, R5, 0x2, 0x1c1f ;  /* 0x005c1f0005047f89 */ /* 0x0002a400000e0000 */
.L_x_1545:
[----:B------:R-:W-:Y:S05]  /*f830*/  BRA.DIV ~URZ, `(.L_x_1512) ;  /* 0x000035727f007947 */ /* 0x000fea000b800000 */
[----:B----4-:R4:W1:Y:S02]  /*f840*/  SHFL.IDX PT, R0, R11, 0x2, 0x1c1f ;  /* 0x005c1f000b007f89 */ /* 0x01086400000e0000 */
.L_x_1546:
        /* <DEDUP_REMOVED lines=12> */
[-C--:B------:R-:W-:Y:S02]  /*f910*/  @!P2 LEA R8, P5, R218, R0.reuse, 0x1 ;  /* 0x00000000da08a211 */ /* 0x080fe400078a08ff */
        /* <DEDUP_REMOVED lines=8> */
.L_x_1514:
[----:B------:R-:W-:Y:S05]  /*f9a0*/  BSYNC B0 ;  /* 0x0000000000007941 */ /* 0x000fea0003800000 */
.L_x_1513:
[----:B------:R-:W-:Y:S05]  /*f9b0*/  BRA.DIV ~URZ, `(.L_x_1515) ;  /* 0x000034627f007947 */ /* 0x000fea000b800000 */
[----:B--2---:R2:W1:Y:S04]  /*f9c0*/  SHFL.IDX PT, R4, R5, 0x3, 0x1c1f ;  /* 0x007c1f0005047f89 */ /* 0x00446800000e0000 */
[----:B------:R2:W3:Y:S02]  /*f9d0*/  SHFL.IDX PT, R0, R11, 0x3, 0x1c1f ;  /* 0x007c1f000b007f89 */ /* 0x0004e400000e0000 */
.L_x_1547:
[----:B------:R-:W-:-:S04]  /*f9e0*/  IADD3 R10, R10, 0x60, RZ ;  /* 0x000000600a0a7810 */ /* 0x000fc80007ffe0ff */
[----:B------:R-:W-:-:S13]  /*f9f0*/  ISETP.GE.AND P0, PT, R10, R12, PT ;  /* 0x0000000c0a00720c */ /* 0x000fda0003f06270 */
[----:B------:R-:W-:Y:S05]  /*fa00*/  @P0 BRA `(.L_x_1501) ;  /* 0x0000011000000947 */ /* 0x000fea0003800000 */
[C---:B--2---:R-:W-:Y:S02]  /*fa10*/  IADD3 R5, R218.reuse, 0x40, RZ ;  /* 0x00000040da057810 */ /* 0x044fe40007ffe0ff */
[----:B------:R-:W-:Y:S02]  /*fa20*/  ISETP.GE.AND P2, PT, R218, c[0x0][0x3c8], PT ;  /* 0x0000f200da007a0c */ /* 0x000fe40003f46270 */
[----:B------:R-:W-:Y:S02]  /*fa30*/  ISETP.GE.AND P1, PT, R252, c[0x0][0x3c8], PT ;  /* 0x0000f200fc007a0c */ /* 0x000fe40003f26270 */
[----:B------:R-:W-:Y:S02]  /*fa40*/  ISETP.GE.AND P0, PT, R5, c[0x0][0x3c8], PT ;  /* 0x0000f20005007a0c */ /* 0x000fe40003f06270 */
[----:B---34-:R-:W-:Y:S02]  /*fa50*/  IADD3 R11, R218, 0x40, RZ ;  /* 0x00000040da0b7810 */ /* 0x018fe40007ffe0ff */
[----:B------:R-:W-:-:S02]  /*fa60*/  SHF.R.S32.HI R14, RZ, 0x1f, R218 ;  /* 0x0000001fff0e7819 */ /* 0x000fc400000114da */
[----:B------:R-:W-:Y:S02]  /*fa70*/  SHF.R.S32.HI R13, RZ, 0x1f, R252 ;  /* 0x0000001fff0d7819 */ /* 0x000fe400000114fc */
[----:B------:R-:W-:Y:S02]  /*fa80*/  SHF.R.S32.HI R11, RZ, 0x1f, R11 ;  /* 0x0000001fff0b7819 */ /* 0x000fe4000001140b */
[-C--:B-1----:R-:W-:Y:S02]  /*fa90*/  @!P2 LEA R8, P5, R218, R0.reuse, 0x1 ;  /* 0x00000000da08a211 */ /* 0x082fe400078a08ff */
        /* <DEDUP_REMOVED lines=8> */
.L_x_1501:
[----:B------:R-:W-:Y:S05]  /*fb20*/  BSYNC B1 ;  /* 0x0000000000017941 */ /* 0x000fea0003800000 */
.L_x_1492:
[----:B---34-:R-:W3:Y:S02]  /*fb30*/  LDL R0, [R1+0x6c] ;  /* 0x00006c0001007983 */ /* 0x018ee40000100800 */
        /* <DEDUP_REMOVED lines=8> */
[----:B---3--:R3:W4:Y:S02]  /*fbc0*/  SHFL.IDX PT, R0, R64, RZ, 0x1f ;  /* 0x00001fff40007589 */ /* 0x00872400000e0000 */
.L_x_1548:
[----:B------:R-:W-:Y:S01]  /*fbd0*/  WARPSYNC 0xffffffff ;  /* 0xffffffff00007948 */ /* 0x000fe20003800000 */
[----:B------:R-:W-:Y:S06]  /*fbe0*/  BAR.SYNC.DEFER_BLOCKING 0x4, 0x80 ;  /* 0x0102000000007b1d */ /* 0x000fec0000010000 */
[----:B----4-:R4:W-:Y:S04]  /*fbf0*/  STL [R1+0x64], R0 ;  /* 0x0000640001007387 */ /* 0x0109e80000100800 */
[----:B------:R4:W-:Y:S04]  /*fc00*/  @!P6 STS [0xc100], R64 ;  /* 0x00c10040ff00e388 */ /* 0x0009e80000000800 */
[----:B------:R-:W-:Y:S06]  /*fc10*/  BAR.ARV 0x5, 0x80 ;  /* 0x0142000000007b1d */ /* 0x000fec0000002000 */
.L_x_1516:
[----:B---34-:R-:W3:Y:S02]  /*fc20*/  LDL R0, [R1+0x64] ;  /* 0x0000640001007983 */ /* 0x018ee40000100800 */
[----:B---3--:R-:W-:-:S13]  /*fc30*/  ISETP.GE.AND P0, PT, R0, c[0x0][0x538], PT ;  /* 0x00014e0000007a0c */ /* 0x008fda0003f06270 */
[----:B-12---:R-:W-:Y:S01]  /*fc40*/  @P0 CALL.REL.NOINC `(.L_x_1518) ;  /* 0x0000001000000944 */ /* 0x006fe20003c00000 */
[----:B------:R-:W-:Y:S05]  /*fc50*/  BRA `(.L_x_1519) ;  /* 0xffff0da000007947 */ /* 0x000fea000383ffff */
.L_x_1518:
[----:B------:R-:W-:Y:S05]  /*fc60*/  EXIT ;  /* 0x000000000000794d */ /* 0x000fea0003800000 */
.L_x_1450:
[----:B------:R-:W-:Y:S01]  /*fc70*/  IMAD.MOV.U32 R147, RZ, RZ, R5 ;  /* 0x000000ffff937224 */ /* 0x000fe200078e0005 */
[----:B------:R-:W-:Y:S01]  /*fc80*/  MOV R148, RZ ;  /* 0x000000ff00947202 */ /* 0x000fe20000000f00 */
[----:B------:R-:W-:Y:S01]  /*fc90*/  IMAD.MOV.U32 R3, RZ, RZ, 0x1c1f ;  /* 0x00001c1fff037424 */ /* 0x000fe200078e00ff */
[----:B------:R-:W-:Y:S02]  /*fca0*/  MOV R2, 0xfcc0 ;  /* 0x0000fcc000027802 */ /* 0x000fe40000000f00 */
[----:B-----5:R-:W-:Y:S05]  /*fcb0*/  CALL.REL.NOINC `($__internal_9_$__cuda_sm70_shflsync_idx_p) ;  /* 0x0000330000007944 */ /* 0x020fea0003c00000 */
[----:B------:R-:W-:Y:S01]  /*fcc0*/  MOV R4, R149 ;  /* 0x0000009500047202 */ /* 0x000fe20000000f00 */
[----:B------:R-:W-:Y:S05]  /*fcd0*/  BRA `(.L_x_1520) ;  /* 0xffff186000007947 */ /* 0x000fea000383ffff */
.L_x_1451:
[----:B------:R-:W-:Y:S01]  /*fce0*/  IMAD.MOV.U32 R147, RZ, RZ, R11 ;  /* 0x000000ffff937224 */ /* 0x000fe200078e000b */
[----:B------:R-:W-:Y:S01]  /*fcf0*/  MOV R148, RZ ;  /* 0x000000ff00947202 */ /* 0x000fe20000000f00 */
[----:B------:R-:W-:Y:S01]  /*fd00*/  IMAD.MOV.U32 R3, RZ, RZ, 0x1c1f ;  /* 0x00001c1fff037424 */ /* 0x000fe200078e00ff */
[----:B------:R-:W-:Y:S02]  /*fd10*/  MOV R2, 0xfd30 ;  /* 0x0000fd3000027802 */ /* 0x000fe40000000f00 */
[----:B-12--5:R-:W-:Y:S05]  /*fd20*/  CALL.REL.NOINC `($__internal_9_$__cuda_sm70_shflsync_idx_p) ;  /* 0x0000329000007944 */ /* 0x026fea0003c00000 */
[----:B------:R-:W-:Y:S01]  /*fd30*/  MOV R0, R149 ;  /* 0x0000009500007202 */ /* 0x000fe20000000f00 */
[----:B------:R-:W-:Y:S05]  /*fd40*/  BRA `(.L_x_1521) ;  /* 0xffff181000007947 */ /* 0x000fea000383ffff */
.L_x_1454:
[----:B------:R-:W-:Y:S01]  /*fd50*/  IMAD.MOV.U32 R147, RZ, RZ, R5 ;  /* 0x000000ffff937224 */ /* 0x000fe200078e0005 */
[----:B------:R-:W-:Y:S01]  /*fd60*/  MOV R148, 0x1 ;  /* 0x0000000100947802 */ /* 0x000fe20000000f00 */
[----:B-1----:R-:W-:Y:S01]  /*fd70*/  IMAD.MOV.U32 R3, RZ, RZ, 0x1c1f ;  /* 0x00001c1fff037424 */ /* 0x002fe200078e00ff */
[----:B------:R-:W-:-:S02]  /*fd80*/  MOV R2, 0xfda0 ;  /* 0x0000fda000027802 */ /* 0x000fc40000000f00 */
[----:B--2-45:R-:W-:Y:S05]  /*fd90*/  CALL.REL.NOINC `($__internal_9_$__cuda_sm70_shflsync_idx_p) ;  /* 0x0000322000007944 */ /* 0x034fea0003c00000 */
[----:B------:R-:W-:Y:S01]  /*fda0*/  IMAD.MOV.U32 R4, RZ, RZ, R149 ;  /* 0x000000ffff047224 */ /* 0x000fe200078e0095 */
[----:B------:R-:W-:Y:S01]  /*fdb0*/  MOV R148, 0x1 ;  /* 0x0000000100947802 */ /* 0x000fe20000000f00 */
[----:B------:R-:W-:Y:S01]  /*fdc0*/  IMAD.MOV.U32 R147, RZ, RZ, R11 ;  /* 0x000000ffff937224 */ /* 0x000fe200078e000b */
[----:B------:R-:W-:-:S02]  /*fdd0*/  MOV R3, 0x1c1f ;  /* 0x00001c1f00037802 */ /* 0x000fc40000000f00 */
[----:B------:R-:W-:Y:S02]  /*fde0*/  MOV R2, 0xfe00 ;  /* 0x0000fe0000027802 */ /* 0x000fe40000000f00 */
[----:B------:R-:W-:Y:S05]  /*fdf0*/  CALL.REL.NOINC `($__internal_9_$__cuda_sm70_shflsync_idx_p) ;  /* 0x000031c000007944 */ /* 0x000fea0003c00000 */
[----:B------:R-:W-:Y:S01]  /*fe00*/  MOV R0, R149 ;  /* 0x0000009500007202 */ /* 0x000fe20000000f00 */
[----:B------:R-:W-:Y:S05]  /*fe10*/  BRA `(.L_x_1522) ;  /* 0xffff196000007947 */ /* 0x000fea000383ffff */
.L_x_1457:
[----:B------:R-:W-:Y:S01]  /*fe20*/  IMAD.MOV.U32 R147, RZ, RZ, R5 ;  /* 0x000000ffff937224 */ /* 0x000fe200078e0005 */
[----:B------:R-:W-:Y:S01]  /*fe30*/  MOV R148, 0x2 ;  /* 0x0000000200947802 */ /* 0x000fe20000000f00 */
[----:B-1----:R-:W-:Y:S01]  /*fe40*/  IMAD.MOV.U32 R3, RZ, RZ, 0x1c1f ;  /* 0x00001c1fff037424 */ /* 0x002fe200078e00ff */
[----:B------:R-:W-:Y:S02]  /*fe50*/  MOV R2, 0xfe70 ;  /* 0x0000fe7000027802 */ /* 0x000fe40000000f00 */
[----:B--23-5:R-:W-:Y:S05]  /*fe60*/  CALL.REL.NOINC `($__internal_9_$__cuda_sm70_shflsync_idx_p) ;  /* 0x0000315000007944 */ /* 0x02cfea0003c00000 */
[----:B------:R-:W-:Y:S01]  /*fe70*/  MOV R4, R149 ;  /* 0x0000009500047202 */ /* 0x000fe20000000f00 */
[----:B------:R-:W-:Y:S05]  /*fe80*/  BRA `(.L_x_1523) ;  /* 0xffff1a9000007947 */ /* 0x000fea000383ffff */
.L_x_1458:
[----:B------:R-:W-:Y:S01]  /*fe90*/  IMAD.MOV.U32 R147, RZ, RZ, R11 ;  /* 0x000000ffff937224 */ /* 0x000fe200078e000b */
[----:B------:R-:W-:Y:S01]  /*fea0*/  MOV R148, 0x2 ;  /* 0x0000000200947802 */ /* 0x000fe20000000f00 */
[----:B-1----:R-:W-:Y:S01]  /*feb0*/  IMAD.MOV.U32 R3, RZ, RZ, 0x1c1f ;  /* 0x00001c1fff037424 */ /* 0x002fe200078e00ff */
[----:B------:R-:W-:Y:S02]  /*fec0*/  MOV R2, 0xfee0 ;  /* 0x0000fee000027802 */ /* 0x000fe40000000f00 */
[----:B--2345:R-:W-:Y:S05]  /*fed0*/  CALL.REL.NOINC `($__internal_9_$__cuda_sm70_shflsync_idx_p) ;  /* 0x000030e000007944 */ /* 0x03cfea0003c00000 */
[----:B------:R-:W-:Y:S01]  /*fee0*/  MOV R0, R149 ;  /* 0x0000009500007202 */ /* 0x000fe20000000f00 */
[----:B------:R-:W-:Y:S05]  /*fef0*/  BRA `(.L_x_1524) ;  /* 0xffff1a4000007947 */ /* 0x000fea000383ffff */
.L_x_1461:
[----:B------:R-:W-:Y:S01]  /*ff00*/  IMAD.MOV.U32 R147, RZ, RZ, R5 ;  /* 0x000000ffff937224 */ /* 0x000fe200078e0005 */
[----:B------:R-:W-:Y:S01]  /*ff10*/  MOV R148, 0x3 ;  /* 0x0000000300947802 */ /* 0x000fe20000000f00 */
[----:B--2---:R-:W-:Y:S01]  /*ff20*/  IMAD.MOV.U32 R3, RZ, RZ, 0x1c1f ;  /* 0x00001c1fff037424 */ /* 0x004fe200078e00ff */
[----:B------:R-:W-:-:S02]  /*ff30*/  MOV R2, 0xff50 ;  /* 0x0000ff5000027802 */ /* 0x000fc40000000f00 */
[----:B-1-345:R-:W-:Y:S05]  /*ff40*/  CALL.REL.NOINC `($__internal_9_$__cuda_sm70_shflsync_idx_p) ;  /* 0x0000307000007944 */ /* 0x03afea0003c00000 */
        /* <DEDUP_REMOVED lines=8> */
.L_x_1464:
[----:B------:R-:W-:Y:S01]  /*ffd0*/  IMAD.MOV.U32 R147, RZ, RZ, R5 ;  /* 0x000000ffff937224 */ /* 0x000fe200078e0005 */
[----:B------:R-:W-:Y:S01]  /*ffe0*/  MOV R148, RZ ;  /* 0x000000ff00947202 */ /* 0x000fe20000000f00 */
[----:B------:R-:W-:Y:S01]  /*fff0*/  IMAD.MOV.U32 R3, RZ, RZ, 0x1c1f ;  /* 0x00001c1fff037424 */ /* 0x000fe200078e00ff */
[----:B------:R-:W-:Y:S02]  /*10000*/  MOV R2, 0x10020 ;  /* 0x0001002000027802 */ /* 0x000fe40000000f00 */
[----:B------:R-:W-:Y:S05]  /*10010*/  CALL.REL.NOINC `($__internal_9_$__cuda_sm70_shflsync_idx_p) ;  /* 0x00002fa000007944 */ /* 0x000fea0003c00000 */
[----:B------:R-:W-:Y:S01]  /*10020*/  MOV R4, R149 ;  /* 0x0000009500047202 */ /* 0x000fe20000000f00 */
[----:B------:R-:W-:Y:S05]  /*10030*/  BRA `(.L_x_1526) ;  /* 0xffff300000007947 */ /* 0x000fea000383ffff */
.L_x_1465:
[----:B------:R-:W-:Y:S01]  /*10040*/  IMAD.MOV.U32 R147, RZ, RZ, R12 ;  /* 0x000000ffff937224 */ /* 0x000fe200078e000c */
[----:B------:R-:W-:Y:S01]  /*10050*/  MOV R148, RZ ;  /* 0x000000ff00947202 */ /* 0x000fe20000000f00 */
[----:B------:R-:W-:Y:S01]  /*10060*/  IMAD.MOV.U32 R3, RZ, RZ, 0x1c1f ;  /* 0x00001c1fff037424 */ /* 0x000fe200078e00ff */
[----:B------:R-:W-:Y:S02]  /*10070*/  MOV R2, 0x10090 ;  /* 0x0001009000027802 */ /* 0x000fe40000000f00 */
[----:B-12---:R-:W-:Y:S05]  /*10080*/  CALL.REL.NOINC `($__internal_9_$__cuda_sm70_shflsync_idx_p) ;  /* 0x00002f3000007944 */ /* 0x006fea0003c00000 */
[C---:B------:R-:W-:Y:S01]  /*10090*/  IADD3 R8, P0, R149.reuse, R150, RZ ;  /* 0x0000009695087210 */ /* 0x040fe20007f1e0ff */
[----:B------:R-:W-:Y:S01]  /*100a0*/  IMAD.MOV.U32 R147, RZ, RZ, R5 ;  /* 0x000000ffff937224 */ /* 0x000fe200078e0005 */
[----:B------:R-:W-:Y:S01]  /*100b0*/  IADD3 R0, R218, 0x40, RZ ;  /* 0x00000040da007810 */ /* 0x000fe20007ffe0ff */
[----:B------:R-:W-:Y:S01]  /*100c0*/  IMAD.MOV.U32 R148, RZ, RZ, 0x1 ;  /* 0x00000001ff947424 */ /* 0x000fe200078e00ff */
[----:B------:R-:W-:Y:S01]  /*100d0*/  IADD3 R6, P6, R149, R151, RZ ;  /* 0x0000009795067210 */ /* 0x000fe20007fde0ff */
[----:B------:R-:W-:Y:S01]  /*100e0*/  IMAD.X R9, R4, 0x1, R140, P0 ;  /* 0x0000000104097824 */ /* 0x000fe200000e068c */
[----:B------:R-:W-:-:S02]  /*100f0*/  ISETP.GE.AND P2, PT, R218, c[0x0][0x1d4], PT ;  /* 0x00007500da007a0c */ /* 0x000fc40003f46270 */
[----:B------:R-:W-:Y:S01]  /*10100*/  ISETP.GE.AND P1, PT, R252, c[0x0][0x1d4], PT ;  /* 0x00007500fc007a0c */ /* 0x000fe20003f26270 */
[----:B------:R-:W-:Y:S01]  /*10110*/  IMAD.X R7, R4, 0x1, R141, P6 ;  /* 0x0000000104077824 */ /* 0x000fe200030e068d */
[----:B------:R-:W-:Y:S02]  /*10120*/  ISETP.GE.AND P0, PT, R0, c[0x0][0x1d4], PT ;  /* 0x0000750000007a0c */ /* 0x000fe40003f06270 */
[----:B------:R-:W-:Y:S02]  /*10130*/  IADD3 R2, P6, R149, R152, RZ ;  /* 0x0000009895027210 */ /* 0x000fe40007fde0ff */
[----:B------:R-:W-:Y:S02]  /*10140*/  SEL R11, RZ, 0x10, P2 ;  /* 0x00000010ff0b7807 */ /* 0x000fe40001000000 */
        /* <DEDUP_REMOVED lines=9> */
[----:B--2---:R-:W-:Y:S01]  /*101e0*/  IMAD.MOV.U32 R3, RZ, RZ, 0x1c1f ;  /* 0x00001c1fff037424 */ /* 0x004fe200078e00ff */
[----:B------:R-:W-:-:S02]  /*101f0*/  MOV R2, 0x10210 ;  /* 0x0001021000027802 */ /* 0x000fc40000000f00 */
[----:B-1----:R-:W-:Y:S05]  /*10200*/  CALL.REL.NOINC `($__internal_9_$__cuda_sm70_shflsync_idx_p) ;  /* 0x00002db000007944 */ /* 0x002fea0003c00000 */
        /* <DEDUP_REMOVED lines=8> */
.L_x_1466:
[----:B------:R-:W-:Y:S01]  /*10290*/  IMAD.MOV.U32 R147, RZ, RZ, R0 ;  /* 0x000000ffff937224 */ /* 0x000fe200078e0000 */
[----:B------:R-:W-:Y:S01]  /*102a0*/  MOV R148, RZ ;  /* 0x000000ff00947202 */ /* 0x000fe20000000f00 */
[----:B------:R-:W-:Y:S01]  /*102b0*/  IMAD.MOV.U32 R3, RZ, RZ, 0x1c1f ;  /* 0x00001c1fff037424 */ /* 0x000fe200078e00ff */
[----:B------:R-:W-:Y:S02]  /*102c0*/  MOV R2, 0x102e0 ;  /* 0x000102e000027802 */ /* 0x000fe40000000f00 */
[----:B------:R-:W-:Y:S05]  /*102d0*/  CALL.REL.NOINC `($__internal_9_$__cuda_sm70_shflsync_idx_p) ;  /* 0x00002ce000007944 */ /* 0x000fea0003c00000 */
[----:B------:R-:W-:Y:S01]  /*102e0*/  MOV R2, R149 ;  /* 0x0000009500027202 */ /* 0x000fe20000000f00 */
[----:B------:R-:W-:Y:S05]  /*102f0*/  BRA `(.L_x_1528) ;  /* 0xffff30f000007947 */ /* 0x000fea000383ffff */
.L_x_1467:
[----:B------:R-:W-:Y:S01]  /*10300*/  IMAD.MOV.U32 R147, RZ, RZ, R0 ;  /* 0x000000ffff937224 */ /* 0x000fe200078e0000 */
[----:B------:R-:W-:Y:S01]  /*10310*/  MOV R148, 0x1 ;  /* 0x0000000100947802 */ /* 0x000fe20000000f00 */
[----:B------:R-:W-:Y:S01]  /*10320*/  IMAD.MOV.U32 R3, RZ, RZ, 0x1c1f ;  /* 0x00001c1fff037424 */ /* 0x000fe200078e00ff */
[----:B------:R-:W-:Y:S02]  /*10330*/  MOV R2, 0x10350 ;  /* 0x0001035000027802 */ /* 0x000fe40000000f00 */
[----:B-1----:R-:W-:Y:S05]  /*10340*/  CALL.REL.NOINC `($__internal_9_$__cuda_sm70_shflsync_idx_p) ;  /* 0x00002c7000007944 */ /* 0x002fea0003c00000 */
[----:B------:R-:W-:Y:S02]  /*10350*/  IMAD.IADD R2, R4, 0x1, R149 ;  /* 0x0000000104027824 */ /* 0x000fe400078e0295 */
[----:B------:R-:W-:-:S02]  /*10360*/  IMAD.MOV.U32 R147, RZ, RZ, R0 ;  /* 0x000000ffff937224 */ /* 0x000fc400078e0000 */
[----:B------:R-:W-:Y:S01]  /*10370*/  IMAD.MOV.U32 R148, RZ, RZ, 0x2 ;  /* 0x00000002ff947424 */ /* 0x000fe200078e00ff */
[----:B------:R-:W-:Y:S01]  /*10380*/  IMNMX R2, R5, R2, PT ;  /* 0x0000000205027217 */ /* 0x000fe20003800200 */
[----:B------:R-:W-:-:S03]  /*10390*/  IMAD.MOV.U32 R3, RZ, RZ, 0x1c1f ;  /* 0x00001c1fff037424 */ /* 0x000fc600078e00ff */
        /* <DEDUP_REMOVED lines=33> */
[----:B------:R-:W-:Y:S05]  /*105b0*/  CALL.REL.NOINC `($__internal_9_$__cuda_sm70_shflsync_idx_p) ;  /* 0x00002a0000007944 */ /* 0x000fea0003c00000 */
[----:B------:R-:W-:Y:S02]  /*105c0*/  IMAD.IADD R2, R4, 0x1, R149 ;  /* 0x0000000104027824 */ /* 0x000fe400078e0295 */
[----:B------:R-:W-:Y:S02]  /*105d0*/  IMAD.MOV.U32 R147, RZ, RZ, R0 ;  /* 0x000000ffff937224 */ /* 0x000fe400078e0000 */
        /* <DEDUP_REMOVED lines=37> */
[----:B------:R-:W-:Y:S01]  /*10830*/  IMAD.IADD R4, R4, 0x1, R149 ;  /* 0x0000000104047824 */ /* 0x000fe200078e0295 */
[----:B------:R-:W-:Y:S01]  /*10840*/  FMNMX.FTZ R149, R7, R8, !PT ;  /* 0x0000000807957209 */ /* 0x000fe20007810000 */
[----:B------:R-:W-:Y:S01]  /*10850*/  IMAD.MOV.U32 R3, RZ, RZ, 0x2 ;  /* 0x00000002ff037424 */ /* 0x000fe200078e00ff */
[----:B------:R-:W-:Y:S02]  /*10860*/  FMNMX.FTZ R148, R9, R10, !PT ;  /* 0x0000000a09947209 */ /* 0x000fe40007810000 */
[----:B------:R-:W-:Y:S02]  /*10870*/  IMNMX R5, R5, R4, PT ;  /* 0x0000000405057217 */ /* 0x000fe40003800200 */
[----:B------:R-:W-:-:S02]  /*10880*/  FMNMX.FTZ R149, R11, R149, !PT ;  /* 0x000000950b957209 */ /* 0x000fc40007810000 */
[C---:B------:R-:W-:Y:S02]  /*10890*/  ISETP.GT.AND P6, PT, R5.reuse, RZ, PT ;  /* 0x000000ff0500720c */ /* 0x040fe40003fc4270 */
[C---:B------:R-:W-:Y:S02]  /*108a0*/  ISETP.GT.AND P2, PT, R5.reuse, 0x1, PT ;  /* 0x000000010500780c */ /* 0x040fe40003f44270 */
[----:B------:R-:W-:Y:S02]  /*108b0*/  ISETP.GT.AND P1, PT, R5, 0x8, PT ;  /* 0x000000080500780c */ /* 0x000fe40003f24270 */
[----:B------:R-:W-:Y:S02]  /*108c0*/  FSEL R30, R102, -INF , P6 ;  /* 0xff800000661e7808 */ /* 0x000fe40003000000 */
[----:B------:R-:W-:Y:S02]  /*108d0*/  FSEL R31, R103, -INF , P2 ;  /* 0xff800000671f7808 */ /* 0x000fe40001000000 */
[----:B------:R-:W-:-:S02]  /*108e0*/  ISETP.GT.AND P0, PT, R5, 0x9, PT ;  /* 0x000000090500780c */ /* 0x000fc40003f04270 */
[----:B------:R-:W-:Y:S02]  /*108f0*/  FSEL R33, R98, -INF , P1 ;  /* 0xff80000062217808 */ /* 0x000fe40000800000 */
[----:B------:R-:W-:Y:S02]  /*10900*/  FMNMX.FTZ R147, R22, R24, !PT ;  /* 0x0000001816937209 */ /* 0x000fe40007810000 */
[----:B------:R-:W-:Y:S02]  /*10910*/  FMNMX.FTZ R6, R30, R31, !PT ;  /* 0x0000001f1e067209 */ /* 0x000fe40007810000 */
[----:B------:R-:W-:Y:S02]  /*10920*/  FMNMX.FTZ R149, R12, R149, !PT ;  /* 0x000000950c957209 */ /* 0x000fe40007810000 */
[----:B------:R-:W-:Y:S02]  /*10930*/  FSEL R35, R99, -INF , P0 ;  /* 0xff80000063237808 */ /* 0x000fe40000000000 */
[----:B------:R-:W-:-:S02]  /*10940*/  ISETP.GT.AND P6, PT, R5, 0x10, PT ;  /* 0x000000100500780c */ /* 0x000fc40003fc4270 */
        /* <DEDUP_REMOVED lines=79> */
[----:B------:R-:W-:Y:S05]  /*10e40*/  CALL.REL.NOINC `($__internal_8_$__cuda_sm70_shflsync_bfly_p) ;  /* 0x0000211000007944 */ /* 0x000fea0003c00000 */
[----:B------:R-:W-:Y:S01]  /*10e50*/  FMNMX.FTZ R149, R149, R175, !PT ;  /* 0x000000af95957209 */ /* 0x000fe20007810000 */
[----:B------:R-:W-:Y:S01]  /*10e60*/  IMAD.MOV.U32 R3, RZ, RZ, 0x1 ;  /* 0x00000001ff037424 */ /* 0x000fe200078e00ff */
[----:B------:R-:W-:-:S03]  /*10e70*/  MOV R2, 0x10ea0 ;  /* 0x00010ea000027802 */ /* 0x000fc60000000f00 */
[----:B------:R-:W-:Y:S02]  /*10e80*/  IMAD.MOV.U32 R144, RZ, RZ, R149 ;  /* 0x000000ffff907224 */ /* 0x000fe400078e0095 */
[----:B------:R-:W-:Y:S05]  /*10e90*/  CALL.REL.NOINC `($__internal_8_$__cuda_sm70_shflsync_bfly_p) ;  /* 0x000020c000007944 */ /* 0x000fea0003c00000 */
[----:B------:R-:W-:Y:S01]  /*10ea0*/  FMNMX.FTZ R149, R149, R175, !PT ;  /* 0x000000af95957209 */ /* 0x000fe20007810000 */
[----:B------:R-:W-:Y:S01]  /*10eb0*/  IMAD.MOV.U32 R144, RZ, RZ, R148 ;  /* 0x000000ffff907224 */ /* 0x000fe200078e0094 */
[----:B------:R-:W-:Y:S01]  /*10ec0*/  MOV R2, 0x10ef0 ;  /* 0x00010ef000027802 */ /* 0x000fe20000000f00 */
[----:B------:R-:W-:Y:S02]  /*10ed0*/  IMAD.MOV.U32 R3, RZ, RZ, 0x2 ;  /* 0x00000002ff037424 */ /* 0x000fe400078e00ff */
        /* <DEDUP_REMOVED lines=26> */
[----:B------:R-:W-:Y:S01]  /*11080*/  MOV R17, R175 ;  /* 0x000000af00117202 */ /* 0x000fe20000000f00 */
[----:B------:R-:W-:Y:S05]  /*11090*/  BRA `(.L_x_1529) ;  /* 0xffff30c000007947 */ /* 0x000fea000383ffff */
.L_x_1471:
[----:B------:R-:W-:Y:S01]  /*110a0*/  MOV R148, RZ ;  /* 0x000000ff00947202 */ /* 0x000fe20000000f00 */
[----:B------:R-:W-:Y:S01]  /*110b0*/  IMAD.MOV.U32 R147, RZ, RZ, R5 ;  /* 0x000000ffff937224 */ /* 0x000fe200078e0005 */
[----:B------:R-:W-:Y:S01]  /*110c0*/  MOV R2, 0x110f0 ;  /* 0x000110f000027802 */ /* 0x000fe20000000f00 */
[----:B------:R-:W-:Y:S02]  /*110d0*/  IMAD.MOV.U32 R3, RZ, RZ, 0x1c1f ;  /* 0x00001c1fff037424 */ /* 0x000fe400078e00ff */
[----:B--2---:R-:W-:Y:S05]  /*110e0*/  CALL.REL.NOINC `($__internal_9_$__cuda_sm70_shflsync_idx_p) ;  /* 0x00001ed000007944 */ /* 0x004fea0003c00000 */
[----:B------:R-:W-:Y:S01]  /*110f0*/  MOV R4, R149 ;  /* 0x0000009500047202 */ /* 0x000fe20000000f00 */
[----:B------:R-:W-:-:S05]  /*11100*/  BRA `(.L_x_1530) ;  /* 0xffff4bf000007947 */ /* 0x000fca000383ffff */
.L_x_1472:
[----:B------:R-:W-:Y:S01]  /*11110*/  MOV R148, RZ ;  /* 0x000000ff00947202 */ /* 0x000fe20000000f00 */
[----:B------:R-:W-:Y:S01]  /*11120*/  IMAD.MOV.U32 R147, RZ, RZ, R12 ;  /* 0x000000ffff937224 */ /* 0x000fe200078e000c */
[----:B------:R-:W-:Y:S01]  /*11130*/  MOV R2, 0x11160 ;  /* 0x0001116000027802 */ /* 0x000fe20000000f00 */
[----:B------:R-:W-:Y:S02]  /*11140*/  IMAD.MOV.U32 R3, RZ, RZ, 0x1c1f ;  /* 0x00001c1fff037424 */ /* 0x000fe400078e00ff */
[----:B-123--:R-:W-:Y:S05]  /*11150*/  CALL.REL.NOINC `($__internal_9_$__cuda_sm70_shflsync_idx_p) ;  /* 0x00001e6000007944 */ /* 0x00efea0003c00000 */
[C---:B------:R-:W-:Y:S01]  /*11160*/  ISETP.GE.AND P6, PT, R218.reuse, c[0x0][0x1d4], PT ;  /* 0x00007500da007a0c */ /* 0x040fe20003fc6270 */
[----:B------:R-:W-:Y:S01]  /*11170*/  IMAD.MOV.U32 R147, RZ, RZ, R5 ;  /* 0x000000ffff937224 */ /* 0x000fe200078e0005 */
[C---:B------:R-:W-:Y:S01]  /*11180*/  IADD3 R2, P0, R149.reuse, R20, RZ ;  /* 0x0000001495027210 */ /* 0x040fe20007f1e0ff */
[----:B------:R-:W-:Y:S01]  /*11190*/  IMAD.MOV.U32 R148, RZ, RZ, 0x1 ;  /* 0x00000001ff947424 */ /* 0x000fe200078e00ff */
[----:B------:R-:W-:Y:S02]  /*111a0*/  IADD3 R0, R218, 0x40, RZ ;  /* 0x00000040da007810 */ /* 0x000fe40007ffe0ff */
[----:B------:R-:W-:Y:S01]  /*111b0*/  ISETP.GE.AND P2, PT, R252, c[0x0][0x1d4], PT ;  /* 0x00007500fc007a0c */ /* 0x000fe20003f46270 */
[----:B------:R-:W-:Y:S01]  /*111c0*/  IMAD.X R3, R4, 0x1, R13, P0 ;  /* 0x0000000104037824 */ /* 0x000fe200000e060d */
[C---:B------:R-:W-:Y:S02]  /*111d0*/  IADD3 R6, P1, R149.reuse, R21, RZ ;  /* 0x0000001595067210 */ /* 0x040fe40007f3e0ff */
[----:B------:R-:W-:Y:S02]  /*111e0*/  ISETP.GE.AND P0, PT, R0, c[0x0][0x1d4], PT ;  /* 0x0000750000007a0c */ /* 0x000fe40003f06270 */
[----:B------:R-:W-:Y:S01]  /*111f0*/  SEL R11, RZ, 0x10, P6 ;  /* 0x00000010ff0b7807 */ /* 0x000fe20003000000 */
[----:B------:R-:W-:Y:S01]  /*11200*/  @!PT LDS RZ, [RZ] ;  /* 0x00000000fffff984 */ /* 0x000fe20000000800 */
[----:B------:R-:W-:Y:S01]  /*11210*/  @!PT LDS RZ, [RZ] ;  /* 0x00000000fffff984 */ /* 0x000fe20000000800 */
[----:B------:R-:W-:Y:S01]  /*11220*/  @!PT LDS RZ, [RZ] ;  /* 0x00000000fffff984 */ /* 0x000fe20000000800 */
[----:B------:R1:W-:Y:S01]  /*11230*/  LDGSTS.E.BYPASS.LTC128B.128 [R219+0x100], [R2.64], !P6 ;  /* 0x0010000002db7fae */ /* 0x0003e2000f101d46 */
[C---:B------:R-:W-:Y:S01]  /*11240*/  IMAD.X R7, R4.reuse, 0x1, R14, P1 ;  /* 0x0000000104077824 */ /* 0x040fe200008e060e */
[----:B------:R-:W-:Y:S02]  /*11250*/  SEL R10, RZ, 0x10, P2 ;  /* 0x00000010ff0a7807 */ /* 0x000fe40001000000 */
[----:B------:R-:W-:Y:S02]  /*11260*/  SEL R5, RZ, 0x10, P0 ;  /* 0x00000010ff057807 */ /* 0x000fe40000000000 */
[----:B------:R2:W-:Y:S01]  /*11270*/  LDGSTS.E.BYPASS.LTC128B.128 [R219+0x1100], [R6.64], !P2 ;  /* 0x0110000006db7fae */ /* 0x0005e2000d101d46 */
[----:B-1----:R-:W-:Y:S05]  /*11280*/  IADD3 R2, P1, R149, R22, RZ ;  /* 0x0000001695027210 */ /* 0x002fea0007f3e0ff */
[----:B------:R-:W-:Y:S05]  /*11290*/  IMAD.X R3, R4, 0x1, R15, P1 ;  /* 0x0000000104037824 */ /* 0x000fea00008e060f */
[----:B------:R1:W-:Y:S02]  /*112a0*/  LDGSTS.E.BYPASS.LTC128B.128 [R219+0x2100], [R2.64], !P0 ;  /* 0x0210000002db7fae */ /* 0x0003e4000c101d46 */
[----:B-1----:R-:W-:Y:S01]  /*112b0*/  MOV R2, 0x112e0 ;  /* 0x000112e000027802 */ /* 0x002fe20000000f00 */
[----:B------:R-:W-:Y:S02]  /*112c0*/  IMAD.MOV.U32 R3, RZ, RZ, 0x1c1f ;  /* 0x00001c1fff037424 */ /* 0x000fe400078e00ff */
[----:B--2---:R-:W-:Y:S05]  /*112d0*/  CALL.REL.NOINC `($__internal_9_$__cuda_sm70_shflsync_idx_p) ;  /* 0x00001ce000007944 */ /* 0x004fea0003c00000 */
[----:B------:R-:W-:Y:S01]  /*112e0*/  MOV R148, 0x1 ;  /* 0x0000000100947802 */ /* 0x000fe20000000f00 */
[----:B------:R-:W-:Y:S01]  /*112f0*/  IMAD.MOV.U32 R4, RZ, RZ, R149 ;  /* 0x000000ffff047224 */ /* 0x000fe200078e0095 */
[----:B------:R-:W-:Y:S01]  /*11300*/  MOV R3, 0x1c1f ;  /* 0x00001c1f00037802 */ /* 0x000fe20000000f00 */
[----:B------:R-:W-:Y:S01]  /*11310*/  IMAD.MOV.U32 R147, RZ, RZ, R12 ;  /* 0x000000ffff937224 */ /* 0x000fe200078e000c */
[----:B------:R-:W-:Y:S02]  /*11320*/  MOV R2, 0x11340 ;  /* 0x0001134000027802 */ /* 0x000fe40000000f00 */
[----:B------:R-:W-:Y:S05]  /*11330*/  CALL.REL.NOINC `($__internal_9_$__cuda_sm70_shflsync_idx_p) ;  /* 0x00001c8000007944 */ /* 0x000fea0003c00000 */
[----:B------:R-:W-:Y:S01]  /*11340*/  MOV R0, R149 ;  /* 0x0000009500007202 */ /* 0x000fe20000000f00 */
[----:B------:R-:W-:-:S05]  /*11350*/  BRA `(.L_x_1531) ;  /* 0xffff4b0000007947 */ /* 0x000fca000383ffff */
.L_x_1475:
[----:B------:R-:W-:Y:S01]  /*11360*/  MOV R148, RZ ;  /* 0x000000ff00947202 */ /* 0x000fe20000000f00 */
[----:B------:R-:W-:Y:S01]  /*11370*/  IMAD.MOV.U32 R147, RZ, RZ, R174 ;  /* 0x000000ffff937224 */ /* 0x000fe200078e00ae */
[----:B------:R-:W-:Y:S01]  /*11380*/  MOV R2, 0x113b0 ;  /* 0x000113b000027802 */ /* 0x000fe20000000f00 */
[----:B------:R-:W-:Y:S02]  /*11390*/  IMAD.MOV.U32 R3, RZ, RZ, 0x1c1f ;  /* 0x00001c1fff037424 */ /* 0x000fe400078e00ff */
[----:B------:R-:W-:Y:S05]  /*113a0*/  CALL.REL.NOINC `($__internal_9_$__cuda_sm70_shflsync_idx_p) ;  /* 0x00001c1000007944 */ /* 0x000fea0003c00000 */
[----:B------:R-:W-:Y:S01]  /*113b0*/  MOV R144, R149 ;  /* 0x0000009500907202 */ /* 0x000fe20000000f00 */
[----:B------:R-:W-:-:S05]  /*113c0*/  BRA `(.L_x_1532) ;  /* 0xffff56c000007947 */ /* 0x000fca000383ffff */
.L_x_1476:
[----:B------:R-:W-:Y:S01]  /*113d0*/  MOV R148, RZ ;  /* 0x000000ff00947202 */ /* 0x000fe20000000f00 */
[----:B------:R-:W-:Y:S01]  /*113e0*/  IMAD.MOV.U32 R147, RZ, RZ, R177 ;  /* 0x000000ffff937224 */ /* 0x000fe200078e00b1 */
[----:B------:R-:W-:Y:S01]  /*113f0*/  MOV R2, 0x11420 ;  /* 0x0001142000027802 */ /* 0x000fe20000000f00 */
[----:B------:R-:W-:Y:S02]  /*11400*/  IMAD.MOV.U32 R3, RZ, RZ, 0x1c1f ;  /* 0x00001c1fff037424 */ /* 0x000fe400078e00ff */
[----:B-12---:R-:W-:Y:S05]  /*11410*/  CALL.REL.NOINC `($__internal_9_$__cuda_sm70_shflsync_idx_p) ;  /* 0x00001ba000007944 */ /* 0x006fea0003c00000 */
        /* <DEDUP_REMOVED lines=32> */
.L_x_1477:
[----:B------:R-:W-:Y:S01]  /*11620*/  MOV R3, 0x1c1f ;  /* 0x00001c1f00037802 */ /* 0x000fe20000000f00 */
[----:B------:R-:W-:Y:S01]  /*11630*/  IMAD.MOV.U32 R148, RZ, RZ, RZ ;  /* 0x000000ffff947224 */ /* 0x000fe200078e00ff */
[----:B------:R-:W-:Y:S02]  /*11640*/  MOV R2, 0x11660 ;  /* 0x0001166000027802 */ /* 0x000fe40000000f00 */
[----:B--2---:R-:W-:Y:S05]  /*11650*/  CALL.REL.NOINC `($__internal_9_$__cuda_sm70_shflsync_idx_p) ;  /* 0x0000196000007944 */ /* 0x004fea0003c00000 */
[----:B------:R-:W-:Y:S01]  /*11660*/  MOV R0, R149 ;  /* 0x0000009500007202 */ /* 0x000fe20000000f00 */
[----:B------:R-:W-:-:S05]  /*11670*/  BRA `(.L_x_1534) ;  /* 0xffff57c000007947 */ /* 0x000fca000383ffff */
.L_x_1478:
[----:B------:R-:W-:Y:S01]  /*11680*/  MOV R3, 0x1c1f ;  /* 0x00001c1f00037802 */ /* 0x000fe20000000f00 */
[----:B------:R-:W-:Y:S01]  /*11690*/  IMAD.MOV.U32 R148, RZ, RZ, 0x1 ;  /* 0x00000001ff947424 */ /* 0x000fe200078e00ff */
[----:B------:R-:W-:Y:S02]  /*116a0*/  MOV R2, 0x116c0 ;  /* 0x000116c000027802 */ /* 0x000fe40000000f00 */
[----:B-12---:R-:W-:Y:S05]  /*116b0*/  CALL.REL.NOINC `($__internal_9_$__cuda_sm70_shflsync_idx_p) ;  /* 0x0000190000007944 */ /* 0x006fea0003c00000 */
[----:B------:R-:W-:Y:S01]  /*116c0*/  MOV R2, 0x11910 ;  /* 0x0001191000027802 */ /* 0x000fe20000000f00 */
[----:B------:R-:W-:Y:S02]  /*116d0*/  IMAD.IADD R149, R144, 0x1, R149 ;  /* 0x0000000190957824 */ /* 0x000fe400078e0295 */
[----:B------:R-:W-:Y:S02]  /*116e0*/  IMAD.MOV.U32 R148, RZ, RZ, 0x2 ;  /* 0x00000002ff947424 */ /* 0x000fe400078e00ff */
[----:B------:R-:W-:Y:S01]  /*116f0*/  IMAD.MOV.U32 R3, RZ, RZ, 0x1c1f ;  /* 0x00001c1fff037424 */ /* 0x000fe200078e00ff */
[C---:B------:R-:W-:Y:S02]  /*11700*/  ISETP.GT.AND P6, PT, R149.reuse, RZ, PT ;  /* 0x000000ff9500720c */ /* 0x040fe40003fc4270 */
[C---:B------:R-:W-:Y:S02]  /*11710*/  ISETP.GT.AND P2, PT, R149.reuse, 0x1, PT ;  /* 0x000000019500780c */ /* 0x040fe40003f44270 */
[C---:B------:R-:W-:Y:S02]  /*11720*/  ISETP.GT.AND P1, PT, R149.reuse, 0x8, PT ;  /* 0x000000089500780c */ /* 0x040fe40003f24270 */
[----:B------:R-:W-:Y:S02]  /*11730*/  ISETP.GT.AND P0, PT, R149, 0x9, PT ;  /* 0x000000099500780c */ /* 0x000fe40003f04270 */
[----:B------:R-:W-:Y:S02]  /*11740*/  FSEL R16, R6, -INF , P6 ;  /* 0xff80000006107808 */ /* 0x000fe40003000000 */
[----:B------:R-:W-:Y:S02]  /*11750*/  FSEL R7, R7, -INF , P2 ;  /* 0xff80000007077808 */ /* 0x000fe40001000000 */
[----:B------:R-:W-:Y:S02]  /*11760*/  FSEL R18, R18, -INF , P1 ;  /* 0xff80000012127808 */ /* 0x000fe40000800000 */
[----:B------:R-:W-:Y:S02]  /*11770*/  FSEL R19, R19, -INF , P0 ;  /* 0xff80000013137808 */ /* 0x000fe40000000000 */
[C---:B------:R-:W-:Y:S02]  /*11780*/  ISETP.GT.AND P6, PT, R149.reuse, 0x10, PT ;  /* 0x000000109500780c */ /* 0x040fe40003fc4270 */
        /* <DEDUP_REMOVED lines=23> */
[----:B------:R-:W-:Y:S05]  /*11900*/  CALL.REL.NOINC `($__internal_9_$__cuda_sm70_shflsync_idx_p) ;  /* 0x000016b000007944 */ /* 0x000fea0003c00000 */
[----:B------:R-:W-:Y:S01]  /*11910*/  MOV R2, 0x11b60 ;  /* 0x00011b6000027802 */ /* 0x000fe20000000f00 */
[----:B------:R-:W-:Y:S02]  /*11920*/  IMAD.IADD R149, R144, 0x1, R149 ;  /* 0x0000000190957824 */ /* 0x000fe400078e0295 */
[----:B------:R-:W-:Y:S02]  /*11930*/  IMAD.MOV.U32 R148, RZ, RZ, 0x3 ;  /* 0x00000003ff947424 */ /* 0x000fe400078e00ff */
[----:B------:R-:W-:Y:S01]  /*11940*/  IMAD.MOV.U32 R3, RZ, RZ, 0x1c1f ;  /* 0x00001c1fff037424 */ /* 0x000fe200078e00ff */
[C---:B------:R-:W-:Y:S02]  /*11950*/  ISETP.GT.AND P6, PT, R149.reuse, RZ, PT ;  /* 0x000000ff9500720c */ /* 0x040fe40003fc4270 */
[C---:B------:R-:W-:Y:S02]  /*11960*/  ISETP.GT.AND P2, PT, R149.reuse, 0x1, PT ;  /* 0x000000019500780c */ /* 0x040fe40003f44270 */
[C---:B------:R-:W-:Y:S02]  /*11970*/  ISETP.GT.AND P1, PT, R149.reuse, 0x8, PT ;  /* 0x000000089500780c */ /* 0x040fe40003f24270 */
        /* <DEDUP_REMOVED lines=26> */
[----:B------:R-:W-:Y:S02]  /*11b20*/  FSEL R249, R57, -INF , P2 ;  /* 0xff80000039f97808 */ /* 0x000fe40001000000 */
[----:B------:R-:W-:Y:S02]  /*11b30*/  FSEL R248, R60, -INF , P1 ;  /* 0xff8000003cf87808 */ /* 0x000fe40000800000 */
[----:B------:R-:W-:Y:S02]  /*11b40*/  FSEL R247, R61, -INF , P0 ;  /* 0xff8000003df77808 */ /* 0x000fe40000000000 */
[----:B------:R-:W-:Y:S05]  /*11b50*/  CALL.REL.NOINC `($__internal_9_$__cuda_sm70_shflsync_idx_p) ;  /* 0x0000146000007944 */ /* 0x000fea0003c00000 */
[----:B------:R-:W-:Y:S01]  /*11b60*/  FMNMX.FTZ R0, R16, R146, !PT ;  /* 0x0000009210007209 */ /* 0x000fe20007810000 */
[----:B------:R-:W-:Y:S01]  /*11b70*/  IMAD.IADD R144, R144, 0x1, R149 ;  /* 0x0000000190907824 */ /* 0x000fe200078e0295 */
[----:B------:R-:W-:Y:S01]  /*11b80*/  FMNMX.FTZ R4, R8, R150, !PT ;  /* 0x0000009608047209 */ /* 0x000fe20007810000 */
[----:B------:R-:W-:Y:S01]  /*11b90*/  IMAD.MOV.U32 R3, RZ, RZ, 0x2 ;  /* 0x00000002ff037424 */ /* 0x000fe200078e00ff */
[----:B------:R-:W-:Y:S02]  /*11ba0*/  FMNMX.FTZ R0, R7, R0, !PT ;  /* 0x0000000007007209 */ /* 0x000fe40007810000 */
        /* <DEDUP_REMOVED lines=97> */
[----:B------:R-:W-:Y:S02]  /*121c0*/  MOV R2, 0x121e0 ;  /* 0x000121e000027802 */ /* 0x000fe40000000f00 */
[----:B------:R-:W-:Y:S05]  /*121d0*/  CALL.REL.NOINC `($__internal_8_$__cuda_sm70_shflsync_bfly_p) ;  /* 0x00000d8000007944 */ /* 0x000fea0003c00000 */
[----:B------:R-:W-:Y:S01]  /*121e0*/  IMAD.MOV.U32 R3, RZ, RZ, 0x2 ;  /* 0x00000002ff037424 */ /* 0x000fe200078e00ff */
[----:B------:R-:W-:Y:S01]  /*121f0*/  FMNMX.FTZ R149, R144, R175, !PT ;  /* 0x000000af90957209 */ /* 0x000fe20007810000 */
[----:B------:R-:W-:Y:S01]  /*12200*/  IMAD.MOV.U32 R144, RZ, RZ, R0 ;  /* 0x000000ffff907224 */ /* 0x000fe200078e0000 */
        /* <DEDUP_REMOVED lines=24> */
[----:B------:R-:W-:Y:S01]  /*12390*/  MOV R3, R175 ;  /* 0x000000af00037202 */ /* 0x000fe20000000f00 */
[----:B------:R-:W-:-:S05]  /*123a0*/  BRA `(.L_x_1535) ;  /* 0xffff580000007947 */ /* 0x000fca000383ffff */
.L_x_1481:
[----:B-1--4-:R-:W-:Y:S01]  /*123b0*/  MOV R3, 0x1c1f ;  /* 0x00001c1f00037802 */ /* 0x012fe20000000f00 */
[----:B------:R-:W-:Y:S01]  /*123c0*/  IMAD.MOV.U32 R148, RZ, RZ, RZ ;  /* 0x000000ffff947224 */ /* 0x000fe200078e00ff */
[----:B------:R-:W-:Y:S02]  /*123d0*/  MOV R2, 0x123f0 ;  /* 0x000123f000027802 */ /* 0x000fe40000000f00 */
[----:B------:R-:W-:Y:S05]  /*123e0*/  CALL.REL.NOINC `($__internal_9_$__cuda_sm70_shflsync_idx_p) ;  /* 0x00000bd000007944 */ /* 0x000fea0003c00000 */
[----:B------:R-:W-:Y:S01]  /*123f0*/  MOV R3, R149 ;  /* 0x0000009500037202 */ /* 0x000fe20000000f00 */
[----:B------:R-:W-:-:S05]  /*12400*/  BRA `(.L_x_1536) ;  /* 0xffff7bd000007947 */ /* 0x000fca000383ffff */
.L_x_1484:
[----:B------:R-:W-:Y:S01]  /*12410*/  MOV R148, RZ ;  /* 0x000000ff00947202 */ /* 0x000fe20000000f00 */
[----:B------:R-:W-:Y:S01]  /*12420*/  IMAD.MOV.U32 R147, RZ, RZ, R174 ;  /* 0x000000ffff937224 */ /* 0x000fe200078e00ae */
[----:B------:R-:W-:Y:S01]  /*12430*/  MOV R2, 0x12460 ;  /* 0x0001246000027802 */ /* 0x000fe20000000f00 */
[----:B------:R-:W-:Y:S02]  /*12440*/  IMAD.MOV.U32 R3, RZ, RZ, 0x1c1f ;  /* 0x00001c1fff037424 */ /* 0x000fe400078e00ff */
[----:B------:R-:W-:Y:S05]  /*12450*/  CALL.REL.NOINC `($__internal_9_$__cuda_sm70_shflsync_idx_p) ;  /* 0x00000b6000007944 */ /* 0x000fea0003c00000 */
[----:B------:R-:W-:Y:S01]  /*12460*/  MOV R144, R149 ;  /* 0x0000009500907202 */ /* 0x000fe20000000f00 */
[----:B------:R-:W-:-:S05]  /*12470*/  BRA `(.L_x_1537) ;  /* 0xffff886000007947 */ /* 0x000fca000383ffff */
.L_x_1485:
[----:B------:R-:W-:Y:S01]  /*12480*/  MOV R148, RZ ;  /* 0x000000ff00947202 */ /* 0x000fe20000000f00 */
[----:B------:R-:W-:Y:S01]  /*12490*/  IMAD.MOV.U32 R147, RZ, RZ, R175 ;  /* 0x000000ffff937224 */ /* 0x000fe200078e00af */
[----:B------:R-:W-:Y:S01]  /*124a0*/  MOV R2, 0x124d0 ;  /* 0x000124d000027802 */ /* 0x000fe20000000f00 */
[----:B------:R-:W-:Y:S02]  /*124b0*/  IMAD.MOV.U32 R3, RZ, RZ, 0x1c1f ;  /* 0x00001c1fff037424 */ /* 0x000fe400078e00ff */
[----:B-12---:R-:W-:Y:S05]  /*124c0*/  CALL.REL.NOINC `($__internal_9_$__cuda_sm70_shflsync_idx_p) ;  /* 0x00000af000007944 */ /* 0x006fea0003c00000 */
[C---:B------:R-:W-:Y:S01]  /*124d0*/  IADD3 R2, -R217.reuse, 0x10, RZ ;  /* 0x00000010d9027810 */ /* 0x040fe20007ffe1ff */
[----:B------:R-:W-:Y:S01]  /*124e0*/  IMAD.MOV.U32 R148, RZ, RZ, 0x1 ;  /* 0x00000001ff947424 */ /* 0x000fe200078e00ff */
        /* <DEDUP_REMOVED lines=11> */
[----:B-1----:R-:W-:Y:S05]  /*125a0*/  IADD3 R2, P0, R149, R180, RZ ;  /* 0x000000b495027210 */ /* 0x002fea0007f1e0ff */
[----:B------:R-:W-:Y:S05]  /*125b0*/  IMAD.X R3, R144, 0x1, R177, P0 ;  /* 0x0000000190037824 */ /* 0x000fea00000e06b1 */
[----:B------:R1:W-:Y:S01]  /*125c0*/  LDGSTS.E.BYPASS.LTC128B.128 [R219+0x5100], [R2.64], !P1 ;  /* 0x0510000002db7fae */ /* 0x0003e2000c901d46 */
[----:B--2---:R-:W-:Y:S01]  /*125d0*/  IMAD.MOV.U32 R147, RZ, RZ, R174 ;  /* 0x000000ffff937224 */ /* 0x004fe200078e00ae */
[----:B-1----:R-:W-:Y:S01]  /*125e0*/  MOV R2, 0x12610 ;  /* 0x0001261000027802 */ /* 0x002fe20000000f00 */
[----:B------:R-:W-:Y:S02]  /*125f0*/  IMAD.MOV.U32 R3, RZ, RZ, 0x1c1f ;  /* 0x00001c1fff037424 */ /* 0x000fe400078e00ff */
[----:B------:R-:W-:Y:S05]  /*12600*/  CALL.REL.NOINC `($__internal_9_$__cuda_sm70_shflsync_idx_p) ;  /* 0x000009b000007944 */ /* 0x000fea0003c00000 */
        /* <DEDUP_REMOVED lines=8> */
.L_x_1486:
[----:B------:R-:W-:Y:S02]  /*12690*/  MOV R3, 0x2 ;  /* 0x0000000200037802 */ /* 0x000fe40000000f00 */
[----:B------:R-:W-:Y:S02]  /*126a0*/  MOV R2, 0x126c0 ;  /* 0x000126c000027802 */ /* 0x000fe40000000f00 */
[----:B-1----:R-:W-:Y:S05]  /*126b0*/  CALL.REL.NOINC `($__internal_8_$__cuda_sm70_shflsync_bfly_p) ;  /* 0x000008a000007944 */ /* 0x002fea0003c00000 */
        /* <DEDUP_REMOVED lines=33> */
.L_x_1488:
[----:B------:R2:W5:Y:S01]  /*128d0*/  LDL R144, [R1+0x4] ;  /* 0x0000040001907983 */ /* 0x0005620000100800 */
[----:B-1----:R-:W-:-:S02]  /*128e0*/  MOV R3, 0x2 ;  /* 0x0000000200037802 */ /* 0x002fc40000000f00 */
[----:B------:R-:W-:Y:S02]  /*128f0*/  MOV R2, 0x12910 ;  /* 0x0001291000027802 */ /* 0x000fe40000000f00 */
[----:B--2--5:R-:W-:Y:S05]  /*12900*/  CALL.REL.NOINC `($__internal_8_$__cuda_sm70_shflsync_bfly_p) ;  /* 0x0000065000007944 */ /* 0x024fea0003c00000 */
[----:B------:R-:W-:Y:S01]  /*12910*/  MOV R4, R175 ;  /* 0x000000af00047202 */ /* 0x000fe20000000f00 */
[----:B------:R-:W-:Y:S05]  /*12920*/  BRA `(.L_x_1540) ;  /* 0xffffa8c000007947 */ /* 0x000fea000383ffff */
.L_x_1489:
[----:B------:R-:W-:Y:S01]  /*12930*/  IMAD.MOV.U32 R144, RZ, RZ, R4 ;  /* 0x000000ffff907224 */ /* 0x000fe200078e0004 */
[----:B------:R-:W-:Y:S02]  /*12940*/  MOV R3, 0x1 ;  /* 0x0000000100037802 */ /* 0x000fe40000000f00 */
[----:B------:R-:W-:Y:S02]  /*12950*/  MOV R2, 0x12970 ;  /* 0x0001297000027802 */ /* 0x000fe40000000f00 */
[----:B------:R-:W-:Y:S05]  /*12960*/  CALL.REL.NOINC `($__internal_8_$__cuda_sm70_shflsync_bfly_p) ;  /* 0x000005f000007944 */ /* 0x000fea0003c00000 */
[----:B------:R1:W5:Y:S01]  /*12970*/  LDL R144, [R1+0x10] ;  /* 0x0000100001907983 */ /* 0x0003620000100800 */
[----:B------:R-:W-:Y:S01]  /*12980*/  FADD.FTZ R4, R4, R175 ;  /* 0x000000af04047221 */ /* 0x000fe20000010000 */
[----:B------:R-:W-:Y:S02]  /*12990*/  MOV R3, 0x2 ;  /* 0x0000000200037802 */ /* 0x000fe40000000f00 */
[----:B------:R-:W-:Y:S02]  /*129a0*/  MOV R2, 0x129c0 ;  /* 0x000129c000027802 */ /* 0x000fe40000000f00 */
[----:B-1---5:R-:W-:Y:S05]  /*129b0*/  CALL.REL.NOINC `($__internal_8_$__cuda_sm70_shflsync_bfly_p) ;  /* 0x000005a000007944 */ /* 0x022fea0003c00000 */
[----:B------:R-:W2:Y:S01]  /*129c0*/  LDL.LU R0, [R1+0x10] ;  /* 0x0000100001007983 */ /* 0x000ea20000300800 */
[----:B------:R-:W-:Y:S02]  /*129d0*/  MOV R3, 0x1 ;  /* 0x0000000100037802 */ /* 0x000fe40000000f00 */
[----:B------:R-:W-:Y:S01]  /*129e0*/  MOV R2, 0x12a20 ;  /* 0x00012a2000027802 */ /* 0x000fe20000000f00 */
[----:B--2---:R-:W-:-:S05]  /*129f0*/  FADD.FTZ R5, R0, R175 ;  /* 0x000000af00057221 */ /* 0x004fca0000010000 */
[----:B------:R-:W-:Y:S02]  /*12a00*/  MOV R144, R5 ;  /* 0x0000000500907202 */ /* 0x000fe40000000f00 */
        /* <DEDUP_REMOVED lines=23> */
[----:B------:R-:W-:Y:S05]  /*12b80*/  BRA `(.L_x_1541) ;  /* 0xffffa79000007947 */ /* 0x000fea000383ffff */
.L_x_1504:
[----:B------:R-:W-:Y:S01]  /*12b90*/  IMAD.MOV.U32 R147, RZ, RZ, R5 ;  /* 0x000000ffff937224 */ /* 0x000fe200078e0005 */
[----:B------:R-:W-:Y:S01]  /*12ba0*/  MOV R148, RZ ;  /* 0x000000ff00947202 */ /* 0x000fe20000000f00 */
[----:B------:R-:W-:Y:S01]  /*12bb0*/  IMAD.MOV.U32 R3, RZ, RZ, 0x1c1f ;  /* 0x00001c1fff037424 */ /* 0x000fe200078e00ff */
[----:B------:R-:W-:Y:S02]  /*12bc0*/  MOV R2, 0x12be0 ;  /* 0x00012be000027802 */ /* 0x000fe40000000f00 */
[----:B------:R-:W-:Y:S05]  /*12bd0*/  CALL.REL.NOINC `($__internal_9_$__cuda_sm70_shflsync_idx_p) ;  /* 0x000003e000007944 */ /* 0x000fea0003c00000 */
[----:B------:R-:W-:Y:S01]  /*12be0*/  MOV R4, R149 ;  /* 0x0000009500047202 */ /* 0x000fe20000000f00 */
[----:B------:R-:W-:Y:S05]  /*12bf0*/  BRA `(.L_x_1542) ;  /* 0xffffc89000007947 */ /* 0x000fea000383ffff */
.L_x_1505:
[----:B------:R-:W-:Y:S01]  /*12c00*/  IMAD.MOV.U32 R147, RZ, RZ, R11 ;  /* 0x000000ffff937224 */ /* 0x000fe200078e000b */
[----:B------:R-:W-:Y:S01]  /*12c10*/  MOV R148, RZ ;  /* 0x000000ff00947202 */ /* 0x000fe20000000f00 */
[----:B------:R-:W-:Y:S01]  /*12c20*/  IMAD.MOV.U32 R3, RZ, RZ, 0x1c1f ;  /* 0x00001c1fff037424 */ /* 0x000fe200078e00ff */
[----:B------:R-:W-:Y:S02]  /*12c30*/  MOV R2, 0x12c50 ;  /* 0x00012c5000027802 */ /* 0x000fe40000000f00 */
[----:B-12---:R-:W-:Y:S05]  /*12c40*/  CALL.REL.NOINC `($__internal_9_$__cuda_sm70_shflsync_idx_p) ;  /* 0x0000037000007944 */ /* 0x006fea0003c00000 */
[----:B------:R-:W-:Y:S01]  /*12c50*/  MOV R0, R149 ;  /* 0x0000009500007202 */ /* 0x000fe20000000f00 */
[----:B------:R-:W-:Y:S05]  /*12c60*/  BRA `(.L_x_1543) ;  /* 0xffffc84000007947 */ /* 0x000fea000383ffff */
.L_x_1508:
[----:B------:R-:W-:Y:S01]  /*12c70*/  IMAD.MOV.U32 R147, RZ, RZ, R5 ;  /* 0x000000ffff937224 */ /* 0x000fe200078e0005 */
[----:B------:R-:W-:Y:S01]  /*12c80*/  MOV R148, 0x1 ;  /* 0x0000000100947802 */ /* 0x000fe20000000f00 */
[----:B-1----:R-:W-:Y:S01]  /*12c90*/  IMAD.MOV.U32 R3, RZ, RZ, 0x1c1f ;  /* 0x00001c1fff037424 */ /* 0x002fe200078e00ff */
[----:B------:R-:W-:-:S02]  /*12ca0*/  MOV R2, 0x12cc0 ;  /* 0x00012cc000027802 */ /* 0x000fc40000000f00 */
[----:B--234-:R-:W-:Y:S05]  /*12cb0*/  CALL.REL.NOINC `($__internal_9_$__cuda_sm70_shflsync_idx_p) ;  /* 0x0000030000007944 */ /* 0x01cfea0003c00000 */
        /* <DEDUP_REMOVED lines=8> */
.L_x_1511:
[----:B------:R-:W-:Y:S01]  /*12d40*/  IMAD.MOV.U32 R147, RZ, RZ, R5 ;  /* 0x000000ffff937224 */ /* 0x000fe200078e0005 */
[----:B------:R-:W-:Y:S01]  /*12d50*/  MOV R148, 0x2 ;  /* 0x0000000200947802 */ /* 0x000fe20000000f00 */
[----:B-1----:R-:W-:Y:S01]  /*12d60*/  IMAD.MOV.U32 R3, RZ, RZ, 0x1c1f ;  /* 0x00001c1fff037424 */ /* 0x002fe200078e00ff */
[----:B------:R-:W-:Y:S02]  /*12d70*/  MOV R2, 0x12d90 ;  /* 0x00012d9000027802 */ /* 0x000fe40000000f00 */
[----:B--234-:R-:W-:Y:S05]  /*12d80*/  CALL.REL.NOINC `($__internal_9_$__cuda_sm70_shflsync_idx_p) ;  /* 0x0000023000007944 */ /* 0x01cfea0003c00000 */
[----:B------:R-:W-:Y:S01]  /*12d90*/  MOV R4, R149 ;  /* 0x0000009500047202 */ /* 0x000fe20000000f00 */
[----:B------:R-:W-:Y:S05]  /*12da0*/  BRA `(.L_x_1545) ;  /* 0xffffca8000007947 */ /* 0x000fea000383ffff */
.L_x_1512:
[----:B------:R-:W-:Y:S01]  /*12db0*/  IMAD.MOV.U32 R147, RZ, RZ, R11 ;  /* 0x000000ffff937224 */ /* 0x000fe200078e000b */
[----:B------:R-:W-:Y:S01]  /*12dc0*/  MOV R148, 0x2 ;  /* 0x0000000200947802 */ /* 0x000fe20000000f00 */
[----:B-1----:R-:W-:Y:S01]  /*12dd0*/  IMAD.MOV.U32 R3, RZ, RZ, 0x1c1f ;  /* 0x00001c1fff037424 */ /* 0x002fe200078e00ff */
[----:B------:R-:W-:Y:S02]  /*12de0*/  MOV R2, 0x12e00 ;  /* 0x00012e0000027802 */ /* 0x000fe40000000f00 */
[----:B--234-:R-:W-:Y:S05]  /*12df0*/  CALL.REL.NOINC `($__internal_9_$__cuda_sm70_shflsync_idx_p) ;  /* 0x000001c000007944 */ /* 0x01cfea0003c00000 */
[----:B------:R-:W-:Y:S01]  /*12e00*/  MOV R0, R149 ;  /* 0x0000009500007202 */ /* 0x000fe20000000f00 */
[----:B------:R-:W-:Y:S05]  /*12e10*/  BRA `(.L_x_1546) ;  /* 0xffffca3000007947 */ /* 0x000fea000383ffff */
.L_x_1515:
        /* <DEDUP_REMOVED lines=13> */
.L_x_1517:
[----:B------:R-:W-:Y:S01]  /*12ef0*/  IMAD.MOV.U32 R147, RZ, RZ, R64 ;  /* 0x000000ffff937224 */ /* 0x000fe200078e0040 */
[----:B------:R-:W-:Y:S01]  /*12f00*/  MOV R148, RZ ;  /* 0x000000ff00947202 */ /* 0x000fe20000000f00 */
[----:B-1----:R-:W-:Y:S01]  /*12f10*/  IMAD.MOV.U32 R3, RZ, RZ, 0x1f ;  /* 0x0000001fff037424 */ /* 0x002fe200078e00ff */
[----:B------:R-:W-:Y:S02]  /*12f20*/  MOV R2, 0x12f40 ;  /* 0x00012f4000027802 */ /* 0x000fe40000000f00 */
[----:B--23--:R-:W-:Y:S05]  /*12f30*/  CALL.REL.NOINC `($__internal_9_$__cuda_sm70_shflsync_idx_p) ;  /* 0x0000008000007944 */ /* 0x00cfea0003c00000 */
[----:B------:R-:W-:Y:S01]  /*12f40*/  MOV R0, R149 ;  /* 0x0000009500007202 */ /* 0x000fe20000000f00 */
[----:B------:R-:W-:Y:S05]  /*12f50*/  BRA `(.L_x_1548) ;  /* 0xffffcc7000007947 */ /* 0x000fea000383ffff */
        .weak           $__internal_8_$__cuda_sm70_shflsync_bfly_p
        .type           $__internal_8_$__cuda_sm70_shflsync_bfly_p,@function
        .size           $__internal_8_$__cuda_sm70_shflsync_bfly_p,($__internal_9_$__cuda_sm70_shflsync_idx_p - $__internal_8_$__cuda_sm70_shflsync_bfly_p)
$__internal_8_$__cuda_sm70_shflsync_bfly_p:
[----:B------:R-:W-:Y:S02]  /*12f60*/  MOV R175, 0x1f ;  /* 0x0000001f00af7802 */ /* 0x000fe40000000f00 */
[----:B------:R-:W-:-:S04]  /*12f70*/  MOV R180, 0xffffffff ;  /* 0xffffffff00b47802 */ /* 0x000fc80000000f00 */
[----:B------:R-:W-:Y:S04]  /*12f80*/  WARPSYNC R180 ;  /* 0x000000b400007348 */ /* 0x000fe80003800000 */
[----:B------:R1:W2:Y:S02]  /*12f90*/  SHFL.BFLY PT, R175, R144, R3, R175 ;  /* 0x0c00000390af7389 */ /* 0x0002a400000e00af */
[----:B-1----:R-:W-:-:S04]  /*12fa0*/  MOV R3, 0x0 ;  /* 0x0000000000037802 */ /* 0x002fc80000000f00 */
[----:B--2---:R-:W-:Y:S05]  /*12fb0*/  RET.REL.NODEC R2 `(_ZN7cutlass13device_kernelIN5flash19enable_sm80_to_sm89INS1_16FlashAttnFwdSm80INS1_25CollectiveMainloopFwdSm80ILi4ELi1ELb0EN4cute5tupleIJNS5_1CILi128EEENS7_ILi64EEENS7_ILi96EEEEEELi96ENS_6half_tEfNS_4arch4Sm80ELb1ELb0ELb0ELb0ELb1ELb0ELb1ELb0EEENS1_21CollectiveEpilogueFwdINS6_IJS8_SA_S9_EEENS6_IJNS7_ILi1EEESI_SI_EEESC_SE_Li128ELb0ELb1ELb0ELb0EEENS1_30DynamicPersistentTileSchedulerILi128ELi128ELb0ELb1ELb0EEEEEEEEEvNT_6ParamsE) ;  /* 0xfffed04002007950 */ /* 0x004fea0003c3ffff */
        .weak           $__internal_9_$__cuda_sm70_shflsync_idx_p
        .type           $__internal_9_$__cuda_sm70_shflsync_idx_p,@function
        .size           $__internal_9_$__cuda_sm70_shflsync_idx_p,(.L_x_1733 - $__internal_9_$__cuda_sm70_shflsync_idx_p)
$__internal_9_$__cuda_sm70_shflsync_idx_p:
[----:B------:R-:W-:-:S04]  /*12fc0*/  MOV R149, 0xffffffff ;  /* 0xffffffff00957802 */ /* 0x000fc80000000f00 */
[----:B------:R-:W-:Y:S04]  /*12fd0*/  WARPSYNC R149 ;  /* 0x0000009500007348 */ /* 0x000fe80003800000 */
[----:B------:R1:W2:Y:S02]  /*12fe0*/  SHFL.IDX PT, R149, R147, R148, R3 ;  /* 0x0000009493957389 */ /* 0x0002a400000e0003 */
[----:B-1----:R-:W-:-:S04]  /*12ff0*/  MOV R3, 0x0 ;  /* 0x0000000000037802 */ /* 0x002fc80000000f00 */
[----:B--2---:R-:W-:Y:S05]  /*13000*/  RET.REL.NODEC R2 `(_ZN7cutlass13device_kernelIN5flash19enable_sm80_to_sm89INS1_16FlashAttnFwdSm80INS1_25CollectiveMainloopFwdSm80ILi4ELi1ELb0EN4cute5tupleIJNS5_1CILi128EEENS7_ILi64EEENS7_ILi96EEEEEELi96ENS_6half_tEfNS_4arch4Sm80ELb1ELb0ELb0ELb0ELb1ELb0ELb1ELb0EEENS1_21CollectiveEpilogueFwdINS6_IJS8_SA_S9_EEENS6_IJNS7_ILi1EEESI_SI_EEESC_SE_Li128ELb0ELb1ELb0ELb0EEENS1_30DynamicPersistentTileSchedulerILi128ELi128ELb0ELb1ELb0EEEEEEEEEvNT_6ParamsE) ;  /* 0xfffecff002007950 */ /* 0x004fea0003c3ffff */
.L_x_1549:
        /* <DEDUP_REMOVED lines=15> */
.L_x_1733:


//--------------------- .text._ZN7cutlass13device_kernelIN5flash19enable_sm80_to_sm89INS1_16FlashAttnFwdSm80INS1_25CollectiveMainloopFwdSm80ILi4ELi1ELb0EN4cute5tupleIJNS5_1CILi128EEENS7_ILi64EEENS7_ILi96EEEEEELi96ENS_6half_tEfNS_4arch4Sm80ELb1ELb0ELb0ELb1ELb1ELb0ELb1ELb0EEENS1_21CollectiveEpilogueFwdINS6_IJS8_SA_S9_EEENS6_IJNS7_ILi1EEESI_SI_EEESC_SE_Li128ELb1ELb1ELb0ELb0EEENS1_19SingleTileSchedulerILb1ELb0ELb1ELi128EEEEEEEEEvNT_6ParamsE --------------------------
	.section	.text._ZN7cutlass13device_kernelIN5flash19enable_sm80_to_sm89INS1_16FlashAttnFwdSm80INS1_25CollectiveMainloopFwdSm80ILi4ELi1ELb0EN4cute5tupleIJNS5_1CILi128EEENS7_ILi64EEENS7_ILi96EEEEEELi96ENS_6half_tEfNS_4arch4Sm80ELb1ELb0ELb0ELb1ELb1ELb0ELb1ELb0EEENS1_21CollectiveEpilogueFwdINS6_IJS8_SA_S9_EEENS6_IJNS7_ILi1EEESI_SI_EEESC_SE_Li128ELb1ELb1ELb0ELb0EEENS1_19SingleTileSchedulerILb1ELb0ELb1ELi128EEEEEEEEEvNT_6ParamsE,"ax",@progbits
	.sectioninfo	@"SHI_REGISTERS=255"
	.align	128
.text._ZN7cutlass13device_kernelIN5flash19enable_sm80_to_sm89INS1_16FlashAttnFwdSm80INS1_25CollectiveMainloopFwdSm80ILi4ELi1ELb0EN4cute5tupleIJNS5_1CILi128EEENS7_ILi64EEENS7_ILi96EEEEEELi96ENS_6half_tEfNS_4arch4Sm80ELb1ELb0ELb0ELb1ELb1ELb0ELb1ELb0EEENS1_21CollectiveEpilogueFwdINS6_IJS8_SA_S9_EEENS6_IJNS7_ILi1EEESI_SI_EEESC_SE_Li128ELb1ELb1ELb0ELb0EEENS1_19SingleTileSchedulerILb1ELb0ELb1ELi128EEEEEEEEEvNT_6ParamsE:
        .type           _ZN7cutlass13device_kernelIN5flash19enable_sm80_to_sm89INS1_16FlashAttnFwdSm80INS1_25CollectiveMainloopFwdSm80ILi4ELi1ELb0EN4cute5tupleIJNS5_1CILi128EEENS7_ILi64EEENS7_ILi96EEEEEELi96ENS_6half_tEfNS_4arch4Sm80ELb1ELb0ELb0ELb1ELb1ELb0ELb1ELb0EEENS1_21CollectiveEpilogueFwdINS6_IJS8_SA_S9_EEENS6_IJNS7_ILi1EEESI_SI_EEESC_SE_Li128ELb1ELb1ELb0ELb0EEENS1_19SingleTileSchedulerILb1ELb0ELb1ELi128EEEEEEEEEvNT_6ParamsE,@function
        .size           _ZN7cutlass13device_kernelIN5flash19enable_sm80_to_sm89INS1_16FlashAttnFwdSm80INS1_25CollectiveMainloopFwdSm80ILi4ELi1ELb0EN4cute5tupleIJNS5_1CILi128EEENS7_ILi64EEENS7_ILi96EEEEEELi96ENS_6half_tEfNS_4arch4Sm80ELb1ELb0ELb0ELb1ELb1ELb0ELb1ELb0EEENS1_21CollectiveEpilogueFwdINS6_IJS8_SA_S9_EEENS6_IJNS7_ILi1EEESI_SI_EEESC_SE_Li128ELb1ELb1ELb0ELb0EEENS1_19SingleTileSchedulerILb1ELb0ELb1ELi128EEEEEEEEEvNT_6ParamsE,(.L_x_1736 - _ZN7cutlass13device_kernelIN5flash19enable_sm80_to_sm89INS1_16FlashAttnFwdSm80INS1_25CollectiveMainloopFwdSm80ILi4ELi1ELb0EN4cute5tupleIJNS5_1CILi128EEENS7_ILi64EEENS7_ILi96EEEEEELi96ENS_6half_tEfNS_4arch4Sm80ELb1ELb0ELb0ELb1ELb1ELb0ELb1ELb0EEENS1_21CollectiveEpilogueFwdINS6_IJS8_SA_S9_EEENS6_IJNS7_ILi1EEESI_SI_EEESC_SE_Li128ELb1ELb1ELb0ELb0EEENS1_19SingleTileSchedulerILb1ELb0ELb1ELi128EEEEEEEEEvNT_6ParamsE)
        .other          _ZN7cutlass13device_kernelIN5flash19enable_sm80_to_sm89INS1_16FlashAttnFwdSm80INS1_25CollectiveMainloopFwdSm80ILi4ELi1ELb0EN4cute5tupleIJNS5_1CILi128EEENS7_ILi64EEENS7_ILi96EEEEEELi96ENS_6half_tEfNS_4arch4Sm80ELb1ELb0ELb0ELb1ELb1ELb0ELb1ELb0EEENS1_21CollectiveEpilogueFwdINS6_IJS8_SA_S9_EEENS6_IJNS7_ILi1EEESI_SI_EEESC_SE_Li128ELb1ELb1ELb0ELb0EEENS1_19SingleTileSchedulerILb1ELb0ELb1ELi128EEEEEEEEEvNT_6ParamsE,@"STO_CUDA_ENTRY STV_DEFAULT"
_ZN7cutlass13device_kernelIN5flash19enable_sm80_to_sm89INS1_16FlashAttnFwdSm80INS1_25CollectiveMainloopFwdSm80ILi4ELi1ELb0EN4cute5tupleIJNS5_1CILi128EEENS7_ILi64EEENS7_ILi96EEEEEELi96ENS_6half_tEfNS_4arch4Sm80ELb1ELb0ELb0ELb1ELb1ELb0ELb1ELb0EEENS1_21CollectiveEpilogueFwdINS6_IJS8_SA_S9_EEENS6_IJNS7_ILi1EEESI_SI_EEESC_SE_Li128ELb1ELb1ELb0ELb0EEENS1_19SingleTileSchedulerILb1ELb0ELb1ELi128EEEEEEEEEvNT_6ParamsE:
        /* <DEDUP_REMOVED lines=21> */
.L_x_1551:
        /* <DEDUP_REMOVED lines=13> */
.L_x_1553:
[----:B------:R-:W-:Y:S02]  /*0220*/  ULDC UR5, c[0x0][0x54c] ;  /* 0x0001530000057ab9 */ /* 0x000fe40000000800 */
.L_x_1552:
[----:B------:R-:W-:Y:S02]  /*0230*/  ULDC UR4, c[0x0][0x548] ;  /* 0x0001520000047ab9 */ /* 0x000fe40000000800 */
[----:B------:R-:W-:-:S02]  /*0240*/  USHF.L.U32 UR10, UR10, 0x7, URZ ;  /* 0x000000070a0a7899 */ /* 0x000fc4000800063f */
[----:B------:R-:W-:-:S04]  /*0250*/  UIMAD UR4, UR5, UR4, URZ ;  /* 0x00000004050472a4 */ /* 0x000fc8000f8e023f */
[----:B------:R-:W-:-:S04]  /*0260*/  UISETP.GE.AND UP0, UPT, UR10, UR4, UPT ;  /* 0x000000040a00728c */ /* 0x000fc8000bf06270 */
[----:B------:R-:W-:Y:S01]  /*0270*/  USEL UR13, UR13, 0xffffffff, !UP0 ;  /* 0xffffffff0d0d7887 */ /* 0x000fe2000c000000 */
[----:B------:R-:W-:Y:S05]  /*0280*/  BRA `(.L_x_1554) ;  /* 0x000001b000007947 */ /* 0x000fea0003800000 */
.L_x_1550:
        /* <DEDUP_REMOVED lines=8> */
.L_x_1555:
        /* <DEDUP_REMOVED lines=13> */
.L_x_1557:
[----:B------:R-:W-:Y:S02]  /*03e0*/  ULDC UR5, c[0x0][0x54c] ;  /* 0x0001530000057ab9 */ /* 0x000fe40000000800 */
.L_x_1556:
[----:B------:R-:W-:Y:S02]  /*03f0*/  ULDC UR4, c[0x0][0x548] ;  /* 0x0001520000047ab9 */ /* 0x000fe40000000800 */
[----:B------:R-:W-:-:S02]  /*0400*/  USHF.L.U32 UR10, UR10, 0x7, URZ ;  /* 0x000000070a0a7899 */ /* 0x000fc4000800063f */
[----:B------:R-:W-:-:S04]  /*0410*/  UIMAD UR4, UR5, UR4, URZ ;  /* 0x00000004050472a4 */ /* 0x000fc8000f8e023f */
[----:B------:R-:W-:-:S04]  /*0420*/  UISETP.GE.AND UP0, UPT, UR10, UR4, UPT ;  /* 0x000000040a00728c */ /* 0x000fc8000bf06270 */
[----:B------:R-:W-:-:S06]  /*0430*/  USEL UR13, UR13, 0xffffffff, !UP0 ;  /* 0xffffffff0d0d7887 */ /* 0x000fcc000c000000 */
.L_x_1554:
        /* <DEDUP_REMOVED lines=47> */
.L_x_1558:
        /* <DEDUP_REMOVED lines=10> */
.L_x_1559:
        /* <DEDUP_REMOVED lines=12> */
.L_x_1560:
        /* <DEDUP_REMOVED lines=208> */
.L_x_1563:
[----:B---34-:R-:W-:Y:S05]  /*1590*/  BSYNC B0 ;  /* 0x0000000000007941 */ /* 0x018fea0003800000 */
.L_x_1562:
        /* <DEDUP_REMOVED lines=20> */
.L_x_1565:
[----:B------:R-:W-:Y:S05]  /*16e0*/  BSYNC B0 ;  /* 0x0000000000007941 */ /* 0x000fea0003800000 */
.L_x_1564:
        /* <DEDUP_REMOVED lines=20> */
.L_x_1567:
[----:B------:R-:W-:Y:S05]  /*1830*/  BSYNC B0 ;  /* 0x0000000000007941 */ /* 0x000fea0003800000 */
.L_x_1566:
        /* <DEDUP_REMOVED lines=12> */
[----:B------:R-:W-:Y:S01]  /*1900*/  STL [R1], R168 ;  /* 0x000000a801007387 */ /* 0x000fe20000100800 */
        /* <DEDUP_REMOVED lines=292> */
[----:B------:R-:W5:Y:S07]  /*2b50*/  LDSM.16.M88.4 R48, [R225+0x2c00] ;  /* 0x002c0000e130783b */ /* 0x000f6e0000000200 */
[----:B------:R-:W-:Y:S01]  /*2b60*/  HMMA.16816.F32 R72, R20, R64, R28 ;  /* 0x000000401448723c */ /* 0x000fe2000000181c */
[----:B------:R-:W3:Y:S01]  /*2b70*/  LDSM.16.M88.4 R28, [R225+0x2400] ;  /* 0x00240000e11c783b */ /* 0x000ee20000000200 */
        /* <DEDUP_REMOVED lines=18> */
[----:B----4-:R-:W-:Y:S08]  /*2ca0*/  HMMA.16816.F32 R60, R12, R32, R56 ;  /* 0x000000200c3c723c */ /* 0x010ff00000001838 */
[----:B-----5:R-:W-:Y:S08]  /*2cb0*/  HMMA.16816.F32 R108, R4, R50, R64 ;  /* 0x00000032046c723c */ /* 0x020ff00000001840 */
[----:B------:R-:W-:Y:S08]  /*2cc0*/  HMMA.16816.F32 R56, R12, R34, R52 ;  /* 0x000000220c38723c */ /* 0x000ff00000001834 */
[C---:B------:R-:W-:Y:S08]  /*2cd0*/  HMMA.16816.F32 R92, R4.reuse, R28, R92 ;  /* 0x0000001c045c723c */ /* 0x040ff0000000185c */
        /* <DEDUP_REMOVED lines=10> */
[C---:B------:R-:W-:Y:S08]  /*2d80*/  HMMA.16816.F32 R80, R4.reuse, R26, R80 ;  /* 0x0000001a0450723c */ /* 0x040ff00000001850 */
[C---:B------:R-:W-:Y:S08]  /*2d90*/  HMMA.16816.F32 R104, R4.reuse, R32, R104 ;  /* 0x000000200468723c */ /* 0x040ff00000001868 */
[C---:B------:R-:W-:Y:S08]  /*2da0*/  HMMA.16816.F32 R96, R4.reuse, R34, R96 ;  /* 0x000000220460723c */ /* 0x040ff00000001860 */
[----:B------:R-:W-:Y:S08]  /*2db0*/  HMMA.16816.F32 R76, R4, R48, R76 ;  /* 0x00000030044c723c */ /* 0x000ff0000000184c */
[C---:B------:R-:W-:Y:S08]  /*2dc0*/  HMMA.16816.F32 R24, R12.reuse, R26, R36 ;  /* 0x0000001a0c18723c */ /* 0x040ff00000001824 */
[----:B------:R-:W-:Y:S01]  /*2dd0*/  HMMA.16816.F32 R68, R12, R48, R16 ;  /* 0x000000300c44723c */ /* 0x000fe20000001810 */
[----:B------:R-:W-:Y:S06]  /*2de0*/  BAR.SYNC.DEFER_BLOCKING 0x0 ;  /* 0x0000000000007b1d */ /* 0x000fec0000010000 */
[----:B------:R-:W-:Y:S05]  /*2df0*/  @!P0 BRA `(.L_x_1568) ;  /* 0x0000042000008947 */ /* 0x000fea0003800000 */
        /* <DEDUP_REMOVED lines=66> */
.L_x_1568:
[----:B-1----:R-:W-:Y:S01]  /*3220*/  LOP3.LUT R3, R142, 0xffffffe0, RZ, 0xc0, !PT ;  /* 0xffffffe08e037812 */ /* 0x002fe200078ec0ff */
[----:B------:R-:W-:Y:S01]  /*3230*/  UMOV UR5, 0xffffffc0 ;  /* 0xffffffc000057882 */ /* 0x000fe20000000000 */
[----:B------:R-:W-:Y:S01]  /*3240*/  SHF.R.S32.HI R5, RZ, 0x1f, R141 ;  /* 0x0000001fff057819 */ /* 0x000fe2000001148d */
[----:B------:R-:W-:Y:S01]  /*3250*/  UIMAD UR5, UR6, UR5, 0x41 ;  /* 0x00000041060574a4 */ /* 0x000fe2000f8e0205 */
[----:B------:R-:W-:Y:S01]  /*3260*/  PLOP3.LUT P1, PT, PT, PT, UP1, 0x80, 0x0 ;  /* 0x000000000000781c */ /* 0x000fe20003f2f018 */
[----:B------:R-:W-:Y:S01]  /*3270*/  IMAD.IADD R4, R143, 0x1, -R3 ;  /* 0x000000018f047824 */ /* 0x000fe200078e0a03 */
[----:B------:R-:W-:Y:S01]  /*3280*/  LEA.HI R3, R5, R141, RZ, 0x2 ;  /* 0x0000008d05037211 */ /* 0x000fe200078f10ff */
[----:B------:R-:W-:Y:S01]  /*3290*/  IMAD.SHL.U32 R221, R0, 0x2, RZ ;  /* 0x0000000200dd7824 */ /* 0x000fe200078e00ff */
[----:B------:R-:W-:Y:S01]  /*32a0*/  PLOP3.LUT P0, PT, PT, PT, UP1, 0x80, 0x0 ;  /* 0x000000000000781c */ /* 0x000fe20003f0f018 */
[----:B------:R-:W-:Y:S01]  /*32b0*/  UIADD3 UR6, UR6, -0x2, URZ ;  /* 0xfffffffe06067890 */ /* 0x000fe2000fffe03f */
[----:B------:R-:W-:Y:S01]  /*32c0*/  SHF.R.S32.HI R5, RZ, 0x1f, R4 ;  /* 0x0000001fff057819 */ /* 0x000fe20000011404 */
[----:B------:R-:W-:Y:S01]  /*32d0*/  IMAD R222, R2, 0x2, R221 ;  /* 0x0000000202de7824 */ /* 0x000fe200078e02dd */
[----:B------:R-:W-:Y:S01]  /*32e0*/  LOP3.LUT R6, R3, 0xffffffc, RZ, 0xc0, !PT ;  /* 0x0ffffffc03067812 */ /* 0x000fe200078ec0ff */
[----:B------:R-:W0:Y:S01]  /*32f0*/  LDGDEPBAR ;  /* 0x00000000000079af */ /* 0x000e220000000000 */
[----:B------:R-:W-:-:S02]  /*3300*/  LEA.HI R5, R5, R4, RZ, 0x2 ;  /* 0x0000000405057211 */ /* 0x000fc400078f10ff */
[----:B------:R-:W-:Y:S01]  /*3310*/  LEA.HI R3, R100, R100, RZ, 0x1 ;  /* 0x0000006464037211 */ /* 0x000fe200078f08ff */
[----:B------:R-:W-:Y:S01]  /*3320*/  IMAD.IADD R7, R141, 0x1, -R6 ;  /* 0x000000018d077824 */ /* 0x000fe200078e0a06 */
[C---:B------:R-:W-:Y:S02]  /*3330*/  LEA.HI.SX32 R6, R5.reuse, UR10, 0x1e ;  /* 0x0000000a05067c11 */ /* 0x040fe4000f8ff2ff */
[----:B------:R-:W-:Y:S01]  /*3340*/  LOP3.LUT R5, R5, 0x7ffffffc, RZ, 0xc0, !PT ;  /* 0x7ffffffc05057812 */ /* 0x000fe200078ec0ff */
[----:B------:R-:W-:Y:S02]  /*3350*/  IMAD.SHL.U32 R8, R3, 0x20, RZ ;  /* 0x0000002003087824 */ /* 0x000fe400078e00ff */
[----:B------:R-:W-:Y:S01]  /*3360*/  IMAD R7, R7, 0x10, R6 ;  /* 0x0000001007077824 */ /* 0x000fe200078e0206 */
[----:B------:R-:W-:Y:S01]  /*3370*/  LOP3.LUT R6, R3, 0x1ffffffe, RZ, 0xc0, !PT ;  /* 0x1ffffffe03067812 */ /* 0x000fe200078ec0ff */
[----:B------:R-:W-:Y:S01]  /*3380*/  IMAD.IADD R4, R4, 0x1, -R5 ;  /* 0x0000000104047824 */ /* 0x000fe200078e0a05 */
[----:B------:R-:W-:-:S03]  /*3390*/  LOP3.LUT R3, R8, 0xffffffc0, RZ, 0xc0, !PT ;  /* 0xffffffc008037812 */ /* 0x000fc600078ec0ff */
[----:B------:R-:W-:Y:S02]  /*33a0*/  IMAD.IADD R6, R100, 0x1, -R6 ;  /* 0x0000000164067824 */ /* 0x000fe400078e0a06 */
[----:B------:R-:W-:Y:S02]  /*33b0*/  IMAD.IADD R3, R3, 0x1, R7 ;  /* 0x0000000103037824 */ /* 0x000fe400078e0207 */
[----:B------:R-:W-:Y:S02]  /*33c0*/  IMAD.U32 R7, RZ, RZ, UR5 ;  /* 0x00000005ff077e24 */ /* 0x000fe4000f8e00ff */
[----:B------:R-:W-:Y:S02]  /*33d0*/  IMAD R9, R6, 0x8, R3 ;  /* 0x0000000806097824 */ /* 0x000fe400078e0203 */
[----:B------:R-:W-:Y:S02]  /*33e0*/  IMAD.SHL.U32 R8, R4, 0x2, RZ ;  /* 0x0000000204087824 */ /* 0x000fe400078e00ff */
[----:B------:R-:W-:Y:S01]  /*33f0*/  @P1 IMAD.HI.U32 R6, R9, c[0x0][0x2c8], RZ ;  /* 0x0000b20009061a27 */ /* 0x000fe200078e00ff */
[----:B------:R-:W-:Y:S02]  /*3400*/  STL [R1+0x34], R9 ;  /* 0x0000340901007387 */ /* 0x000fe40000100800 */
[----:B------:R-:W-:Y:S01]  /*3410*/  IADD3 R7, -R8, UR7, R7 ;  /* 0x0000000708077c10 */ /* 0x000fe2000fffe107 */
[----:B------:R-:W-:Y:S01]  /*3420*/  IMAD.MOV.U32 R3, RZ, RZ, R9 ;  /* 0x000000ffff037224 */ /* 0x000fe200078e0009 */
[----:B------:R-:W-:Y:S01]  /*3430*/  @P0 SHF.R.U32.HI R3, RZ, c[0x0][0x2cc], R6 ;  /* 0x0000b300ff030a19 */ /* 0x000fe20000011606 */
[----:B------:R1:W-:Y:S01]  /*3440*/  STL [R1+0x38], R8 ;  /* 0x0000380801007387 */ /* 0x0003e20000100800 */
[----:B------:R-:W-:-:S03]  /*3450*/  IADD3 R7, R7, -UR12, RZ ;  /* 0x8000000c07077c10 */ /* 0x000fc6000fffe0ff */
[----:B------:R-:W2:Y:S04]  /*3460*/  SHFL.IDX PT, R6, R3, RZ, 0x1c1f ;  /* 0x001c1fff03067589 */ /* 0x000ea800000e0000 */
[----:B------:R-:W3:Y:S01]  /*3470*/  SHFL.IDX PT, R4, R3, 0x2, 0x1c1f ;  /* 0x005c1f0003047f89 */ /* 0x000ee200000e0000 */
[----:B-1----:R-:W-:Y:S01]  /*3480*/  IADD3 R8, -R8, UR4, RZ ;  /* 0x0000000408087c10 */ /* 0x002fe2000fffe1ff */
[----:B------:R-:W-:Y:S01]  /*3490*/  ULDC.64 UR4, c[0x0][0x2c8] ;  /* 0x0000b20000047ab9 */ /* 0x000fe20000000a00 */
[C---:B--2---:R-:W-:Y:S01]  /*34a0*/  IMAD.IADD R5, R7.reuse, 0x1, R6 ;  /* 0x0000000107057824 */ /* 0x044fe200078e0206 */
[----:B------:R-:W-:Y:S01]  /*34b0*/  UIMAD.WIDE.U32 UR24, UR10, UR4, URZ ;  /* 0x000000040a1872a5 */ /* 0x000fe2000f8e003f */
[----:B------:R-:W1:Y:S01]  /*34c0*/  SHFL.IDX PT, R6, R3, 0x1, 0x1c1f ;  /* 0x003c1f0003067f89 */ /* 0x000e6200000e0000 */
[----:B---3--:R-:W-:-:S02]  /*34d0*/  IMAD.IADD R4, R7, 0x1, R4 ;  /* 0x0000000107047824 */ /* 0x008fc400078e0204 */
[----:B------:R-:W-:Y:S01]  /*34e0*/  IMNMX R5, R8, R5, PT ;  /* 0x0000000508057217 */ /* 0x000fe20003800200 */
[----:B------:R-:W2:Y:S01]  /*34f0*/  SHFL.IDX PT, R3, R3, 0x3, 0x1c1f ;  /* 0x007c1f0003037f89 */ /* 0x000ea200000e0000 */
[----:B------:R-:W-:Y:S02]  /*3500*/  @UP1 USHF.R.U32.HI UR10, URZ, UR5, UR25 ;  /* 0x000000053f0a1299 */ /* 0x000fe40008011619 */
[C---:B------:R-:W-:Y:S02]  /*3510*/  ISETP.GT.AND P1, PT, R5.reuse, 0x1, PT ;  /* 0x000000010500780c */ /* 0x040fe40003f24270 */
[----:B------:R-:W-:Y:S01]  /*3520*/  ISETP.GT.AND P0, PT, R5, RZ, PT ;  /* 0x000000ff0500720c */ /* 0x000fe20003f04270 */
[----:B------:R-:W-:Y:S01]  /*3530*/  UIADD3 UR10, UR10, UR7, -UR12 ;  /* 0x000000070a0a7290 */ /* 0x000fe2000fffe80c */
[----:B------:R-:W-:Y:S02]  /*3540*/  FSEL R36, R61, -INF , P1 ;  /* 0xff8000003d247808 */ /* 0x000fe40000800000 */
[----:B------:R-:W-:Y:S01]  /*3550*/  ISETP.GT.AND P1, PT, R5, 0x9, PT ;  /* 0x000000090500780c */ /* 0x000fe20003f24270 */
[----:B------:R-:W-:Y:S01]  /*3560*/  USHF.R.S32.HI UR4, URZ, 0x1f, UR10 ;  /* 0x0000001f3f047899 */ /* 0x000fe2000801140a */
[----:B------:R-:W-:-:S02]  /*3570*/  FSEL R32, R60, -INF , P0 ;  /* 0xff8000003c207808 */ /* 0x000fc40000000000 */
[----:B------:R-:W-:Y:S01]  /*3580*/  FSEL R39, R57, -INF , P1 ;  /* 0xff80000039277808 */ /* 0x000fe20000800000 */
[----:B------:R-:W-:Y:S01]  /*3590*/  ULEA.HI UR4, UR4, UR10, URZ, 0x6 ;  /* 0x0000000a04047291 */ /* 0x000fe2000f8f303f */
[C---:B------:R-:W-:Y:S02]  /*35a0*/  ISETP.GT.AND P1, PT, R5.reuse, 0x11, PT ;  /* 0x000000110500780c */ /* 0x040fe40003f24270 */
[----:B------:R-:W-:Y:S01]  /*35b0*/  ISETP.GT.AND P0, PT, R5, 0x8, PT ;  /* 0x000000080500780c */ /* 0x000fe20003f04270 */
[----:B------:R-:W-:Y:S01]  /*35c0*/  USHF.R.S32.HI UR4, URZ, 0x6, UR4 ;  /* 0x000000063f047899 */ /* 0x000fe20008011404 */
[----:B------:R-:W-:Y:S01]  /*35d0*/  FSEL R123, R53, -INF , P1 ;  /* 0xff800000357b7808 */ /* 0x000fe20000800000 */
[----:B-1----:R-:W-:Y:S01]  /*35e0*/  IMAD.IADD R6, R7, 0x1, R6 ;  /* 0x0000000107067824 */ /* 0x002fe200078e0206 */
[----:B------:R-:W-:Y:S01]  /*35f0*/  ISETP.GT.AND P1, PT, R5, 0x19, PT ;  /* 0x000000190500780c */ /* 0x000fe20003f24270 */
[----:B------:R-:W-:Y:S01]  /*3600*/  UISETP.LT.AND UP0, UPT, URZ, UR4, UPT ;  /* 0x000000043f00728c */ /* 0x000fe2000bf01270 */
[----:B------:R-:W-:Y:S01]  /*3610*/  FSEL R37, R56, -INF , P0 ;  /* 0xff80000038257808 */ /* 0x000fe20000000000 */
[----:B--2---:R-:W-:Y:S01]  /*3620*/  IMAD.IADD R3, R7, 0x1, R3 ;  /* 0x0000000107037824 */ /* 0x004fe200078e0203 */
[----:B------:R-:W-:Y:S01]  /*3630*/  FSEL R124, R41, -INF , P1 ;  /* 0xff800000297c7808 */ /* 0x000fe20000800000 */
[----:B------:R-:W-:Y:S01]  /*3640*/  USEL UR4, URZ, UR4, !UP0 ;  /* 0x000000043f047287 */ /* 0x000fe2000c000000 */
[----:B------:R-:W-:-:S02]  /*3650*/  ISETP.GT.AND P1, PT, R5, 0x21, PT ;  /* 0x000000210500780c */ /* 0x000fc40003f24270 */
[----:B------:R-:W-:Y:S02]  /*3660*/  IMNMX R6, R8, R6, PT ;  /* 0x0000000608067217 */ /* 0x000fe40003800200 */
[----:B------:R-:W-:Y:S02]  /*3670*/  ISETP.GT.AND P0, PT, R5, 0x10, PT ;  /* 0x000000100500780c */ /* 0x000fe40003f04270 */
[----:B------:R-:W-:Y:S02]  /*3680*/  FSEL R176, R29, -INF , P1 ;  /* 0xff8000001db07808 */ /* 0x000fe40000800000 */
[----:B------:R-:W-:Y:S02]  /*3690*/  ISETP.GT.AND P1, PT, R6, RZ, PT ;  /* 0x000000ff0600720c */ /* 0x000fe40003f24270 */
[----:B------:R-:W-:Y:S02]  /*36a0*/  FSEL R74, R52, -INF , P0 ;  /* 0xff800000344a7808 */ /* 0x000fe40000000000 */
[----:B------:R-:W-:-:S02]  /*36b0*/  ISETP.GT.AND P0, PT, R5, 0x18, PT ;  /* 0x000000180500780c */ /* 0x000fc40003f04270 */
[----:B------:R-:W-:Y:S02]  /*36c0*/  FSEL R38, R62, -INF , P1 ;  /* 0xff8000003e267808 */ /* 0x000fe40000800000 */
[----:B------:R-:W-:Y:S02]  /*36d0*/  ISETP.GT.AND P1, PT, R6, 0x8, PT ;  /* 0x000000080600780c */ /* 0x000fe40003f24270 */
[----:B------:R-:W-:Y:S02]  /*36e0*/  FSEL R125, R40, -INF , P0 ;  /* 0xff800000287d7808 */ /* 0x000fe40000000000 */
[----:B------:R-:W-:Y:S02]  /*36f0*/  ISETP.GT.AND P0, PT, R5, 0x20, PT ;  /* 0x000000200500780c */ /* 0x000fe40003f04270 */
[----:B------:R-:W-:Y:S02]  /*3700*/  FSEL R45, R58, -INF , P1 ;  /* 0xff8000003a2d7808 */ /* 0x000fe40000800000 */
[----:B------:R-:W-:-:S02]  /*3710*/  ISETP.GT.AND P1, PT, R6, 0x10, PT ;  /* 0x000000100600780c */ /* 0x000fc40003f24270 */
[----:B------:R-:W-:Y:S02]  /*3720*/  FSEL R167, R28, -INF , P0 ;  /* 0xff8000001ca77808 */ /* 0x000fe40000000000 */
[C---:B------:R-:W-:Y:S02]  /*3730*/  ISETP.GT.AND P0, PT, R5.reuse, 0x28, PT ;  /* 0x000000280500780c */ /* 0x040fe40003f04270 */
[----:B------:R-:W-:Y:S02]  /*3740*/  FSEL R122, R54, -INF , P1 ;  /* 0xff800000367a7808 */ /* 0x000fe40000800000 */
[----:B------:R-:W-:Y:S02]  /*3750*/  ISETP.GT.AND P1, PT, R5, 0x29, PT ;  /* 0x000000290500780c */ /* 0x000fe40003f24270 */
[----:B------:R-:W-:Y:S02]  /*3760*/  FSEL R181, R24, -INF , P0 ;  /* 0xff80000018b57808 */ /* 0x000fe40000000000 */
[----:B------:R-:W-:-:S02]  /*3770*/  ISETP.GT.AND P0, PT, R6, 0x1, PT ;  /* 0x000000010600780c */ /* 0x000fc40003f04270 */
[----:B------:R-:W-:Y:S02]  /*3780*/  FSEL R180, R25, -INF , P1 ;  /* 0xff80000019b47808 */ /* 0x000fe40000800000 */
[----:B------:R-:W-:Y:S02]  /*3790*/  ISETP.GT.AND P1, PT, R6, 0x19, PT ;  /* 0x000000190600780c */ /* 0x000fe40003f24270 */
[----:B------:R-:W-:Y:S02]  /*37a0*/  IMNMX R4, R8, R4, PT ;  /* 0x0000000408047217 */ /* 0x000fe40003800200 */
[----:B------:R-:W-:Y:S02]  /*37b0*/  FSEL R44, R63, -INF , P0 ;  /* 0xff8000003f2c7808 */ /* 0x000fe40000000000 */
[----:B------:R-:W-:Y:S02]  /*37c0*/  ISETP.GT.AND P0, PT, R6, 0x9, PT ;  /* 0x000000090600780c */ /* 0x000fe40003f04270 */
[----:B------:R-:W-:-:S02]  /*37d0*/  FSEL R75, R43, -INF , P1 ;  /* 0xff8000002b4b7808 */ /* 0x000fc40000800000 */
[----:B------:R-:W-:Y:S02]  /*37e0*/  ISETP.GT.AND P1, PT, R4, 0x1, PT ;  /* 0x000000010400780c */ /* 0x000fe40003f24270 */
[----:B------:R-:W-:Y:S02]  /*37f0*/  FSEL R46, R59, -INF , P0 ;  /* 0xff8000003b2e7808 */ /* 0x000fe40000000000 */
[----:B------:R-:W-:Y:S02]  /*3800*/  ISETP.GT.AND P0, PT, R6, 0x11, PT ;  /* 0x000000110600780c */ /* 0x000fe40003f04270 */
[----:B------:R-:W-:Y:S02]  /*3810*/  FSEL R13, R105, -INF , P1 ;  /* 0xff800000690d7808 */ /* 0x000fe40000800000 */
[----:B------:R-:W-:Y:S02]  /*3820*/  ISETP.GT.AND P1, PT, R4, 0x9, PT ;  /* 0x000000090400780c */ /* 0x000fe40003f24270 */
[----:B------:R-:W-:-:S02]  /*3830*/  FSEL R121, R55, -INF , P0 ;  /* 0xff80000037797808 */ /* 0x000fc40000000000 */
[----:B------:R-:W-:Y:S02]  /*3840*/  ISETP.GT.AND P0, PT, R6, 0x18, PT ;  /* 0x000000180600780c */ /* 0x000fe40003f04270 */
[----:B------:R-:W-:Y:S02]  /*3850*/  FSEL R17, R97, -INF , P1 ;  /* 0xff80000061117808 */ /* 0x000fe40000800000 */
[----:B------:R-:W-:Y:S02]  /*3860*/  ISETP.GT.AND P1, PT, R4, 0x11, PT ;  /* 0x000000110400780c */ /* 0x000fe40003f24270 */
[----:B------:R-:W-:Y:S02]  /*3870*/  FSEL R120, R42, -INF , P0 ;  /* 0xff8000002a787808 */ /* 0x000fe40000000000 */
[----:B------:R-:W-:Y:S01]  /*3880*/  ISETP.GT.AND P0, PT, R4, RZ, PT ;  /* 0x000000ff0400720c */ /* 0x000fe20003f04270 */
[----:B------:R-:W-:Y:S01]  /*3890*/  LDSM.16.MT88.4 R40, [R222+0x2100] ;  /* 0x00210000de28783b */ /* 0x000fe20000004200 */
[----:B------:R-:W-:-:S02]  /*38a0*/  FSEL R49, R93, -INF , P1 ;  /* 0xff8000005d317808 */ /* 0x000fc40000800000 */
[----:B------:R-:W-:Y:S02]  /*38b0*/  ISETP.GT.AND P1, PT, R4, 0x19, PT ;  /* 0x000000190400780c */ /* 0x000fe40003f24270 */
[----:B------:R-:W-:Y:S02]  /*38c0*/  FSEL R11, R104, -INF , P0 ;  /* 0xff800000680b7808 */ /* 0x000fe40000000000 */
[C---:B------:R-:W-:Y:S02]  /*38d0*/  ISETP.GT.AND P0, PT, R4.reuse, 0x8, PT ;  /* 0x000000080400780c */ /* 0x040fe40003f04270 */
[----:B------:R-:W-:Y:S02]  /*38e0*/  FSEL R52, R89, -INF , P1 ;  /* 0xff80000059347808 */ /* 0x000fe40000800000 */
[----:B------:R-:W-:Y:S02]  /*38f0*/  ISETP.GT.AND P1, PT, R4, 0x21, PT ;  /* 0x000000210400780c */ /* 0x000fe40003f24270 */
[----:B------:R-:W-:-:S02]  /*3900*/  FSEL R16, R96, -INF , P0 ;  /* 0xff80000060107808 */ /* 0x000fc40000000000 */
[C---:B------:R-:W-:Y:S02]  /*3910*/  ISETP.GT.AND P0, PT, R4.reuse, 0x10, PT ;  /* 0x000000100400780c */ /* 0x040fe40003f04270 */
[----:B------:R-:W-:Y:S02]  /*3920*/  FMNMX.FTZ R7, R11, R13, !PT ;  /* 0x0000000d0b077209 */ /* 0x000fe40007810000 */
[----:B------:R-:W-:Y:S02]  /*3930*/  FSEL R155, R85, -INF , P1 ;  /* 0xff800000559b7808 */ /* 0x000fe40000800000 */
[----:B------:R-:W-:Y:S02]  /*3940*/  ISETP.GT.AND P1, PT, R4, 0x29, PT ;  /* 0x000000290400780c */ /* 0x000fe40003f24270 */
[----:B------:R-:W-:Y:S02]  /*3950*/  IMNMX R3, R8, R3, PT ;  /* 0x0000000308037217 */ /* 0x000fe40003800200 */
[----:B------:R-:W-:-:S02]  /*3960*/  FSEL R47, R92, -INF , P0 ;  /* 0xff8000005c2f7808 */ /* 0x000fc40000000000 */
[----:B------:R-:W-:Y:S02]  /*3970*/  FMNMX.FTZ R7, R16, R7, !PT ;  /* 0x0000000710077209 */ /* 0x000fe40007810000 */
[----:B------:R-:W-:Y:S02]  /*3980*/  ISETP.GT.AND P0, PT, R4, 0x18, PT ;  /* 0x000000180400780c */ /* 0x000fe40003f04270 */
[----:B------:R-:W-:Y:S02]  /*3990*/  FSEL R165, R81, -INF , P1 ;  /* 0xff80000051a57808 */ /* 0x000fe40000800000 */
[----:B------:R-:W-:Y:S02]  /*39a0*/  ISETP.GT.AND P1, PT, R3, RZ, PT ;  /* 0x000000ff0300720c */ /* 0x000fe40003f24270 */
[----:B------:R-:W-:Y:S02]  /*39b0*/  FMNMX.FTZ R7, R17, R7, !PT ;  /* 0x0000000711077209 */ /* 0x000fe40007810000 */
[----:B------:R-:W-:-:S02]  /*39c0*/  FSEL R50, R88, -INF , P0 ;  /* 0xff80000058327808 */ /* 0x000fc40000000000 */
[----:B------:R-:W-:Y:S02]  /*39d0*/  ISETP.GT.AND P0, PT, R4, 0x20, PT ;  /* 0x000000200400780c */ /* 0x000fe40003f04270 */
[----:B------:R-:W-:Y:S02]  /*39e0*/  FSEL R14, R106, -INF , P1 ;  /* 0xff8000006a0e7808 */ /* 0x000fe40000800000 */
[----:B------:R-:W-:Y:S02]  /*39f0*/  ISETP.GT.AND P1, PT, R3, 0x8, PT ;  /* 0x000000080300780c */ /* 0x000fe40003f24270 */
[----:B------:R-:W-:Y:S02]  /*3a00*/  FMNMX.FTZ R7, R47, R7, !PT ;  /* 0x000000072f077209 */ /* 0x000fe40007810000 */
[----:B------:R-:W-:Y:S02]  /*3a10*/  FSEL R141, R84, -INF , P0 ;  /* 0xff800000548d7808 */ /* 0x000fe40000000000 */
[----:B------:R-:W-:-:S02]  /*3a20*/  ISETP.GT.AND P0, PT, R4, 0x28, PT ;  /* 0x000000280400780c */ /* 0x000fc40003f04270 */
[----:B------:R-:W-:Y:S02]  /*3a30*/  FSEL R18, R98, -INF , P1 ;  /* 0xff80000062127808 */ /* 0x000fe40000800000 */
[----:B------:R-:W-:Y:S02]  /*3a40*/  FMNMX.FTZ R7, R49, R7, !PT ;  /* 0x0000000731077209 */ /* 0x000fe40007810000 */
[----:B------:R-:W-:Y:S02]  /*3a50*/  ISETP.GT.AND P1, PT, R3, 0x10, PT ;  /* 0x000000100300780c */ /* 0x000fe40003f24270 */
[----:B------:R-:W-:Y:S02]  /*3a60*/  FSEL R147, R80, -INF , P0 ;  /* 0xff80000050937808 */ /* 0x000fe40000000000 */
[----:B------:R-:W-:Y:S02]  /*3a70*/  ISETP.GT.AND P0, PT, R4, 0x30, PT ;  /* 0x000000300400780c */ /* 0x000fe40003f04270 */
[----:B------:R-:W-:-:S02]  /*3a80*/  FMNMX.FTZ R7, R50, R7, !PT ;  /* 0x0000000732077209 */ /* 0x000fc40007810000 */
[----:B------:R-:W-:Y:S02]  /*3a90*/  FSEL R48, R94, -INF , P1 ;  /* 0xff8000005e307808 */ /* 0x000fe40000800000 */
[C---:B------:R-:W-:Y:S02]  /*3aa0*/  ISETP.GT.AND P1, PT, R3.reuse, 0x18, PT ;  /* 0x000000180300780c */ /* 0x040fe40003f24270 */
[----:B------:R-:W-:Y:S02]  /*3ab0*/  FSEL R212, R76, -INF , P0 ;  /* 0xff8000004cd47808 */ /* 0x000fe40000000000 */
[----:B------:R-:W-:Y:S02]  /*3ac0*/  FMNMX.FTZ R7, R52, R7, !PT ;  /* 0x0000000734077209 */ /* 0x000fe40007810000 */
[----:B------:R-:W-:Y:S02]  /*3ad0*/  ISETP.GT.AND P0, PT, R3, 0x1, PT ;  /* 0x000000010300780c */ /* 0x000fe40003f04270 */
[----:B------:R-:W-:-:S02]  /*3ae0*/  FSEL R72, R90, -INF , P1 ;  /* 0xff8000005a487808 */ /* 0x000fc40000800000 */
[----:B------:R-:W-:Y:S02]  /*3af0*/  ISETP.GT.AND P1, PT, R4, 0x31, PT ;  /* 0x000000310400780c */ /* 0x000fe40003f24270 */
[----:B------:R-:W-:Y:S02]  /*3b00*/  FMNMX.FTZ R7, R141, R7, !PT ;  /* 0x000000078d077209 */ /* 0x000fe40007810000 */
[----:B------:R-:W-:Y:S02]  /*3b10*/  FSEL R15, R107, -INF , P0 ;  /* 0xff8000006b0f7808 */ /* 0x000fe40000000000 */
[----:B------:R-:W-:Y:S02]  /*3b20*/  FSEL R210, R77, -INF , P1 ;  /* 0xff8000004dd27808 */ /* 0x000fe40000800000 */
[----:B------:R-:W-:Y:S02]  /*3b30*/  ISETP.GT.AND P1, PT, R3, 0x20, PT ;  /* 0x000000200300780c */ /* 0x000fe40003f24270 */
[----:B------:R-:W-:-:S02]  /*3b40*/  FMNMX.FTZ R7, R155, R7, !PT ;  /* 0x000000079b077209 */ /* 0x000fc40007810000 */
[----:B------:R-:W-:Y:S02]  /*3b50*/  ISETP.GT.AND P0, PT, R3, 0x9, PT ;  /* 0x000000090300780c */ /* 0x000fe40003f04270 */
[----:B------:R-:W-:Y:S02]  /*3b60*/  FMNMX.FTZ R8, R14, R15, !PT ;  /* 0x0000000f0e087209 */ /* 0x000fe40007810000 */
[----:B------:R-:W-:Y:S02]  /*3b70*/  FSEL R126, R86, -INF , P1 ;  /* 0xff800000567e7808 */ /* 0x000fe40000800000 */
[----:B------:R-:W-:Y:S02]  /*3b80*/  FMNMX.FTZ R7, R147, R7, !PT ;  /* 0x0000000793077209 */ /* 0x000fe40007810000 */
[----:B------:R-:W-:Y:S02]  /*3b90*/  FSEL R19, R99, -INF , P0 ;  /* 0xff80000063137808 */ /* 0x000fe40000000000 */
[----:B------:R-:W-:-:S02]  /*3ba0*/  FMNMX.FTZ R8, R18, R8, !PT ;  /* 0x0000000812087209 */ /* 0x000fc40007810000 */
[----:B------:R-:W-:Y:S02]  /*3bb0*/  ISETP.GT.AND P1, PT, R4, 0x38, PT ;  /* 0x000000380400780c */ /* 0x000fe40003f24270 */
[----:B------:R-:W-:Y:S02]  /*3bc0*/  FMNMX.FTZ R7, R165, R7, !PT ;  /* 0x00000007a5077209 */ /* 0x000fe40007810000 */
[----:B------:R-:W-:Y:S02]  /*3bd0*/  ISETP.GT.AND P0, PT, R3, 0x11, PT ;  /* 0x000000110300780c */ /* 0x000fe40003f04270 */
[----:B------:R-:W-:Y:S02]  /*3be0*/  FMNMX.FTZ R8, R19, R8, !PT ;  /* 0x0000000813087209 */ /* 0x000fe40007810000 */
[----:B------:R-:W-:Y:S02]  /*3bf0*/  FSEL R208, R108, -INF , P1 ;  /* 0xff8000006cd07808 */ /* 0x000fe40000800000 */
[----:B------:R-:W-:-:S02]  /*3c00*/  ISETP.GT.AND P1, PT, R3, 0x28, PT ;  /* 0x000000280300780c */ /* 0x000fc40003f24270 */
[----:B------:R-:W-:Y:S02]  /*3c10*/  FMNMX.FTZ R7, R212, R7, !PT ;  /* 0x00000007d4077209 */ /* 0x000fe40007810000 */
[----:B------:R-:W-:Y:S02]  /*3c20*/  FSEL R51, R95, -INF , P0 ;  /* 0xff8000005f337808 */ /* 0x000fe40000000000 */
[----:B------:R-:W-:Y:S02]  /*3c30*/  FMNMX.FTZ R8, R48, R8, !PT ;  /* 0x0000000830087209 */ /* 0x000fe40007810000 */
        /* <DEDUP_REMOVED lines=9> */
[----:B------:R-:W-:Y:S02]  /*3cd0*/  FMNMX.FTZ R4, R202, R4, !PT ;  /* 0x00000004ca047209 */ /* 0x000fe40007810000 */
[----:B------:R-:W-:Y:S02]  /*3ce0*/  ISETP.GT.AND P0, PT, R3, 0x21, PT ;  /* 0x000000210300780c */ /* 0x000fe40003f04270 */
[----:B------:R-:W-:Y:S01]  /*3cf0*/  FMNMX.FTZ R8, R73, R8, !PT ;  /* 0x0000000849087209 */ /* 0x000fe20007810000 */
[----:B------:R-:W1:Y:S01]  /*3d00*/  SHFL.BFLY PT, R10, R4, 0x2, 0x1f ;  /* 0x0c401f00040a7f89 */ /* 0x000e6200000e0000 */
[----:B------:R-:W-:Y:S02]  /*3d10*/  FMNMX.FTZ R7, R32, R36, !PT ;  /* 0x0000002420077209 */ /* 0x000fe40007810000 */
[----:B------:R-:W-:Y:S02]  /*3d20*/  FSEL R127, R87, -INF , P0 ;  /* 0xff800000577f7808 */ /* 0x000fe40000000000 */
[----:B------:R-:W-:-:S02]  /*3d30*/  FMNMX.FTZ R8, R126, R8, !PT ;  /* 0x000000087e087209 */ /* 0x000fc40007810000 */
[----:B------:R-:W-:Y:S02]  /*3d40*/  FMNMX.FTZ R7, R37, R7, !PT ;  /* 0x0000000725077209 */ /* 0x000fe40007810000 */
[C---:B------:R-:W-:Y:S02]  /*3d50*/  ISETP.GT.AND P0, PT, R3.reuse, 0x29, PT ;  /* 0x000000290300780c */ /* 0x040fe40003f04270 */
[----:B------:R-:W-:Y:S02]  /*3d60*/  ISETP.GT.AND P1, PT, R3, 0x30, PT ;  /* 0x000000300300780c */ /* 0x000fe40003f24270 */
[----:B------:R-:W-:Y:S02]  /*3d70*/  FMNMX.FTZ R8, R127, R8, !PT ;  /* 0x000000087f087209 */ /* 0x000fe40007810000 */
[----:B------:R-:W-:Y:S02]  /*3d80*/  FMNMX.FTZ R7, R39, R7, !PT ;  /* 0x0000000727077209 */ /* 0x000fe40007810000 */
[----:B------:R-:W-:-:S02]  /*3d90*/  FSEL R152, R83, -INF , P0 ;  /* 0xff80000053987808 */ /* 0x000fc40000000000 */
[----:B------:R-:W-:Y:S02]  /*3da0*/  FSEL R206, R78, -INF , P1 ;  /* 0xff8000004ece7808 */ /* 0x000fe40000800000 */
[----:B------:R-:W-:Y:S02]  /*3db0*/  ISETP.GT.AND P0, PT, R3, 0x31, PT ;  /* 0x000000310300780c */ /* 0x000fe40003f04270 */
        /* <DEDUP_REMOVED lines=10> */
[----:B------:R-:W-:Y:S02]  /*3e60*/  FMNMX.FTZ R3, R125, R3, !PT ;  /* 0x000000037d037209 */ /* 0x000fe40007810000 */
[----:B------:R-:W-:Y:S02]  /*3e70*/  FSEL R205, R110, -INF , P1 ;  /* 0xff8000006ecd7808 */ /* 0x000fe40000800000 */
[----:B------:R-:W-:Y:S02]  /*3e80*/  FMNMX.FTZ R7, R209, R7, !PT ;  /* 0x00000007d1077209 */ /* 0x000fe40007810000 */
[----:B------:R-:W-:Y:S02]  /*3e90*/  FMNMX.FTZ R3, R124, R3, !PT ;  /* 0x000000037c037209 */ /* 0x000fe40007810000 */
[----:B------:R-:W-:Y:S02]  /*3ea0*/  FMNMX.FTZ R8, R38, R44, !PT ;  /* 0x0000002c26087209 */ /* 0x000fe40007810000 */
[----:B------:R-:W-:-:S02]  /*3eb0*/  FSEL R211, R111, -INF , P0 ;  /* 0xff8000006fd37808 */ /* 0x000fc40000000000 */
[----:B------:R-:W-:Y:S02]  /*3ec0*/  FMNMX.FTZ R7, R205, R7, !PT ;  /* 0x00000007cd077209 */ /* 0x000fe40007810000 */
[----:B-1----:R-:W-:Y:S02]  /*3ed0*/  FMNMX.FTZ R4, R4, R10, !PT ;  /* 0x0000000a04047209 */ /* 0x002fe40007810000 */
[----:B------:R-:W-:Y:S02]  /*3ee0*/  FMNMX.FTZ R9, R167, R3, !PT ;  /* 0x00000003a7097209 */ /* 0x000fe40007810000 */
[----:B------:R-:W-:Y:S01]  /*3ef0*/  FMNMX.FTZ R8, R45, R8, !PT ;  /* 0x000000082d087209 */ /* 0x000fe20007810000 */
[----:B------:R-:W1:Y:S01]  /*3f00*/  SHFL.BFLY PT, R144, R4, 0x1, 0x1f ;  /* 0x0c201f0004907f89 */ /* 0x000e6200000e0000 */
[----:B------:R-:W-:Y:S02]  /*3f10*/  FMNMX.FTZ R3, R211, R7, !PT ;  /* 0x00000007d3037209 */ /* 0x000fe40007810000 */
[----:B------:R-:W-:-:S02]  /*3f20*/  FMNMX.FTZ R7, R176, R9, !PT ;  /* 0x00000009b0077209 */ /* 0x000fc40007810000 */
[----:B------:R-:W-:Y:S01]  /*3f30*/  ISETP.GT.AND P1, PT, R5, 0x31, PT ;  /* 0x000000310500780c */ /* 0x000fe20003f24270 */
[----:B------:R-:W2:Y:S01]  /*3f40*/  SHFL.BFLY PT, R9, R3, 0x2, 0x1f ;  /* 0x0c401f0003097f89 */ /* 0x000ea200000e0000 */
[----:B------:R-:W-:Y:S02]  /*3f50*/  FMNMX.FTZ R8, R46, R8, !PT ;  /* 0x000000082e087209 */ /* 0x000fe40007810000 */
[----:B------:R-:W-:Y:S02]  /*3f60*/  FMNMX.FTZ R7, R181, R7, !PT ;  /* 0x00000007b5077209 */ /* 0x000fe40007810000 */
[----:B------:R-:W-:Y:S02]  /*3f70*/  FSEL R213, R69, -INF , P1 ;  /* 0xff80000045d57808 */ /* 0x000fe40000800000 */
[----:B------:R-:W-:Y:S02]  /*3f80*/  FMNMX.FTZ R8, R122, R8, !PT ;  /* 0x000000087a087209 */ /* 0x000fe40007810000 */
[----:B------:R-:W-:-:S02]  /*3f90*/  ISETP.GT.AND P1, PT, R6, 0x20, PT ;  /* 0x000000200600780c */ /* 0x000fc40003f24270 */
[----:B------:R-:W-:Y:S02]  /*3fa0*/  FMNMX.FTZ R7, R180, R7, !PT ;  /* 0x00000007b4077209 */ /* 0x000fe40007810000 */
[----:B------:R-:W-:Y:S02]  /*3fb0*/  FMNMX.FTZ R8, R121, R8, !PT ;  /* 0x0000000879087209 */ /* 0x000fe40007810000 */
[----:B------:R-:W-:Y:S02]  /*3fc0*/  FSEL R166, R30, -INF , P1 ;  /* 0xff8000001ea67808 */ /* 0x000fe40000800000 */
[C---:B------:R-:W-:Y:S02]  /*3fd0*/  ISETP.GT.AND P0, PT, R5.reuse, 0x38, PT ;  /* 0x000000380500780c */ /* 0x040fe40003f04270 */
[----:B------:R-:W-:Y:S02]  /*3fe0*/  ISETP.GT.AND P1, PT, R5, 0x39, PT ;  /* 0x000000390500780c */ /* 0x000fe40003f24270 */
[----:B------:R-:W-:-:S02]  /*3ff0*/  FMNMX.FTZ R5, R239, R7, !PT ;  /* 0x00000007ef057209 */ /* 0x000fc40007810000 */
[----:B------:R-:W-:Y:S02]  /*4000*/  FMNMX.FTZ R7, R120, R8, !PT ;  /* 0x0000000878077209 */ /* 0x000fe40007810000 */
[----:B------:R-:W-:Y:S02]  /*4010*/  FSEL R243, R64, -INF , P0 ;  /* 0xff80000040f37808 */ /* 0x000fe40000000000 */
[----:B------:R-:W-:Y:S02]  /*4020*/  FMNMX.FTZ R5, R213, R5, !PT ;  /* 0x00000005d5057209 */ /* 0x000fe40007810000 */
[----:B------:R-:W-:Y:S02]  /*4030*/  ISETP.GT.AND P0, PT, R6, 0x21, PT ;  /* 0x000000210600780c */ /* 0x000fe40003f04270 */
[----:B------:R-:W-:Y:S02]  /*4040*/  FMNMX.FTZ R7, R75, R7, !PT ;  /* 0x000000074b077209 */ /* 0x000fe40007810000 */
[----:B------:R-:W-:-:S02]  /*4050*/  FSEL R240, R65, -INF , P1 ;  /* 0xff80000041f07808 */ /* 0x000fc40000800000 */
[----:B------:R-:W-:Y:S02]  /*4060*/  FMNMX.FTZ R5, R243, R5, !PT ;  /* 0x00000005f3057209 */ /* 0x000fe40007810000 */
[----:B------:R-:W-:Y:S02]  /*4070*/  FSEL R164, R31, -INF , P0 ;  /* 0xff8000001fa47808 */ /* 0x000fe40000000000 */
[----:B------:R-:W-:Y:S01]  /*4080*/  ISETP.GT.AND P1, PT, R6, 0x28, PT ;  /* 0x000000280600780c */ /* 0x000fe20003f24270 */
[----:B------:R-:W-:Y:S01]  /*4090*/  LDSM.16.MT88.4 R28, [R221+0x100] ;  /* 0x00010000dd1c783b */ /* 0x000fe20000004200 */
[----:B------:R-:W-:Y:S02]  /*40a0*/  FMNMX.FTZ R7, R166, R7, !PT ;  /* 0x00000007a6077209 */ /* 0x000fe40007810000 */
[----:B------:R-:W-:Y:S02]  /*40b0*/  FMNMX.FTZ R5, R240, R5, !PT ;  /* 0x00000005f0057209 */ /* 0x000fe40007810000 */
[----:B-1----:R-:W-:-:S02]  /*40c0*/  FMNMX.FTZ R144, R4, R144, !PT ;  /* 0x0000009004907209 */ /* 0x002fc40007810000 */
[----:B------:R-:W-:Y:S02]  /*40d0*/  ISETP.GT.AND P0, PT, R6, 0x29, PT ;  /* 0x000000290600780c */ /* 0x000fe40003f04270 */
[----:B------:R-:W-:Y:S01]  /*40e0*/  FSEL R153, R26, -INF , P1 ;  /* 0xff8000001a997808 */ /* 0x000fe20000800000 */
[----:B------:R-:W-:Y:S01]  /*40f0*/  FMUL.FTZ R12, R144, c[0x0][0x2d0] ;  /* 0x0000b400900c7a20 */ /* 0x000fe20000410000 */
[----:B------:R-:W-:Y:S02]  /*4100*/  FMNMX.FTZ R4, R164, R7, !PT ;  /* 0x00000007a4047209 */ /* 0x000fe40007810000 */
[----:B------:R-:W-:Y:S01]  /*4110*/  FSEL R154, R27, -INF , P0 ;  /* 0xff8000001b9a7808 */ /* 0x000fe20000000000 */
[----:B------:R-:W1:Y:S01]  /*4120*/  SHFL.BFLY PT, R7, R5, 0x2, 0x1f ;  /* 0x0c401f0005077f89 */ /* 0x000e6200000e0000 */
[----:B------:R-:W-:Y:S02]  /*4130*/  ISETP.GT.AND P1, PT, R6, 0x30, PT ;  /* 0x000000300600780c */ /* 0x000fe40003f24270 */
[----:B------:R-:W-:Y:S01]  /*4140*/  FMNMX.FTZ R4, R153, R4, !PT ;  /* 0x0000000499047209 */ /* 0x000fe20007810000 */
[----:B------:R-:W-:Y:S01]  /*4150*/  LDSM.16.MT88.4 R24, [R222+0x100] ;  /* 0x00010000de18783b */ /* 0x000fe20000004200 */
[----:B--2---:R-:W-:-:S02]  /*4160*/  FMNMX.FTZ R3, R3, R9, !PT ;  /* 0x0000000903037209 */ /* 0x004fc40007810000 */
[----:B------:R-:W-:Y:S02]  /*4170*/  ISETP.GT.AND P0, PT, R6, 0x31, PT ;  /* 0x000000310600780c */ /* 0x000fe40003f04270 */
[----:B------:R-:W-:Y:S01]  /*4180*/  FSEL R214, R70, -INF , P1 ;  /* 0xff80000046d67808 */ /* 0x000fe20000800000 */
[----:B------:R-:W2:Y:S01]  /*4190*/  SHFL.BFLY PT, R142, R3, 0x1, 0x1f ;  /* 0x0c201f00038e7f89 */ /* 0x000ea200000e0000 */
[----:B------:R-:W-:Y:S02]  /*41a0*/  FMNMX.FTZ R4, R154, R4, !PT ;  /* 0x000000049a047209 */ /* 0x000fe40007810000 */
[----:B------:R-:W-:Y:S02]  /*41b0*/  ISETP.GT.AND P1, PT, R6, 0x38, PT ;  /* 0x000000380600780c */ /* 0x000fe40003f24270 */
[----:B------:R-:W-:Y:S02]  /*41c0*/  FSEL R217, R71, -INF , P0 ;  /* 0xff80000047d97808 */ /* 0x000fe40000000000 */
[----:B------:R-:W-:-:S02]  /*41d0*/  FMNMX.FTZ R4, R214, R4, !PT ;  /* 0x00000004d6047209 */ /* 0x000fc40007810000 */
[----:B------:R-:W-:Y:S02]  /*41e0*/  FSEL R241, R66, -INF , P1 ;  /* 0xff80000042f17808 */ /* 0x000fe40000800000 */
[----:B------:R-:W-:Y:S02]  /*41f0*/  ISETP.GT.AND P1, PT, R6, 0x39, PT ;  /* 0x000000390600780c */ /* 0x000fe40003f24270 */
[----:B------:R-:W-:Y:S02]  /*4200*/  FMNMX.FTZ R4, R217, R4, !PT ;  /* 0x00000004d9047209 */ /* 0x000fe40007810000 */
[----:B------:R-:W-:Y:S02]  /*4210*/  FSEL R242, R67, -INF , P1 ;  /* 0xff80000043f27808 */ /* 0x000fe40000800000 */
[----:B------:R-:W-:Y:S02]  /*4220*/  FMNMX.FTZ R4, R241, R4, !PT ;  /* 0x00000004f1047209 */ /* 0x000fe40007810000 */
[----:B-1----:R-:W-:-:S02]  /*4230*/  FMNMX.FTZ R5, R7, R5, !PT ;  /* 0x0000000507057209 */ /* 0x002fc40007810000 */
[----:B------:R-:W-:Y:S02]  /*4240*/  FMNMX.FTZ R4, R242, R4, !PT ;  /* 0x00000004f2047209 */ /* 0x000fe40007810000 */
[----:B------:R-:W-:Y:S01]  /*4250*/  FSETP.NEU.FTZ.AND P0, PT, R144, -INF , PT ;  /* 0xff8000009000780b */ /* 0x000fe20003f1d000 */
[----:B------:R-:W1:Y:S01]  /*4260*/  SHFL.BFLY PT, R146, R5, 0x1, 0x1f ;  /* 0x0c201f0005927f89 */ /* 0x000e6200000e0000 */
[----:B--2---:R-:W-:Y:S02]  /*4270*/  FMNMX.FTZ R142, R142, R3, !PT ;  /* 0x000000038e8e7209 */ /* 0x004fe40007810000 */
[----:B------:R-:W-:Y:S01]  /*4280*/  FSEL R12, R12, RZ, P0 ;  /* 0x000000ff0c0c7208 */ /* 0x000fe20000000000 */
[----:B------:R-:W2:Y:S01]  /*4290*/  SHFL.BFLY PT, R7, R4, 0x2, 0x1f ;  /* 0x0c401f0004077f89 */ /* 0x000ea200000e0000 */
[C---:B------:R-:W-:Y:S01]  /*42a0*/  FSETP.NEU.FTZ.AND P0, PT, R142.reuse, -INF , PT ;  /* 0xff8000008e00780b */ /* 0x040fe20003f1d000 */
[----:B------:R-:W-:Y:S02]  /*42b0*/  FMUL.FTZ R3, R142, c[0x0][0x2d0] ;  /* 0x0000b4008e037a20 */ /* 0x000fe40000410000 */
[----:B------:R-:W-:-:S03]  /*42c0*/  FFMA.FTZ R6, R11, c[0x0][0x2d0], -R12 ;  /* 0x0000b4000b067a23 */ /* 0x000fc6000001080c */
[----:B------:R-:W-:Y:S01]  /*42d0*/  FSEL R3, R3, RZ, P0 ;  /* 0x000000ff03037208 */ /* 0x000fe20000000000 */
[----:B------:R3:W-:Y:S04]  /*42e0*/  MUFU.EX2 R161, R6 ;  /* 0x0000000600a17308 */ /* 0x0007e80000000800 */
[--C-:B------:R-:W-:Y:S02]  /*42f0*/  FFMA.FTZ R0, R15, c[0x0][0x2d0], -R3.reuse ;  /* 0x0000b4000f007a23 */ /* 0x100fe40000010803 */
[----:B------:R-:W-:Y:S02]  /*4300*/  FFMA.FTZ R2, R19, c[0x0][0x2d0], -R3 ;  /* 0x0000b40013027a23 */ /* 0x000fe40000010803 */
[----:B------:R4:W-:Y:S01]  /*4310*/  MUFU.EX2 R160, R0 ;  /* 0x0000000000a07308 */ /* 0x0009e20000000800 */
[----:B-1----:R-:W-:Y:S01]  /*4320*/  FMNMX.FTZ R146, R5, R146, !PT ;  /* 0x0000009205927209 */ /* 0x002fe20007810000 */
[----:B---3--:R-:W-:Y:S01]  /*4330*/  FFMA.FTZ R6, R13, c[0x0][0x2d0], -R12 ;  /* 0x0000b4000d067a23 */ /* 0x008fe2000001080c */
[----:B--2---:R-:W-:-:S05]  /*4340*/  FMNMX.FTZ R4, R4, R7, !PT ;  /* 0x0000000704047209 */ /* 0x004fca0007810000 */
[----:B------:R-:W-:Y:S01]  /*4350*/  MUFU.EX2 R189, R2 ;  /* 0x0000000200bd7308 */ /* 0x000fe20000000800 */
[----:B------:R-:W-:Y:S01]  /*4360*/  FSETP.NEU.FTZ.AND P0, PT, R146, -INF , PT ;  /* 0xff8000009200780b */ /* 0x000fe20003f1d000 */
[----:B------:R-:W1:Y:S01]  /*4370*/  SHFL.BFLY PT, R5, R4, 0x1, 0x1f ;  /* 0x0c201f0004057f89 */ /* 0x000e6200000e0000 */
[----:B----4-:R-:W-:-:S05]  /*4380*/  FFMA.FTZ R0, R18, c[0x0][0x2d0], -R3 ;  /* 0x0000b40012007a23 */ /* 0x010fca0000010803 */
[----:B------:R2:W3:Y:S08]  /*4390*/  MUFU.EX2 R20, R6 ;  /* 0x0000000600147308 */ /* 0x0004f00000000800 */
[----:B------:R4:W5:Y:S01]  /*43a0*/  MUFU.EX2 R179, R0 ;  /* 0x0000000000b37308 */ /* 0x0009620000000800 */
[----:B--2---:R-:W-:Y:S02]  /*43b0*/  FFMA.FTZ R6, R16, c[0x0][0x2d0], -R12 ;  /* 0x0000b40010067a23 */ /* 0x004fe4000001080c */
[----:B---3--:R-:W-:-:S05]  /*43c0*/  IMAD.MOV.U32 R15, RZ, RZ, R20 ;  /* 0x000000ffff0f7224 */ /* 0x008fca00078e0014 */
[----:B------:R2:W-:Y:S01]  /*43d0*/  MUFU.EX2 R184, R6 ;  /* 0x0000000600b87308 */ /* 0x0005e20000000800 */
[----:B------:R-:W3:Y:S01]  /*43e0*/  LDSM.16.MT88.4 R20, [R221+0x1100] ;  /* 0x00110000dd14783b */ /* 0x000ee20000004200 */
[----:B-1----:R-:W-:Y:S01]  /*43f0*/  FMNMX.FTZ R145, R4, R5, !PT ;  /* 0x0000000504917209 */ /* 0x002fe20007810000 */
[----:B----4-:R-:W-:Y:S01]  /*4400*/  FMUL.FTZ R0, R146, c[0x0][0x2d0] ;  /* 0x0000b40092007a20 */ /* 0x010fe20000410000 */
[----:B------:R-:W-:Y:S02]  /*4410*/  F2FP.PACK_AB R4, R15, R161 ;  /* 0x000000a10f04723e */ /* 0x000fe400000000ff */
[----:B-----5:R-:W-:Y:S02]  /*4420*/  F2FP.PACK_AB R7, R189, R179 ;  /* 0x000000b3bd07723e */ /* 0x020fe400000000ff */
[----:B------:R-:W-:Y:S02]  /*4430*/  FSEL R0, R0, RZ, P0 ;  /* 0x000000ff00007208 */ /* 0x000fe40000000000 */
[----:B------:R-:W-:-:S03]  /*4440*/  FSETP.NEU.FTZ.AND P0, PT, R145, -INF , PT ;  /* 0xff8000009100780b */ /* 0x000fc60003f1d000 */
[----:B------:R-:W-:Y:S02]  /*4450*/  FFMA.FTZ R2, R32, c[0x0][0x2d0], -R0 ;  /* 0x0000b40020027a23 */ /* 0x000fe40000010800 */
[----:B--2---:R-:W-:Y:S01]  /*4460*/  FFMA.FTZ R6, R17, c[0x0][0x2d0], -R12 ;  /* 0x0000b40011067a23 */ /* 0x004fe2000001080c */
[----:B------:R-:W-:Y:S01]  /*4470*/  LDSM.16.MT88.4 R32, [R221+0x2100] ;  /* 0x00210000dd20783b */ /* 0x000fe20000004200 */
[----:B------:R-:W-:Y:S02]  /*4480*/  FFMA.FTZ R8, R37, c[0x0][0x2d0], -R0 ;  /* 0x0000b40025087a23 */ /* 0x000fe40000010800 */
[----:B------:R1:W2:Y:S01]  /*4490*/  MUFU.EX2 R177, R6 ;  /* 0x0000000600b17308 */ /* 0x0002a20000000800 */
[----:B------:R-:W4:Y:S07]  /*44a0*/  LDSM.16.MT88.4 R16, [R222+0x1100] ;  /* 0x00110000de10783b */ /* 0x000f2e0000004200 */
[----:B------:R5:W-:Y:S01]  /*44b0*/  MUFU.EX2 R185, R8 ;  /* 0x0000000800b97308 */ /* 0x000be20000000800 */
[----:B-1----:R-:W-:-:S07]  /*44c0*/  FFMA.FTZ R6, R14, c[0x0][0x2d0], -R3 ;  /* 0x0000b4000e067a23 */ /* 0x002fce0000010803 */
[----:B------:R1:W-:Y:S01]  /*44d0*/  MUFU.EX2 R14, R2 ;  /* 0x00000002000e7308 */ /* 0x0003e20000000800 */
[----:B-----5:R-:W-:-:S07]  /*44e0*/  FFMA.FTZ R8, R39, c[0x0][0x2d0], -R0 ;  /* 0x0000b40027087a23 */ /* 0x020fce0000010800 */
[----:B------:R2:W5:Y:S01]  /*44f0*/  MUFU.EX2 R190, R6 ;  /* 0x0000000600be7308 */ /* 0x0005620000000800 */
[----:B-1----:R-:W-:-:S07]  /*4500*/  FFMA.FTZ R2, R36, c[0x0][0x2d0], -R0 ;  /* 0x0000b40024027a23 */ /* 0x002fce0000010800 */
[----:B------:R-:W1:Y:S01]  /*4510*/  MUFU.EX2 R178, R8 ;  /* 0x0000000800b27308 */ /* 0x000e620000000800 */
[----:B--2---:R-:W-:-:S07]  /*4520*/  F2FP.PACK_AB R6, R177, R184 ;  /* 0x000000b8b106723e */ /* 0x004fce00000000ff */
[----:B------:R2:W-:Y:S01]  /*4530*/  MUFU.EX2 R252, R2 ;  /* 0x0000000200fc7308 */ /* 0x0005e20000000800 */
[----:B-----5:R-:W-:-:S07]  /*4540*/  F2FP.PACK_AB R5, R160, R190 ;  /* 0x000000bea005723e */ /* 0x020fce00000000ff */
[----:B------:R-:W-:Y:S01]  /*4550*/  HMMA.16816.F32 R116, R4, R28, RZ ;  /* 0x0000001c0474723c */ /* 0x000fe200000018ff */
[----:B-1----:R-:W-:Y:S01]  /*4560*/  F2FP.PACK_AB R10, R178, R185 ;  /* 0x000000b9b20a723e */ /* 0x002fe200000000ff */
[----:B--2---:R-:W-:-:S06]  /*4570*/  FMUL.FTZ R2, R145, c[0x0][0x2d0] ;  /* 0x0000b40091027a20 */ /* 0x004fcc0000410000 */
[----:B------:R-:W-:Y:S01]  /*4580*/  HMMA.16816.F32 R112, R4, R24, RZ ;  /* 0x000000180470723c */ /* 0x000fe200000018ff */
[----:B------:R-:W-:-:S07]  /*4590*/  FSEL R2, R2, RZ, P0 ;  /* 0x000000ff02027208 */ /* 0x000fce0000000000 */
[C---:B---3--:R-:W-:Y:S01]  /*45a0*/  HMMA.16816.F32 R108, R4.reuse, R20, RZ ;  /* 0x00000014046c723c */ /* 0x048fe200000018ff */
[--C-:B------:R-:W-:Y:S02]  /*45b0*/  FFMA.FTZ R8, R38, c[0x0][0x2d0], -R2.reuse ;  /* 0x0000b40026087a23 */ /* 0x100fe40000010802 */
[----:B------:R-:W-:Y:S02]  /*45c0*/  LDSM.16.MT88.4 R36, [R222+0x2500] ;  /* 0x00250000de24783b */ /* 0x000fe40000004200 */
[----:B------:R1:W-:Y:S03]  /*45d0*/  MUFU.EX2 R249, R8 ;  /* 0x0000000800f97308 */ /* 0x0003e60000000800 */
[C---:B----4-:R-:W-:Y:S08]  /*45e0*/  HMMA.16816.F32 R104, R4.reuse, R16, RZ ;  /* 0x000000100468723c */ /* 0x050ff000000018ff */
        /* <DEDUP_REMOVED lines=14> */
[----:B------:R-:W-:Y:S07]  /*46d0*/  HMMA.16816.F32 R64, R4, R42, RZ ;  /* 0x0000002a0440723c */ /* 0x000fee00000018ff */
[----:B------:R-:W-:Y:S01]  /*46e0*/  FFMA.FTZ R4, R47, c[0x0][0x2d0], -R12 ;  /* 0x0000b4002f047a23 */ /* 0x000fe2000001080c */
[----:B-1----:R-:W-:-:S03]  /*46f0*/  F2FP.PACK_AB R8, R252, R14 ;  /* 0x0000000efc08723e */ /* 0x002fc600000000ff */
[----:B------:R1:W-:Y:S01]  /*4700*/  MUFU.EX2 R250, R4 ;  /* 0x0000000400fa7308 */ /* 0x0003e20000000800 */
[----:B--2---:R-:W-:-:S07]  /*4710*/  F2FP.PACK_AB R11, R13, R251 ;  /* 0x000000fb0d0b723e */ /* 0x004fce00000000ff */
[----:B------:R-:W-:Y:S01]  /*4720*/  HMMA.16816.F32 R60, R8, R24, RZ ;  /* 0x00000018083c723c */ /* 0x000fe200000018ff */
[----:B-1----:R-:W-:-:S07]  /*4730*/  FFMA.FTZ R4, R49, c[0x0][0x2d0], -R12 ;  /* 0x0000b40031047a23 */ /* 0x002fce000001080c */
[C---:B------:R-:W-:Y:S01]  /*4740*/  HMMA.16816.F32 R132, R8.reuse, R26, RZ ;  /* 0x0000001a0884723c */ /* 0x040fe200000018ff */
[----:B------:R-:W1:Y:S01]  /*4750*/  LDSM.16.MT88.4 R24, [R221+0x500] ;  /* 0x00050000dd18783b */ /* 0x000e620000004200 */
[----:B------:R2:W-:Y:S06]  /*4760*/  MUFU.EX2 R188, R4 ;  /* 0x0000000400bc7308 */ /* 0x0005ec0000000800 */
[C---:B------:R-:W-:Y:S08]  /*4770*/  HMMA.16816.F32 R68, R8.reuse, R28, RZ ;  /* 0x0000001c0844723c */ /* 0x040ff000000018ff */
[----:B------:R-:W-:Y:S01]  /*4780*/  HMMA.16816.F32 R136, R8, R30, RZ ;  /* 0x0000001e0888723c */ /* 0x000fe200000018ff */
[----:B------:R-:W-:Y:S01]  /*4790*/  LDSM.16.MT88.4 R28, [R222+0x1500] ;  /* 0x00150000de1c783b */ /* 0x000fe20000004200 */
[----:B--2---:R-:W-:-:S04]  /*47a0*/  FFMA.FTZ R4, R50, c[0x0][0x2d0], -R12 ;  /* 0x0000b40032047a23 */ /* 0x004fc8000001080c */
[----:B------:R2:W-:Y:S02]  /*47b0*/  MUFU.EX2 R182, R4 ;  /* 0x0000000400b67308 */ /* 0x0005e40000000800 */
[C---:B------:R-:W-:Y:S08]  /*47c0*/  HMMA.16816.F32 R56, R8.reuse, R20, RZ ;  /* 0x000000140838723c */ /* 0x040ff000000018ff */
[----:B------:R-:W-:Y:S01]  /*47d0*/  HMMA.16816.F32 R128, R8, R22, RZ ;  /* 0x000000160880723c */ /* 0x000fe200000018ff */
[----:B------:R-:W3:Y:S01]  /*47e0*/  LDSM.16.MT88.4 R20, [R222+0x500] ;  /* 0x00050000de14783b */ /* 0x000ee20000004200 */
[----:B--2---:R-:W-:-:S06]  /*47f0*/  FFMA.FTZ R4, R52, c[0x0][0x2d0], -R12 ;  /* 0x0000b40034047a23 */ /* 0x004fcc000001080c */
[C---:B------:R-:W-:Y:S01]  /*4800*/  HMMA.16816.F32 R148, R8.reuse, R18, RZ ;  /* 0x000000120894723c */ /* 0x040fe200000018ff */
[----:B------:R2:W4:Y:S07]  /*4810*/  MUFU.EX2 R183, R4 ;  /* 0x0000000400b77308 */ /* 0x00052e0000000800 */
[C---:B------:R-:W-:Y:S01]  /*4820*/  HMMA.16816.F32 R52, R8.reuse, R16, RZ ;  /* 0x000000100834723c */ /* 0x040fe200000018ff */
[----:B------:R-:W5:Y:S07]  /*4830*/  LDSM.16.MT88.4 R16, [R221+0x1500] ;  /* 0x00150000dd10783b */ /* 0x000f6e0000004200 */
[----:B------:R-:W-:Y:S01]  /*4840*/  HMMA.16816.F32 R156, R8, R34, RZ ;  /* 0x00000022089c723c */ /* 0x000fe200000018ff */
[----:B--2---:R-:W-:Y:S01]  /*4850*/  FFMA.FTZ R4, R48, c[0x0][0x2d0], -R3 ;  /* 0x0000b40030047a23 */ /* 0x004fe20000010803 */
[----:B----4-:R-:W-:-:S03]  /*4860*/  F2FP.PACK_AB R6, R183, R182 ;  /* 0x000000b6b706723e */ /* 0x010fc600000000ff */
[----:B------:R2:W-:Y:S03]  /*4870*/  MUFU.EX2 R244, R4 ;  /* 0x0000000400f47308 */ /* 0x0005e60000000800 */
[C---:B------:R-:W-:Y:S08]  /*4880*/  HMMA.16816.F32 R44, R8.reuse, R40, RZ ;  /* 0x00000028082c723c */ /* 0x040ff000000018ff */
[----:B------:R-:W-:Y:S01]  /*4890*/  HMMA.16816.F32 R168, R8, R42, RZ ;  /* 0x0000002a08a8723c */ /* 0x000fe200000018ff */
[----:B--2---:R-:W-:-:S07]  /*48a0*/  FFMA.FTZ R4, R51, c[0x0][0x2d0], -R3 ;  /* 0x0000b40033047a23 */ /* 0x004fce0000010803 */
[----:B------:R-:W-:Y:S01]  /*48b0*/  HMMA.16816.F32 R48, R8, R32, RZ ;  /* 0x000000200830723c */ /* 0x000fe200000018ff */
[----:B------:R-:W2:Y:S01]  /*48c0*/  LDSM.16.MT88.4 R32, [R221+0x2500] ;  /* 0x00250000dd20783b */ /* 0x000ea20000004200 */
[----:B------:R4:W1:Y:S05]  /*48d0*/  MUFU.EX2 R247, R4 ;  /* 0x0000000400f77308 */ /* 0x00086a0000000800 */
[----:B------:R-:W-:Y:S02]  /*48e0*/  FFMA.FTZ R8, R125, c[0x0][0x2d0], -R0 ;  /* 0x0000b4007d087a23 */ /* 0x000fe40000010800 */
[----:B------:R-:W-:Y:S02]  /*48f0*/  IMAD.MOV.U32 R125, RZ, RZ, R161 ;  /* 0x000000ffff7d7224 */ /* 0x000fe400078e00a1 */
[----:B------:R3:W-:Y:S01]  /*4900*/  MUFU.EX2 R216, R8 ;  /* 0x0000000800d87308 */ /* 0x0007e20000000800 */
[----:B----4-:R-:W-:Y:S01]  /*4910*/  FFMA.FTZ R4, R72, c[0x0][0x2d0], -R3 ;  /* 0x0000b40048047a23 */ /* 0x010fe20000010803 */
[----:B-1----:R-:W-:-:S06]  /*4920*/  F2FP.PACK_AB R5, R247, R244 ;  /* 0x000000f4f705723e */ /* 0x002fcc00000000ff */
[----:B------:R1:W-:Y:S01]  /*4930*/  MUFU.EX2 R246, R4 ;  /* 0x0000000400f67308 */ /* 0x0003e20000000800 */
[----:B---3--:R-:W-:Y:S02]  /*4940*/  FFMA.FTZ R8, R124, c[0x0][0x2d0], -R0 ;  /* 0x0000b4007c087a23 */ /* 0x008fe40000010800 */
[----:B------:R-:W-:-:S05]  /*4950*/  IMAD.MOV.U32 R124, RZ, RZ, R160 ;  /* 0x000000ffff7c7224 */ /* 0x000fca00078e00a0 */
[----:B------:R3:W-:Y:S01]  /*4960*/  MUFU.EX2 R215, R8 ;  /* 0x0000000800d77308 */ /* 0x0007e20000000800 */
[----:B-1----:R-:W-:-:S07]  /*4970*/  FFMA.FTZ R4, R73, c[0x0][0x2d0], -R3 ;  /* 0x0000b40049047a23 */ /* 0x002fce0000010803 */
[----:B------:R1:W4:Y:S01]  /*4980*/  MUFU.EX2 R245, R4 ;  /* 0x0000000400f57308 */ /* 0x0003220000000800 */
[----:B---3--:R-:W-:-:S07]  /*4990*/  FFMA.FTZ R8, R122, c[0x0][0x2d0], -R2 ;  /* 0x0000b4007a087a23 */ /* 0x008fce0000010802 */
[----:B------:R3:W-:Y:S01]  /*49a0*/  MUFU.EX2 R204, R8 ;  /* 0x0000000800cc7308 */ /* 0x0007e20000000800 */
[----:B-1----:R-:W-:Y:S01]  /*49b0*/  FFMA.FTZ R4, R74, c[0x0][0x2d0], -R0 ;  /* 0x0000b4004a047a23 */ /* 0x002fe20000010800 */
[----:B----4-:R-:W-:-:S06]  /*49c0*/  F2FP.PACK_AB R7, R245, R246 ;  /* 0x000000f6f507723e */ /* 0x010fcc00000000ff */
[----:B------:R1:W-:Y:S01]  /*49d0*/  MUFU.EX2 R219, R4 ;  /* 0x0000000400db7308 */ /* 0x0003e20000000800 */
[----:B---3--:R-:W-:-:S07]  /*49e0*/  FFMA.FTZ R8, R121, c[0x0][0x2d0], -R2 ;  /* 0x0000b40079087a23 */ /* 0x008fce0000010802 */
[----:B------:R3:W-:Y:S01]  /*49f0*/  MUFU.EX2 R207, R8 ;  /* 0x0000000800cf7308 */ /* 0x0007e20000000800 */
[----:B-1----:R-:W-:-:S07]  /*4a00*/  FFMA.FTZ R4, R123, c[0x0][0x2d0], -R0 ;  /* 0x0000b4007b047a23 */ /* 0x002fce0000010800 */
[----:B------:R1:W4:Y:S01]  /*4a10*/  MUFU.EX2 R218, R4 ;  /* 0x0000000400da7308 */ /* 0x0003220000000800 */
[----:B---3--:R-:W-:-:S07]  /*4a20*/  FFMA.FTZ R8, R120, c[0x0][0x2d0], -R2 ;  /* 0x0000b40078087a23 */ /* 0x008fce0000010802 */
[----:B------:R3:W-:Y:S01]  /*4a30*/  MUFU.EX2 R203, R8 ;  /* 0x0000000800cb7308 */ /* 0x0007e20000000800 */
[----:B-1----:R-:W-:-:S07]  /*4a40*/  F2FP.PACK_AB R4, R188, R250 ;  /* 0x000000fabc04723e */ /* 0x002fce00000000ff */
[----:B------:R-:W-:Y:S01]  /*4a50*/  HMMA.16816.F32 R172, R4, R24, R116 ;  /* 0x0000001804ac723c */ /* 0x000fe20000001874 */
[----:B---3--:R-:W-:-:S04]  /*4a60*/  FFMA.FTZ R8, R75, c[0x0][0x2d0], -R2 ;  /* 0x0000b4004b087a23 */ /* 0x008fc80000010802 */
[----:B------:R1:W3:Y:S03]  /*4a70*/  MUFU.EX2 R201, R8 ;  /* 0x0000000800c97308 */ /* 0x0002e60000000800 */
[C---:B------:R-:W-:Y:S08]  /*4a80*/  HMMA.16816.F32 R116, R4.reuse, R20, R112 ;  /* 0x000000140474723c */ /* 0x040ff00000001870 */
[----:B-----5:R-:W-:Y:S01]  /*4a90*/  HMMA.16816.F32 R112, R4, R16, R108 ;  /* 0x000000100470723c */ /* 0x020fe2000000186c */
[----:B-1----:R-:W-:-:S07]  /*4aa0*/  FFMA.FTZ R8, R141, c[0x0][0x2d0], -R12 ;  /* 0x0000b4008d087a23 */ /* 0x002fce000001080c */
[C---:B------:R-:W-:Y:S01]  /*4ab0*/  HMMA.16816.F32 R160, R4.reuse, R26, R92 ;  /* 0x0000001a04a0723c */ /* 0x040fe2000000185c */
[----:B------:R1:W-:Y:S07]  /*4ac0*/  MUFU.EX2 R200, R8 ;  /* 0x0000000800c87308 */ /* 0x0003ee0000000800 */
[C---:B------:R-:W-:Y:S08]  /*4ad0*/  HMMA.16816.F32 R108, R4.reuse, R22, R88 ;  /* 0x00000016046c723c */ /* 0x040ff00000001858 */
[----:B------:R-:W-:Y:S01]  /*4ae0*/  HMMA.16816.F32 R92, R4, R18, R84 ;  /* 0x00000012045c723c */ /* 0x000fe20000001854 */
[----:B-1----:R-:W-:-:S04]  /*4af0*/  FFMA.FTZ R8, R155, c[0x0][0x2d0], -R12 ;  /* 0x0000b4009b087a23 */ /* 0x002fc8000001080c */
[----:B------:R1:W5:Y:S03]  /*4b00*/  MUFU.EX2 R187, R8 ;  /* 0x0000000800bb7308 */ /* 0x0003660000000800 */
[C---:B------:R-:W-:Y:S08]  /*4b10*/  HMMA.16816.F32 R88, R4.reuse, R30, R80 ;  /* 0x0000001e0458723c */ /* 0x040ff00000001850 */
[----:B------:R-:W-:Y:S01]  /*4b20*/  HMMA.16816.F32 R104, R4, R28, R104 ;  /* 0x0000001c0468723c */ /* 0x000fe20000001868 */
[----:B-1----:R-:W-:-:S07]  /*4b30*/  FFMA.FTZ R8, R147, c[0x0][0x2d0], -R12 ;  /* 0x0000b40093087a23 */ /* 0x002fce000001080c */
[C---:B--2---:R-:W-:Y:S01]  /*4b40*/  HMMA.16816.F32 R100, R4.reuse, R32, R100 ;  /* 0x000000200464723c */ /* 0x044fe20000001864 */
[----:B------:R1:W-:Y:S07]  /*4b50*/  MUFU.EX2 R186, R8 ;  /* 0x0000000800ba7308 */ /* 0x0003ee0000000800 */
[C---:B------:R-:W-:Y:S08]  /*4b60*/  HMMA.16816.F32 R96, R4.reuse, R36, R96 ;  /* 0x000000240460723c */ /* 0x040ff00000001860 */
[----:B------:R-:W-:Y:S01]  /*4b70*/  HMMA.16816.F32 R84, R4, R34, R76 ;  /* 0x000000220454723c */ /* 0x000fe2000000184c */
[----:B-1----:R-:W-:-:S02]  /*4b80*/  FFMA.FTZ R8, R165, c[0x0][0x2d0], -R12 ;  /* 0x0000b400a5087a23 */ /* 0x002fc4000001080c */
[----:B------:R-:W-:-:S05]  /*4b90*/  IMAD.MOV.U32 R165, RZ, RZ, R178 ;  /* 0x000000ffffa57224 */ /* 0x000fca00078e00b2 */
[----:B------:R-:W-:Y:S07]  /*4ba0*/  HMMA.16816.F32 R80, R4, R38, R64 ;  /* 0x000000260450723c */ /* 0x000fee0000001840 */
[----:B----4-:R-:W-:Y:S02]  /*4bb0*/  F2FP.PACK_AB R4, R218, R219 ;  /* 0x000000dbda04723e */ /* 0x010fe400000000ff */
[----:B------:R-:W-:Y:S02]  /*4bc0*/  F2FP.PACK_AB R5, R207, R204 ;  /* 0x000000cccf05723e */ /* 0x000fe400000000ff */
[----:B------:R-:W-:-:S02]  /*4bd0*/  F2FP.PACK_AB R6, R215, R216 ;  /* 0x000000d8d706723e */ /* 0x000fc400000000ff */
[----:B---3--:R-:W-:-:S07]  /*4be0*/  F2FP.PACK_AB R7, R201, R203 ;  /* 0x000000cbc907723e */ /* 0x008fce00000000ff */
[C---:B------:R-:W-:Y:S08]  /*4bf0*/  HMMA.16816.F32 R76, R4.reuse, R24, R68 ;  /* 0x00000018044c723c */ /* 0x040ff00000001844 */
[C---:B------:R-:W-:Y:S08]  /*4c00*/  HMMA.16816.F32 R68, R4.reuse, R16, R56 ;  /* 0x000000100444723c */ /* 0x040ff00000001838 */
[C---:B------:R-:W-:Y:S01]  /*4c10*/  HMMA.16816.F32 R56, R4.reuse, R26, R136 ;  /* 0x0000001a0438723c */ /* 0x040fe20000001888 */
[----:B------:R-:W-:Y:S06]  /*4c20*/  LDSM.16.MT88.4 R24, [R222+0x1900] ;  /* 0x00190000de18783b */ /* 0x000fec0000004200 */
[----:B------:R-:W-:Y:S01]  /*4c30*/  IMAD.MOV.U32 R138, RZ, RZ, R185 ;  /* 0x000000ffff8a7224 */ /* 0x000fe200078e00b9 */
[----:B------:R-:W-:Y:S01]  /*4c40*/  HMMA.16816.F32 R40, R4, R30, R148 ;  /* 0x0000001e0428723c */ /* 0x000fe20000001894 */
[----:B------:R1:W-:Y:S01]  /*4c50*/  MUFU.EX2 R185, R8 ;  /* 0x0000000800b97308 */ /* 0x0003e20000000800 */
[----:B------:R-:W-:-:S02]  /*4c60*/  IMAD.MOV.U32 R137, RZ, RZ, R184 ;  /* 0x000000ffff897224 */ /* 0x000fc400078e00b8 */
[----:B------:R-:W-:Y:S02]  /*4c70*/  IMAD.MOV.U32 R136, RZ, RZ, R179 ;  /* 0x000000ffff887224 */ /* 0x000fe400078e00b3 */
[----:B------:R-:W-:Y:S02]  /*4c80*/  IMAD.MOV.U32 R139, RZ, RZ, R190 ;  /* 0x000000ffff8b7224 */ /* 0x000fe400078e00be */
[C---:B------:R-:W-:Y:S08]  /*4c90*/  HMMA.16816.F32 R72, R4.reuse, R20, R60 ;  /* 0x000000140448723c */ /* 0x040ff0000000183c */
[----:B------:R-:W-:Y:S01]  /*4ca0*/  HMMA.16816.F32 R64, R4, R28, R52 ;  /* 0x0000001c0440723c */ /* 0x000fe20000001834 */
[----:B-1----:R-:W-:Y:S01]  /*4cb0*/  FFMA.FTZ R8, R126, c[0x0][0x2d0], -R3 ;  /* 0x0000b4007e087a23 */ /* 0x002fe20000010803 */
[----:B------:R-:W-:Y:S01]  /*4cc0*/  LDSM.16.MT88.4 R28, [R221+0x2900] ;  /* 0x00290000dd1c783b */ /* 0x000fe20000004200 */
[----:B------:R-:W-:-:S02]  /*4cd0*/  IMAD.MOV.U32 R126, RZ, RZ, R13 ;  /* 0x000000ffff7e7224 */ /* 0x000fc400078e000d */
[--C-:B------:R-:W-:Y:S01]  /*4ce0*/  FFMA.FTZ R13, R152, c[0x0][0x2d0], -R3.reuse ;  /* 0x0000b400980d7a23 */ /* 0x100fe20000010803 */
[----:B------:R1:W-:Y:S02]  /*4cf0*/  MUFU.EX2 R184, R8 ;  /* 0x0000000800b87308 */ /* 0x0003e40000000800 */
[C---:B------:R-:W-:Y:S06]  /*4d00*/  HMMA.16816.F32 R60, R4.reuse, R32, R48 ;  /* 0x00000020043c723c */ /* 0x040fec0000001830 */
[----:B------:R2:W-:Y:S02]  /*4d10*/  MUFU.EX2 R178, R13 ;  /* 0x0000000d00b27308 */ /* 0x0005e40000000800 */
[----:B------:R-:W-:Y:S01]  /*4d20*/  HMMA.16816.F32 R196, R4, R36, R44 ;  /* 0x0000002404c4723c */ /* 0x000fe2000000182c */
[----:B-1----:R-:W-:-:S07]  /*4d30*/  FFMA.FTZ R8, R127, c[0x0][0x2d0], -R3 ;  /* 0x0000b4007f087a23 */ /* 0x002fce0000010803 */
[----:B------:R-:W-:Y:S01]  /*4d40*/  HMMA.16816.F32 R48, R4, R22, R132 ;  /* 0x000000160430723c */ /* 0x000fe20000001884 */
[----:B------:R-:W-:Y:S01]  /*4d50*/  IMAD.MOV.U32 R127, RZ, RZ, R177 ;  /* 0x000000ffff7f7224 */ /* 0x000fe200078e00b1 */
[----:B------:R1:W3:Y:S01]  /*4d60*/  MUFU.EX2 R179, R8 ;  /* 0x0000000800b37308 */ /* 0x0002e20000000800 */
[----:B------:R-:W4:Y:S01]  /*4d70*/  LDSM.16.MT88.4 R20, [R221+0x900] ;  /* 0x00090000dd14783b */ /* 0x000f220000004200 */
[----:B--2---:R-:W-:-:S04]  /*4d80*/  FFMA.FTZ R13, R167, c[0x0][0x2d0], -R0 ;  /* 0x0000b400a70d7a23 */ /* 0x004fc80000010800 */
[----:B------:R-:W-:Y:S01]  /*4d90*/  HMMA.16816.F32 R52, R4, R34, R156 ;  /* 0x000000220434723c */ /* 0x000fe2000000189c */
[----:B------:R-:W2:Y:S01]  /*4da0*/  LDSM.16.MT88.4 R32, [R222+0x2900] ;  /* 0x00290000de20783b */ /* 0x000ea20000004200 */
[----:B------:R3:W-:Y:S01]  /*4db0*/  MUFU.EX2 R151, R13 ;  /* 0x0000000d00977308 */ /* 0x0007e20000000800 */
[----:B------:R-:W-:-:S05]  /*4dc0*/  IMAD.MOV.U32 R167, RZ, RZ, R189 ;  /* 0x000000ffffa77224 */ /* 0x000fca00078e00bd */
[----:B------:R-:W-:Y:S01]  /*4dd0*/  HMMA.16816.F32 R44, R4, R18, R128 ;  /* 0x00000012042c723c */ /* 0x000fe20000001880 */
[----:B------:R-:W2:Y:S01]  /*4de0*/  LDSM.16.MT88.4 R16, [R222+0x900] ;  /* 0x00090000de10783b */ /* 0x000ea20000004200 */
[----:B-1----:R-:W-:-:S04]  /*4df0*/  FFMA.FTZ R8, R143, c[0x0][0x2d0], -R3 ;  /* 0x0000b4008f087a23 */ /* 0x002fc80000010803 */
[----:B------:R1:W1:Y:S02]  /*4e00*/  MUFU.EX2 R177, R8 ;  /* 0x0000000800b17308 */ /* 0x0002640000000800 */
[----:B------:R-:W-:Y:S01]  /*4e10*/  HMMA.16816.F32 R36, R4, R38, R168 ;  /* 0x000000260424723c */ /* 0x000fe200000018a8 */
[----:B---3--:R-:W-:-:S05]  /*4e20*/  FFMA.FTZ R13, R176, c[0x0][0x2d0], -R0 ;  /* 0x0000b400b00d7a23 */ /* 0x008fca0000010800 */
[----:B------:R3:W2:Y:S01]  /*4e30*/  MUFU.EX2 R149, R13 ;  /* 0x0000000d00957308 */ /* 0x0006a20000000800 */
[----:B-----5:R-:W-:Y:S02]  /*4e40*/  F2FP.PACK_AB R4, R187, R200 ;  /* 0x000000c8bb04723e */ /* 0x020fe400000000ff */
[----:B------:R-:W-:Y:S02]  /*4e50*/  F2FP.PACK_AB R5, R179, R184 ;  /* 0x000000b8b305723e */ /* 0x000fe400000000ff */
[----:B------:R-:W-:Y:S01]  /*4e60*/  F2FP.PACK_AB R6, R185, R186 ;  /* 0x000000bab906723e */ /* 0x000fe200000000ff */
[----:B-1----:R-:W1:Y:S01]  /*4e70*/  LDSM.16.MT88.4 R8, [R221+0x1900] ;  /* 0x00190000dd08783b */ /* 0x002e620000004200 */
[----:B------:R-:W-:Y:S01]  /*4e80*/  F2FP.PACK_AB R7, R178, R177 ;  /* 0x000000b1b207723e */ /* 0x000fe200000000ff */
[----:B---3--:R-:W-:-:S06]  /*4e90*/  FFMA.FTZ R13, R181, c[0x0][0x2d0], -R0 ;  /* 0x0000b400b50d7a23 */ /* 0x008fcc0000010800 */
[C---:B----4-:R-:W-:Y:S01]  /*4ea0*/  HMMA.16816.F32 R156, R4.reuse, R20, R172 ;  /* 0x00000014049c723c */ /* 0x050fe200000018ac */
[----:B------:R3:W-:Y:S07]  /*4eb0*/  MUFU.EX2 R150, R13 ;  /* 0x0000000d00967308 */ /* 0x0007ee0000000800 */
[C---:B--2---:R-:W-:Y:S08]  /*4ec0*/  HMMA.16816.F32 R192, R4.reuse, R32, R96 ;  /* 0x0000002004c0723c */ /* 0x044ff00000001860 */
[----:B------:R-:W-:Y:S01]  /*4ed0*/  HMMA.16816.F32 R120, R4, R16, R116 ;  /* 0x000000100478723c */ /* 0x000fe20000001874 */
[----:B---3--:R-:W-:-:S04]  /*4ee0*/  FFMA.FTZ R13, R180, c[0x0][0x2d0], -R0 ;  /* 0x0000b400b40d7a23 */ /* 0x008fc80000010800 */
[----:B------:R2:W-:Y:S03]  /*4ef0*/  MUFU.EX2 R176, R13 ;  /* 0x0000000d00b07308 */ /* 0x0005e60000000800 */
[C---:B------:R-:W-:Y:S08]  /*4f00*/  HMMA.16816.F32 R172, R4.reuse, R24, R104 ;  /* 0x0000001804ac723c */ /* 0x040ff00000001868 */
[----:B-1----:R-:W-:Y:S01]  /*4f10*/  HMMA.16816.F32 R132, R4, R8, R112 ;  /* 0x000000080484723c */ /* 0x002fe20000001870 */
[----:B--2---:R-:W-:-:S07]  /*4f20*/  FFMA.FTZ R13, R166, c[0x0][0x2d0], -R2 ;  /* 0x0000b400a60d7a23 */ /* 0x004fce0000010802 */
[----:B------:R-:W-:Y:S01]  /*4f30*/  HMMA.16816.F32 R160, R4, R22, R160 ;  /* 0x0000001604a0723c */ /* 0x000fe200000018a0 */
[----:B------:R-:W-:Y:S01]  /*4f40*/  IMAD.MOV.U32 R166, RZ, RZ, R188 ;  /* 0x000000ffffa67224 */ /* 0x000fe200078e00bc */
[----:B------:R1:W-:Y:S01]  /*4f50*/  MUFU.EX2 R141, R13 ;  /* 0x0000000d008d7308 */ /* 0x0003e20000000800 */
[----:B------:R-:W-:Y:S02]  /*4f60*/  IMAD.MOV.U32 R114, RZ, RZ, R183 ;  /* 0x000000ffff727224 */ /* 0x000fe400078e00b7 */
[----:B------:R-:W-:-:S03]  /*4f70*/  IMAD.MOV.U32 R115, RZ, RZ, R182 ;  /* 0x000000ffff737224 */ /* 0x000fc600078e00b6 */
        /* <DEDUP_REMOVED lines=8> */
[----:B------:R1:W-:Y:S07]  /*5000*/  MUFU.EX2 R147, R13 ;  /* 0x0000000d00937308 */ /* 0x0003ee0000000800 */
[----:B------:R-:W-:Y:S01]  /*5010*/  HMMA.16816.F32 R96, R4, R34, R80 ;  /* 0x000000220460723c */ /* 0x000fe20000001850 */
[----:B------:R-:W-:Y:S06]  /*5020*/  LDSM.16.MT88.4 R80, [R221+0x2d00] ;  /* 0x002d0000dd50783b */ /* 0x000fec0000004200 */
[----:B------:R-:W-:-:S02]  /*5030*/  F2FP.PACK_AB R4, R149, R151 ;  /* 0x000000979504723e */ /* 0x000fc400000000ff */
[----:B--2---:R-:W-:Y:S01]  /*5040*/  F2FP.PACK_AB R5, R148, R141 ;  /* 0x0000008d9405723e */ /* 0x004fe200000000ff */
[----:B-1----:R-:W-:Y:S01]  /*5050*/  FFMA.FTZ R13, R154, c[0x0][0x2d0], -R2 ;  /* 0x0000b4009a0d7a23 */ /* 0x002fe20000010802 */
[----:B------:R-:W-:-:S03]  /*5060*/  F2FP.PACK_AB R6, R176, R150 ;  /* 0x00000096b006723e */ /* 0x000fc600000000ff */
[----:B------:R-:W1:Y:S02]  /*5070*/  MUFU.EX2 R143, R13 ;  /* 0x0000000d008f7308 */ /* 0x000e640000000800 */
        /* <DEDUP_REMOVED lines=12> */
[----:B------:R-:W1:Y:S01]  /*5140*/  MUFU.EX2 R48, R8 ;  /* 0x0000000800307308 */ /* 0x000e620000000800 */
[----:B------:R-:W2:Y:S05]  /*5150*/  LDSM.16.MT88.4 R112, [R222+0xd00] ;  /* 0x000d0000de70783b */ /* 0x000eaa0000004200 */
[C---:B------:R-:W-:Y:S07]  /*5160*/  HMMA.16816.F32 R56, R4.reuse, R10, R44 ;  /* 0x0000000a0438723c */ /* 0x040fee000000182c */
[----:B------:R-:W-:Y:S01]  /*5170*/  IMAD.MOV.U32 R47, RZ, RZ, R127 ;  /* 0x000000ffff2f7224 */ /* 0x000fe200078e007f */
[----:B------:R-:W-:Y:S01]  /*5180*/  HMMA.16816.F32 R64, R4, R24, R64 ;  /* 0x000000180440723c */ /* 0x000fe20000001840 */
[----:B------:R-:W-:Y:S01]  /*5190*/  IMAD.MOV.U32 R46, RZ, RZ, R126 ;  /* 0x000000ffff2e7224 */ /* 0x000fe200078e007e */
[----:B-1----:R-:W-:Y:S01]  /*51a0*/  F2FP.PACK_AB R92, R48, R49 ;  /* 0x00000031305c723e */ /* 0x002fe200000000ff */
[----:B------:R-:W-:-:S02]  /*51b0*/  FFMA.FTZ R8, R208, c[0x0][0x2d0], -R12 ;  /* 0x0000b400d0087a23 */ /* 0x000fc4000001080c */
[----:B------:R-:W-:Y:S02]  /*51c0*/  IMAD.MOV.U32 R10, RZ, RZ, R137 ;  /* 0x000000ffff0a7224 */ /* 0x000fe400078e0089 */
[----:B------:R1:W-:Y:S01]  /*51d0*/  MUFU.EX2 R44, R8 ;  /* 0x00000008002c7308 */ /* 0x0003e20000000800 */
[C---:B------:R-:W-:Y:S01]  /*51e0*/  HMMA.16816.F32 R152, R4.reuse, R20, R76 ;  /* 0x000000140498723c */ /* 0x040fe2000000184c */
[----:B------:R-:W-:Y:S02]  /*51f0*/  IMAD.MOV.U32 R25, RZ, RZ, R124 ;  /* 0x000000ffff197224 */ /* 0x000fe400078e007c */
[----:B------:R-:W-:Y:S02]  /*5200*/  IMAD.MOV.U32 R11, RZ, RZ, R138 ;  /* 0x000000ffff0b7224 */ /* 0x000fe400078e008a */
[----:B------:R-:W-:Y:S02]  /*5210*/  IMAD.MOV.U32 R208, RZ, RZ, R139 ;  /* 0x000000ffffd07224 */ /* 0x000fe400078e008b */
[----:B------:R-:W-:Y:S01]  /*5220*/  LDSM.16.MT88.4 R136, [R222+0x1d00] ;  /* 0x001d0000de88783b */ /* 0x000fe20000004200 */
[----:B------:R-:W-:Y:S01]  /*5230*/  HMMA.16816.F32 R100, R4, R16, R72 ;  /* 0x000000100464723c */ /* 0x000fe20000001848 */
[----:B------:R-:W-:-:S02]  /*5240*/  IMAD.MOV.U32 R45, RZ, RZ, R165 ;  /* 0x000000ffff2d7224 */ /* 0x000fc400078e00a5 */
[----:B------:R-:W-:Y:S01]  /*5250*/  LDSM.16.MT88.4 R164, [R221+0xd00] ;  /* 0x000d0000dda4783b */ /* 0x000fe20000004200 */
[----:B-1----:R-:W-:-:S04]  /*5260*/  FFMA.FTZ R8, R202, c[0x0][0x2d0], -R12 ;  /* 0x0000b400ca087a23 */ /* 0x002fc8000001080c */
[C---:B------:R-:W-:Y:S01]  /*5270*/  HMMA.16816.F32 R40, R4.reuse, R26, R40 ;  /* 0x0000001a0428723c */ /* 0x040fe20000001828 */
[----:B------:R-:W-:Y:S01]  /*5280*/  IMAD.MOV.U32 R202, RZ, RZ, R125 ;  /* 0x000000ffffca7224 */ /* 0x000fe200078e007d */
[----:B------:R1:W3:Y:S01]  /*5290*/  MUFU.EX2 R24, R8 ;  /* 0x0000000800187308 */ /* 0x0002e20000000800 */
[----:B------:R-:W4:Y:S04]  /*52a0*/  LDSM.16.MT88.4 R124, [R221+0x1d00] ;  /* 0x001d0000dd7c783b */ /* 0x000f280000004200 */
[----:B------:R-:W-:Y:S01]  /*52b0*/  IMAD.MOV.U32 R27, RZ, RZ, R15 ;  /* 0x000000ffff1b7224 */ /* 0x000fe200078e000f */
[----:B------:R-:W-:Y:S01]  /*52c0*/  HMMA.16816.F32 R60, R4, R28, R60 ;  /* 0x0000001c043c723c */ /* 0x000fe2000000183c */
[----:B------:R-:W-:-:S07]  /*52d0*/  IMAD.MOV.U32 R26, RZ, RZ, R14 ;  /* 0x000000ffff1a7224 */ /* 0x000fce00078e000e */
[----:B------:R-:W-:Y:S01]  /*52e0*/  HMMA.16816.F32 R52, R4, R30, R52 ;  /* 0x0000001e0434723c */ /* 0x000fe20000001834 */
[----:B-1----:R-:W-:Y:S01]  /*52f0*/  FFMA.FTZ R8, R206, c[0x0][0x2d0], -R3 ;  /* 0x0000b400ce087a23 */ /* 0x002fe20000010803 */
[----:B---3--:R-:W-:-:S03]  /*5300*/  F2FP.PACK_AB R94, R24, R44 ;  /* 0x0000002c185e723e */ /* 0x008fc600000000ff */
[----:B------:R1:W-:Y:S03]  /*5310*/  MUFU.EX2 R23, R8 ;  /* 0x0000000800177308 */ /* 0x0003e60000000800 */
[C---:B------:R-:W-:Y:S08]  /*5320*/  HMMA.16816.F32 R84, R4.reuse, R32, R196 ;  /* 0x000000200454723c */ /* 0x040ff000000018c4 */
[----:B------:R-:W-:Y:S01]  /*5330*/  HMMA.16816.F32 R36, R4, R34, R36 ;  /* 0x000000220424723c */ /* 0x000fe20000001824 */
[----:B------:R-:W3:Y:S01]  /*5340*/  LDSM.16.MT88.4 R4, [R222+0x2d00] ;  /* 0x002d0000de04783b */ /* 0x000ee20000004200 */
[----:B-1----:R-:W-:-:S04]  /*5350*/  FFMA.FTZ R8, R209, c[0x0][0x2d0], -R3 ;  /* 0x0000b400d1087a23 */ /* 0x002fc80000010803 */
[----:B------:R1:W5:Y:S02]  /*5360*/  MUFU.EX2 R22, R8 ;  /* 0x0000000800167308 */ /* 0x0003640000000800 */
[--C-:B-1----:R-:W-:Y:S01]  /*5370*/  FFMA.FTZ R8, R205, c[0x0][0x2d0], -R3.reuse ;  /* 0x0000b400cd087a23 */ /* 0x102fe20000010803 */
[----:B-----5:R-:W-:Y:S01]  /*5380*/  F2FP.PACK_AB R93, R22, R23 ;  /* 0x00000017165d723e */ /* 0x020fe200000000ff */
[----:B------:R-:W-:-:S04]  /*5390*/  FFMA.FTZ R3, R211, c[0x0][0x2d0], -R3 ;  /* 0x0000b400d3037a23 */ /* 0x000fc80000010803 */
[----:B------:R1:W-:Y:S08]  /*53a0*/  MUFU.EX2 R20, R8 ;  /* 0x0000000800147308 */ /* 0x0003f00000000800 */
[----:B------:R5:W2:Y:S01]  /*53b0*/  MUFU.EX2 R21, R3 ;  /* 0x0000000300157308 */ /* 0x000aa20000000800 */
[----:B-1----:R-:W-:Y:S02]  /*53c0*/  FADD.FTZ R8, R249, R248 ;  /* 0x000000f8f9087221 */ /* 0x002fe40000010000 */
[----:B-----5:R-:W-:Y:S01]  /*53d0*/  FFMA.FTZ R3, R239, c[0x0][0x2d0], -R0 ;  /* 0x0000b400ef037a23 */ /* 0x020fe20000010800 */
[----:B--2---:R-:W-:-:S04]  /*53e0*/  F2FP.PACK_AB R95, R21, R20 ;  /* 0x00000014155f723e */ /* 0x004fc800000000ff */
[----:B------:R1:W-:Y:S03]  /*53f0*/  MUFU.EX2 R19, R3 ;  /* 0x0000000300137308 */ /* 0x0003e60000000800 */
        /* <DEDUP_REMOVED lines=8> */
[----:B------:R-:W-:Y:S01]  /*5480*/  FFMA.FTZ R0, R240, c[0x0][0x2d0], -R0 ;  /* 0x0000b400f0007a23 */ /* 0x000fe20000010800 */
[----:B------:R1:W-:Y:S06]  /*5490*/  MUFU.EX2 R17, R3 ;  /* 0x0000000300117308 */ /* 0x0003ec0000000800 */
[C---:B------:R-:W-:Y:S02]  /*54a0*/  HMMA.16816.F32 R160, R92.reuse, R166, R160 ;  /* 0x000000a65ca0723c */ /* 0x040fe400000018a0 */
[----:B------:R4:W5:Y:S06]  /*54b0*/  MUFU.EX2 R16, R0 ;  /* 0x0000000000107308 */ /* 0x00096c0000000800 */
[----:B------:R-:W-:Y:S01]  /*54c0*/  HMMA.16816.F32 R108, R92, R114, R108 ;  /* 0x000000725c6c723c */ /* 0x000fe2000000186c */
[----:B-1----:R-:W-:-:S04]  /*54d0*/  FADD.FTZ R3, R202, R27 ;  /* 0x0000001bca037221 */ /* 0x002fc80000010000 */
[----:B------:R-:W-:-:S03]  /*54e0*/  FADD.FTZ R10, R10, R3 ;  /* 0x000000030a0a7221 */ /* 0x000fc60000010000 */
[----:B------:R-:W-:Y:S01]  /*54f0*/  HMMA.16816.F32 R168, R92, R126, R168 ;  /* 0x0000007e5ca8723c */ /* 0x000fe200000018a8 */
[----:B----4-:R-:W-:-:S04]  /*5500*/  FFMA.FTZ R0, R214, c[0x0][0x2d0], -R2 ;  /* 0x0000b400d6007a23 */ /* 0x010fc80000010802 */
[----:B------:R1:W-:Y:S03]  /*5510*/  MUFU.EX2 R12, R0 ;  /* 0x00000000000c7308 */ /* 0x0003e60000000800 */
[C---:B------:R-:W-:Y:S08]  /*5520*/  HMMA.16816.F32 R72, R92.reuse, R80, R188 ;  /* 0x000000505c48723c */ /* 0x040ff000000018bc */
[----:B------:R-:W-:Y:S01]  /*5530*/  HMMA.16816.F32 R76, R92, R82, R128 ;  /* 0x000000525c4c723c */ /* 0x000fe20000001880 */
[----:B-1----:R-:W-:-:S07]  /*5540*/  FFMA.FTZ R0, R217, c[0x0][0x2d0], -R2 ;  /* 0x0000b400d9007a23 */ /* 0x002fce0000010802 */
[C---:B---3--:R-:W-:Y:S01]  /*5550*/  HMMA.16816.F32 R88, R92.reuse, R4, R192 ;  /* 0x000000045c58723c */ /* 0x048fe200000018c0 */
[----:B------:R1:W3:Y:S07]  /*5560*/  MUFU.EX2 R13, R0 ;  /* 0x00000000000d7308 */ /* 0x0002ee0000000800 */
[----:B------:R-:W-:Y:S07]  /*5570*/  HMMA.16816.F32 R92, R92, R6, R96 ;  /* 0x000000065c5c723c */ /* 0x000fee0000001860 */
[----:B--2---:R-:W-:-:S02]  /*5580*/  F2FP.PACK_AB R96, R18, R19 ;  /* 0x000000131260723e */ /* 0x004fc400000000ff */
[----:B-----5:R-:W-:Y:S01]  /*5590*/  F2FP.PACK_AB R98, R16, R17 ;  /* 0x000000111062723e */ /* 0x020fe200000000ff */
[--C-:B-1----:R-:W-:Y:S01]  /*55a0*/  FFMA.FTZ R0, R241, c[0x0][0x2d0], -R2.reuse ;  /* 0x0000b400f1007a23 */ /* 0x102fe20000010802 */
[----:B---3--:R-:W-:Y:S01]  /*55b0*/  F2FP.PACK_AB R97, R13, R12 ;  /* 0x0000000c0d61723e */ /* 0x008fe200000000ff */
[----:B------:R-:W-:Y:S02]  /*55c0*/  FFMA.FTZ R2, R242, c[0x0][0x2d0], -R2 ;  /* 0x0000b400f2027a23 */ /* 0x000fe40000010802 */
[----:B------:R1:W-:Y:S08]  /*55d0*/  MUFU.EX2 R14, R0 ;  /* 0x00000000000e7308 */ /* 0x0003f00000000800 */
        /* <DEDUP_REMOVED lines=71> */
[----:B------:R-:W-:Y:S02]  /*5a50*/  FADD.FTZ R0, R21, R4 ;  /* 0x0000000415007221 */ /* 0x000fe40000010000 */
[----:B------:R-:W-:Y:S01]  /*5a60*/  IMAD.U32 R216, RZ, RZ, UR6 ;  /* 0x00000006ffd87e24 */ /* 0x000fe2000f8e00ff */
[----:B------:R1:W-:Y:S04]  /*5a70*/  STL [R1+0x28], R3 ;  /* 0x0000280301007387 */ /* 0x0003e80000100800 */
[----:B------:R1:W-:Y:S01]  /*5a80*/  STL [R1+0x30], R0 ;  /* 0x0000300001007387 */ /* 0x0003e20000100800 */
[----:B------:R-:W-:-:S03]  /*5a90*/  ISETP.GE.AND P0, PT, R216, UR4, PT ;  /* 0x00000004d8007c0c */ /* 0x000fc6000bf06270 */
[----:B------:R1:W-:Y:S10]  /*5aa0*/  STL [R1+0x2c], R2 ;  /* 0x00002c0201007387 */ /* 0x0003f40000100800 */
        /* <DEDUP_REMOVED lines=13> */
[----:B------:R-:W-:Y:S01]  /*5b80*/  MOV R240, R216 ;  /* 0x000000d800f07202 */ /* 0x000fe20000000f00 */
[----:B------:R-:W-:Y:S01]  /*5b90*/  IMAD.MOV.U32 R147, RZ, RZ, R144 ;  /* 0x000000ffff937224 */ /* 0x000fe200078e0090 */
[----:B------:R-:W-:Y:S01]  /*5ba0*/  SEL R3, RZ, 0x10, P5 ;  /* 0x00000010ff037807 */ /* 0x000fe20002800000 */
        /* <DEDUP_REMOVED lines=8> */
.L_x_1572:
        /* <DEDUP_REMOVED lines=66> */
.L_x_1570:
        /* <DEDUP_REMOVED lines=8> */
[----:B------:R-:W-:Y:S07]  /*60d0*/  LDSM.16.M88.4 R212, [R220+0x4500] ;  /* 0x00450000dcd4783b */ /* 0x000fee0000000200 */
[-C--:B------:R-:W-:Y:S01]  /*60e0*/  HMMA.16816.F32 R20, R64, R32.reuse, RZ ;  /* 0x000000204014723c */ /* 0x080fe200000018ff */
[----:B------:R-:W-:Y:S07]  /*60f0*/  LDSM.16.M88.4 R216, [R220+0x5100] ;  /* 0x00510000dcd8783b */ /* 0x000fee0000000200 */
        /* <DEDUP_REMOVED lines=32> */
[----:B------:R-:W2:Y:S07]  /*6300*/  LDSM.16.M88.4 R180, [R224+0x8100] ;  /* 0x00810000e0b4783b */ /* 0x000eae0000000200 */
[-C--:B-1----:R-:W-:Y:S01]  /*6310*/  HMMA.16816.F32 R4, R176, R204.reuse, R4 ;  /* 0x000000ccb004723c */ /* 0x082fe20000001804 */
[----:B------:R-:W-:Y:S07]  /*6320*/  LDSM.16.M88.4 R200, [R231] ;  /* 0x00000000e7c8783b */ /* 0x000fee0000000200 */
        /* <DEDUP_REMOVED lines=13> */
[----:B------:R-:W1:Y:S07]  /*6400*/  LDSM.16.M88.4 R184, [R232] ;  /* 0x00000000e8b8783b */ /* 0x000e6e0000000200 */
[-C--:B----4-:R-:W-:Y:S08]  /*6410*/  HMMA.16816.F32 R52, R176, R192.reuse, R52 ;  /* 0x000000c0b034723c */ /* 0x090ff00000001834 */
[C---:B------:R-:W-:Y:S08]  /*6420*/  HMMA.16816.F32 R56, R208.reuse, R192, R56 ;  /* 0x000000c0d038723c */ /* 0x040ff00000001838 */
[-C--:B------:R-:W-:Y:S01]  /*6430*/  HMMA.16816.F32 R60, R208, R194.reuse, R60 ;  /* 0x000000c2d03c723c */ /* 0x080fe2000000183c */
[----:B------:R-:W3:Y:S07]  /*6440*/  LDSM.16.M88.4 R208, [R223+0xb100] ;  /* 0x00b10000dfd0783b */ /* 0x000eee0000000200 */
[----:B------:R-:W-:Y:S01]  /*6450*/  HMMA.16816.F32 R64, R176, R194, R64 ;  /* 0x000000c2b040723c */ /* 0x000fe20000001840 */
[----:B------:R-:W4:Y:S07]  /*6460*/  LDSM.16.M88.4 R176, [R220+0x5500] ;  /* 0x00550000dcb0783b */ /* 0x000f2e0000000200 */
[-C--:B--2---:R-:W-:Y:S01]  /*6470*/  HMMA.16816.F32 R4, R180, R188.reuse, R4 ;  /* 0x000000bcb404723c */ /* 0x084fe20000001804 */
[----:B------:R-:W-:Y:S07]  /*6480*/  LDSM.16.M88.4 R192, [R229] ;  /* 0x00000000e5c0783b */ /* 0x000fee0000000200 */
        /* <DEDUP_REMOVED lines=19> */
[----:B------:R-:W1:Y:S07]  /*65c0*/  LDSM.16.M88.4 R180, [R220+0x5900] ;  /* 0x00590000dcb4783b */ /* 0x000e6e0000000200 */
[-C--:B------:R-:W-:Y:S01]  /*65d0*/  HMMA.16816.F32 R4, R212, R216.reuse, R4 ;  /* 0x000000d8d404723c */ /* 0x080fe20000001804 */
[----:B------:R-:W2:Y:S07]  /*65e0*/  LDSM.16.M88.4 R204, [R227] ;  /* 0x00000000e3cc783b */ /* 0x000eae0000000200 */
[C---:B---3--:R-:W-:Y:S08]  /*65f0*/  HMMA.16816.F32 R8, R208.reuse, R216, R8 ;  /* 0x000000d8d008723c */ /* 0x048ff00000001808 */
[-C--:B------:R-:W-:Y:S08]  /*6600*/  HMMA.16816.F32 R12, R208, R218.reuse, R12 ;  /* 0x000000dad00c723c */ /* 0x080ff0000000180c */
[C---:B------:R-:W-:Y:S01]  /*6610*/  HMMA.16816.F32 R16, R212.reuse, R218, R16 ;  /* 0x000000dad410723c */ /* 0x040fe20000001810 */
[----:B------:R-:W3:Y:S01]  /*6620*/  LDSM.16.M88.4 R216, [R226] ;  /* 0x00000000e2d8783b */ /* 0x000ee20000000200 */
[----:B------:R-:W-:Y:S06]  /*6630*/  DEPBAR.LE SB0, 0x0 ;  /* 0x000080000000791a */ /* 0x000fec0000000000 */
[-C--:B----4-:R-:W-:Y:S01]  /*6640*/  HMMA.16816.F32 R20, R212, R176.reuse, R20 ;  /* 0x000000b0d414723c */ /* 0x090fe20000001814 */
[----:B------:R-:W-:Y:S07]  /*6650*/  BAR.SYNC.DEFER_BLOCKING 0x0 ;  /* 0x0000000000007b1d */ /* 0x000fee0000010000 */
        /* <DEDUP_REMOVED lines=28> */
[----:B------:R-:W-:Y:S01]  /*6820*/  LEA R2, R240, UR11, 0x6 ;  /* 0x0000000bf0027c11 */ /* 0x000fe2000f8e30ff */
[----:B------:R-:W2:Y:S01]  /*6830*/  LDL R0, [R1+0x20] ;  /* 0x0000200001007983 */ /* 0x000ea20000100800 */
[----:B------:R-:W-:Y:S01]  /*6840*/  IADD3 R178, -R239, 0x10, RZ ;  /* 0x00000010efb27810 */ /* 0x000fe20007ffe1ff */
[----:B------:R-:W-:Y:S01]  /*6850*/  IMAD.MOV.U32 R237, RZ, RZ, RZ ;  /* 0x000000ffffed7224 */ /* 0x000fe200078e00ff */
[----:B------:R-:W-:Y:S01]  /*6860*/  IADD3 R176, -R146, 0x10, RZ ;  /* 0x0000001092b07810 */ /* 0x000fe20007ffe1ff */
[----:B------:R-:W3:Y:S01]  /*6870*/  LDL R142, [R1] ;  /* 0x00000000018e7983 */ /* 0x000ee20000100800 */
        /* <DEDUP_REMOVED lines=28> */
[----:B------:R-:W4:Y:S04]  /*6a40*/  SHFL.IDX PT, R3, R3, RZ, 0x1c1f ;  /* 0x001c1fff03037589 */ /* 0x000f2800000e0000 */
[----:B------:R-:W3:Y:S01]  /*6a50*/  SHFL.IDX PT, R141, R141, RZ, 0x1c1f ;  /* 0x001c1fff8d8d7589 */ /* 0x000ee200000e0000 */
[----:B-1---5:R-:W-:Y:S04]  /*6a60*/  IADD3 R178, P1, P0, R178, R0, R151 ;  /* 0x00000000b2b27210 */ /* 0x022fe8000783e097 */
[----:B--2---:R-:W-:Y:S02]  /*6a70*/  IADD3.X R179, RZ, R2, R243, P1, P0 ;  /* 0x00000002ffb37210 */ /* 0x004fe40000fe04f3 */
[----:B------:R-:W-:Y:S04]  /*6a80*/  IADD3 R176, P1, P0, R176, R0, R150 ;  /* 0x00000000b0b07210 */ /* 0x000fe8000783e096 */
[----:B------:R-:W-:Y:S02]  /*6a90*/  IADD3.X R177, RZ, R2, R241, P1, P0 ;  /* 0x00000002ffb17210 */ /* 0x000fe40000fe04f1 */
[C---:B----4-:R-:W-:Y:S02]  /*6aa0*/  IADD3 R182, P1, R3.reuse, R242, RZ ;  /* 0x000000f203b67210 */ /* 0x050fe40007f3e0ff */
[----:B------:R-:W-:Y:S03]  /*6ab0*/  IADD3 R180, P0, R3, R151, RZ ;  /* 0x0000009703b47210 */ /* 0x000fe60007f1e0ff */
[----:B---3--:R-:W-:Y:S01]  /*6ac0*/  IMAD.X R183, R141, 0x1, R149, P1 ;  /* 0x000000018db77824 */ /* 0x008fe200008e0695 */
[----:B------:R-:W-:Y:S01]  /*6ad0*/  IADD3 R150, P1, R3, R150, RZ ;  /* 0x0000009603967210 */ /* 0x000fe20007f3e0ff */
[C---:B------:R-:W-:Y:S01]  /*6ae0*/  IMAD.X R181, R141.reuse, 0x1, R243, P0 ;  /* 0x000000018db57824 */ /* 0x040fe200000e06f3 */
[----:B------:R-:W-:Y:S02]  /*6af0*/  IADD3 R144, P0, R0, R242, RZ ;  /* 0x000000f200907210 */ /* 0x000fe40007f1e0ff */
[----:B------:R1:W-:Y:S01]  /*6b00*/  LDGSTS.E.BYPASS.LTC128B.128 [R142+0x3100], [R182.64], !P6 ;  /* 0x03100000b68e7fae */ /* 0x0003e2000f101d4e */
        /* <DEDUP_REMOVED lines=9> */
.L_x_1571:
[----:B------:R-:W2:Y:S01]  /*6ba0*/  LDL R0, [R1+0x34] ;  /* 0x0000340001007983 */ /* 0x000ea20000100800 */
[----:B------:R-:W-:Y:S01]  /*6bb0*/  PLOP3.LUT P1, PT, PT, PT, UP1, 0x80, 0x0 ;  /* 0x000000000000781c */ /* 0x000fe20003f2f018 */
[----:B-1----:R-:W-:Y:S01]  /*6bc0*/  IMAD.MOV.U32 R142, RZ, RZ, 0x1 ;  /* 0x00000001ff8e7424 */ /* 0x002fe200078e00ff */
        /* <DEDUP_REMOVED lines=9> */
[----:B------:R-:W2:Y:S08]  /*6c60*/  SHFL.IDX PT, R3, R0, 0x1, 0x1c1f ;  /* 0x003c1f0000037f89 */ /* 0x000eb000000e0000 */
[----:B------:R-:W3:Y:S01]  /*6c70*/  SHFL.IDX PT, R2, R0, 0x2, 0x1c1f ;  /* 0x005c1f0000027f89 */ /* 0x000ee200000e0000 */
[C---:B-1----:R-:W-:Y:S07]  /*6c80*/  IMAD.IADD R141, R142.reuse, 0x1, R141 ;  /* 0x000000018e8d7824 */ /* 0x042fee00078e028d */
[----:B------:R-:W1:Y:S01]  /*6c90*/  SHFL.IDX PT, R0, R0, 0x3, 0x1c1f ;  /* 0x007c1f0000007f89 */ /* 0x000e6200000e0000 */
[C---:B------:R-:W-:Y:S02]  /*6ca0*/  ISETP.GT.AND P1, PT, R141.reuse, RZ, PT ;  /* 0x000000ff8d00720c */ /* 0x040fe40003f24270 */
[----:B------:R-:W-:Y:S02]  /*6cb0*/  ISETP.GT.AND P0, PT, R141, 0x1, PT ;  /* 0x000000018d00780c */ /* 0x000fe40003f04270 */
[----:B--2---:R-:W-:Y:S02]  /*6cc0*/  IADD3 R3, R142, R3, RZ ;  /* 0x000000038e037210 */ /* 0x004fe40007ffe0ff */
[----:B-----5:R-:W-:Y:S02]  /*6cd0*/  FSEL R149, R4, -INF , P1 ;  /* 0xff80000004957808 */ /* 0x020fe40000800000 */
[----:B------:R-:W-:Y:S02]  /*6ce0*/  ISETP.GT.AND P1, PT, R3, RZ, PT ;  /* 0x000000ff0300720c */ /* 0x000fe40003f24270 */
[----:B------:R-:W-:Y:S01]  /*6cf0*/  FSEL R151, R5, -INF , P0 ;  /* 0xff80000005977808 */ /* 0x000fe20000000000 */
[----:B---3--:R-:W-:Y:S01]  /*6d00*/  IMAD.IADD R2, R142, 0x1, R2 ;  /* 0x000000018e027824 */ /* 0x008fe200078e0202 */
[----:B------:R-:W-:Y:S02]  /*6d10*/  ISETP.GT.AND P0, PT, R3, 0x1, PT ;  /* 0x000000010300780c */ /* 0x000fe40003f04270 */
[----:B------:R-:W-:Y:S02]  /*6d20*/  FSEL R6, R6, -INF , P1 ;  /* 0xff80000006067808 */ /* 0x000fe40000800000 */
[----:B------:R-:W-:Y:S02]  /*6d30*/  ISETP.GT.AND P1, PT, R141, 0x8, PT ;  /* 0x000000088d00780c */ /* 0x000fe40003f24270 */
[----:B------:R-:W-:Y:S02]  /*6d40*/  FSEL R7, R7, -INF , P0 ;  /* 0xff80000007077808 */ /* 0x000fe40000000000 */
[----:B------:R-:W-:Y:S01]  /*6d50*/  ISETP.GT.AND P0, PT, R141, 0x9, PT ;  /* 0x000000098d00780c */ /* 0x000fe20003f04270 */
[----:B-1----:R-:W-:Y:S01]  /*6d60*/  IMAD.IADD R0, R142, 0x1, R0 ;  /* 0x000000018e007824 */ /* 0x002fe200078e0200 */
        /* <DEDUP_REMOVED lines=14> */
[----:B------:R-:W-:Y:S02]  /*6e50*/  ISETP.GT.AND P0, PT, R3, 0x11, PT ;  /* 0x000000110300780c */ /* 0x000fe40003f04270 */
[----:B------:R-:W-:Y:S02]  /*6e60*/  ISETP.GT.AND P1, PT, R141, 0x18, PT ;  /* 0x000000188d00780c */ /* 0x000fe40003f24270 */
[----:B------:R-:W-:Y:S02]  /*6e70*/  FMNMX.FTZ R146, R16, R146, !PT ;  /* 0x0000009210927209 */ /* 0x000fe40007810000 */
[----:B------:R-:W-:Y:S02]  /*6e80*/  FSEL R189, R23, -INF , P0 ;  /* 0xff80000017bd7808 */ /* 0x000fe40000000000 */
[----:B------:R-:W-:Y:S01]  /*6e90*/  FSEL R192, R32, -INF , P1 ;  /* 0xff80000020c07808 */ /* 0x000fe20000800000 */
[----:B------:R-:W-:Y:S01]  /*6ea0*/  LDSM.16.MT88.4 R20, [R221+0x100] ;  /* 0x00010000dd14783b */ /* 0x000fe20000004200 */
[----:B------:R-:W-:Y:S02]  /*6eb0*/  ISETP.GT.AND P0, PT, R141, 0x19, PT ;  /* 0x000000198d00780c */ /* 0x000fe40003f04270 */
        /* <DEDUP_REMOVED lines=18> */
[----:B------:R-:W-:Y:S01]  /*6fe0*/  ISETP.GT.AND P0, PT, R141, 0x29, PT ;  /* 0x000000298d00780c */ /* 0x000fe20003f04270 */
[----:B------:R-:W-:Y:S01]  /*6ff0*/  LDSM.16.MT88.4 R36, [R222+0x100] ;  /* 0x00010000de24783b */ /* 0x000fe20000004200 */
        /* <DEDUP_REMOVED lines=16> */
[----:B------:R-:W-:Y:S02]  /*7100*/  ISETP.GT.AND P1, PT, R2, RZ, PT ;  /* 0x000000ff0200720c */ /* 0x000fe40003f24270 */
[----:B------:R-:W-:Y:S02]  /*7110*/  FMNMX.FTZ R146, R208, R146, !PT ;  /* 0x00000092d0927209 */ /* 0x000fe40007810000 */
[----:B------:R-:W-:Y:S02]  /*7120*/  FSEL R212, R55, -INF , P0 ;  /* 0xff80000037d47808 */ /* 0x000fe40000000000 */
[----:B------:R-:W-:Y:S01]  /*7130*/  FSEL R8, R8, -INF , P1 ;  /* 0xff80000008087808 */ /* 0x000fe20000800000 */
[----:B------:R-:W-:Y:S01]  /*7140*/  LDSM.16.MT88.4 R52, [R221+0x1100] ;  /* 0x00110000dd34783b */ /* 0x000fe20000004200 */
[----:B------:R-:W-:Y:S02]  /*7150*/  ISETP.GT.AND P0, PT, R2, 0x1, PT ;  /* 0x000000010200780c */ /* 0x000fe40003f04270 */
[----:B------:R-:W-:Y:S02]  /*7160*/  ISETP.GT.AND P1, PT, R0, RZ, PT ;  /* 0x000000ff0000720c */ /* 0x000fe40003f24270 */
        /* <DEDUP_REMOVED lines=9> */
[----:B------:R-:W-:Y:S02]  /*7200*/  FMNMX.FTZ R146, R213, R146, !PT ;  /* 0x00000092d5927209 */ /* 0x000fe40007810000 */
[----:B------:R-:W-:Y:S02]  /*7210*/  FSEL R65, R65, -INF , P0 ;  /* 0xff80000041417808 */ /* 0x000fe40000000000 */
[----:B------:R-:W-:Y:S02]  /*7220*/  FMNMX.FTZ R146, R64, R146, !PT ;  /* 0x0000009240927209 */ /* 0x000fe40007810000 */
[----:B------:R-:W-:Y:S02]  /*7230*/  ISETP.GT.AND P1, PT, R3, 0x38, PT ;  /* 0x000000380300780c */ /* 0x000fe40003f24270 */
[----:B------:R-:W-:Y:S02]  /*7240*/  FMNMX.FTZ R146, R65, R146, !PT ;  /* 0x0000009241927209 */ /* 0x000fe40007810000 */
[----:B------:R-:W-:Y:S02]  /*7250*/  ISETP.GT.AND P0, PT, R3, 0x39, PT ;  /* 0x000000390300780c */ /* 0x000fe40003f04270 */
[----:B------:R-:W-:Y:S01]  /*7260*/  FMNMX.FTZ R145, R6, R143, !PT ;  /* 0x0000008f06917209 */ /* 0x000fe20007810000 */
        /* <DEDUP_REMOVED lines=12> */
[C---:B------:R-:W-:Y:S02]  /*7330*/  ISETP.GT.AND P1, PT, R0.reuse, 0x8, PT ;  /* 0x000000080000780c */ /* 0x040fe40003f24270 */
[----:B------:R-:W-:Y:S02]  /*7340*/  FMNMX.FTZ R145, R19, R145, !PT ;  /* 0x0000009113917209 */ /* 0x000fe40007810000 */
[----:B------:R-:W-:Y:S02]  /*7350*/  FSEL R191, R25, -INF , P0 ;  /* 0xff80000019bf7808 */ /* 0x000fe40000000000 */
[----:B------:R-:W-:Y:S02]  /*7360*/  ISETP.GT.AND P0, PT, R0, 0x11, PT ;  /* 0x000000110000780c */ /* 0x000fe40003f04270 */
[----:B------:R-:W-:Y:S02]  /*7370*/  FSEL R14, R14, -INF , P1 ;  /* 0xff8000000e0e7808 */ /* 0x000fe40000800000 */
[----:B------:R-:W-:Y:S02]  /*7380*/  ISETP.GT.AND P1, PT, R2, 0x10, PT ;  /* 0x000000100200780c */ /* 0x000fe40003f24270 */
[----:B-1----:R-:W-:Y:S02]  /*7390*/  FMNMX.FTZ R146, R3, R146, !PT ;  /* 0x0000009203927209 */ /* 0x002fe40007810000 */
[----:B------:R-:W-:Y:S02]  /*73a0*/  FMNMX.FTZ R145, R188, R145, !PT ;  /* 0x00000091bc917209 */ /* 0x000fe40007810000 */
[----:B------:R-:W-:Y:S01]  /*73b0*/  FSEL R199, R27, -INF , P0 ;  /* 0xff8000001bc77808 */ /* 0x000fe20000000000 */
[----:B------:R-:W1:Y:S01]  /*73c0*/  SHFL.BFLY PT, R4, R146, 0x1, 0x1f ;  /* 0x0c201f0092047f89 */ /* 0x000e6200000e0000 */
        /* <DEDUP_REMOVED lines=27> */
[----:B------:R-:W-:Y:S02]  /*7580*/  FMNMX.FTZ R3, R10, R148, !PT ;  /* 0x000000940a037209 */ /* 0x000fe40007810000 */
[----:B------:R-:W-:Y:S02]  /*7590*/  ISETP.GT.AND P1, PT, R2, 0x28, PT ;  /* 0x000000280200780c */ /* 0x000fe40003f24270 */
[----:B------:R-:W-:Y:S02]  /*75a0*/  FMNMX.FTZ R145, R244, R145, !PT ;  /* 0x00000091f4917209 */ /* 0x000fe40007810000 */
[----:B------:R-:W-:Y:S02]  /*75b0*/  FSEL R243, R47, -INF , P0 ;  /* 0xff8000002ff37808 */ /* 0x000fe40000000000 */
[----:B------:R-:W-:Y:S02]  /*75c0*/  ISETP.GT.AND P0, PT, R2, 0x31, PT ;  /* 0x000000310200780c */ /* 0x000fe40003f04270 */
[----:B------:R-:W-:Y:S02]  /*75d0*/  FSEL R217, R44, -INF , P1 ;  /* 0xff8000002cd97808 */ /* 0x000fe40000800000 */
[----:B------:R-:W-:Y:S02]  /*75e0*/  FMNMX.FTZ R3, R11, R3, !PT ;  /* 0x000000030b037209 */ /* 0x000fe40007810000 */
[----:B------:R-:W-:Y:S02]  /*75f0*/  ISETP.GT.AND P1, PT, R0, 0x28, PT ;  /* 0x000000280000780c */ /* 0x000fe40003f24270 */
[----:B-1----:R-:W-:Y:S02]  /*7600*/  FMNMX.FTZ R146, R146, R4, !PT ;  /* 0x0000000492927209 */ /* 0x002fe40007810000 */
[----:B------:R-:W-:Y:S02]  /*7610*/  FMNMX.FTZ R145, R245, R145, !PT ;  /* 0x00000091f5917209 */ /* 0x000fe40007810000 */
[----:B------:R-:W-:Y:S01]  /*7620*/  FSEL R57, R57, -INF , P0 ;  /* 0xff80000039397808 */ /* 0x000fe20000000000 */
[----:B------:R-:W-:Y:S01]  /*7630*/  FMUL.FTZ R150, R146, c[0x0][0x2d0] ;  /* 0x0000b40092967a20 */ /* 0x000fe20000410000 */
[----:B------:R-:W-:Y:S02]  /*7640*/  ISETP.GT.AND P0, PT, R2, 0x39, PT ;  /* 0x000000390200780c */ /* 0x000fe40003f04270 */
[----:B------:R-:W-:Y:S02]  /*7650*/  FMNMX.FTZ R3, R14, R3, !PT ;  /* 0x000000030e037209 */ /* 0x000fe40007810000 */
[----:B------:R-:W-:Y:S02]  /*7660*/  FSEL R239, R46, -INF , P1 ;  /* 0xff8000002eef7808 */ /* 0x000fe40000800000 */
[----:B------:R-:W-:Y:S02]  /*7670*/  ISETP.GT.AND P1, PT, R2, 0x30, PT ;  /* 0x000000300200780c */ /* 0x000fe40003f24270 */
[----:B------:R-:W-:Y:S02]  /*7680*/  FMNMX.FTZ R145, R211, R145, !PT ;  /* 0x00000091d3917209 */ /* 0x000fe40007810000 */
[----:B------:R-:W-:Y:S02]  /*7690*/  FSEL R61, R61, -INF , P0 ;  /* 0xff8000003d3d7808 */ /* 0x000fe40000000000 */
[----:B------:R-:W-:Y:S02]  /*76a0*/  FSETP.NEU.FTZ.AND P0, PT, R146, -INF , PT ;  /* 0xff8000009200780b */ /* 0x000fe40003f1d000 */
[----:B------:R-:W-:Y:S02]  /*76b0*/  FMNMX.FTZ R3, R15, R3, !PT ;  /* 0x000000030f037209 */ /* 0x000fe40007810000 */
[----:B------:R-:W-:Y:S02]  /*76c0*/  FSEL R56, R56, -INF , P1 ;  /* 0xff80000038387808 */ /* 0x000fe40000800000 */
[----:B------:R-:W-:Y:S02]  /*76d0*/  ISETP.GT.AND P1, PT, R2, 0x38, PT ;  /* 0x000000380200780c */ /* 0x000fe40003f24270 */
[----:B------:R-:W-:Y:S02]  /*76e0*/  FMNMX.FTZ R145, R212, R145, !PT ;  /* 0x00000091d4917209 */ /* 0x000fe40007810000 */
[----:B------:R-:W-:Y:S02]  /*76f0*/  FSEL R150, R150, RZ, P0 ;  /* 0x000000ff96967208 */ /* 0x000fe40000000000 */
[----:B------:R-:W-:Y:S02]  /*7700*/  FSEL R60, R60, -INF , P1 ;  /* 0xff8000003c3c7808 */ /* 0x000fe40000800000 */
[----:B------:R-:W-:Y:S01]  /*7710*/  FMNMX.FTZ R3, R198, R3, !PT ;  /* 0x00000003c6037209 */ /* 0x000fe20007810000 */
[--C-:B------:R-:W-:Y:S01]  /*7720*/  FFMA.FTZ R2, R149, c[0x0][0x2d0], -R150.reuse ;  /* 0x0000b40095027a23 */ /* 0x100fe20000010896 */
[----:B------:R-:W-:Y:S02]  /*7730*/  ISETP.GT.AND P1, PT, R0, 0x30, PT ;  /* 0x000000300000780c */ /* 0x000fe40003f24270 */
[----:B------:R-:W-:Y:S01]  /*7740*/  FMNMX.FTZ R145, R66, R145, !PT ;  /* 0x0000009142917209 */ /* 0x000fe20007810000 */
[----:B------:R1:W-:Y:S01]  /*7750*/  MUFU.EX2 R252, R2 ;  /* 0x0000000200fc7308 */ /* 0x0003e20000000800 */
[----:B------:R-:W-:Y:S02]  /*7760*/  FSEL R58, R58, -INF , P1 ;  /* 0xff8000003a3a7808 */ /* 0x000fe40000800000 */
[----:B------:R-:W-:Y:S02]  /*7770*/  ISETP.GT.AND P1, PT, R0, 0x31, PT ;  /* 0x000000310000780c */ /* 0x000fe40003f24270 */
[----:B------:R-:W-:Y:S02]  /*7780*/  FMNMX.FTZ R3, R199, R3, !PT ;  /* 0x00000003c7037209 */ /* 0x000fe40007810000 */
[----:B------:R-:W-:Y:S02]  /*7790*/  FMNMX.FTZ R145, R67, R145, !PT ;  /* 0x0000009143917209 */ /* 0x000fe40007810000 */
[----:B------:R-:W-:Y:S02]  /*77a0*/  FSEL R59, R59, -INF , P1 ;  /* 0xff8000003b3b7808 */ /* 0x000fe40000800000 */
[----:B------:R-:W-:Y:S01]  /*77b0*/  FMNMX.FTZ R3, R200, R3, !PT ;  /* 0x00000003c8037209 */ /* 0x000fe20007810000 */
[----:B------:R-:W2:Y:S01]  /*77c0*/  SHFL.BFLY PT, R5, R145, 0x2, 0x1f ;  /* 0x0c401f0091057f89 */ /* 0x000ea200000e0000 */
[----:B------:R-:W-:Y:S02]  /*77d0*/  ISETP.GT.AND P1, PT, R0, 0x38, PT ;  /* 0x000000380000780c */ /* 0x000fe40003f24270 */
[----:B------:R-:W-:Y:S02]  /*77e0*/  FMNMX.FTZ R144, R8, R147, !PT ;  /* 0x0000009308907209 */ /* 0x000fe40007810000 */
[----:B------:R-:W-:Y:S02]  /*77f0*/  FSEL R62, R62, -INF , P1 ;  /* 0xff8000003e3e7808 */ /* 0x000fe40000800000 */
[----:B------:R-:W-:Y:S02]  /*7800*/  FMNMX.FTZ R3, R201, R3, !PT ;  /* 0x00000003c9037209 */ /* 0x000fe40007810000 */
[----:B------:R-:W-:Y:S01]  /*7810*/  ISETP.GT.AND P1, PT, R0, 0x39, PT ;  /* 0x000000390000780c */ /* 0x000fe20003f24270 */
[--C-:B------:R-:W-:Y:S01]  /*7820*/  FFMA.FTZ R0, R151, c[0x0][0x2d0], -R150.reuse ;  /* 0x0000b40097007a23 */ /* 0x100fe20000010896 */
[----:B------:R-:W-:Y:S02]  /*7830*/  FMNMX.FTZ R144, R9, R144, !PT ;  /* 0x0000009009907209 */ /* 0x000fe40007810000 */
[----:B------:R-:W-:Y:S01]  /*7840*/  FMNMX.FTZ R3, R216, R3, !PT ;  /* 0x00000003d8037209 */ /* 0x000fe20007810000 */
[----:B------:R3:W-:Y:S01]  /*7850*/  MUFU.EX2 R48, R0 ;  /* 0x0000000000307308 */ /* 0x0007e20000000800 */
[----:B------:R-:W-:Y:S02]  /*7860*/  FMNMX.FTZ R144, R12, R144, !PT ;  /* 0x000000900c907209 */ /* 0x000fe40007810000 */
[----:B------:R-:W-:Y:S02]  /*7870*/  FMNMX.FTZ R3, R218, R3, !PT ;  /* 0x00000003da037209 */ /* 0x000fe40007810000 */
[----:B------:R-:W-:Y:S02]  /*7880*/  FMNMX.FTZ R144, R13, R144, !PT ;  /* 0x000000900d907209 */ /* 0x000fe40007810000 */
[----:B------:R-:W-:Y:S02]  /*7890*/  FMNMX.FTZ R3, R239, R3, !PT ;  /* 0x00000003ef037209 */ /* 0x000fe40007810000 */
[----:B------:R-:W-:Y:S02]  /*78a0*/  FMNMX.FTZ R144, R190, R144, !PT ;  /* 0x00000090be907209 */ /* 0x000fe40007810000 */
[----:B------:R-:W-:Y:S02]  /*78b0*/  FMNMX.FTZ R3, R243, R3, !PT ;  /* 0x00000003f3037209 */ /* 0x000fe40007810000 */
[----:B------:R-:W-:Y:S02]  /*78c0*/  FMNMX.FTZ R144, R191, R144, !PT ;  /* 0x00000090bf907209 */ /* 0x000fe40007810000 */
[----:B-1----:R-:W-:Y:S01]  /*78d0*/  FMNMX.FTZ R2, R58, R3, !PT ;  /* 0x000000033a027209 */ /* 0x002fe20007810000 */
[--C-:B------:R-:W-:Y:S01]  /*78e0*/  FFMA.FTZ R3, R17, c[0x0][0x2d0], -R150.reuse ;  /* 0x0000b40011037a23 */ /* 0x100fe20000010896 */
[----:B------:R-:W-:Y:S02]  /*78f0*/  FMNMX.FTZ R144, R194, R144, !PT ;  /* 0x00000090c2907209 */ /* 0x000fe40007810000 */
[----:B--2---:R-:W-:Y:S01]  /*7900*/  FMNMX.FTZ R145, R145, R5, !PT ;  /* 0x0000000591917209 */ /* 0x004fe20007810000 */
[----:B------:R-:W-:Y:S01]  /*7910*/  MUFU.EX2 R247, R3 ;  /* 0x0000000300f77308 */ /* 0x000fe20000000800 */
[----:B------:R-:W-:Y:S02]  /*7920*/  FMNMX.FTZ R2, R59, R2, !PT ;  /* 0x000000023b027209 */ /* 0x000fe40007810000 */
[----:B------:R-:W-:Y:S01]  /*7930*/  FMNMX.FTZ R144, R195, R144, !PT ;  /* 0x00000090c3907209 */ /* 0x000fe20007810000 */
[----:B------:R-:W1:Y:S01]  /*7940*/  SHFL.BFLY PT, R5, R145, 0x1, 0x1f ;  /* 0x0c201f0091057f89 */ /* 0x000e6200000e0000 */
[----:B---3--:R-:W-:Y:S01]  /*7950*/  FMNMX.FTZ R0, R62, R2, !PT ;  /* 0x000000023e007209 */ /* 0x008fe20007810000 */
[----:B------:R-:W-:Y:S01]  /*7960*/  FFMA.FTZ R2, R16, c[0x0][0x2d0], -R150 ;  /* 0x0000b40010027a23 */ /* 0x000fe20000010896 */
[----:B------:R-:W-:Y:S02]  /*7970*/  FMNMX.FTZ R144, R202, R144, !PT ;  /* 0x00000090ca907209 */ /* 0x000fe40007810000 */
[----:B------:R-:W-:Y:S01]  /*7980*/  FSEL R149, R63, -INF , P1 ;  /* 0xff8000003f957808 */ /* 0x000fe20000800000 */
[----:B------:R2:W-:Y:S01]  /*7990*/  MUFU.EX2 R176, R2 ;  /* 0x0000000200b07308 */ /* 0x0005e20000000800 */
[----:B------:R-:W-:Y:S02]  /*79a0*/  FMNMX.FTZ R144, R204, R144, !PT ;  /* 0x00000090cc907209 */ /* 0x000fe40007810000 */
[----:B------:R-:W-:Y:S02]  /*79b0*/  FMNMX.FTZ R0, R149, R0, !PT ;  /* 0x0000000095007209 */ /* 0x000fe40007810000 */
[----:B------:R-:W-:Y:S04]  /*79c0*/  FMNMX.FTZ R144, R217, R144, !PT ;  /* 0x00000090d9907209 */ /* 0x000fe80007810000 */
[----:B------:R-:W-:Y:S04]  /*79d0*/  FMNMX.FTZ R144, R241, R144, !PT ;  /* 0x00000090f1907209 */ /* 0x000fe80007810000 */
[----:B------:R-:W-:Y:S04]  /*79e0*/  FMNMX.FTZ R144, R56, R144, !PT ;  /* 0x0000009038907209 */ /* 0x000fe80007810000 */
[----:B------:R-:W-:Y:S02]  /*79f0*/  FMNMX.FTZ R144, R57, R144, !PT ;  /* 0x0000009039907209 */ /* 0x000fe40007810000 */
[----:B-1----:R-:W-:Y:S02]  /*7a00*/  FMNMX.FTZ R145, R145, R5, !PT ;  /* 0x0000000591917209 */ /* 0x002fe40007810000 */
[----:B------:R-:W-:Y:S02]  /*7a10*/  FMNMX.FTZ R144, R60, R144, !PT ;  /* 0x000000903c907209 */ /* 0x000fe40007810000 */
[C---:B------:R-:W-:Y:S01]  /*7a20*/  FSETP.NEU.FTZ.AND P1, PT, R145.reuse, -INF , PT ;  /* 0xff8000009100780b */ /* 0x040fe20003f3d000 */
[----:B--2---:R-:W1:Y:S01]  /*7a30*/  SHFL.BFLY PT, R2, R0, 0x2, 0x1f ;  /* 0x0c401f0000027f89 */ /* 0x004e6200000e0000 */
[----:B------:R-:W-:Y:S01]  /*7a40*/  FMUL.FTZ R151, R145, c[0x0][0x2d0] ;  /* 0x0000b40091977a20 */ /* 0x000fe20000410000 */
[----:B------:R-:W-:Y:S04]  /*7a50*/  FMNMX.FTZ R144, R61, R144, !PT ;  /* 0x000000903d907209 */ /* 0x000fe80007810000 */
[----:B------:R-:W-:Y:S02]  /*7a60*/  FSEL R151, R151, RZ, P1 ;  /* 0x000000ff97977208 */ /* 0x000fe40000800000 */
[----:B------:R-:W2:Y:S03]  /*7a70*/  SHFL.BFLY PT, R4, R144, 0x2, 0x1f ;  /* 0x0c401f0090047f89 */ /* 0x000ea600000e0000 */
[--C-:B------:R-:W-:Y:S04]  /*7a80*/  FFMA.FTZ R3, R6, c[0x0][0x2d0], -R151.reuse ;  /* 0x0000b40006037a23 */ /* 0x100fe80000010897 */
[----:B------:R3:W-:Y:S01]  /*7a90*/  MUFU.EX2 R251, R3 ;  /* 0x0000000300fb7308 */ /* 0x0007e20000000800 */
[----:B-1----:R-:W-:Y:S01]  /*7aa0*/  FMNMX.FTZ R0, R0, R2, !PT ;  /* 0x0000000200007209 */ /* 0x002fe20007810000 */
[--C-:B------:R-:W-:Y:S08]  /*7ab0*/  FFMA.FTZ R2, R18, c[0x0][0x2d0], -R151.reuse ;  /* 0x0000b40012027a23 */ /* 0x100ff00000010897 */
[----:B------:R1:W-:Y:S01]  /*7ac0*/  MUFU.EX2 R219, R2 ;  /* 0x0000000200db7308 */ /* 0x0003e20000000800 */
[----:B--2---:R-:W-:Y:S05]  /*7ad0*/  FMNMX.FTZ R144, R144, R4, !PT ;  /* 0x0000000490907209 */ /* 0x004fea0007810000 */
[----:B------:R-:W2:Y:S01]  /*7ae0*/  SHFL.BFLY PT, R4, R144, 0x1, 0x1f ;  /* 0x0c201f0090047f89 */ /* 0x000ea200000e0000 */
[--C-:B---3--:R-:W-:Y:S04]  /*7af0*/  FFMA.FTZ R3, R7, c[0x0][0x2d0], -R151.reuse ;  /* 0x0000b40007037a23 */ /* 0x108fe80000010897 */
[----:B------:R3:W-:Y:S03]  /*7b00*/  MUFU.EX2 R242, R3 ;  /* 0x0000000300f27308 */ /* 0x0007e60000000800 */
[----:B-1----:R-:W1:Y:S01]  /*7b10*/  SHFL.BFLY PT, R2, R0, 0x1, 0x1f ;  /* 0x0c201f0000027f89 */ /* 0x002e6200000e0000 */
[----:B--2---:R-:W-:Y:S01]  /*7b20*/  FMNMX.FTZ R144, R144, R4, !PT ;  /* 0x0000000490907209 */ /* 0x004fe20007810000 */
[----:B------:R-:W-:Y:S04]  /*7b30*/  FFMA.FTZ R4, R19, c[0x0][0x2d0], -R151 ;  /* 0x0000b40013047a23 */ /* 0x000fe80000010897 */
[----:B------:R-:W-:Y:S01]  /*7b40*/  FMUL.FTZ R184, R144, c[0x0][0x2d0] ;  /* 0x0000b40090b87a20 */ /* 0x000fe20000410000 */
[----:B---3--:R-:W-:Y:S01]  /*7b50*/  FSEL R3, R146, RZ, P0 ;  /* 0x000000ff92037208 */ /* 0x008fe20000000000 */
[----:B------:R2:W3:Y:S01]  /*7b60*/  MUFU.EX2 R250, R4 ;  /* 0x0000000400fa7308 */ /* 0x0004e20000000800 */
[----:B------:R-:W-:Y:S04]  /*7b70*/  FSETP.NEU.FTZ.AND P0, PT, R144, -INF , PT ;  /* 0xff8000009000780b */ /* 0x000fe80003f1d000 */
[----:B------:R-:W-:Y:S02]  /*7b80*/  FSEL R184, R184, RZ, P0 ;  /* 0x000000ffb8b87208 */ /* 0x000fe40000000000 */
[----:B-1----:R-:W-:Y:S03]  /*7b90*/  FMNMX.FTZ R142, R2, R0, !PT ;  /* 0x00000000028e7209 */ /* 0x002fe60007810000 */
[--C-:B------:R-:W-:Y:S01]  /*7ba0*/  FFMA.FTZ R0, R12, c[0x0][0x2d0], -R184.reuse ;  /* 0x0000b4000c007a23 */ /* 0x100fe200000108b8 */
[----:B------:R-:W-:Y:S02]  /*7bb0*/  FSEL R2, R145, RZ, P1 ;  /* 0x000000ff91027208 */ /* 0x000fe40000800000 */
[C---:B------:R-:W-:Y:S01]  /*7bc0*/  FSETP.NEU.FTZ.AND P1, PT, R142.reuse, -INF , PT ;  /* 0xff8000008e00780b */ /* 0x040fe20003f3d000 */
[----:B------:R1:W-:Y:S01]  /*7bd0*/  MUFU.EX2 R215, R0 ;  /* 0x0000000000d77308 */ /* 0x0003e20000000800 */
[----:B------:R-:W-:Y:S05]  /*7be0*/  FMUL.FTZ R185, R142, c[0x0][0x2d0] ;  /* 0x0000b4008eb97a20 */ /* 0x000fea0000410000 */
[----:B------:R-:W-:Y:S01]  /*7bf0*/  FSEL R185, R185, RZ, P1 ;  /* 0x000000ffb9b97208 */ /* 0x000fe20000800000 */
[--C-:B--2---:R-:W-:Y:S01]  /*7c00*/  FFMA.FTZ R4, R8, c[0x0][0x2d0], -R184.reuse ;  /* 0x0000b40008047a23 */ /* 0x104fe200000108b8 */
[----:B---3--:R-:W-:Y:S03]  /*7c10*/  F2FP.PACK_AB R179, R250, R219 ;  /* 0x000000dbfab3723e */ /* 0x008fe600000000ff */
[--C-:B------:R-:W-:Y:S01]  /*7c20*/  FFMA.FTZ R5, R10, c[0x0][0x2d0], -R185.reuse ;  /* 0x0000b4000a057a23 */ /* 0x100fe200000108b9 */
[----:B------:R2:W-:Y:S01]  /*7c30*/  MUFU.EX2 R177, R4 ;  /* 0x0000000400b17308 */ /* 0x0005e20000000800 */
[--C-:B-1----:R-:W-:Y:S09]  /*7c40*/  FFMA.FTZ R0, R13, c[0x0][0x2d0], -R184.reuse ;  /* 0x0000b4000d007a23 */ /* 0x102ff200000108b8 */
[----:B------:R-:W-:Y:S10]  /*7c50*/  MUFU.EX2 R181, R5 ;  /* 0x0000000500b57308 */ /* 0x000ff40000000800 */
[----:B------:R1:W-:Y:S01]  /*7c60*/  MUFU.EX2 R249, R0 ;  /* 0x0000000000f97308 */ /* 0x0003e20000000800 */
[----:B--2---:R-:W-:Y:S09]  /*7c70*/  FFMA.FTZ R4, R9, c[0x0][0x2d0], -R184 ;  /* 0x0000b40009047a23 */ /* 0x004ff200000108b8 */
[----:B------:R2:W-:Y:S01]  /*7c80*/  MUFU.EX2 R246, R4 ;  /* 0x0000000400f67308 */ /* 0x0005e20000000800 */
[--C-:B-1----:R-:W-:Y:S09]  /*7c90*/  FFMA.FTZ R0, R14, c[0x0][0x2d0], -R185.reuse ;  /* 0x0000b4000e007a23 */ /* 0x102ff200000108b9 */
[----:B------:R1:W-:Y:S01]  /*7ca0*/  MUFU.EX2 R214, R0 ;  /* 0x0000000000d67308 */ /* 0x0003e20000000800 */
[--C-:B--2---:R-:W-:Y:S09]  /*7cb0*/  FFMA.FTZ R4, R11, c[0x0][0x2d0], -R185.reuse ;  /* 0x0000b4000b047a23 */ /* 0x104ff200000108b9 */
[----:B------:R-:W-:Y:S01]  /*7cc0*/  MUFU.EX2 R182, R4 ;  /* 0x0000000400b67308 */ /* 0x000fe20000000800 */
[----:B-1----:R-:W-:Y:S09]  /*7cd0*/  FFMA.FTZ R0, R15, c[0x0][0x2d0], -R185 ;  /* 0x0000b4000f007a23 */ /* 0x002ff200000108b9 */
[----:B------:R1:W2:Y:S02]  /*7ce0*/  MUFU.EX2 R248, R0 ;  /* 0x0000000000f87308 */ /* 0x0002a40000000800 */
[----:B-1----:R-:W-:Y:S01]  /*7cf0*/  FADD.FTZ R0, -R3, R140 ;  /* 0x0000008c03007221 */ /* 0x002fe20000010100 */
[----:B--2---:R-:W-:Y:S03]  /*7d00*/  F2FP.PACK_AB R183, R248, R214 ;  /* 0x000000d6f8b7723e */ /* 0x004fe600000000ff */
[----:B------:R-:W-:Y:S04]  /*7d10*/  FMUL.FTZ R0, R0, c[0x0][0x2d0] ;  /* 0x0000b40000007a20 */ /* 0x000fe80000410000 */
[----:B------:R1:W2:Y:S02]  /*7d20*/  MUFU.EX2 R141, R0 ;  /* 0x00000000008d7308 */ /* 0x0002a40000000800 */
[----:B-1----:R-:W-:Y:S01]  /*7d30*/  FADD.FTZ R0, -R2, R143 ;  /* 0x0000008f02007221 */ /* 0x002fe20000010100 */
[----:B------:R-:W-:Y:S01]  /*7d40*/  FSEL R2, R144, RZ, P0 ;  /* 0x000000ff90027208 */ /* 0x000fe20000000000 */
[----:B--2---:R-:W-:Y:S01]  /*7d50*/  FMUL.FTZ R4, R141, R152 ;  /* 0x000000988d047220 */ /* 0x004fe20000410000 */
[----:B------:R-:W-:Y:S01]  /*7d60*/  MOV R143, R177 ;  /* 0x000000b1008f7202 */ /* 0x000fe20000000f00 */
[----:B------:R-:W-:Y:S01]  /*7d70*/  FMUL.FTZ R0, R0, c[0x0][0x2d0] ;  /* 0x0000b40000007a20 */ /* 0x000fe20000410000 */
[----:B------:R-:W-:Y:S01]  /*7d80*/  F2FP.PACK_AB R177, R242, R251 ;  /* 0x000000fbf2b1723e */ /* 0x000fe200000000ff */
[----:B------:R-:W-:Y:S01]  /*7d90*/  IMAD.MOV.U32 R152, RZ, RZ, R182 ;  /* 0x000000ffff987224 */ /* 0x000fe200078e00b6 */
[----:B------:R-:W-:Y:S01]  /*7da0*/  F2FP.PACK_AB R182, R249, R215 ;  /* 0x000000d7f9b6723e */ /* 0x000fe200000000ff */
[----:B------:R1:W2:Y:S01]  /*7db0*/  MUFU.EX2 R140, R0 ;  /* 0x00000000008c7308 */ /* 0x0002a20000000800 */
[----:B------:R-:W-:Y:S01]  /*7dc0*/  F2FP.PACK_AB R180, R246, R143 ;  /* 0x0000008ff6b4723e */ /* 0x000fe200000000ff */
[C---:B------:R-:W-:Y:S01]  /*7dd0*/  FMUL.FTZ R5, R141.reuse, R153 ;  /* 0x000000998d057220 */ /* 0x040fe20000410000 */
[----:B------:R-:W-:Y:S01]  /*7de0*/  MOV R153, R246 ;  /* 0x000000f600997202 */ /* 0x000fe20000000f00 */
[C---:B------:R-:W-:Y:S01]  /*7df0*/  FMUL.FTZ R16, R141.reuse, R164 ;  /* 0x000000a48d107220 */ /* 0x040fe20000410000 */
[----:B------:R-:W-:Y:S01]  /*7e00*/  ISETP.GT.AND P0, PT, R240, UR4, PT ;  /* 0x00000004f0007c0c */ /* 0x000fe2000bf04270 */
[C---:B------:R-:W-:Y:S01]  /*7e10*/  FMUL.FTZ R17, R141.reuse, R165 ;  /* 0x000000a58d117220 */ /* 0x040fe20000410000 */
[----:B------:R-:W-:Y:S01]  /*7e20*/  MOV R165, R59 ;  /* 0x0000003b00a57202 */ /* 0x000fe20000000f00 */
[C---:B------:R-:W-:Y:S02]  /*7e30*/  FMUL.FTZ R32, R141.reuse, R112 ;  /* 0x000000708d207220 */ /* 0x040fe40000410000 */
[C---:B------:R-:W-:Y:S02]  /*7e40*/  FMUL.FTZ R33, R141.reuse, R113 ;  /* 0x000000718d217220 */ /* 0x040fe40000410000 */
[C---:B------:R-:W-:Y:S02]  /*7e50*/  FMUL.FTZ R49, R141.reuse, R125 ;  /* 0x0000007d8d317220 */ /* 0x040fe40000410000 */
[----:B------:R-:W-:Y:S02]  /*7e60*/  IMAD.MOV.U32 R164, RZ, RZ, R61 ;  /* 0x000000ffffa47224 */ /* 0x000fe400078e003d */
[----:B------:R-:W-:Y:S02]  /*7e70*/  IMAD.MOV.U32 R125, RZ, RZ, R64 ;  /* 0x000000ffff7d7224 */ /* 0x000fe400078e0040 */
[C---:B------:R-:W-:Y:S02]  /*7e80*/  FMUL.FTZ R64, R141.reuse, R136 ;  /* 0x000000888d407220 */ /* 0x040fe40000410000 */
[C---:B------:R-:W-:Y:S02]  /*7e90*/  FMUL.FTZ R68, R141.reuse, R68 ;  /* 0x000000448d447220 */ /* 0x040fe40000410000 */
[----:B------:R-:W-:Y:S02]  /*7ea0*/  FMUL.FTZ R69, R141, R69 ;  /* 0x000000458d457220 */ /* 0x000fe40000410000 */
[----:B-1----:R-:W-:Y:S01]  /*7eb0*/  FADD.FTZ R0, -R2, R147 ;  /* 0x0000009302007221 */ /* 0x002fe20000010100 */
[----:B------:R-:W-:Y:S01]  /*7ec0*/  FSEL R2, R142, RZ, P1 ;  /* 0x000000ff8e027208 */ /* 0x000fe20000800000 */
[----:B--2---:R-:W-:Y:S02]  /*7ed0*/  FMUL.FTZ R18, R140, R166 ;  /* 0x000000a68c127220 */ /* 0x004fe40000410000 */
[----:B------:R-:W-:Y:S02]  /*7ee0*/  FMUL.FTZ R0, R0, c[0x0][0x2d0] ;  /* 0x0000b40000007a20 */ /* 0x000fe40000410000 */
[----:B------:R-:W-:Y:S02]  /*7ef0*/  IMAD.MOV.U32 R166, RZ, RZ, R249 ;  /* 0x000000ffffa67224 */ /* 0x000fe400078e00f9 */
[----:B------:R1:W2:Y:S01]  /*7f00*/  MUFU.EX2 R3, R0 ;  /* 0x0000000000037308 */ /* 0x0002a20000000800 */
[C---:B------:R-:W-:Y:S01]  /*7f10*/  FMUL.FTZ R19, R140.reuse, R167 ;  /* 0x000000a78c137220 */ /* 0x040fe20000410000 */
[----:B------:R-:W-:Y:S01]  /*7f20*/  MOV R167, R248 ;  /* 0x000000f800a77202 */ /* 0x000fe20000000f00 */
[C---:B------:R-:W-:Y:S02]  /*7f30*/  FMUL.FTZ R6, R140.reuse, R154 ;  /* 0x0000009a8c067220 */ /* 0x040fe40000410000 */
[----:B------:R-:W-:Y:S02]  /*7f40*/  IMAD.MOV.U32 R154, RZ, RZ, R242 ;  /* 0x000000ffff9a7224 */ /* 0x000fe400078e00f2 */
[C---:B------:R-:W-:Y:S01]  /*7f50*/  FMUL.FTZ R50, R140.reuse, R126 ;  /* 0x0000007e8c327220 */ /* 0x040fe20000410000 */
[----:B------:R-:W-:Y:S01]  /*7f60*/  MOV R126, R212 ;  /* 0x000000d4007e7202 */ /* 0x000fe20000000f00 */
[C---:B------:R-:W-:Y:S02]  /*7f70*/  FMUL.FTZ R51, R140.reuse, R127 ;  /* 0x0000007f8c337220 */ /* 0x040fe40000410000 */
[----:B------:R-:W-:Y:S02]  /*7f80*/  IMAD.MOV.U32 R127, RZ, RZ, R211 ;  /* 0x000000ffff7f7224 */ /* 0x000fe400078e00d3 */
[C---:B------:R-:W-:Y:S01]  /*7f90*/  FMUL.FTZ R7, R140.reuse, R155 ;  /* 0x0000009b8c077220 */ /* 0x040fe20000410000 */
[----:B------:R-:W-:Y:S01]  /*7fa0*/  MOV R155, R181 ;  /* 0x000000b5009b7202 */ /* 0x000fe20000000f00 */
[C---:B------:R-:W-:Y:S02]  /*7fb0*/  FMUL.FTZ R34, R140.reuse, R114 ;  /* 0x000000728c227220 */ /* 0x040fe40000410000 */
[----:B------:R-:W-:Y:S01]  /*7fc0*/  FMUL.FTZ R35, R140, R115 ;  /* 0x000000738c237220 */ /* 0x000fe20000410000 */
[----:B------:R-:W-:Y:S01]  /*7fd0*/  F2FP.PACK_AB R181, R152, R155 ;  /* 0x0000009b98b5723e */ /* 0x000fe200000000ff */
[----:B------:R-:W-:Y:S01]  /*7fe0*/  IMAD.MOV.U32 R147, RZ, RZ, R60 ;  /* 0x000000ffff937224 */ /* 0x000fe200078e003c */
[----:B------:R-:W-:Y:S01]  /*7ff0*/  LDSM.16.MT88.4 R112, [R222+0x500] ;  /* 0x00050000de70783b */ /* 0x000fe20000004200 */
[C---:B------:R-:W-:Y:S02]  /*8000*/  FMUL.FTZ R70, R140.reuse, R70 ;  /* 0x000000468c467220 */ /* 0x040fe40000410000 */
[----:B------:R-:W-:Y:S02]  /*8010*/  FMUL.FTZ R71, R140, R71 ;  /* 0x000000478c477220 */ /* 0x000fe40000410000 */
[----:B-1----:R-:W-:Y:S02]  /*8020*/  FADD.FTZ R0, -R2, R148 ;  /* 0x0000009402007221 */ /* 0x002fe40000010100 */
[----:B------:R-:W-:Y:S02]  /*8030*/  FFMA.FTZ R2, R186, c[0x0][0x2d0], -R150 ;  /* 0x0000b400ba027a23 */ /* 0x000fe40000010896 */
[----:B------:R-:W-:Y:S02]  /*8040*/  FMUL.FTZ R0, R0, c[0x0][0x2d0] ;  /* 0x0000b40000007a20 */ /* 0x000fe40000410000 */
[----:B------:R1:W-:Y:S01]  /*8050*/  MUFU.EX2 R44, R2 ;  /* 0x00000002002c7308 */ /* 0x0003e20000000800 */
[C---:B--2---:R-:W-:Y:S02]  /*8060*/  FMUL.FTZ R13, R3.reuse, R161 ;  /* 0x000000a1030d7220 */ /* 0x044fe40000410000 */
[----:B------:R-:W-:Y:S01]  /*8070*/  IMAD.MOV.U32 R148, RZ, RZ, R176 ;  /* 0x000000ffff947224 */ /* 0x000fe200078e00b0 */
[----:B------:R-:W-:Y:S01]  /*8080*/  F2FP.PACK_AB R176, R48, R252 ;  /* 0x000000fc30b0723e */ /* 0x000fe200000000ff */
[----:B------:R-:W-:Y:S02]  /*8090*/  IMAD.MOV.U32 R161, RZ, RZ, R252 ;  /* 0x000000ffffa17224 */ /* 0x000fe400078e00fc */
[----:B------:R-:W-:Y:S01]  /*80a0*/  FMUL.FTZ R8, R3, R156 ;  /* 0x0000009c03087220 */ /* 0x000fe20000410000 */
[----:B------:R-:W-:Y:S01]  /*80b0*/  F2FP.PACK_AB R178, R247, R148 ;  /* 0x00000094f7b2723e */ /* 0x000fe200000000ff */
[----:B------:R-:W-:Y:S01]  /*80c0*/  IMAD.MOV.U32 R156, RZ, RZ, R247 ;  /* 0x000000ffff9c7224 */ /* 0x000fe200078e00f7 */
[----:B------:R-:W2:Y:S01]  /*80d0*/  MUFU.EX2 R0, R0 ;  /* 0x0000000000007308 */ /* 0x000ea20000000800 */
[C---:B------:R-:W-:Y:S01]  /*80e0*/  FMUL.FTZ R9, R3.reuse, R157 ;  /* 0x0000009d03097220 */ /* 0x040fe20000410000 */
[----:B------:R-:W-:Y:S01]  /*80f0*/  MOV R157, R214 ;  /* 0x000000d6009d7202 */ /* 0x000fe20000000f00 */
[C---:B------:R-:W-:Y:S02]  /*8100*/  FMUL.FTZ R24, R3.reuse, R104 ;  /* 0x0000006803187220 */ /* 0x040fe40000410000 */
[-C--:B------:R-:W-:Y:S01]  /*8110*/  HMMA.16816.F32 R4, R176, R20.reuse, R4 ;  /* 0x00000014b004723c */ /* 0x080fe20000001804 */
[C---:B------:R-:W-:Y:S02]  /*8120*/  FMUL.FTZ R12, R3.reuse, R160 ;  /* 0x000000a0030c7220 */ /* 0x040fe40000410000 */
[C---:B------:R-:W-:Y:S02]  /*8130*/  FMUL.FTZ R25, R3.reuse, R105 ;  /* 0x0000006903197220 */ /* 0x040fe40000410000 */
[C---:B------:R-:W-:Y:S02]  /*8140*/  FMUL.FTZ R28, R3.reuse, R108 ;  /* 0x0000006c031c7220 */ /* 0x040fe40000410000 */
[----:B------:R-:W-:Y:S02]  /*8150*/  FMUL.FTZ R29, R3, R109 ;  /* 0x0000006d031d7220 */ /* 0x000fe40000410000 */
[----:B-1----:R-:W-:Y:S03]  /*8160*/  FFMA.FTZ R2, R187, c[0x0][0x2d0], -R150 ;  /* 0x0000b400bb027a23 */ /* 0x002fe60000010896 */
[C---:B------:R-:W-:Y:S01]  /*8170*/  FMUL.FTZ R40, R3.reuse, R120 ;  /* 0x0000007803287220 */ /* 0x040fe20000410000 */
[----:B------:R1:W-:Y:S01]  /*8180*/  MUFU.EX2 R46, R2 ;  /* 0x00000002002e7308 */ /* 0x0003e20000000800 */
[----:B------:R-:W-:Y:S02]  /*8190*/  FMUL.FTZ R41, R3, R121 ;  /* 0x0000007903297220 */ /* 0x000fe40000410000 */
[----:B------:R-:W-:Y:S02]  /*81a0*/  IMAD.MOV.U32 R160, RZ, RZ, R48 ;  /* 0x000000ffffa07224 */ /* 0x000fe400078e0030 */
[----:B------:R-:W-:Y:S01]  /*81b0*/  FMUL.FTZ R48, R141, R124 ;  /* 0x0000007c8d307220 */ /* 0x000fe20000410000 */
[----:B------:R-:W-:Y:S01]  /*81c0*/  MOV R124, R65 ;  /* 0x00000041007c7202 */ /* 0x000fe20000000f00 */
[C---:B--2---:R-:W-:Y:S02]  /*81d0*/  FMUL.FTZ R43, R0.reuse, R123 ;  /* 0x0000007b002b7220 */ /* 0x044fe40000410000 */
[----:B------:R-:W-:Y:S02]  /*81e0*/  IMAD.MOV.U32 R123, RZ, RZ, R44 ;  /* 0x000000ffff7b7224 */ /* 0x000fe400078e002c */
[----:B------:R-:W-:Y:S02]  /*81f0*/  FMUL.FTZ R44, R3, R168 ;  /* 0x000000a8032c7220 */ /* 0x000fe40000410000 */
[C---:B------:R-:W-:Y:S02]  /*8200*/  FMUL.FTZ R47, R0.reuse, R171 ;  /* 0x000000ab002f7220 */ /* 0x040fe40000410000 */
[C---:B------:R-:W-:Y:S01]  /*8210*/  FMUL.FTZ R14, R0.reuse, R162 ;  /* 0x000000a2000e7220 */ /* 0x040fe20000410000 */
[----:B------:R-:W-:Y:S01]  /*8220*/  MOV R162, R251 ;  /* 0x000000fb00a27202 */ /* 0x000fe20000000f00 */
[C---:B------:R-:W-:Y:S02]  /*8230*/  FMUL.FTZ R15, R0.reuse, R163 ;  /* 0x000000a3000f7220 */ /* 0x040fe40000410000 */
[----:B------:R-:W-:Y:S02]  /*8240*/  IMAD.MOV.U32 R163, RZ, RZ, R250 ;  /* 0x000000ffffa37224 */ /* 0x000fe400078e00fa */
[----:B------:R-:W-:Y:S02]  /*8250*/  FMUL.FTZ R11, R0, R159 ;  /* 0x0000009f000b7220 */ /* 0x000fe40000410000 */
[----:B------:R-:W-:Y:S02]  /*8260*/  IMAD.MOV.U32 R159, RZ, RZ, R219 ;  /* 0x000000ffff9f7224 */ /* 0x000fe400078e00db */
[----:B-1----:R-:W-:Y:S01]  /*8270*/  FFMA.FTZ R2, R188, c[0x0][0x2d0], -R151 ;  /* 0x0000b400bc027a23 */ /* 0x002fe20000010897 */
[----:B------:R-:W-:Y:S01]  /*8280*/  MOV R188, R67 ;  /* 0x0000004300bc7202 */ /* 0x000fe20000000f00 */
[C---:B------:R-:W-:Y:S02]  /*8290*/  FMUL.FTZ R10, R0.reuse, R158 ;  /* 0x0000009e000a7220 */ /* 0x040fe40000410000 */
[----:B------:R1:W2:Y:S01]  /*82a0*/  MUFU.EX2 R45, R2 ;  /* 0x00000002002d7308 */ /* 0x0002a20000000800 */
[----:B------:R-:W-:Y:S02]  /*82b0*/  IMAD.MOV.U32 R158, RZ, RZ, R215 ;  /* 0x000000ffff9e7224 */ /* 0x000fe400078e00d7 */
[C---:B------:R-:W-:Y:S02]  /*82c0*/  FMUL.FTZ R26, R0.reuse, R106 ;  /* 0x0000006a001a7220 */ /* 0x040fe40000410000 */
[C---:B------:R-:W-:Y:S01]  /*82d0*/  HMMA.16816.F32 R8, R180.reuse, R20, R8 ;  /* 0x00000014b408723c */ /* 0x040fe20000001808 */
[----:B------:R-:W-:Y:S02]  /*82e0*/  FMUL.FTZ R27, R0, R107 ;  /* 0x0000006b001b7220 */ /* 0x000fe40000410000 */
[----:B------:R-:W-:Y:S01]  /*82f0*/  LDSM.16.MT88.4 R104, [R221+0x2100] ;  /* 0x00210000dd68783b */ /* 0x000fe20000004200 */
[C---:B------:R-:W-:Y:S02]  /*8300*/  FMUL.FTZ R65, R141.reuse, R137 ;  /* 0x000000898d417220 */ /* 0x040fe40000410000 */
[----:B------:R-:W-:Y:S02]  /*8310*/  FMUL.FTZ R67, R140, R139 ;  /* 0x0000008b8c437220 */ /* 0x000fe40000410000 */
[-C--:B------:R-:W-:Y:S01]  /*8320*/  HMMA.16816.F32 R12, R180, R22.reuse, R12 ;  /* 0x00000016b40c723c */ /* 0x080fe2000000180c */
[C---:B------:R-:W-:Y:S03]  /*8330*/  FMUL.FTZ R20, R141.reuse, R100 ;  /* 0x000000648d147220 */ /* 0x040fe60000410000 */
[----:B------:R-:W-:Y:S02]  /*8340*/  FMUL.FTZ R21, R141, R101 ;  /* 0x000000658d157220 */ /* 0x000fe40000410000 */
[C---:B------:R-:W-:Y:S02]  /*8350*/  FMUL.FTZ R30, R0.reuse, R110 ;  /* 0x0000006e001e7220 */ /* 0x040fe40000410000 */
[C---:B------:R-:W-:Y:S01]  /*8360*/  HMMA.16816.F32 R16, R176.reuse, R22, R16 ;  /* 0x00000016b010723c */ /* 0x040fe20000001810 */
[C---:B------:R-:W-:Y:S03]  /*8370*/  FMUL.FTZ R31, R0.reuse, R111 ;  /* 0x0000006f001f7220 */ /* 0x040fe60000410000 */
[----:B-1----:R-:W-:Y:S02]  /*8380*/  FFMA.FTZ R2, R189, c[0x0][0x2d0], -R151 ;  /* 0x0000b400bd027a23 */ /* 0x002fe40000010897 */
[----:B--2---:R-:W-:Y:S02]  /*8390*/  IMAD.MOV.U32 R168, RZ, RZ, R45 ;  /* 0x000000ffffa87224 */ /* 0x004fe400078e002d */
[C---:B------:R-:W-:Y:S01]  /*83a0*/  FMUL.FTZ R45, R3.reuse, R169 ;  /* 0x000000a9032d7220 */ /* 0x040fe20000410000 */
[----:B------:R-:W-:Y:S03]  /*83b0*/  MOV R169, R46 ;  /* 0x0000002e00a97202 */ /* 0x000fe60000000f00 */
[----:B------:R-:W-:Y:S02]  /*83c0*/  FMUL.FTZ R46, R0, R170 ;  /* 0x000000aa002e7220 */ /* 0x000fe40000410000 */
[----:B------:R1:W2:Y:S01]  /*83d0*/  MUFU.EX2 R170, R2 ;  /* 0x0000000200aa7308 */ /* 0x0002a20000000800 */
[C---:B------:R-:W-:Y:S02]  /*83e0*/  FMUL.FTZ R22, R140.reuse, R102 ;  /* 0x000000668c167220 */ /* 0x040fe40000410000 */
[----:B------:R-:W-:Y:S02]  /*83f0*/  FMUL.FTZ R23, R140, R103 ;  /* 0x000000678c177220 */ /* 0x000fe40000410000 */
[----:B------:R-:W3:Y:S01]  /*8400*/  LDSM.16.MT88.4 R100, [R222+0x1100] ;  /* 0x00110000de64783b */ /* 0x000ee20000004200 */
[C---:B------:R-:W-:Y:S01]  /*8410*/  FMUL.FTZ R42, R0.reuse, R122 ;  /* 0x0000007a002a7220 */ /* 0x040fe20000410000 */
[----:B------:R-:W-:Y:S01]  /*8420*/  MOV R122, R56 ;  /* 0x00000038007a7202 */ /* 0x000fe20000000f00 */
[C---:B------:R-:W-:Y:S02]  /*8430*/  FMUL.FTZ R56, R3.reuse, R132 ;  /* 0x0000008403387220 */ /* 0x040fe40000410000 */
[-C--:B------:R-:W-:Y:S01]  /*8440*/  HMMA.16816.F32 R20, R176, R36.reuse, R20 ;  /* 0x00000024b014723c */ /* 0x080fe20000001814 */
[C---:B------:R-:W-:Y:S02]  /*8450*/  FMUL.FTZ R59, R0.reuse, R135 ;  /* 0x00000087003b7220 */ /* 0x040fe40000410000 */
[----:B------:R-:W-:Y:S02]  /*8460*/  IMAD.MOV.U32 R121, RZ, RZ, R62 ;  /* 0x000000ffff797224 */ /* 0x000fe400078e003e */
[C---:B------:R-:W-:Y:S02]  /*8470*/  FMUL.FTZ R60, R3.reuse, R172 ;  /* 0x000000ac033c7220 */ /* 0x040fe40000410000 */
[----:B------:R-:W-:Y:S01]  /*8480*/  FMUL.FTZ R61, R3, R173 ;  /* 0x000000ad033d7220 */ /* 0x000fe20000410000 */
[C---:B------:R-:W-:Y:S01]  /*8490*/  HMMA.16816.F32 R24, R180.reuse, R36, R24 ;  /* 0x00000024b418723c */ /* 0x040fe20000001818 */
[C---:B------:R-:W-:Y:S03]  /*84a0*/  FMUL.FTZ R62, R0.reuse, R174 ;  /* 0x000000ae003e7220 */ /* 0x040fe60000410000 */
[----:B------:R-:W-:Y:S02]  /*84b0*/  FMUL.FTZ R63, R0, R175 ;  /* 0x000000af003f7220 */ /* 0x000fe40000410000 */
[----:B-1----:R-:W-:Y:S02]  /*84c0*/  FFMA.FTZ R2, R192, c[0x0][0x2d0], -R150 ;  /* 0x0000b400c0027a23 */ /* 0x002fe40000010896 */
[-C--:B------:R-:W-:Y:S01]  /*84d0*/  HMMA.16816.F32 R28, R180, R38.reuse, R28 ;  /* 0x00000026b41c723c */ /* 0x080fe2000000181c */
[----:B------:R-:W-:Y:S01]  /*84e0*/  IMAD.MOV.U32 R192, RZ, RZ, R213 ;  /* 0x000000ffffc07224 */ /* 0x000fe200078e00d5 */
[----:B------:R1:W-:Y:S02]  /*84f0*/  MUFU.EX2 R171, R2 ;  /* 0x0000000200ab7308 */ /* 0x0003e40000000800 */
[C---:B------:R-:W-:Y:S02]  /*8500*/  FMUL.FTZ R36, R141.reuse, R116 ;  /* 0x000000748d247220 */ /* 0x040fe40000410000 */
[----:B------:R-:W-:Y:S02]  /*8510*/  FMUL.FTZ R37, R141, R117 ;  /* 0x000000758d257220 */ /* 0x000fe40000410000 */
[C---:B------:R-:W-:Y:S01]  /*8520*/  HMMA.16816.F32 R32, R176.reuse, R38, R32 ;  /* 0x00000026b020723c */ /* 0x040fe20000001820 */
[----:B------:R-:W-:Y:S03]  /*8530*/  IMAD.MOV.U32 R186, RZ, RZ, R58 ;  /* 0x000000ffffba7224 */ /* 0x000fe600078e003a */
[----:B------:R-:W-:Y:S02]  /*8540*/  FMUL.FTZ R58, R0, R134 ;  /* 0x00000086003a7220 */ /* 0x000fe40000410000 */
[----:B------:R-:W-:Y:S02]  /*8550*/  IMAD.MOV.U32 R187, RZ, RZ, R57 ;  /* 0x000000ffffbb7224 */ /* 0x000fe400078e0039 */
[C---:B------:R-:W-:Y:S04]  /*8560*/  FMUL.FTZ R38, R140.reuse, R118 ;  /* 0x000000768c267220 */ /* 0x040fe80000410000 */
[C---:B------:R-:W-:Y:S02]  /*8570*/  FMUL.FTZ R39, R140.reuse, R119 ;  /* 0x000000778c277220 */ /* 0x040fe40000410000 */
[----:B------:R-:W-:Y:S01]  /*8580*/  LDSM.16.MT88.4 R116, [R221+0x1500] ;  /* 0x00150000dd74783b */ /* 0x000fe20000004200 */
[----:B------:R-:W-:Y:S02]  /*8590*/  FMUL.FTZ R57, R3, R133 ;  /* 0x0000008503397220 */ /* 0x000fe40000410000 */
[----:B------:R-:W-:Y:S02]  /*85a0*/  IMAD.MOV.U32 R189, RZ, RZ, R66 ;  /* 0x000000ffffbd7224 */ /* 0x000fe400078e0042 */
[-C--:B------:R-:W-:Y:S01]  /*85b0*/  HMMA.16816.F32 R36, R176, R52.reuse, R36 ;  /* 0x00000034b024723c */ /* 0x080fe20000001824 */
[----:B-1----:R-:W-:Y:S01]  /*85c0*/  FFMA.FTZ R2, R193, c[0x0][0x2d0], -R150 ;  /* 0x0000b400c1027a23 */ /* 0x002fe20000010896 */
[----:B------:R-:W-:Y:S01]  /*85d0*/  MOV R193, R209 ;  /* 0x000000d100c17202 */ /* 0x000fe20000000f00 */
[----:B------:R-:W-:Y:S02]  /*85e0*/  FMUL.FTZ R66, R140, R138 ;  /* 0x0000008a8c427220 */ /* 0x000fe40000410000 */
[----:B------:R1:W4:Y:S01]  /*85f0*/  MUFU.EX2 R252, R2 ;  /* 0x0000000200fc7308 */ /* 0x0003220000000800 */
[----:B------:R-:W-:Y:S01]  /*8600*/  LDSM.16.MT88.4 R136, [R222+0x1d00] ;  /* 0x001d0000de88783b */ /* 0x000fe20000004200 */
[C---:B------:R-:W-:Y:S01]  /*8610*/  FMUL.FTZ R72, R3.reuse, R72 ;  /* 0x0000004803487220 */ /* 0x040fe20000410000 */
[C---:B------:R-:W-:Y:S01]  /*8620*/  HMMA.16816.F32 R40, R180.reuse, R52, R40 ;  /* 0x00000034b428723c */ /* 0x040fe20000001828 */
[----:B------:R-:W-:Y:S03]  /*8630*/  FMUL.FTZ R73, R3, R73 ;  /* 0x0000004903497220 */ /* 0x000fe60000410000 */
[C---:B------:R-:W-:Y:S02]  /*8640*/  FMUL.FTZ R74, R0.reuse, R74 ;  /* 0x0000004a004a7220 */ /* 0x040fe40000410000 */
[C---:B------:R-:W-:Y:S02]  /*8650*/  FMUL.FTZ R75, R0.reuse, R75 ;  /* 0x0000004b004b7220 */ /* 0x040fe40000410000 */
[-C--:B------:R-:W-:Y:S01]  /*8660*/  HMMA.16816.F32 R44, R180, R54.reuse, R44 ;  /* 0x00000036b42c723c */ /* 0x080fe2000000182c */
[C---:B------:R-:W-:Y:S03]  /*8670*/  FMUL.FTZ R52, R141.reuse, R128 ;  /* 0x000000808d347220 */ /* 0x040fe60000410000 */
[----:B------:R-:W-:Y:S01]  /*8680*/  FMUL.FTZ R53, R141, R129 ;  /* 0x000000818d357220 */ /* 0x000fe20000410000 */
[----:B------:R-:W-:Y:S01]  /*8690*/  MOV R129, R154 ;  /* 0x0000009a00817202 */ /* 0x000fe20000000f00 */
[C---:B------:R-:W-:Y:S02]  /*86a0*/  FMUL.FTZ R76, R3.reuse, R76 ;  /* 0x0000004c034c7220 */ /* 0x040fe40000410000 */
[C---:B------:R-:W-:Y:S01]  /*86b0*/  HMMA.16816.F32 R48, R176.reuse, R54, R48 ;  /* 0x00000036b030723c */ /* 0x040fe20000001830 */
[----:B------:R-:W-:Y:S03]  /*86c0*/  FMUL.FTZ R77, R3, R77 ;  /* 0x0000004d034d7220 */ /* 0x000fe60000410000 */
[----:B------:R-:W-:Y:S02]  /*86d0*/  FMUL.FTZ R78, R0, R78 ;  /* 0x0000004e004e7220 */ /* 0x000fe40000410000 */
[--C-:B-1----:R-:W-:Y:S02]  /*86e0*/  FFMA.FTZ R2, R196, c[0x0][0x2d0], -R151.reuse ;  /* 0x0000b400c4027a23 */ /* 0x102fe40000010897 */
[C---:B------:R-:W-:Y:S02]  /*86f0*/  FMUL.FTZ R54, R140.reuse, R130 ;  /* 0x000000828c367220 */ /* 0x040fe40000410000 */
[----:B------:R1:W-:Y:S02]  /*8700*/  MUFU.EX2 R251, R2 ;  /* 0x0000000200fb7308 */ /* 0x0003e40000000800 */
[----:B------:R-:W-:Y:S02]  /*8710*/  FMUL.FTZ R55, R140, R131 ;  /* 0x000000838c377220 */ /* 0x000fe40000410000 */
[----:B------:R-:W-:Y:S02]  /*8720*/  FMUL.FTZ R79, R0, R79 ;  /* 0x0000004f004f7220 */ /* 0x000fe40000410000 */
[C---:B------:R-:W-:Y:S02]  /*8730*/  FMUL.FTZ R80, R141.reuse, R80 ;  /* 0x000000508d507220 */ /* 0x040fe40000410000 */
[----:B------:R-:W-:Y:S01]  /*8740*/  FMUL.FTZ R81, R141, R81 ;  /* 0x000000518d517220 */ /* 0x000fe20000410000 */
[-C--:B---3--:R-:W-:Y:S01]  /*8750*/  HMMA.16816.F32 R52, R176, R100.reuse, R52 ;  /* 0x00000064b034723c */ /* 0x088fe20000001834 */
[C---:B------:R-:W-:Y:S02]  /*8760*/  FMUL.FTZ R82, R140.reuse, R82 ;  /* 0x000000528c527220 */ /* 0x040fe40000410000 */
[----:B------:R-:W-:Y:S02]  /*8770*/  FMUL.FTZ R83, R140, R83 ;  /* 0x000000538c537220 */ /* 0x000fe40000410000 */
[C---:B------:R-:W-:Y:S02]  /*8780*/  FMUL.FTZ R88, R3.reuse, R88 ;  /* 0x0000005803587220 */ /* 0x040fe40000410000 */
[C---:B------:R-:W-:Y:S01]  /*8790*/  FMUL.FTZ R89, R3.reuse, R89 ;  /* 0x0000005903597220 */ /* 0x040fe20000410000 */
[C---:B------:R-:W-:Y:S01]  /*87a0*/  HMMA.16816.F32 R56, R180.reuse, R100, R56 ;  /* 0x00000064b438723c */ /* 0x040fe20000001838 */
[C---:B------:R-:W-:Y:S03]  /*87b0*/  FMUL.FTZ R90, R0.reuse, R90 ;  /* 0x0000005a005a7220 */ /* 0x040fe60000410000 */
[C---:B------:R-:W-:Y:S02]  /*87c0*/  FMUL.FTZ R91, R0.reuse, R91 ;  /* 0x0000005b005b7220 */ /* 0x040fe40000410000 */
[----:B------:R-:W-:Y:S02]  /*87d0*/  FMUL.FTZ R92, R3, R92 ;  /* 0x0000005c035c7220 */ /* 0x000fe40000410000 */
[-C--:B------:R-:W-:Y:S01]  /*87e0*/  HMMA.16816.F32 R60, R180, R102.reuse, R60 ;  /* 0x00000066b43c723c */ /* 0x080fe2000000183c */
[----:B-1----:R-:W-:Y:S03]  /*87f0*/  FFMA.FTZ R2, R197, c[0x0][0x2d0], -R151 ;  /* 0x0000b400c5027a23 */ /* 0x002fe60000010897 */
[----:B------:R-:W-:Y:S01]  /*8800*/  FMUL.FTZ R93, R3, R93 ;  /* 0x0000005d035d7220 */ /* 0x000fe20000410000 */
[----:B------:R1:W3:Y:S01]  /*8810*/  MUFU.EX2 R250, R2 ;  /* 0x0000000200fa7308 */ /* 0x0002e20000000800 */
[C---:B------:R-:W-:Y:S02]  /*8820*/  FMUL.FTZ R94, R0.reuse, R94 ;  /* 0x0000005e005e7220 */ /* 0x040fe40000410000 */
[C---:B------:R-:W-:Y:S01]  /*8830*/  HMMA.16816.F32 R64, R176.reuse, R102, R64 ;  /* 0x00000066b040723c */ /* 0x040fe20000001840 */
[----:B------:R-:W2:Y:S03]  /*8840*/  LDSM.16.MT88.4 R100, [R222+0x2100] ;  /* 0x00210000de64783b */ /* 0x000ea60000004200 */
[----:B------:R-:W-:Y:S02]  /*8850*/  FMUL.FTZ R95, R0, R95 ;  /* 0x0000005f005f7220 */ /* 0x000fe40000410000 */
[----:B------:R-:W-:Y:S02]  /*8860*/  IMAD.MOV.U32 R128, RZ, RZ, R153 ;  /* 0x000000ffff807224 */ /* 0x000fe400078e0099 */
[-C--:B------:R-:W-:Y:S01]  /*8870*/  HMMA.16816.F32 R68, R176, R104.reuse, R68 ;  /* 0x00000068b044723c */ /* 0x080fe20000001844 */
[C---:B------:R-:W-:Y:S03]  /*8880*/  FMUL.FTZ R84, R141.reuse, R84 ;  /* 0x000000548d547220 */ /* 0x040fe60000410000 */
[C---:B------:R-:W-:Y:S02]  /*8890*/  FMUL.FTZ R85, R141.reuse, R85 ;  /* 0x000000558d557220 */ /* 0x040fe40000410000 */
[C---:B------:R-:W-:Y:S02]  /*88a0*/  FMUL.FTZ R86, R140.reuse, R86 ;  /* 0x000000568c567220 */ /* 0x040fe40000410000 */
[C---:B------:R-:W-:Y:S01]  /*88b0*/  HMMA.16816.F32 R72, R180.reuse, R104, R72 ;  /* 0x00000068b448723c */ /* 0x040fe20000001848 */
[----:B------:R-:W-:Y:S03]  /*88c0*/  FMUL.FTZ R87, R140, R87 ;  /* 0x000000578c577220 */ /* 0x000fe60000410000 */
[C---:B------:R-:W-:Y:S02]  /*88d0*/  FMUL.FTZ R96, R141.reuse, R96 ;  /* 0x000000608d607220 */ /* 0x040fe40000410000 */
[----:B-1----:R-:W-:Y:S02]  /*88e0*/  FFMA.FTZ R2, R190, c[0x0][0x2d0], -R184 ;  /* 0x0000b400be027a23 */ /* 0x002fe400000108b8 */
[-C--:B------:R-:W-:Y:S01]  /*88f0*/  HMMA.16816.F32 R76, R180, R106.reuse, R76 ;  /* 0x0000006ab44c723c */ /* 0x080fe2000000184c */
[----:B------:R-:W-:Y:S01]  /*8900*/  FMUL.FTZ R97, R141, R97 ;  /* 0x000000618d617220 */ /* 0x000fe20000410000 */
[----:B------:R1:W-:Y:S02]  /*8910*/  MUFU.EX2 R249, R2 ;  /* 0x0000000200f97308 */ /* 0x0003e40000000800 */
[C---:B------:R-:W-:Y:S02]  /*8920*/  FMUL.FTZ R98, R140.reuse, R98 ;  /* 0x000000628c627220 */ /* 0x040fe40000410000 */
[----:B------:R-:W-:Y:S02]  /*8930*/  FMUL.FTZ R99, R140, R99 ;  /* 0x000000638c637220 */ /* 0x000fe40000410000 */
[C---:B------:R-:W-:Y:S01]  /*8940*/  HMMA.16816.F32 R80, R176.reuse, R106, R80 ;  /* 0x0000006ab050723c */ /* 0x040fe20000001850 */
[----:B------:R-:W3:Y:S03]  /*8950*/  LDSM.16.MT88.4 R104, [R221+0x500] ;  /* 0x00050000dd68783b */ /* 0x000ee60000004200 */
[----:B------:R-:W-:Y:S04]  /*8960*/  FFMA.FTZ R120, R210, c[0x0][0x2d0], -R150 ;  /* 0x0000b400d2787a23 */ /* 0x000fe80000010896 */
[----:B------:R-:W-:Y:S01]  /*8970*/  MUFU.EX2 R210, R120 ;  /* 0x0000007800d27308 */ /* 0x000fe20000000800 */
[-C--:B--2---:R-:W-:Y:S08]  /*8980*/  HMMA.16816.F32 R84, R176, R100.reuse, R84 ;  /* 0x00000064b054723c */ /* 0x084ff00000001854 */
[C---:B------:R-:W-:Y:S01]  /*8990*/  HMMA.16816.F32 R88, R180.reuse, R100, R88 ;  /* 0x00000064b458723c */ /* 0x040fe20000001858 */
[--C-:B-1----:R-:W-:Y:S04]  /*89a0*/  FFMA.FTZ R2, R191, c[0x0][0x2d0], -R184.reuse ;  /* 0x0000b400bf027a23 */ /* 0x102fe800000108b8 */
[----:B------:R1:W2:Y:S02]  /*89b0*/  MUFU.EX2 R248, R2 ;  /* 0x0000000200f87308 */ /* 0x0002a40000000800 */
[----:B------:R-:W-:Y:S01]  /*89c0*/  F2FP.PACK_AB R100, R169, R123 ;  /* 0x0000007ba964723e */ /* 0x000fe200000000ff */
[-C--:B------:R-:W-:Y:S01]  /*89d0*/  HMMA.16816.F32 R92, R180, R102.reuse, R92 ;  /* 0x00000066b45c723c */ /* 0x080fe2000000185c */
[----:B------:R-:W-:Y:S03]  /*89e0*/  LDSM.16.MT88.4 R180, [R221+0x2d00] ;  /* 0x002d0000ddb4783b */ /* 0x000fe60000004200 */
[----:B------:R-:W-:Y:S04]  /*89f0*/  F2FP.PACK_AB R101, R170, R168 ;  /* 0x000000a8aa65723e */ /* 0x000fe800000000ff */
[----:B------:R-:W-:Y:S07]  /*8a00*/  HMMA.16816.F32 R96, R176, R102, R96 ;  /* 0x00000066b060723c */ /* 0x000fee0000001860 */
[----:B----4-:R-:W-:Y:S02]  /*8a10*/  F2FP.PACK_AB R102, R252, R171 ;  /* 0x000000abfc66723e */ /* 0x010fe400000000ff */
[----:B---3--:R-:W-:Y:S03]  /*8a20*/  F2FP.PACK_AB R103, R250, R251 ;  /* 0x000000fbfa67723e */ /* 0x008fe600000000ff */
[--C-:B-1----:R-:W-:Y:S01]  /*8a30*/  FFMA.FTZ R2, R194, c[0x0][0x2d0], -R184.reuse ;  /* 0x0000b400c2027a23 */ /* 0x102fe200000108b8 */
[----:B--2---:R-:W-:Y:S03]  /*8a40*/  F2FP.PACK_AB R108, R248, R249 ;  /* 0x000000f9f86c723e */ /* 0x004fe600000000ff */
[-C--:B------:R-:W-:Y:S01]  /*8a50*/  HMMA.16816.F32 R4, R100, R104.reuse, R4 ;  /* 0x000000686404723c */ /* 0x080fe20000001804 */
        /* <DEDUP_REMOVED lines=20> */
[----:B-1----:R-:W-:Y:S04]  /*8ba0*/  FFMA.FTZ R2, R205, c[0x0][0x2d0], -R150 ;  /* 0x0000b400cd027a23 */ /* 0x002fe80000010896 */
        /* <DEDUP_REMOVED lines=16> */
[C---:B------:R-:W-:Y:S07]  /*8cb0*/  HMMA.16816.F32 R56, R108.reuse, R104, R56 ;  /* 0x000000686c38723c */ /* 0x040fee0000001838 */
[----:B------:R-:W-:Y:S01]  /*8cc0*/  FFMA.FTZ R104, R204, c[0x0][0x2d0], -R184 ;  /* 0x0000b400cc687a23 */ /* 0x000fe200000108b8 */
[-C--:B------:R-:W-:Y:S01]  /*8cd0*/  HMMA.16816.F32 R60, R108, R106.reuse, R60 ;  /* 0x0000006a6c3c723c */ /* 0x080fe2000000183c */
[----:B----4-:R-:W-:Y:S02]  /*8ce0*/  FFMA.FTZ R2, R208, c[0x0][0x2d0], -R150 ;  /* 0x0000b400d0027a23 */ /* 0x010fe40000010896 */
[----:B------:R2:W-:Y:S05]  /*8cf0*/  MUFU.EX2 R204, R104 ;  /* 0x0000006800cc7308 */ /* 0x0005ea0000000800 */
[C---:B------:R-:W-:Y:S05]  /*8d00*/  HMMA.16816.F32 R64, R100.reuse, R106, R64 ;  /* 0x0000006a6440723c */ /* 0x040fea0000001840 */
[----:B------:R4:W3:Y:S03]  /*8d10*/  MUFU.EX2 R208, R2 ;  /* 0x0000000200d07308 */ /* 0x0008e60000000800 */
[-C--:B-1----:R-:W-:Y:S08]  /*8d20*/  HMMA.16816.F32 R68, R100, R112.reuse, R68 ;  /* 0x000000706444723c */ /* 0x082ff00000001844 */
[C---:B------:R-:W-:Y:S01]  /*8d30*/  HMMA.16816.F32 R72, R108.reuse, R112, R72 ;  /* 0x000000706c48723c */ /* 0x040fe20000001848 */
[----:B--2---:R-:W1:Y:S07]  /*8d40*/  LDSM.16.MT88.4 R104, [R221+0x900] ;  /* 0x00090000dd68783b */ /* 0x004e6e0000004200 */
[-C--:B------:R-:W-:Y:S01]  /*8d50*/  HMMA.16816.F32 R76, R108, R114.reuse, R76 ;  /* 0x000000726c4c723c */ /* 0x080fe2000000184c */
[--C-:B----4-:R-:W-:Y:S03]  /*8d60*/  FFMA.FTZ R2, R244, c[0x0][0x2d0], -R151.reuse ;  /* 0x0000b400f4027a23 */ /* 0x110fe60000010897 */
[----:B------:R-:W-:Y:S04]  /*8d70*/  MOV R244, R171 ;  /* 0x000000ab00f47202 */ /* 0x000fe80000000f00 */
[C---:B------:R-:W-:Y:S01]  /*8d80*/  HMMA.16816.F32 R80, R100.reuse, R114, R80 ;  /* 0x000000726450723c */ /* 0x040fe20000001850 */
[----:B------:R2:W-:Y:S01]  /*8d90*/  MUFU.EX2 R207, R2 ;  /* 0x0000000200cf7308 */ /* 0x0005e20000000800 */
[----:B------:R-:W4:Y:S02]  /*8da0*/  LDSM.16.MT88.4 R112, [R222+0x900] ;  /* 0x00090000de70783b */ /* 0x000f240000004200 */
[----:B------:R-:W-:Y:S04]  /*8db0*/  MOV R171, R152 ;  /* 0x0000009800ab7202 */ /* 0x000fe80000000f00 */
[-C--:B---3--:R-:W-:Y:S08]  /*8dc0*/  HMMA.16816.F32 R84, R100, R116.reuse, R84 ;  /* 0x000000746454723c */ /* 0x088ff00000001854 */
[C---:B------:R-:W-:Y:S08]  /*8dd0*/  HMMA.16816.F32 R88, R108.reuse, R116, R88 ;  /* 0x000000746c58723c */ /* 0x040ff00000001858 */
[-C--:B------:R-:W-:Y:S01]  /*8de0*/  HMMA.16816.F32 R92, R108, R118.reuse, R92 ;  /* 0x000000766c5c723c */ /* 0x080fe2000000185c */
[----:B--2---:R-:W-:Y:S03]  /*8df0*/  FFMA.FTZ R2, R245, c[0x0][0x2d0], -R151 ;  /* 0x0000b400f5027a23 */ /* 0x004fe60000010897 */
[----:B------:R-:W-:Y:S01]  /*8e00*/  IMAD.MOV.U32 R245, RZ, RZ, R170 ;  /* 0x000000fffff57224 */ /* 0x000fe200078e00aa */
[----:B------:R2:W3:Y:S01]  /*8e10*/  MUFU.EX2 R206, R2 ;  /* 0x0000000200ce7308 */ /* 0x0004e20000000800 */
[----:B------:R-:W-:Y:S02]  /*8e20*/  IMAD.MOV.U32 R170, RZ, RZ, R148 ;  /* 0x000000ffffaa7224 */ /* 0x000fe400078e0094 */
[----:B------:R-:W-:Y:S01]  /*8e30*/  HMMA.16816.F32 R96, R100, R118, R96 ;  /* 0x000000766460723c */ /* 0x000fe20000001860 */
[----:B------:R-:W4:Y:S06]  /*8e40*/  LDSM.16.MT88.4 R116, [R221+0x1900] ;  /* 0x00190000dd74783b */ /* 0x000f2c0000004200 */
[----:B------:R-:W-:Y:S02]  /*8e50*/  F2FP.PACK_AB R100, R213, R212 ;  /* 0x000000d4d564723e */ /* 0x000fe400000000ff */
[----:B------:R-:W-:Y:S03]  /*8e60*/  F2FP.PACK_AB R101, R211, R209 ;  /* 0x000000d1d365723e */ /* 0x000fe600000000ff */
[----:B------:R-:W-:Y:S01]  /*8e70*/  F2FP.PACK_AB R102, R210, R208 ;  /* 0x000000d0d266723e */ /* 0x000fe200000000ff */
[----:B--2---:R-:W-:Y:S01]  /*8e80*/  FFMA.FTZ R2, R202, c[0x0][0x2d0], -R184 ;  /* 0x0000b400ca027a23 */ /* 0x004fe200000108b8 */
[----:B---3--:R-:W-:Y:S03]  /*8e90*/  F2FP.PACK_AB R103, R206, R207 ;  /* 0x000000cfce67723e */ /* 0x008fe600000000ff */
[----:B------:R2:W3:Y:S04]  /*8ea0*/  MUFU.EX2 R205, R2 ;  /* 0x0000000200cd7308 */ /* 0x0004e80000000800 */
[-C--:B-1----:R-:W-:Y:S01]  /*8eb0*/  HMMA.16816.F32 R4, R100, R104.reuse, R4 ;  /* 0x000000686404723c */ /* 0x082fe20000001804 */
[--C-:B--2---:R-:W-:Y:S01]  /*8ec0*/  FFMA.FTZ R2, R216, c[0x0][0x2d0], -R185.reuse ;  /* 0x0000b400d8027a23 */ /* 0x104fe200000108b9 */
[----:B---3--:R-:W-:Y:S02]  /*8ed0*/  F2FP.PACK_AB R108, R204, R205 ;  /* 0x000000cdcc6c723e */ /* 0x008fe400000000ff */
[----:B------:R-:W-:Y:S02]  /*8ee0*/  MOV R216, R169 ;  /* 0x000000a900d87202 */ /* 0x000fe40000000f00 */
[----:B------:R1:W-:Y:S01]  /*8ef0*/  MUFU.EX2 R203, R2 ;  /* 0x0000000200cb7308 */ /* 0x0003e20000000800 */
[----:B------:R-:W-:Y:S01]  /*8f00*/  MOV R169, R143 ;  /* 0x0000008f00a97202 */ /* 0x000fe20000000f00 */
[----:B-1----:R-:W-:Y:S04]  /*8f10*/  FFMA.FTZ R2, R218, c[0x0][0x2d0], -R185 ;  /* 0x0000b400da027a23 */ /* 0x002fe800000108b9 */
[----:B------:R-:W-:Y:S04]  /*8f20*/  IMAD.MOV.U32 R218, RZ, RZ, R168 ;  /* 0x000000ffffda7224 */ /* 0x000fe800078e00a8 */
[----:B------:R1:W2:Y:S01]  /*8f30*/  MUFU.EX2 R201, R2 ;  /* 0x0000000200c97308 */ /* 0x0002a20000000800 */
[----:B------:R-:W-:Y:S02]  /*8f40*/  IMAD.MOV.U32 R168, RZ, RZ, R155 ;  /* 0x000000ffffa87224 */ /* 0x000fe400078e009b */
[--C-:B-1----:R-:W-:Y:S01]  /*8f50*/  FFMA.FTZ R2, R217, c[0x0][0x2d0], -R184.reuse ;  /* 0x0000b400d9027a23 */ /* 0x102fe200000108b8 */
[----:B--2---:R-:W-:Y:S02]  /*8f60*/  F2FP.PACK_AB R109, R201, R203 ;  /* 0x000000cbc96d723e */ /* 0x004fe400000000ff */
[----:B------:R-:W-:Y:S04]  /*8f70*/  MOV R217, R123 ;  /* 0x0000007b00d97202 */ /* 0x000fe80000000f00 */
[----:B------:R1:W-:Y:S01]  /*8f80*/  MUFU.EX2 R202, R2 ;  /* 0x0000000200ca7308 */ /* 0x0003e20000000800 */
[----:B------:R-:W-:Y:S02]  /*8f90*/  MOV R123, R160 ;  /* 0x000000a0007b7202 */ /* 0x000fe40000000f00 */
[----:B------:R-:W-:Y:S01]  /*8fa0*/  MOV R160, R156 ;  /* 0x0000009c00a07202 */ /* 0x000fe20000000f00 */
[----:B-1----:R-:W-:Y:S06]  /*8fb0*/  FFMA.FTZ R2, R241, c[0x0][0x2d0], -R184 ;  /* 0x0000b400f1027a23 */ /* 0x002fec00000108b8 */
[----:B------:R1:W2:Y:S02]  /*8fc0*/  MUFU.EX2 R200, R2 ;  /* 0x0000000200c87308 */ /* 0x0002a40000000800 */
[--C-:B-1----:R-:W-:Y:S01]  /*8fd0*/  FFMA.FTZ R2, R239, c[0x0][0x2d0], -R185.reuse ;  /* 0x0000b400ef027a23 */ /* 0x102fe200000108b9 */
[----:B--2---:R-:W-:Y:S07]  /*8fe0*/  F2FP.PACK_AB R110, R200, R202 ;  /* 0x000000cac86e723e */ /* 0x004fee00000000ff */
[----:B------:R1:W-:Y:S02]  /*8ff0*/  MUFU.EX2 R199, R2 ;  /* 0x0000000200c77308 */ /* 0x0003e40000000800 */
[----:B-1----:R-:W-:Y:S02]  /*9000*/  FFMA.FTZ R2, R243, c[0x0][0x2d0], -R185 ;  /* 0x0000b400f3027a23 */ /* 0x002fe400000108b9 */
[----:B------:R-:W-:Y:S06]  /*9010*/  IMAD.MOV.U32 R243, RZ, RZ, R163 ;  /* 0x000000fffff37224 */ /* 0x000fec00078e00a3 */
[----:B------:R1:W2:Y:S01]  /*9020*/  MUFU.EX2 R198, R2 ;  /* 0x0000000200c67308 */ /* 0x0002a20000000800 */
[----:B------:R-:W-:Y:S02]  /*9030*/  IMAD.MOV.U32 R163, RZ, RZ, R159 ;  /* 0x000000ffffa37224 */ /* 0x000fe400078e009f */
[--C-:B-1----:R-:W-:Y:S01]  /*9040*/  FFMA.FTZ R2, R193, c[0x0][0x2d0], -R150.reuse ;  /* 0x0000b400c1027a23 */ /* 0x102fe20000010896 */
[----:B--2---:R-:W-:Y:S06]  /*9050*/  F2FP.PACK_AB R111, R198, R199 ;  /* 0x000000c7c66f723e */ /* 0x004fec00000000ff */
[----:B------:R1:W-:Y:S01]  /*9060*/  MUFU.EX2 R197, R2 ;  /* 0x0000000200c57308 */ /* 0x0003e20000000800 */
[C---:B------:R-:W-:Y:S08]  /*9070*/  HMMA.16816.F32 R8, R108.reuse, R104, R8 ;  /* 0x000000686c08723c */ /* 0x040ff00000001808 */
[-C--:B------:R-:W-:Y:S08]  /*9080*/  HMMA.16816.F32 R12, R108, R106.reuse, R12 ;  /* 0x0000006a6c0c723c */ /* 0x080ff0000000180c */
[C---:B------:R-:W-:Y:S01]  /*9090*/  HMMA.16816.F32 R16, R100.reuse, R106, R16 ;  /* 0x0000006a6410723c */ /* 0x040fe20000001810 */
[----:B------:R-:W2:Y:S03]  /*90a0*/  LDSM.16.MT88.4 R104, [R222+0x1900] ;  /* 0x00190000de68783b */ /* 0x000ea60000004200 */
[--C-:B-1----:R-:W-:Y:S04]  /*90b0*/  FFMA.FTZ R2, R192, c[0x0][0x2d0], -R150.reuse ;  /* 0x0000b400c0027a23 */ /* 0x102fe80000010896 */
[-C--:B----4-:R-:W-:Y:S01]  /*90c0*/  HMMA.16816.F32 R20, R100, R112.reuse, R20 ;  /* 0x000000706414723c */ /* 0x090fe20000001814 */
        /* <DEDUP_REMOVED lines=11> */
[----:B---3--:R-:W-:Y:S07]  /*9180*/  FFMA.FTZ R2, R126, c[0x0][0x2d0], -R151 ;  /* 0x0000b4007e027a23 */ /* 0x008fee0000010897 */
        /* <DEDUP_REMOVED lines=9> */
[----:B------:R-:W-:Y:S02]  /*9220*/  IMAD.MOV.U32 R124, RZ, RZ, R121 ;  /* 0x000000ffff7c7224 */ /* 0x000fe400078e0079 */
[C---:B------:R-:W-:Y:S01]  /*9230*/  HMMA.16816.F32 R64, R100.reuse, R106, R64 ;  /* 0x0000006a6440723c */ /* 0x040fe20000001840 */
[----:B------:R-:W-:Y:S05]  /*9240*/  IMAD.MOV.U32 R121, RZ, RZ, R166 ;  /* 0x000000ffff797224 */ /* 0x000fea00078e00a6 */
[----:B------:R-:W-:Y:S01]  /*9250*/  MOV R239, R121 ;  /* 0x0000007900ef7202 */ /* 0x000fe20000000f00 */
[----:B------:R-:W3:Y:S01]  /*9260*/  MUFU.EX2 R192, R150 ;  /* 0x0000009600c07308 */ /* 0x000ee20000000800 */
[-C--:B-1----:R-:W-:Y:S01]  /*9270*/  HMMA.16816.F32 R68, R100, R112.reuse, R68 ;  /* 0x000000706444723c */ /* 0x082fe20000001844 */
[----:B------:R-:W-:Y:S03]  /*9280*/  MOV R121, R162 ;  /* 0x000000a200797202 */ /* 0x000fe60000000f00 */
[----:B------:R-:W-:Y:S04]  /*9290*/  MOV R162, R158 ;  /* 0x0000009e00a27202 */ /* 0x000fe80000000f00 */
[C---:B------:R-:W-:Y:S01]  /*92a0*/  HMMA.16816.F32 R72, R108.reuse, R112, R72 ;  /* 0x000000706c48723c */ /* 0x040fe20000001848 */
[--C-:B--2---:R-:W-:Y:S03]  /*92b0*/  FFMA.FTZ R2, R189, c[0x0][0x2d0], -R151.reuse ;  /* 0x0000b400bd027a23 */ /* 0x104fe60000010897 */
[----:B------:R-:W-:Y:S04]  /*92c0*/  FFMA.FTZ R151, R188, c[0x0][0x2d0], -R151 ;  /* 0x0000b400bc977a23 */ /* 0x000fe80000010897 */
[-C--:B------:R-:W-:Y:S01]  /*92d0*/  HMMA.16816.F32 R76, R108, R114.reuse, R76 ;  /* 0x000000726c4c723c */ /* 0x080fe2000000184c */
[----:B------:R1:W-:Y:S03]  /*92e0*/  MUFU.EX2 R191, R2 ;  /* 0x0000000200bf7308 */ /* 0x0003e60000000800 */
[----:B---3--:R-:W-:Y:S04]  /*92f0*/  F2FP.PACK_AB R150, R192, R194 ;  /* 0x000000c2c096723e */ /* 0x008fe800000000ff */
[C---:B------:R-:W-:Y:S01]  /*9300*/  HMMA.16816.F32 R80, R100.reuse, R114, R80 ;  /* 0x000000726450723c */ /* 0x040fe20000001850 */
[----:B------:R-:W-:Y:S02]  /*9310*/  LDSM.16.MT88.4 R112, [R222+0xd00] ;  /* 0x000d0000de70783b */ /* 0x000fe40000004200 */
[----:B------:R-:W2:Y:S05]  /*9320*/  MUFU.EX2 R190, R151 ;  /* 0x0000009700be7308 */ /* 0x000eaa0000000800 */
[-C--:B----4-:R-:W-:Y:S08]  /*9330*/  HMMA.16816.F32 R84, R100, R116.reuse, R84 ;  /* 0x000000746454723c */ /* 0x090ff00000001854 */
[C---:B------:R-:W-:Y:S01]  /*9340*/  HMMA.16816.F32 R88, R108.reuse, R116, R88 ;  /* 0x000000746c58723c */ /* 0x040fe20000001858 */
[----:B-1----:R-:W-:Y:S03]  /*9350*/  FFMA.FTZ R2, R122, c[0x0][0x2d0], -R184 ;  /* 0x0000b4007a027a23 */ /* 0x002fe600000108b8 */
[----:B------:R-:W-:Y:S01]  /*9360*/  MOV R122, R167 ;  /* 0x000000a7007a7202 */ /* 0x000fe20000000f00 */
[----:B------:R1:W-:Y:S03]  /*9370*/  MUFU.EX2 R189, R2 ;  /* 0x0000000200bd7308 */ /* 0x0003e60000000800 */
[-C--:B------:R-:W-:Y:S01]  /*9380*/  HMMA.16816.F32 R92, R108, R118.reuse, R92 ;  /* 0x000000766c5c723c */ /* 0x080fe2000000185c */
[----:B------:R-:W-:Y:S03]  /*9390*/  IMAD.MOV.U32 R241, RZ, RZ, R122 ;  /* 0x000000fffff17224 */ /* 0x000fe600078e007a */
[----:B--2---:R-:W-:Y:S01]  /*93a0*/  F2FP.PACK_AB R151, R190, R191 ;  /* 0x000000bfbe97723e */ /* 0x004fe200000000ff */
[----:B------:R-:W-:Y:S02]  /*93b0*/  IMAD.MOV.U32 R122, RZ, RZ, R161 ;  /* 0x000000ffff7a7224 */ /* 0x000fe400078e00a1 */
[----:B------:R-:W-:Y:S01]  /*93c0*/  IMAD.MOV.U32 R161, RZ, RZ, R157 ;  /* 0x000000ffffa17224 */ /* 0x000fe200078e009d */
[----:B------:R-:W-:Y:S01]  /*93d0*/  HMMA.16816.F32 R96, R100, R118, R96 ;  /* 0x000000766460723c */ /* 0x000fe20000001860 */
[--C-:B-1----:R-:W-:Y:S04]  /*93e0*/  FFMA.FTZ R2, R187, c[0x0][0x2d0], -R184.reuse ;  /* 0x0000b400bb027a23 */ /* 0x102fe800000108b8 */
[----:B------:R1:W2:Y:S02]  /*93f0*/  MUFU.EX2 R188, R2 ;  /* 0x0000000200bc7308 */ /* 0x0002a40000000800 */
[--C-:B-1----:R-:W-:Y:S01]  /*9400*/  FFMA.FTZ R2, R186, c[0x0][0x2d0], -R185.reuse ;  /* 0x0000b400ba027a23 */ /* 0x102fe200000108b9 */
[----:B--2---:R-:W-:Y:S07]  /*9410*/  F2FP.PACK_AB R176, R188, R189 ;  /* 0x000000bdbcb0723e */ /* 0x004fee00000000ff */
        /* <DEDUP_REMOVED lines=13> */
[----:B------:R-:W1:Y:S01]  /*94f0*/  LDSM.16.MT88.4 R124, [R221+0x1d00] ;  /* 0x001d0000dd7c783b */ /* 0x000e620000004200 */
[----:B---3--:R-:W-:Y:S08]  /*9500*/  F2FP.PACK_AB R178, R184, R147 ;  /* 0x00000093b8b2723e */ /* 0x008ff000000000ff */
[----:B------:R-:W3:Y:S01]  /*9510*/  MUFU.EX2 R185, R185 ;  /* 0x000000b900b97308 */ /* 0x000ee20000000800 */
[-C--:B--2---:R-:W-:Y:S01]  /*9520*/  HMMA.16816.F32 R152, R148, R164.reuse, R4 ;  /* 0x000000a49498723c */ /* 0x084fe20000001804 */
[----:B------:R-:W2:Y:S01]  /*9530*/  LDSM.16.MT88.4 R4, [R222+0x2d00] ;  /* 0x002d0000de04783b */ /* 0x000ea20000004200 */
[----:B---3--:R-:W-:Y:S07]  /*9540*/  F2FP.PACK_AB R179, R185, R143 ;  /* 0x0000008fb9b3723e */ /* 0x008fee00000000ff */
[C---:B------:R-:W-:Y:S07]  /*9550*/  HMMA.16816.F32 R156, R176.reuse, R164, R8 ;  /* 0x000000a4b09c723c */ /* 0x040fee0000001808 */
[----:B------:R-:W-:Y:S01]  /*9560*/  IMAD.MOV.U32 R8, RZ, RZ, R163 ;  /* 0x000000ffff087224 */ /* 0x000fe200078e00a3 */
[----:B------:R-:W-:Y:S01]  /*9570*/  MOV R10, R162 ;  /* 0x000000a2000a7202 */ /* 0x000fe20000000f00 */
[----:B------:R-:W-:Y:S03]  /*9580*/  IMAD.MOV.U32 R9, RZ, RZ, R161 ;  /* 0x000000ffff097224 */ /* 0x000fe600078e00a1 */
[----:B------:R-:W-:Y:S02]  /*9590*/  MOV R11, R160 ;  /* 0x000000a0000b7202 */ /* 0x000fe40000000f00 */
[-C--:B------:R-:W-:Y:S07]  /*95a0*/  HMMA.16816.F32 R160, R176, R166.reuse, R12 ;  /* 0x000000a6b0a0723c */ /* 0x080fee000000180c */
[----:B------:R-:W-:Y:S01]  /*95b0*/  IMAD.MOV.U32 R14, RZ, RZ, R171 ;  /* 0x000000ffff0e7224 */ /* 0x000fe200078e00ab */
[C---:B------:R-:W-:Y:S01]  /*95c0*/  HMMA.16816.F32 R164, R148.reuse, R166, R16 ;  /* 0x000000a694a4723c */ /* 0x040fe20000001810 */
[----:B------:R-:W3:Y:S03]  /*95d0*/  LDL.LU R16, [R1+0x2c] ;  /* 0x00002c0001107983 */ /* 0x000ee60000300800 */
[----:B------:R-:W-:Y:S01]  /*95e0*/  MOV R15, R170 ;  /* 0x000000aa000f7202 */ /* 0x000fe20000000f00 */
[----:B------:R-:W4:Y:S01]  /*95f0*/  LDL.LU R2, [R1+0x30] ;  /* 0x0000300001027983 */ /* 0x000f220000300800 */
[----:B------:R-:W-:Y:S01]  /*9600*/  MOV R13, R128 ;  /* 0x00000080000d7202 */ /* 0x000fe20000000f00 */
[----:B------:R-:W-:Y:S01]  /*9610*/  IMAD.MOV.U32 R19, RZ, RZ, R123 ;  /* 0x000000ffff137224 */ /* 0x000fe200078e007b */
[-C--:B------:R-:W-:Y:S01]  /*9620*/  HMMA.16816.F32 R100, R148, R112.reuse, R20 ;  /* 0x000000709464723c */ /* 0x080fe20000001814 */
[----:B------:R-:W4:Y:S03]  /*9630*/  LDL.LU R21, [R1+0x24] ;  /* 0x0000240001157983 */ /* 0x000f260000300800 */
[----:B------:R-:W-:Y:S01]  /*9640*/  IMAD.MOV.U32 R17, RZ, RZ, R169 ;  /* 0x000000ffff117224 */ /* 0x000fe200078e00a9 */
[----:B------:R-:W4:Y:S01]  /*9650*/  LDL.LU R23, [R1+0x28] ;  /* 0x0000280001177983 */ /* 0x000f220000300800 */
[----:B------:R-:W-:Y:S01]  /*9660*/  MOV R18, R168 ;  /* 0x000000a800127202 */ /* 0x000fe20000000f00 */
[----:B------:R-:W-:Y:S01]  /*9670*/  IMAD.MOV.U32 R12, RZ, RZ, R129 ;  /* 0x000000ffff0c7224 */ /* 0x000fe200078e0081 */
[C---:B------:R-:W-:Y:S01]  /*9680*/  HMMA.16816.F32 R104, R176.reuse, R112, R24 ;  /* 0x00000070b068723c */ /* 0x040fe20000001818 */
[----:B------:R-:W-:Y:S03]  /*9690*/  MOV R20, R122 ;  /* 0x0000007a00147202 */ /* 0x000fe60000000f00 */
[----:B------:R-:W-:Y:S04]  /*96a0*/  IMAD.MOV.U32 R22, RZ, RZ, R121 ;  /* 0x000000ffff167224 */ /* 0x000fe800078e0079 */
        /* <DEDUP_REMOVED lines=93> */
.L_x_1569:
[----:B------:R-:W-:-:S13]  /*9c80*/  ISETP.GE.AND P0, PT, R216, RZ, PT ;  /* 0x000000ffd800720c */ /* 0x000fda0003f06270 */
[----:B------:R-:W-:Y:S05]  /*9c90*/  @!P0 BRA `(.L_x_1573) ;  /* 0x0000324000008947 */ /* 0x000fea0003800000 */
[----:B------:R-:W2:Y:S01]  /*9ca0*/  LDL.LU R6, [R1+0x44] ;  /* 0x0000440001067983 */ /* 0x000ea20000300800 */
[----:B-1----:R-:W-:Y:S01]  /*9cb0*/  IMAD.MOV.U32 R3, RZ, RZ, R145 ;  /* 0x000000ffff037224 */ /* 0x002fe200078e0091 */
[----:B------:R-:W-:Y:S01]  /*9cc0*/  MOV R147, R142 ;  /* 0x0000008e00937202 */ /* 0x000fe20000000f00 */
[----:B------:R-:W-:Y:S01]  /*9cd0*/  IMAD.MOV.U32 R140, RZ, RZ, R144 ;  /* 0x000000ffff8c7224 */ /* 0x000fe200078e0090 */
[----:B------:R-:W2:Y:S04]  /*9ce0*/  LDL.LU R5, [R1+0x3c] ;  /* 0x00003c0001057983 */ /* 0x000ea80000300800 */
[----:B------:R-:W3:Y:S04]  /*9cf0*/  LDL.LU R4, [R1+0x48] ;  /* 0x0000480001047983 */ /* 0x000ee80000300800 */
[----:B------:R-:W3:Y:S04]  /*9d00*/  LDL.LU R2, [R1+0x40] ;  /* 0x0000400001027983 */ /* 0x000ee80000300800 */
[----:B------:R-:W1:Y:S02]  /*9d10*/  S2R R0, SR_TID.X ;  /* 0x0000000000007919 */ /* 0x000e640000002100 */
        /* <DEDUP_REMOVED lines=8> */
[----:B------:R-:W-:Y:S01]  /*9da0*/  IMAD.SHL.U32 R240, R240, 0x2, RZ ;  /* 0x00000002f0f07824 */ /* 0x000fe200078e00ff */
[C---:B--2---:R-:W-:Y:S02]  /*9db0*/  SHF.L.U64.HI R239, R5.reuse, 0x1, R6 ;  /* 0x0000000105ef7819 */ /* 0x044fe40000010206 */
[----:B------:R-:W-:Y:S02]  /*9dc0*/  SHF.L.U32 R219, R5, 0x1, RZ ;  /* 0x0000000105db7819 */ /* 0x000fe400000006ff */
[C---:B---3--:R-:W-:Y:S01]  /*9dd0*/  SHF.L.U64.HI R218, R2.reuse, 0x1, R4 ;  /* 0x0000000102da7819 */ /* 0x048fe20000010204 */
[----:B------:R-:W-:Y:S01]  /*9de0*/  IMAD.SHL.U32 R217, R2, 0x2, RZ ;  /* 0x0000000202d97824 */ /* 0x000fe200078e00ff */
[----:B------:R-:W-:Y:S05]  /*9df0*/  BRA `(.L_x_1574) ;  /* 0x0000033000007947 */ /* 0x000fea0003800000 */
.L_x_1576:
[----:B------:R-:W2:Y:S01]  /*9e00*/  LDL R2, [R1+0x20] ;  /* 0x0000200001027983 */ /* 0x000ea20000100800 */
[----:B------:R-:W-:Y:S01]  /*9e10*/  LEA R141, R216, UR11, 0x6 ;  /* 0x0000000bd88d7c11 */ /* 0x000fe2000f8e30ff */
[----:B------:R-:W-:Y:S02]  /*9e20*/  IMAD.MOV.U32 R237, RZ, RZ, RZ ;  /* 0x000000ffffed7224 */ /* 0x000fe400078e00ff */
[----:B------:R-:W3:Y:S01]  /*9e30*/  LDL R146, [R1] ;  /* 0x0000000001927983 */ /* 0x000ee20000100800 */
[----:B--2---:R-:W-:Y:S05]  /*9e40*/  IADD3 R141, R141, -0x40, R2 ;  /* 0xffffffc08d8d7810 */ /* 0x004fea0007ffe002 */
        /* <DEDUP_REMOVED lines=23> */
[----:B------:R-:W1:Y:S04]  /*9fc0*/  SHFL.IDX PT, R142, R144, RZ, 0x1c1f ;  /* 0x001c1fff908e7589 */ /* 0x000e6800000e0000 */
[----:B------:R2:W-:Y:S04]  /*9fd0*/  SHFL.IDX PT, R2, R144, 0x1, 0x1c1f ;  /* 0x003c1f0090027f89 */ /* 0x0005e800000e0000 */
[----:B------:R-:W4:Y:S04]  /*9fe0*/  SHFL.IDX PT, R143, R141, RZ, 0x1c1f ;  /* 0x001c1fff8d8f7589 */ /* 0x000f2800000e0000 */
[----:B------:R-:W5:Y:S01]  /*9ff0*/  SHFL.IDX PT, R141, R141, 0x1, 0x1c1f ;  /* 0x003c1f008d8d7f89 */ /* 0x000f6200000e0000 */
[C---:B-1----:R-:W-:Y:S02]  /*a000*/  IADD3 R176, P0, R142.reuse, R219, RZ ;  /* 0x000000db8eb07210 */ /* 0x042fe40007f1e0ff */
[CC--:B--2---:R-:W-:Y:S05]  /*a010*/  IADD3 R144, P1, R142.reuse, R240.reuse, RZ ;  /* 0x000000f08e907210 */ /* 0x0c4fea0007f3e0ff */
[C---:B----4-:R-:W-:Y:S01]  /*a020*/  IMAD.X R145, R143.reuse, 0x1, R241, P1 ;  /* 0x000000018f917824 */ /* 0x050fe200008e06f1 */
[-C--:B------:R-:W-:Y:S01]  /*a030*/  IADD3 R150, P1, R142, R217.reuse, RZ ;  /* 0x000000d98e967210 */ /* 0x080fe20007f3e0ff */
[C---:B------:R-:W-:Y:S01]  /*a040*/  IMAD.X R177, R143.reuse, 0x1, R239, P0 ;  /* 0x000000018fb17824 */ /* 0x040fe200000e06ef */
[C---:B------:R-:W-:Y:S02]  /*a050*/  IADD3 R148, P0, R2.reuse, R240, RZ ;  /* 0x000000f002947210 */ /* 0x040fe40007f1e0ff */
[----:B---3--:R1:W-:Y:S01]  /*a060*/  LDGSTS.E.BYPASS.LTC128B.128 [R146+0x3100], [R144.64], !P6 ;  /* 0x0310000090927fae */ /* 0x0083e2000f101d4e */
[--C-:B------:R-:W-:Y:S02]  /*a070*/  IMAD.X R151, R143, 0x1, R218.reuse, P1 ;  /* 0x000000018f977824 */ /* 0x100fe400008e06da */
[C---:B-----5:R-:W-:Y:S01]  /*a080*/  IMAD.X R149, R141.reuse, 0x1, R241, P0 ;  /* 0x000000018d957824 */ /* 0x060fe200000e06f1 */
[----:B------:R2:W-:Y:S01]  /*a090*/  LDGSTS.E.BYPASS.LTC128B.128 [R146+0x4100], [R176.64], !P5 ;  /* 0x04100000b0927fae */ /* 0x0005e2000e901d4e */
[C---:B------:R-:W-:Y:S03]  /*a0a0*/  IADD3 R142, P0, R2.reuse, R217, RZ ;  /* 0x000000d9028e7210 */ /* 0x040fe60007f1e0ff */
[----:B------:R2:W-:Y:S02]  /*a0b0*/  LDGSTS.E.BYPASS.LTC128B.128 [R146+0x5100], [R150.64], !P4 ;  /* 0x0510000096927fae */ /* 0x0005e4000e101d4e */
[C---:B------:R-:W-:Y:S02]  /*a0c0*/  IMAD.X R143, R141.reuse, 0x1, R218, P0 ;  /* 0x000000018d8f7824 */ /* 0x040fe400000e06da */
[----:B------:R2:W-:Y:S01]  /*a0d0*/  LDGSTS.E.BYPASS.LTC128B.128 [R146+0x3900], [R148.64], !P6 ;  /* 0x0390000094927fae */ /* 0x0005e2000f101d4e */
[----:B-1----:R-:W-:Y:S05]  /*a0e0*/  IADD3 R144, P1, R2, R219, RZ ;  /* 0x000000db02907210 */ /* 0x002fea0007f3e0ff */
[----:B------:R-:W-:Y:S05]  /*a0f0*/  IMAD.X R145, R141, 0x1, R239, P1 ;  /* 0x000000018d917824 */ /* 0x000fea00008e06ef */
[----:B------:R2:W-:Y:S04]  /*a100*/  LDGSTS.E.BYPASS.LTC128B.128 [R146+0x4900], [R144.64], !P5 ;  /* 0x0490000090927fae */ /* 0x0005e8000e901d4e */
[----:B------:R2:W-:Y:S01]  /*a110*/  LDGSTS.E.BYPASS.LTC128B.128 [R146+0x5900], [R142.64], !P4 ;  /* 0x059000008e927fae */ /* 0x0005e2000e101d4e */
[----:B------:R-:W-:-:S05]  /*a120*/  BRA `(.L_x_1575) ;  /* 0x00000b2000007947 */ /* 0x000fca0003800000 */
.L_x_1574:
[----:B------:R-:W2:Y:S01]  /*a130*/  LDL R146, [R1+0x4] ;  /* 0x0000040001927983 */ /* 0x000ea20000100800 */
[----:B------:R-:W-:Y:S04]  /*a140*/  DEPBAR.LE SB0, 0x0 ;  /* 0x000080000000791a */ /* 0x000fe80000000000 */
[----:B------:R-:W-:Y:S01]  /*a150*/  IMAD.WIDE.U32 R28, R238, c[0x0][0x208], RZ ;  /* 0x00008200ee1c7a25 */ /* 0x000fe200078e00ff */
[----:B------:R-:W-:Y:S01]  /*a160*/  BAR.SYNC.DEFER_BLOCKING 0x0 ;  /* 0x0000000000007b1d */ /* 0x000fe20000010000 */
[----:B------:R-:W-:Y:S05]  /*a170*/  SHF.R.S32.HI R2, RZ, 0x1f, R238 ;  /* 0x0000001fff027819 */ /* 0x000fea00000114ee */
[----:B------:R-:W-:Y:S04]  /*a180*/  IMAD R2, R2, c[0x0][0x208], RZ ;  /* 0x0000820002027a24 */ /* 0x000fe800078e02ff */
[----:B------:R-:W-:Y:S04]  /*a190*/  IMAD R2, R238, c[0x0][0x20c], R2 ;  /* 0x00008300ee027a24 */ /* 0x000fe800078e0202 */
[----:B------:R-:W-:Y:S01]  /*a1a0*/  IMAD.IADD R29, R29, 0x1, R2 ;  /* 0x000000011d1d7824 */ /* 0x000fe200078e0202 */
[----:B------:R-:W-:Y:S03]  /*a1b0*/  SHF.R.S32.HI R2, RZ, 0x1f, R237 ;  /* 0x0000001fff027819 */ /* 0x000fe600000114ed */
[C---:B------:R-:W-:Y:S04]  /*a1c0*/  IMAD.WIDE.U32 R36, R237.reuse, c[0x0][0x218], R28 ;  /* 0x00008600ed247a25 */ /* 0x040fe800078e001c */
[----:B------:R-:W-:Y:S01]  /*a1d0*/  IMAD R2, R2, c[0x0][0x218], RZ ;  /* 0x0000860002027a24 */ /* 0x000fe200078e02ff */
[----:B------:R-:W-:Y:S03]  /*a1e0*/  LDSM.16.M88.4 R64, [R223+0x6100] ;  /* 0x00610000df40783b */ /* 0x000fe60000000200 */
[----:B------:R-:W-:Y:S01]  /*a1f0*/  IMAD R38, R237, c[0x0][0x21c], R2 ;  /* 0x00008700ed267a24 */ /* 0x000fe200078e0202 */
[----:B------:R-:W-:Y:S02]  /*a200*/  IADD3 R2, P0, R36, UR22, RZ ;  /* 0x0000001624027c10 */ /* 0x000fe4000ff1e0ff */
[----:B------:R-:W1:Y:S02]  /*a210*/  LDSM.16.M88.4 R16, [R220+0x3100] ;  /* 0x00310000dc10783b */ /* 0x000e640000000200 */
[----:B------:R-:W-:Y:S02]  /*a220*/  IADD3.X R40, R37, UR17, R38, P0, !PT ;  /* 0x0000001125287c10 */ /* 0x000fe400087fe426 */
[C---:B------:R-:W-:Y:S02]  /*a230*/  LEA R141, P0, R2.reuse, c[0x0][0x1f8], 0x1 ;  /* 0x00007e00028d7a11 */ /* 0x040fe400078008ff */
[----:B------:R-:W3:Y:S02]  /*a240*/  LDSM.16.M88.4 R60, [R223+0x7100] ;  /* 0x00710000df3c783b */ /* 0x000ee40000000200 */
[----:B------:R-:W-:Y:S04]  /*a250*/  LEA.HI.X R2, R2, c[0x0][0x1fc], R40, 0x1, P0 ;  /* 0x00007f0002027a11 */ /* 0x000fe800000f0c28 */
[----:B------:R-:W4:Y:S06]  /*a260*/  LDSM.16.M88.4 R32, [R220+0x3500] ;  /* 0x00350000dc20783b */ /* 0x000f2c0000000200 */
[----:B------:R-:W-:Y:S06]  /*a270*/  LDSM.16.M88.4 R48, [R220+0x3900] ;  /* 0x00390000dc30783b */ /* 0x000fec0000000200 */
[----:B------:R-:W-:Y:S06]  /*a280*/  LDSM.16.M88.4 R148, [R220+0x3d00] ;  /* 0x003d0000dc94783b */ /* 0x000fec0000000200 */
[----:B------:R-:W-:Y:S06]  /*a290*/  LDSM.16.M88.4 R176, [R224+0x6100] ;  /* 0x00610000e0b0783b */ /* 0x000fec0000000200 */
[----:B------:R-:W-:Y:S01]  /*a2a0*/  LDSM.16.M88.4 R180, [R225] ;  /* 0x00000000e1b4783b */ /* 0x000fe20000000200 */
[-C--:B-1----:R-:W-:Y:S05]  /*a2b0*/  HMMA.16816.F32 R4, R64, R16.reuse, RZ ;  /* 0x000000104004723c */ /* 0x082fea00000018ff */
[----:B------:R-:W-:Y:S03]  /*a2c0*/  LDSM.16.M88.4 R184, [R224+0x7100] ;  /* 0x00710000e0b8783b */ /* 0x000fe60000000200 */
[C---:B---3--:R-:W-:Y:S03]  /*a2d0*/  HMMA.16816.F32 R8, R60.reuse, R16, RZ ;  /* 0x000000103c08723c */ /* 0x048fe600000018ff */
[----:B------:R-:W-:Y:S06]  /*a2e0*/  LDSM.16.M88.4 R188, [R235] ;  /* 0x00000000ebbc783b */ /* 0x000fec0000000200 */
[----:B------:R-:W-:Y:S01]  /*a2f0*/  LDSM.16.M88.4 R192, [R234] ;  /* 0x00000000eac0783b */ /* 0x000fe20000000200 */
[-C--:B------:R-:W-:Y:S05]  /*a300*/  HMMA.16816.F32 R12, R60, R18.reuse, RZ ;  /* 0x000000123c0c723c */ /* 0x080fea00000018ff */
[----:B------:R-:W1:Y:S03]  /*a310*/  SHFL.IDX PT, R143, R141, RZ, 0x1c1f ;  /* 0x001c1fff8d8f7589 */ /* 0x000e6600000e0000 */
[C---:B------:R-:W-:Y:S03]  /*a320*/  HMMA.16816.F32 R16, R64.reuse, R18, RZ ;  /* 0x000000124010723c */ /* 0x040fe600000018ff */
[----:B------:R-:W3:Y:S05]  /*a330*/  SHFL.IDX PT, R142, R2, RZ, 0x1c1f ;  /* 0x001c1fff028e7589 */ /* 0x000eea00000e0000 */
[-C--:B----4-:R-:W-:Y:S01]  /*a340*/  HMMA.16816.F32 R20, R64, R32.reuse, RZ ;  /* 0x000000204014723c */ /* 0x090fe200000018ff */
[----:B------:R-:W-:Y:S06]  /*a350*/  SHFL.IDX PT, R141, R141, 0x1, 0x1c1f ;  /* 0x003c1f008d8d7f89 */ /* 0x000fec00000e0000 */
[----:B------:R-:W-:Y:S01]  /*a360*/  SHFL.IDX PT, R2, R2, 0x1, 0x1c1f ;  /* 0x003c1f0002027f89 */ /* 0x000fe200000e0000 */
[C---:B------:R-:W-:Y:S04]  /*a370*/  HMMA.16816.F32 R24, R60.reuse, R32, RZ ;  /* 0x000000203c18723c */ /* 0x040fe800000018ff */
[CC--:B-1----:R-:W-:Y:S02]  /*a380*/  IADD3 R196, P1, R143.reuse, R240.reuse, RZ ;  /* 0x000000f08fc47210 */ /* 0x0c2fe40007f3e0ff */
[C---:B------:R-:W-:Y:S02]  /*a390*/  IADD3 R144, P0, R143.reuse, R219, RZ ;  /* 0x000000db8f907210 */ /* 0x040fe40007f1e0ff */
[-C--:B------:R-:W-:Y:S01]  /*a3a0*/  HMMA.16816.F32 R28, R60, R34.reuse, RZ ;  /* 0x000000223c1c723c */ /* 0x080fe200000018ff */
[C---:B---3--:R-:W-:Y:S03]  /*a3b0*/  IMAD.X R197, R142.reuse, 0x1, R241, P1 ;  /* 0x000000018ec57824 */ /* 0x048fe600008e06f1 */
[C---:B------:R-:W-:Y:S04]  /*a3c0*/  IMAD.X R145, R142.reuse, 0x1, R239, P0 ;  /* 0x000000018e917824 */ /* 0x040fe800000e06ef */
        /* <DEDUP_REMOVED lines=21> */
[C---:B------:R-:W-:Y:S01]  /*a520*/  HMMA.16816.F32 R48, R176.reuse, R190, R48 ;  /* 0x000000beb030723c */ /* 0x040fe20000001830 */
[----:B------:R-:W-:Y:S01]  /*a530*/  @!PT LDS RZ, [RZ] ;  /* 0x00000000fffff984 */ /* 0x000fe20000000800 */
[----:B------:R-:W-:Y:S01]  /*a540*/  @!PT LDS RZ, [RZ] ;  /* 0x00000000fffff984 */ /* 0x000fe20000000800 */
[----:B------:R-:W-:Y:S01]  /*a550*/  @!PT LDS RZ, [RZ] ;  /* 0x00000000fffff984 */ /* 0x000fe20000000800 */
[----:B--2---:R1:W-:Y:S07]  /*a560*/  LDGSTS.E.BYPASS.LTC128B.128 [R146], [R196.64], !P6 ;  /* 0x00000000c4927fae */ /* 0x0043ee000f101d4e */
[-C--:B------:R-:W-:Y:S01]  /*a570*/  HMMA.16816.F32 R52, R176, R192.reuse, R52 ;  /* 0x000000c0b034723c */ /* 0x080fe20000001834 */
[----:B------:R2:W-:Y:S07]  /*a580*/  LDGSTS.E.BYPASS.LTC128B.128 [R146+0x1000], [R144.64], !P5 ;  /* 0x0100000090927fae */ /* 0x0005ee000e901d4e */
[C---:B------:R-:W-:Y:S08]  /*a590*/  HMMA.16816.F32 R56, R184.reuse, R192, R56 ;  /* 0x000000c0b838723c */ /* 0x040ff00000001838 */
[-C--:B------:R-:W-:Y:S08]  /*a5a0*/  HMMA.16816.F32 R60, R184, R194.reuse, R60 ;  /* 0x000000c2b83c723c */ /* 0x080ff0000000183c */
[----:B------:R-:W-:Y:S04]  /*a5b0*/  HMMA.16816.F32 R64, R176, R194, R64 ;  /* 0x000000c2b040723c */ /* 0x000fe80000001840 */
[----:B-1----:R-:W-:Y:S02]  /*a5c0*/  IADD3 R196, P1, R143, R217, RZ ;  /* 0x000000d98fc47210 */ /* 0x002fe40007f3e0ff */
[C---:B--2---:R-:W-:Y:S03]  /*a5d0*/  IADD3 R144, P0, R141.reuse, R240, RZ ;  /* 0x000000f08d907210 */ /* 0x044fe60007f1e0ff */
[--C-:B------:R-:W-:Y:S03]  /*a5e0*/  IMAD.X R197, R142, 0x1, R218.reuse, P1 ;  /* 0x000000018ec57824 */ /* 0x100fe600008e06da */
[C---:B------:R-:W-:Y:S01]  /*a5f0*/  IADD3 R198, P1, R141.reuse, R219, RZ ;  /* 0x000000db8dc67210 */ /* 0x040fe20007f3e0ff */
[C---:B------:R-:W-:Y:S01]  /*a600*/  IMAD.X R145, R2.reuse, 0x1, R241, P0 ;  /* 0x0000000102917824 */ /* 0x040fe200000e06f1 */
[----:B------:R1:W-:Y:S01]  /*a610*/  LDGSTS.E.BYPASS.LTC128B.128 [R146+0x2000], [R196.64], !P4 ;  /* 0x02000000c4927fae */ /* 0x0003e2000e101d4e */
[----:B------:R-:W-:Y:S02]  /*a620*/  IADD3 R142, P0, R141, R217, RZ ;  /* 0x000000d98d8e7210 */ /* 0x000fe40007f1e0ff */
[C---:B------:R-:W-:Y:S03]  /*a630*/  IMAD.X R199, R2.reuse, 0x1, R239, P1 ;  /* 0x0000000102c77824 */ /* 0x040fe600008e06ef */
[----:B------:R2:W-:Y:S01]  /*a640*/  LDGSTS.E.BYPASS.LTC128B.128 [R146+0x800], [R144.64], !P6 ;  /* 0x0080000090927fae */ /* 0x0005e2000f101d4e */
[----:B------:R-:W-:Y:S01]  /*a650*/  IMAD.X R143, R2, 0x1, R218, P0 ;  /* 0x00000001028f7824 */ /* 0x000fe200000e06da */
[----:B------:R-:W-:Y:S04]  /*a660*/  ISETP.GE.AND P0, PT, R216, 0x1, PT ;  /* 0x00000001d800780c */ /* 0x000fe80003f06270 */
[----:B------:R1:W-:Y:S06]  /*a670*/  LDGSTS.E.BYPASS.LTC128B.128 [R146+0x1800], [R198.64], !P5 ;  /* 0x01800000c6927fae */ /* 0x0003ec000e901d4e */
[----:B------:R2:W-:Y:S06]  /*a680*/  LDGSTS.E.BYPASS.LTC128B.128 [R146+0x2800], [R142.64], !P4 ;  /* 0x028000008e927fae */ /* 0x0005ec000e101d4e */
[----:B------:R-:W-:Y:S06]  /*a690*/  LDSM.16.M88.4 R200, [R220+0x4100] ;  /* 0x00410000dcc8783b */ /* 0x000fec0000000200 */
[----:B------:R-:W-:Y:S06]  /*a6a0*/  LDSM.16.M88.4 R204, [R223+0x9100] ;  /* 0x00910000dfcc783b */ /* 0x000fec0000000200 */
[----:B------:R-:W-:Y:S06]  /*a6b0*/  LDSM.16.M88.4 R180, [R220+0x4500] ;  /* 0x00450000dcb4783b */ /* 0x000fec0000000200 */
[----:B-1----:R-:W1:Y:S06]  /*a6c0*/  LDSM.16.M88.4 R196, [R223+0x8100] ;  /* 0x00810000dfc4783b */ /* 0x002e6c0000000200 */
[----:B------:R-:W0:Y:S06]  /*a6d0*/  LDGDEPBAR ;  /* 0x00000000000079af */ /* 0x000e2c0000000000 */
[----:B------:R-:W3:Y:S06]  /*a6e0*/  LDSM.16.M88.4 R148, [R220+0x4900] ;  /* 0x00490000dc94783b */ /* 0x000eec0000000200 */
[----:B------:R-:W4:Y:S06]  /*a6f0*/  LDSM.16.M88.4 R184, [R220+0x4d00] ;  /* 0x004d0000dcb8783b */ /* 0x000f2c0000000200 */
[----:B------:R-:W-:Y:S06]  /*a700*/  LDSM.16.M88.4 R176, [R224+0x8100] ;  /* 0x00810000e0b0783b */ /* 0x000fec0000000200 */
[----:B------:R-:W5:Y:S06]  /*a710*/  LDSM.16.M88.4 R188, [R233] ;  /* 0x00000000e9bc783b */ /* 0x000f6c0000000200 */
[----:B------:R-:W2:Y:S01]  /*a720*/  LDSM.16.M88.4 R192, [R224+0x9100] ;  /* 0x00910000e0c0783b */ /* 0x000ea20000000200 */
[-C--:B-1----:R-:W-:Y:S05]  /*a730*/  HMMA.16816.F32 R4, R196, R200.reuse, R4 ;  /* 0x000000c8c404723c */ /* 0x082fea0000001804 */
[----:B------:R-:W-:Y:S03]  /*a740*/  LDSM.16.M88.4 R208, [R231] ;  /* 0x00000000e7d0783b */ /* 0x000fe60000000200 */
[C---:B------:R-:W-:Y:S03]  /*a750*/  HMMA.16816.F32 R8, R204.reuse, R200, R8 ;  /* 0x000000c8cc08723c */ /* 0x040fe60000001808 */
[----:B------:R-:W-:Y:S05]  /*a760*/  LDSM.16.M88.4 R212, [R230] ;  /* 0x00000000e6d4783b */ /* 0x000fea0000000200 */
        /* <DEDUP_REMOVED lines=12> */
[----:B------:R-:W3:Y:S07]  /*a830*/  LDSM.16.M88.4 R148, [R223+0xa100] ;  /* 0x00a10000df94783b */ /* 0x000eee0000000200 */
[-C--:B----4-:R-:W-:Y:S08]  /*a840*/  HMMA.16816.F32 R52, R196, R184.reuse, R52 ;  /* 0x000000b8c434723c */ /* 0x090ff00000001834 */
[C---:B------:R-:W-:Y:S08]  /*a850*/  HMMA.16816.F32 R56, R204.reuse, R184, R56 ;  /* 0x000000b8cc38723c */ /* 0x040ff00000001838 */
[-C--:B------:R-:W-:Y:S01]  /*a860*/  HMMA.16816.F32 R60, R204, R186.reuse, R60 ;  /* 0x000000bacc3c723c */ /* 0x080fe2000000183c */
[----:B------:R-:W-:Y:S07]  /*a870*/  LDSM.16.M88.4 R204, [R224+0xb100] ;  /* 0x00b10000e0cc783b */ /* 0x000fee0000000200 */
[----:B------:R-:W-:Y:S01]  /*a880*/  HMMA.16816.F32 R64, R196, R186, R64 ;  /* 0x000000bac440723c */ /* 0x000fe20000001840 */
[----:B------:R-:W4:Y:S06]  /*a890*/  LDSM.16.M88.4 R184, [R223+0xb100] ;  /* 0x00b10000dfb8783b */ /* 0x000f2c0000000200 */
[----:B------:R-:W-:Y:S01]  /*a8a0*/  LDSM.16.M88.4 R196, [R220+0x5d00] ;  /* 0x005d0000dcc4783b */ /* 0x000fe20000000200 */
[-C--:B-----5:R-:W-:Y:S08]  /*a8b0*/  HMMA.16816.F32 R4, R176, R188.reuse, R4 ;  /* 0x000000bcb004723c */ /* 0x0a0ff00000001804 */
[C---:B--2---:R-:W-:Y:S08]  /*a8c0*/  HMMA.16816.F32 R8, R192.reuse, R188, R8 ;  /* 0x000000bcc008723c */ /* 0x044ff00000001808 */
[-C--:B------:R-:W-:Y:S08]  /*a8d0*/  HMMA.16816.F32 R12, R192, R190.reuse, R12 ;  /* 0x000000bec00c723c */ /* 0x080ff0000000180c */
[C---:B------:R-:W-:Y:S01]  /*a8e0*/  HMMA.16816.F32 R16, R176.reuse, R190, R16 ;  /* 0x000000beb010723c */ /* 0x040fe20000001810 */
[----:B------:R-:W2:Y:S07]  /*a8f0*/  LDSM.16.M88.4 R188, [R220+0x5500] ;  /* 0x00550000dcbc783b */ /* 0x000eae0000000200 */
[-C--:B-1----:R-:W-:Y:S08]  /*a900*/  HMMA.16816.F32 R20, R176, R200.reuse, R20 ;  /* 0x000000c8b014723c */ /* 0x082ff00000001814 */
        /* <DEDUP_REMOVED lines=12> */
[----:B------:R-:W1:Y:S07]  /*a9d0*/  LDSM.16.M88.4 R192, [R220+0x5900] ;  /* 0x00590000dcc0783b */ /* 0x000e6e0000000200 */
[----:B------:R-:W-:Y:S01]  /*a9e0*/  HMMA.16816.F32 R64, R176, R214, R64 ;  /* 0x000000d6b040723c */ /* 0x000fe20000001840 */
[----:B------:R-:W5:Y:S06]  /*a9f0*/  LDSM.16.M88.4 R176, [R224+0xa100] ;  /* 0x00a10000e0b0783b */ /* 0x000f6c0000000200 */
[----:B------:R-:W1:Y:S01]  /*aa00*/  LDSM.16.M88.4 R212, [R227] ;  /* 0x00000000e3d4783b */ /* 0x000e620000000200 */
[-C--:B---3--:R-:W-:Y:S08]  /*aa10*/  HMMA.16816.F32 R4, R148, R180.reuse, R4 ;  /* 0x000000b49404723c */ /* 0x088ff00000001804 */
[C---:B----4-:R-:W-:Y:S08]  /*aa20*/  HMMA.16816.F32 R8, R184.reuse, R180, R8 ;  /* 0x000000b4b808723c */ /* 0x050ff00000001808 */
[-C--:B------:R-:W-:Y:S08]  /*aa30*/  HMMA.16816.F32 R12, R184, R182.reuse, R12 ;  /* 0x000000b6b80c723c */ /* 0x080ff0000000180c */
[C---:B------:R-:W-:Y:S01]  /*aa40*/  HMMA.16816.F32 R16, R148.reuse, R182, R16 ;  /* 0x000000b69410723c */ /* 0x040fe20000001810 */
[----:B------:R-:W3:Y:S01]  /*aa50*/  LDSM.16.M88.4 R180, [R226] ;  /* 0x00000000e2b4783b */ /* 0x000ee20000000200 */
[----:B------:R-:W-:Y:S05]  /*aa60*/  DEPBAR.LE SB0, 0x0 ;  /* 0x000080000000791a */ /* 0x000fea0000000000 */
[----:B------:R-:W-:Y:S01]  /*aa70*/  BAR.SYNC.DEFER_BLOCKING 0x0 ;  /* 0x0000000000007b1d */ /* 0x000fe20000010000 */
        /* <DEDUP_REMOVED lines=27> */
[----:B------:R-:W-:Y:S01]  /*ac30*/  HMMA.16816.F32 R64, R176, R182, R64 ;  /* 0x000000b6b040723c */ /* 0x000fe20000001840 */
[----:B------:R-:W-:-:S07]  /*ac40*/  @P0 BRA `(.L_x_1576) ;  /* 0xfffff1b000000947 */ /* 0x000fce000383ffff */
.L_x_1575:
[----:B------:R-:W-:Y:S01]  /*ac50*/  FMNMX.FTZ R2, R4, R0, !PT ;  /* 0x0000000004027209 */ /* 0x000fe20007810000 */
[----:B--2---:R-:W-:Y:S01]  /*ac60*/  LDSM.16.MT88.4 R176, [R221+0x100] ;  /* 0x00010000ddb0783b */ /* 0x004fe20000004200 */
        /* <DEDUP_REMOVED lines=63> */
[----:B------:R-:W-:Y:S01]  /*b060*/  ISETP.GT.AND P0, PT, R216, RZ, PT ;  /* 0x000000ffd800720c */ /* 0x000fe20003f04270 */
[----:B------:R-:W1:Y:S01]  /*b070*/  SHFL.BFLY PT, R148, R141, 0x2, 0x1f ;  /* 0x0c401f008d947f89 */ /* 0x000e6200000e0000 */
[----:B------:R-:W-:Y:S04]  /*b080*/  FMNMX.FTZ R143, R42, R143, !PT ;  /* 0x0000008f2a8f7209 */ /* 0x000fe80007810000 */
[----:B------:R-:W-:Y:S04]  /*b090*/  FMNMX.FTZ R143, R43, R143, !PT ;  /* 0x0000008f2b8f7209 */ /* 0x000fe80007810000 */
[----:B------:R-:W-:Y:S02]  /*b0a0*/  FMNMX.FTZ R143, R46, R143, !PT ;  /* 0x0000008f2e8f7209 */ /* 0x000fe40007810000 */
[----:B-1----:R-:W-:Y:S02]  /*b0b0*/  FMNMX.FTZ R2, R2, R145, !PT ;  /* 0x0000009102027209 */ /* 0x002fe40007810000 */
[----:B------:R-:W-:Y:S03]  /*b0c0*/  FMNMX.FTZ R142, R142, R144, !PT ;  /* 0x000000908e8e7209 */ /* 0x000fe60007810000 */
[----:B------:R-:W1:Y:S08]  /*b0d0*/  SHFL.BFLY PT, R146, R2, 0x1, 0x1f ;  /* 0x0c201f0002927f89 */ /* 0x000e7000000e0000 */
[----:B------:R-:W1:Y:S01]  /*b0e0*/  SHFL.BFLY PT, R145, R142, 0x1, 0x1f ;  /* 0x0c201f008e917f89 */ /* 0x000e6200000e0000 */
[----:B------:R-:W-:Y:S07]  /*b0f0*/  FMNMX.FTZ R141, R141, R148, !PT ;  /* 0x000000948d8d7209 */ /* 0x000fee0007810000 */
[----:B------:R-:W1:Y:S02]  /*b100*/  SHFL.BFLY PT, R144, R141, 0x1, 0x1f ;  /* 0x0c201f008d907f89 */ /* 0x000e6400000e0000 */
[----:B-1----:R-:W-:Y:S02]  /*b110*/  FMNMX.FTZ R146, R2, R146, !PT ;  /* 0x0000009202927209 */ /* 0x002fe40007810000 */
[----:B------:R-:W-:Y:S03]  /*b120*/  FMNMX.FTZ R2, R47, R143, !PT ;  /* 0x0000008f2f027209 */ /* 0x000fe60007810000 */
[----:B------:R-:W-:Y:S01]  /*b130*/  FADD.FTZ R0, -R146, R0 ;  /* 0x0000000092007221 */ /* 0x000fe20000010100 */
[----:B------:R-:W-:Y:S01]  /*b140*/  FMNMX.FTZ R143, R58, R2, !PT ;  /* 0x000000023a8f7209 */ /* 0x000fe20007810000 */
[----:B------:R-:W-:Y:S01]  /*b150*/  FMUL.FTZ R184, R146, c[0x0][0x2d0] ;  /* 0x0000b40092b87a20 */ /* 0x000fe20000410000 */
[----:B------:R-:W-:Y:S01]  /*b160*/  FMNMX.FTZ R145, R142, R145, !PT ;  /* 0x000000918e917209 */ /* 0x000fe20007810000 */
[----:B------:R-:W-:Y:S01]  /*b170*/  FMUL.FTZ R2, R0, c[0x0][0x2d0] ;  /* 0x0000b40000027a20 */ /* 0x000fe20000410000 */
[----:B------:R-:W-:Y:S01]  /*b180*/  FMNMX.FTZ R0, R59, R143, !PT ;  /* 0x0000008f3b007209 */ /* 0x000fe20007810000 */
[--C-:B------:R-:W-:Y:S02]  /*b190*/  FFMA.FTZ R16, R16, c[0x0][0x2d0], -R184.reuse ;  /* 0x0000b40010107a23 */ /* 0x100fe400000108b8 */
[----:B------:R1:W1:Y:S01]  /*b1a0*/  MUFU.EX2 R143, R2 ;  /* 0x00000002008f7308 */ /* 0x0002620000000800 */
[----:B------:R-:W-:Y:S01]  /*b1b0*/  FMNMX.FTZ R0, R62, R0, !PT ;  /* 0x000000003e007209 */ /* 0x000fe20007810000 */
[----:B------:R-:W-:Y:S01]  /*b1c0*/  FMUL.FTZ R185, R145, c[0x0][0x2d0] ;  /* 0x0000b40091b97a20 */ /* 0x000fe20000410000 */
[----:B------:R-:W-:Y:S01]  /*b1d0*/  FMNMX.FTZ R144, R141, R144, !PT ;  /* 0x000000908d907209 */ /* 0x000fe20007810000 */
[--C-:B------:R-:W-:Y:S01]  /*b1e0*/  FFMA.FTZ R17, R17, c[0x0][0x2d0], -R184.reuse ;  /* 0x0000b40011117a23 */ /* 0x100fe200000108b8 */
[----:B------:R-:W-:Y:S01]  /*b1f0*/  FMNMX.FTZ R0, R63, R0, !PT ;  /* 0x000000003f007209 */ /* 0x000fe20007810000 */
[--C-:B------:R-:W-:Y:S02]  /*b200*/  FFMA.FTZ R18, R18, c[0x0][0x2d0], -R185.reuse ;  /* 0x0000b40012127a23 */ /* 0x100fe400000108b9 */
[--C-:B------:R-:W-:Y:S02]  /*b210*/  FFMA.FTZ R19, R19, c[0x0][0x2d0], -R185.reuse ;  /* 0x0000b40013137a23 */ /* 0x100fe400000108b9 */
        /* <DEDUP_REMOVED lines=8> */
[----:B------:R-:W-:Y:S02]  /*b2a0*/  FFMA.FTZ R38, R38, c[0x0][0x2d0], -R185 ;  /* 0x0000b40026267a23 */ /* 0x000fe400000108b9 */
[----:B-1----:R-:W-:Y:S02]  /*b2b0*/  FADD.FTZ R2, -R145, R3 ;  /* 0x0000000391027221 */ /* 0x002fe40000010100 */
[----:B------:R-:W1:Y:S01]  /*b2c0*/  SHFL.BFLY PT, R3, R0, 0x2, 0x1f ;  /* 0x0c401f0000037f89 */ /* 0x000e6200000e0000 */
[C---:B------:R-:W-:Y:S02]  /*b2d0*/  FMUL.FTZ R100, R143.reuse, R100 ;  /* 0x000000648f647220 */ /* 0x040fe40000410000 */
[----:B------:R-:W-:Y:S02]  /*b2e0*/  FMUL.FTZ R2, R2, c[0x0][0x2d0] ;  /* 0x0000b40002027a20 */ /* 0x000fe40000410000 */
[----:B------:R-:W1:Y:S01]  /*b2f0*/  MUFU.EX2 R247, R5 ;  /* 0x0000000500f77308 */ /* 0x000e620000000800 */
[----:B------:R-:W-:Y:S02]  /*b300*/  FMUL.FTZ R101, R143, R101 ;  /* 0x000000658f657220 */ /* 0x000fe40000410000 */
[--C-:B------:R-:W-:Y:S02]  /*b310*/  FFMA.FTZ R39, R39, c[0x0][0x2d0], -R185.reuse ;  /* 0x0000b40027277a23 */ /* 0x100fe400000108b9 */
[----:B------:R-:W-:Y:S02]  /*b320*/  FMUL.FTZ R16, R143, R164 ;  /* 0x000000a48f107220 */ /* 0x000fe40000410000 */
[--C-:B------:R-:W-:Y:S02]  /*b330*/  FFMA.FTZ R48, R48, c[0x0][0x2d0], -R184.reuse ;  /* 0x0000b40030307a23 */ /* 0x100fe400000108b8 */
[----:B------:R-:W-:Y:S01]  /*b340*/  FFMA.FTZ R49, R49, c[0x0][0x2d0], -R184 ;  /* 0x0000b40031317a23 */ /* 0x000fe200000108b8 */
[----:B------:R1:W1:Y:S01]  /*b350*/  MUFU.EX2 R141, R2 ;  /* 0x00000002008d7308 */ /* 0x0002620000000800 */
[--C-:B------:R-:W-:Y:S02]  /*b360*/  FFMA.FTZ R50, R50, c[0x0][0x2d0], -R185.reuse ;  /* 0x0000b40032327a23 */ /* 0x100fe400000108b9 */
[----:B------:R-:W-:Y:S02]  /*b370*/  FFMA.FTZ R51, R51, c[0x0][0x2d0], -R185 ;  /* 0x0000b40033337a23 */ /* 0x000fe400000108b9 */
[C---:B------:R-:W-:Y:S02]  /*b380*/  FMUL.FTZ R4, R143.reuse, R152 ;  /* 0x000000988f047220 */ /* 0x040fe40000410000 */
[C---:B------:R-:W-:Y:S01]  /*b390*/  FMUL.FTZ R112, R143.reuse, R112 ;  /* 0x000000708f707220 */ /* 0x040fe20000410000 */
[----:B-1----:R-:W-:Y:S02]  /*b3a0*/  FMNMX.FTZ R0, R0, R3, !PT ;  /* 0x0000000300007209 */ /* 0x002fe40007810000 */
[----:B------:R-:W1:Y:S01]  /*b3b0*/  MUFU.EX2 R248, R17 ;  /* 0x0000001100f87308 */ /* 0x000e620000000800 */
[C---:B------:R-:W-:Y:S02]  /*b3c0*/  FMUL.FTZ R113, R143.reuse, R113 ;  /* 0x000000718f717220 */ /* 0x040fe40000410000 */
[----:B------:R-:W-:Y:S01]  /*b3d0*/  FMUL.FTZ R116, R143, R116 ;  /* 0x000000748f747220 */ /* 0x000fe20000410000 */
[----:B------:R-:W-:Y:S01]  /*b3e0*/  F2FP.PACK_AB R148, R247, R245 ;  /* 0x000000f5f794723e */ /* 0x000fe200000000ff */
[C---:B------:R-:W-:Y:S02]  /*b3f0*/  FMUL.FTZ R5, R143.reuse, R153 ;  /* 0x000000998f057220 */ /* 0x040fe40000410000 */
[C---:B------:R-:W-:Y:S02]  /*b400*/  FMUL.FTZ R117, R143.reuse, R117 ;  /* 0x000000758f757220 */ /* 0x040fe40000410000 */
[C---:B------:R-:W-:Y:S01]  /*b410*/  FMUL.FTZ R124, R143.reuse, R124 ;  /* 0x0000007c8f7c7220 */ /* 0x040fe20000410000 */
[----:B------:R1:W-:Y:S01]  /*b420*/  MUFU.EX2 R215, R6 ;  /* 0x0000000600d77308 */ /* 0x0003e20000000800 */
[C---:B------:R-:W-:Y:S02]  /*b430*/  FMUL.FTZ R125, R143.reuse, R125 ;  /* 0x0000007d8f7d7220 */ /* 0x040fe40000410000 */
[----:B------:R-:W-:Y:S02]  /*b440*/  FMUL.FTZ R128, R143, R128 ;  /* 0x000000808f807220 */ /* 0x000fe40000410000 */
[----:B------:R-:W-:Y:S02]  /*b450*/  FADD.FTZ R2, -R144, R140 ;  /* 0x0000008c90027221 */ /* 0x000fe40000010100 */
[C---:B------:R-:W-:Y:S02]  /*b460*/  FMUL.FTZ R102, R141.reuse, R102 ;  /* 0x000000668d667220 */ /* 0x040fe40000410000 */
[----:B------:R-:W-:Y:S01]  /*b470*/  FMUL.FTZ R2, R2, c[0x0][0x2d0] ;  /* 0x0000b40002027a20 */ /* 0x000fe20000410000 */
[----:B------:R-:W1:Y:S01]  /*b480*/  MUFU.EX2 R242, R7 ;  /* 0x0000000700f27308 */ /* 0x000e620000000800 */
[C---:B------:R-:W-:Y:S02]  /*b490*/  FMUL.FTZ R103, R141.reuse, R103 ;  /* 0x000000678d677220 */ /* 0x040fe40000410000 */
[----:B------:R-:W-:Y:S01]  /*b4a0*/  FMUL.FTZ R114, R141, R114 ;  /* 0x000000728d727220 */ /* 0x000fe20000410000 */
[----:B-1----:R-:W-:Y:S01]  /*b4b0*/  F2FP.PACK_AB R150, R248, R246 ;  /* 0x000000f6f896723e */ /* 0x002fe200000000ff */
[----:B------:R-:W-:Y:S02]  /*b4c0*/  FMUL.FTZ R17, R143, R165 ;  /* 0x000000a58f117220 */ /* 0x000fe40000410000 */
[C---:B------:R-:W-:Y:S02]  /*b4d0*/  FMUL.FTZ R115, R141.reuse, R115 ;  /* 0x000000738d737220 */ /* 0x040fe40000410000 */
[C---:B------:R-:W-:Y:S01]  /*b4e0*/  FMUL.FTZ R118, R141.reuse, R118 ;  /* 0x000000768d767220 */ /* 0x040fe20000410000 */
[----:B------:R1:W1:Y:S01]  /*b4f0*/  MUFU.EX2 R140, R2 ;  /* 0x00000002008c7308 */ /* 0x0002620000000800 */
[C---:B------:R-:W-:Y:S02]  /*b500*/  FMUL.FTZ R119, R141.reuse, R119 ;  /* 0x000000778d777220 */ /* 0x040fe40000410000 */
[C---:B------:R-:W-:Y:S02]  /*b510*/  FMUL.FTZ R126, R141.reuse, R126 ;  /* 0x0000007e8d7e7220 */ /* 0x040fe40000410000 */
[C---:B------:R-:W-:Y:S02]  /*b520*/  FMUL.FTZ R6, R141.reuse, R154 ;  /* 0x0000009a8d067220 */ /* 0x040fe40000410000 */
[----:B------:R-:W-:Y:S02]  /*b530*/  FMUL.FTZ R127, R141, R127 ;  /* 0x0000007f8d7f7220 */ /* 0x000fe40000410000 */
[----:B------:R-:W-:Y:S01]  /*b540*/  FMUL.FTZ R129, R143, R129 ;  /* 0x000000818f817220 */ /* 0x000fe20000410000 */
[----:B------:R1:W-:Y:S01]  /*b550*/  MUFU.EX2 R244, R18 ;  /* 0x0000001200f47308 */ /* 0x0003e20000000800 */
[C---:B------:R-:W-:Y:S02]  /*b560*/  FMUL.FTZ R130, R141.reuse, R130 ;  /* 0x000000828d827220 */ /* 0x040fe40000410000 */
[C---:B------:R-:W-:Y:S01]  /*b570*/  FMUL.FTZ R131, R141.reuse, R131 ;  /* 0x000000838d837220 */ /* 0x040fe20000410000 */
[----:B------:R-:W-:Y:S01]  /*b580*/  F2FP.PACK_AB R149, R242, R215 ;  /* 0x000000d7f295723e */ /* 0x000fe200000000ff */
[----:B------:R-:W-:Y:S02]  /*b590*/  FMUL.FTZ R7, R141, R155 ;  /* 0x0000009b8d077220 */ /* 0x000fe40000410000 */
[C---:B------:R-:W-:Y:S02]  /*b5a0*/  FMUL.FTZ R136, R143.reuse, R136 ;  /* 0x000000888f887220 */ /* 0x040fe40000410000 */
[----:B------:R-:W-:Y:S01]  /*b5b0*/  FMUL.FTZ R137, R143, R137 ;  /* 0x000000898f897220 */ /* 0x000fe20000410000 */
[----:B------:R-:W1:Y:S01]  /*b5c0*/  MUFU.EX2 R243, R19 ;  /* 0x0000001300f37308 */ /* 0x000e620000000800 */
[C---:B------:R-:W-:Y:S02]  /*b5d0*/  FMUL.FTZ R138, R141.reuse, R138 ;  /* 0x0000008a8d8a7220 */ /* 0x040fe40000410000 */
[C---:B------:R-:W-:Y:S01]  /*b5e0*/  FMUL.FTZ R139, R141.reuse, R139 ;  /* 0x0000008b8d8b7220 */ /* 0x040fe20000410000 */
[----:B-1----:R-:W1:Y:S01]  /*b5f0*/  SHFL.BFLY PT, R2, R0, 0x1, 0x1f ;  /* 0x0c201f0000027f89 */ /* 0x002e6200000e0000 */
[C---:B------:R-:W-:Y:S02]  /*b600*/  FMUL.FTZ R104, R140.reuse, R104 ;  /* 0x000000688c687220 */ /* 0x040fe40000410000 */
[C---:B------:R-:W-:Y:S02]  /*b610*/  FMUL.FTZ R105, R140.reuse, R105 ;  /* 0x000000698c697220 */ /* 0x040fe40000410000 */
[C---:B------:R-:W-:Y:S01]  /*b620*/  FMUL.FTZ R108, R140.reuse, R108 ;  /* 0x0000006c8c6c7220 */ /* 0x040fe20000410000 */
[----:B------:R-:W-:Y:S01]  /*b630*/  MUFU.EX2 R189, R36 ;  /* 0x0000002400bd7308 */ /* 0x000fe20000000800 */
[C---:B------:R-:W-:Y:S02]  /*b640*/  FMUL.FTZ R109, R140.reuse, R109 ;  /* 0x0000006d8c6d7220 */ /* 0x040fe40000410000 */
[C---:B------:R-:W-:Y:S02]  /*b650*/  FMUL.FTZ R120, R140.reuse, R120 ;  /* 0x000000788c787220 */ /* 0x040fe40000410000 */
[----:B------:R-:W-:Y:S02]  /*b660*/  FMUL.FTZ R18, R141, R166 ;  /* 0x000000a68d127220 */ /* 0x000fe40000410000 */
[C---:B------:R-:W-:Y:S02]  /*b670*/  FMUL.FTZ R121, R140.reuse, R121 ;  /* 0x000000798c797220 */ /* 0x040fe40000410000 */
[C---:B------:R-:W-:Y:S01]  /*b680*/  FMUL.FTZ R132, R140.reuse, R132 ;  /* 0x000000848c847220 */ /* 0x040fe20000410000 */
[----:B------:R-:W-:Y:S01]  /*b690*/  MUFU.EX2 R190, R37 ;  /* 0x0000002500be7308 */ /* 0x000fe20000000800 */
[----:B------:R-:W-:Y:S02]  /*b6a0*/  FMUL.FTZ R133, R140, R133 ;  /* 0x000000858c857220 */ /* 0x000fe40000410000 */
[----:B------:R-:W-:Y:S01]  /*b6b0*/  FMUL.FTZ R68, R143, R68 ;  /* 0x000000448f447220 */ /* 0x000fe20000410000 */
[----:B------:R-:W-:Y:S01]  /*b6c0*/  F2FP.PACK_AB R151, R243, R244 ;  /* 0x000000f4f397723e */ /* 0x000fe200000000ff */
[----:B------:R-:W-:Y:S02]  /*b6d0*/  FMUL.FTZ R19, R141, R167 ;  /* 0x000000a78d137220 */ /* 0x000fe40000410000 */
[----:B------:R-:W-:Y:S01]  /*b6e0*/  LDSM.16.MT88.4 R164, [R222+0x500] ;  /* 0x00050000dea4783b */ /* 0x000fe20000004200 */
[----:B-1----:R-:W-:Y:S01]  /*b6f0*/  FMNMX.FTZ R142, R2, R0, !PT ;  /* 0x00000000028e7209 */ /* 0x002fe20007810000 */
[----:B------:R-:W-:Y:S01]  /*b700*/  FMUL.FTZ R69, R143, R69 ;  /* 0x000000458f457220 */ /* 0x000fe20000410000 */
[----:B------:R-:W-:Y:S01]  /*b710*/  MUFU.EX2 R187, R38 ;  /* 0x0000002600bb7308 */ /* 0x000fe20000000800 */
[-C--:B------:R-:W-:Y:S05]  /*b720*/  HMMA.16816.F32 R4, R148, R176.reuse, R4 ;  /* 0x000000b09404723c */ /* 0x080fea0000001804 */
[----:B------:R-:W-:Y:S02]  /*b730*/  FADD.FTZ R0, -R142, R147 ;  /* 0x000000938e007221 */ /* 0x000fe40000010100 */
[----:B------:R-:W-:Y:S02]  /*b740*/  FMUL.FTZ R147, R144, c[0x0][0x2d0] ;  /* 0x0000b40090937a20 */ /* 0x000fe40000410000 */
[----:B------:R-:W-:Y:S01]  /*b750*/  FMUL.FTZ R2, R142, c[0x0][0x2d0] ;  /* 0x0000b4008e027a20 */ /* 0x000fe20000410000 */
[----:B------:R1:W-:Y:S02]  /*b760*/  MUFU.EX2 R188, R39 ;  /* 0x0000002700bc7308 */ /* 0x0003e40000000800 */
[----:B------:R-:W-:Y:S02]  /*b770*/  FMUL.FTZ R0, R0, c[0x0][0x2d0] ;  /* 0x0000b40000007a20 */ /* 0x000fe40000410000 */
[--C-:B------:R-:W-:Y:S02]  /*b780*/  FFMA.FTZ R8, R8, c[0x0][0x2d0], -R147.reuse ;  /* 0x0000b40008087a23 */ /* 0x100fe40000010893 */
[--C-:B------:R-:W-:Y:S02]  /*b790*/  FFMA.FTZ R9, R9, c[0x0][0x2d0], -R147.reuse ;  /* 0x0000b40009097a23 */ /* 0x100fe40000010893 */
[--C-:B------:R-:W-:Y:S02]  /*b7a0*/  FFMA.FTZ R12, R12, c[0x0][0x2d0], -R147.reuse ;  /* 0x0000b4000c0c7a23 */ /* 0x100fe40000010893 */
[----:B------:R-:W-:Y:S01]  /*b7b0*/  FFMA.FTZ R13, R13, c[0x0][0x2d0], -R147 ;  /* 0x0000b4000d0d7a23 */ /* 0x000fe20000010893 */
[----:B------:R-:W2:Y:S01]  /*b7c0*/  MUFU.EX2 R0, R0 ;  /* 0x0000000000007308 */ /* 0x000ea20000000800 */
[--C-:B------:R-:W-:Y:S02]  /*b7d0*/  FFMA.FTZ R10, R10, c[0x0][0x2d0], -R2.reuse ;  /* 0x0000b4000a0a7a23 */ /* 0x100fe40000010802 */
[--C-:B------:R-:W-:Y:S02]  /*b7e0*/  FFMA.FTZ R11, R11, c[0x0][0x2d0], -R2.reuse ;  /* 0x0000b4000b0b7a23 */ /* 0x100fe40000010802 */
[--C-:B------:R-:W-:Y:S02]  /*b7f0*/  FFMA.FTZ R14, R14, c[0x0][0x2d0], -R2.reuse ;  /* 0x0000b4000e0e7a23 */ /* 0x100fe40000010802 */
[----:B------:R-:W-:Y:S02]  /*b800*/  FFMA.FTZ R15, R15, c[0x0][0x2d0], -R2 ;  /* 0x0000b4000f0f7a23 */ /* 0x000fe40000010802 */
[--C-:B------:R-:W-:Y:S01]  /*b810*/  FFMA.FTZ R20, R20, c[0x0][0x2d0], -R184.reuse ;  /* 0x0000b40014147a23 */ /* 0x100fe200000108b8 */
[----:B------:R3:W-:Y:S01]  /*b820*/  MUFU.EX2 R211, R8 ;  /* 0x0000000800d37308 */ /* 0x0007e20000000800 */
[----:B------:R-:W-:Y:S02]  /*b830*/  FFMA.FTZ R21, R21, c[0x0][0x2d0], -R184 ;  /* 0x0000b40015157a23 */ /* 0x000fe400000108b8 */
[----:B------:R-:W-:Y:S01]  /*b840*/  FFMA.FTZ R22, R22, c[0x0][0x2d0], -R185 ;  /* 0x0000b40016167a23 */ /* 0x000fe200000108b9 */
[----:B-1----:R-:W-:Y:S01]  /*b850*/  LDSM.16.MT88.4 R36, [R221+0x2500] ;  /* 0x00250000dd24783b */ /* 0x002fe20000004200 */
[--C-:B------:R-:W-:Y:S02]  /*b860*/  FFMA.FTZ R40, R40, c[0x0][0x2d0], -R147.reuse ;  /* 0x0000b40028287a23 */ /* 0x100fe40000010893 */
[--C-:B------:R-:W-:Y:S02]  /*b870*/  FFMA.FTZ R41, R41, c[0x0][0x2d0], -R147.reuse ;  /* 0x0000b40029297a23 */ /* 0x100fe40000010893 */
[--C-:B------:R-:W-:Y:S01]  /*b880*/  FFMA.FTZ R42, R42, c[0x0][0x2d0], -R2.reuse ;  /* 0x0000b4002a2a7a23 */ /* 0x100fe20000010802 */
[----:B------:R-:W1:Y:S01]  /*b890*/  MUFU.EX2 R212, R9 ;  /* 0x0000000900d47308 */ /* 0x000e620000000800 */
[--C-:B------:R-:W-:Y:S02]  /*b8a0*/  FFMA.FTZ R43, R43, c[0x0][0x2d0], -R2.reuse ;  /* 0x0000b4002b2b7a23 */ /* 0x100fe40000010802 */
[--C-:B------:R-:W-:Y:S02]  /*b8b0*/  FFMA.FTZ R44, R44, c[0x0][0x2d0], -R147.reuse ;  /* 0x0000b4002c2c7a23 */ /* 0x100fe40000010893 */
[C---:B--2---:R-:W-:Y:S02]  /*b8c0*/  FMUL.FTZ R106, R0.reuse, R106 ;  /* 0x0000006a006a7220 */ /* 0x044fe40000410000 */
[C---:B------:R-:W-:Y:S02]  /*b8d0*/  FMUL.FTZ R107, R0.reuse, R107 ;  /* 0x0000006b006b7220 */ /* 0x040fe40000410000 */
[C---:B------:R-:W-:Y:S01]  /*b8e0*/  FMUL.FTZ R110, R0.reuse, R110 ;  /* 0x0000006e006e7220 */ /* 0x040fe20000410000 */
[----:B------:R2:W-:Y:S01]  /*b8f0*/  MUFU.EX2 R213, R12 ;  /* 0x0000000c00d57308 */ /* 0x0005e20000000800 */
[----:B------:R-:W-:Y:S02]  /*b900*/  FMUL.FTZ R111, R0, R111 ;  /* 0x0000006f006f7220 */ /* 0x000fe40000410000 */
[----:B------:R-:W-:Y:S02]  /*b910*/  FFMA.FTZ R45, R45, c[0x0][0x2d0], -R147 ;  /* 0x0000b4002d2d7a23 */ /* 0x000fe40000010893 */
[----:B---3--:R-:W-:Y:S02]  /*b920*/  FMUL.FTZ R8, R140, R156 ;  /* 0x0000009c8c087220 */ /* 0x008fe40000410000 */
[--C-:B------:R-:W-:Y:S02]  /*b930*/  FFMA.FTZ R46, R46, c[0x0][0x2d0], -R2.reuse ;  /* 0x0000b4002e2e7a23 */ /* 0x100fe40000010802 */
[----:B------:R-:W-:Y:S01]  /*b940*/  FFMA.FTZ R47, R47, c[0x0][0x2d0], -R2 ;  /* 0x0000b4002f2f7a23 */ /* 0x000fe20000010802 */
[----:B------:R-:W3:Y:S01]  /*b950*/  MUFU.EX2 R214, R13 ;  /* 0x0000000d00d67308 */ /* 0x000ee20000000800 */
[C---:B------:R-:W-:Y:S02]  /*b960*/  FMUL.FTZ R122, R0.reuse, R122 ;  /* 0x0000007a007a7220 */ /* 0x040fe40000410000 */
[----:B------:R-:W-:Y:S01]  /*b970*/  FMUL.FTZ R123, R0, R123 ;  /* 0x0000007b007b7220 */ /* 0x000fe20000410000 */
[----:B-1----:R-:W-:Y:S01]  /*b980*/  F2FP.PACK_AB R152, R212, R211 ;  /* 0x000000d3d498723e */ /* 0x002fe200000000ff */
[----:B------:R-:W-:Y:S02]  /*b990*/  FMUL.FTZ R9, R140, R157 ;  /* 0x0000009d8c097220 */ /* 0x000fe40000410000 */
[C---:B------:R-:W-:Y:S02]  /*b9a0*/  FMUL.FTZ R134, R0.reuse, R134 ;  /* 0x0000008600867220 */ /* 0x040fe40000410000 */
[----:B------:R-:W-:Y:S01]  /*b9b0*/  FMUL.FTZ R135, R0, R135 ;  /* 0x0000008700877220 */ /* 0x000fe20000410000 */
[----:B------:R1:W-:Y:S01]  /*b9c0*/  MUFU.EX2 R207, R10 ;  /* 0x0000000a00cf7308 */ /* 0x0003e20000000800 */
[C---:B------:R-:W-:Y:S02]  /*b9d0*/  FMUL.FTZ R70, R141.reuse, R70 ;  /* 0x000000468d467220 */ /* 0x040fe40000410000 */
[----:B------:R-:W-:Y:S02]  /*b9e0*/  FMUL.FTZ R71, R141, R71 ;  /* 0x000000478d477220 */ /* 0x000fe40000410000 */
[C---:B--2---:R-:W-:Y:S02]  /*b9f0*/  FMUL.FTZ R12, R140.reuse, R160 ;  /* 0x000000a08c0c7220 */ /* 0x044fe40000410000 */
[C---:B------:R-:W-:Y:S02]  /*ba00*/  FMUL.FTZ R72, R140.reuse, R72 ;  /* 0x000000488c487220 */ /* 0x040fe40000410000 */
[----:B------:R-:W-:Y:S01]  /*ba10*/  FMUL.FTZ R73, R140, R73 ;  /* 0x000000498c497220 */ /* 0x000fe20000410000 */
[----:B------:R-:W2:Y:S01]  /*ba20*/  MUFU.EX2 R208, R11 ;  /* 0x0000000b00d07308 */ /* 0x000ea20000000800 */
[C---:B------:R-:W-:Y:S02]  /*ba30*/  FMUL.FTZ R74, R0.reuse, R74 ;  /* 0x0000004a004a7220 */ /* 0x040fe40000410000 */
[----:B------:R-:W-:Y:S01]  /*ba40*/  FMUL.FTZ R75, R0, R75 ;  /* 0x0000004b004b7220 */ /* 0x000fe20000410000 */
[----:B---3--:R-:W-:Y:S01]  /*ba50*/  F2FP.PACK_AB R154, R214, R213 ;  /* 0x000000d5d69a723e */ /* 0x008fe200000000ff */
[C---:B------:R-:W-:Y:S02]  /*ba60*/  FMUL.FTZ R13, R140.reuse, R161 ;  /* 0x000000a18c0d7220 */ /* 0x040fe40000410000 */
[C---:B------:R-:W-:Y:S02]  /*ba70*/  FMUL.FTZ R76, R140.reuse, R76 ;  /* 0x0000004c8c4c7220 */ /* 0x040fe40000410000 */
[----:B------:R-:W-:Y:S01]  /*ba80*/  FMUL.FTZ R77, R140, R77 ;  /* 0x0000004d8c4d7220 */ /* 0x000fe20000410000 */
[----:B------:R3:W-:Y:S01]  /*ba90*/  MUFU.EX2 R209, R14 ;  /* 0x0000000e00d17308 */ /* 0x0007e20000000800 */
[C---:B------:R-:W-:Y:S02]  /*baa0*/  FMUL.FTZ R78, R0.reuse, R78 ;  /* 0x0000004e004e7220 */ /* 0x040fe40000410000 */
[C---:B------:R-:W-:Y:S02]  /*bab0*/  FMUL.FTZ R79, R0.reuse, R79 ;  /* 0x0000004f004f7220 */ /* 0x040fe40000410000 */
[----:B-1----:R-:W-:Y:S02]  /*bac0*/  FMUL.FTZ R10, R0, R158 ;  /* 0x0000009e000a7220 */ /* 0x002fe40000410000 */
[C---:B------:R-:W-:Y:S02]  /*bad0*/  FMUL.FTZ R80, R143.reuse, R80 ;  /* 0x000000508f507220 */ /* 0x040fe40000410000 */
[----:B------:R-:W-:Y:S01]  /*bae0*/  FMUL.FTZ R81, R143, R81 ;  /* 0x000000518f517220 */ /* 0x000fe20000410000 */
[----:B------:R-:W1:Y:S01]  /*baf0*/  MUFU.EX2 R210, R15 ;  /* 0x0000000f00d27308 */ /* 0x000e620000000800 */
[C---:B------:R-:W-:Y:S02]  /*bb00*/  FMUL.FTZ R82, R141.reuse, R82 ;  /* 0x000000528d527220 */ /* 0x040fe40000410000 */
[----:B------:R-:W-:Y:S01]  /*bb10*/  FMUL.FTZ R83, R141, R83 ;  /* 0x000000538d537220 */ /* 0x000fe20000410000 */
[----:B--2---:R-:W-:Y:S01]  /*bb20*/  F2FP.PACK_AB R153, R208, R207 ;  /* 0x000000cfd099723e */ /* 0x004fe200000000ff */
[C---:B------:R-:W-:Y:S02]  /*bb30*/  FMUL.FTZ R11, R0.reuse, R159 ;  /* 0x0000009f000b7220 */ /* 0x040fe40000410000 */
[----:B------:R-:W2:Y:S01]  /*bb40*/  LDSM.16.MT88.4 R156, [R221+0x1100] ;  /* 0x00110000dd9c783b */ /* 0x000ea20000004200 */
[C---:B------:R-:W-:Y:S02]  /*bb50*/  FMUL.FTZ R84, R143.reuse, R84 ;  /* 0x000000548f547220 */ /* 0x040fe40000410000 */
[----:B------:R4:W-:Y:S01]  /*bb60*/  MUFU.EX2 R206, R20 ;  /* 0x0000001400ce7308 */ /* 0x0009e20000000800 */
[----:B------:R-:W-:Y:S02]  /*bb70*/  FMUL.FTZ R85, R143, R85 ;  /* 0x000000558f557220 */ /* 0x000fe40000410000 */
[C---:B------:R-:W-:Y:S02]  /*bb80*/  FMUL.FTZ R86, R141.reuse, R86 ;  /* 0x000000568d567220 */ /* 0x040fe40000410000 */
[----:B---3--:R-:W-:Y:S02]  /*bb90*/  FMUL.FTZ R14, R0, R162 ;  /* 0x000000a2000e7220 */ /* 0x008fe40000410000 */
[----:B------:R-:W-:Y:S02]  /*bba0*/  FMUL.FTZ R87, R141, R87 ;  /* 0x000000578d577220 */ /* 0x000fe40000410000 */
[C---:B------:R-:W-:Y:S01]  /*bbb0*/  FMUL.FTZ R88, R140.reuse, R88 ;  /* 0x000000588c587220 */ /* 0x040fe20000410000 */
[----:B------:R3:W2:Y:S01]  /*bbc0*/  MUFU.EX2 R205, R21 ;  /* 0x0000001500cd7308 */ /* 0x0006a20000000800 */
[----:B------:R-:W-:Y:S02]  /*bbd0*/  FMUL.FTZ R89, R140, R89 ;  /* 0x000000598c597220 */ /* 0x000fe40000410000 */
[----:B------:R-:W-:Y:S01]  /*bbe0*/  FMUL.FTZ R90, R0, R90 ;  /* 0x0000005a005a7220 */ /* 0x000fe20000410000 */
[----:B-1----:R-:W-:Y:S01]  /*bbf0*/  F2FP.PACK_AB R155, R210, R209 ;  /* 0x000000d1d29b723e */ /* 0x002fe200000000ff */
[C---:B------:R-:W-:Y:S02]  /*bc00*/  FMUL.FTZ R15, R0.reuse, R163 ;  /* 0x000000a3000f7220 */ /* 0x040fe40000410000 */
[----:B------:R-:W1:Y:S01]  /*bc10*/  LDSM.16.MT88.4 R160, [R222+0x1100] ;  /* 0x00110000dea0783b */ /* 0x000e620000004200 */
[----:B------:R-:W-:Y:S02]  /*bc20*/  FMUL.FTZ R91, R0, R91 ;  /* 0x0000005b005b7220 */ /* 0x000fe40000410000 */
[----:B------:R-:W-:Y:S01]  /*bc30*/  MUFU.EX2 R186, R49 ;  /* 0x0000003100ba7308 */ /* 0x000fe20000000800 */
[C---:B------:R-:W-:Y:S04]  /*bc40*/  HMMA.16816.F32 R8, R152.reuse, R176, R8 ;  /* 0x000000b09808723c */ /* 0x040fe80000001808 */
[C---:B----4-:R-:W-:Y:S02]  /*bc50*/  FMUL.FTZ R20, R140.reuse, R168 ;  /* 0x000000a88c147220 */ /* 0x050fe40000410000 */
[C---:B------:R-:W-:Y:S02]  /*bc60*/  FMUL.FTZ R92, R140.reuse, R92 ;  /* 0x0000005c8c5c7220 */ /* 0x040fe40000410000 */
[-C--:B------:R-:W-:Y:S01]  /*bc70*/  HMMA.16816.F32 R12, R152, R178.reuse, R12 ;  /* 0x000000b2980c723c */ /* 0x080fe2000000180c */
[----:B------:R-:W-:Y:S03]  /*bc80*/  MUFU.EX2 R177, R43 ;  /* 0x0000002b00b17308 */ /* 0x000fe60000000800 */
[C---:B------:R-:W-:Y:S02]  /*bc90*/  FMUL.FTZ R93, R140.reuse, R93 ;  /* 0x0000005d8c5d7220 */ /* 0x040fe40000410000 */
[----:B---3--:R-:W-:Y:S02]  /*bca0*/  FMUL.FTZ R21, R140, R169 ;  /* 0x000000a98c157220 */ /* 0x008fe40000410000 */
[C---:B------:R-:W-:Y:S03]  /*bcb0*/  HMMA.16816.F32 R16, R148.reuse, R178, R16 ;  /* 0x000000b29410723c */ /* 0x040fe60000001810 */
[----:B------:R-:W-:Y:S01]  /*bcc0*/  MUFU.EX2 R179, R41 ;  /* 0x0000002900b37308 */ /* 0x000fe20000000800 */
[C---:B------:R-:W-:Y:S02]  /*bcd0*/  FMUL.FTZ R94, R0.reuse, R94 ;  /* 0x0000005e005e7220 */ /* 0x040fe40000410000 */
[C---:B------:R-:W-:Y:S02]  /*bce0*/  FMUL.FTZ R95, R0.reuse, R95 ;  /* 0x0000005f005f7220 */ /* 0x040fe40000410000 */
[-C--:B------:R-:W-:Y:S04]  /*bcf0*/  HMMA.16816.F32 R100, R148, R180.reuse, R100 ;  /* 0x000000b49464723c */ /* 0x080fe80000001864 */
[C---:B------:R-:W-:Y:S01]  /*bd00*/  FMUL.FTZ R96, R143.reuse, R96 ;  /* 0x000000608f607220 */ /* 0x040fe20000410000 */
[----:B------:R-:W-:Y:S01]  /*bd10*/  MUFU.EX2 R178, R42 ;  /* 0x0000002a00b27308 */ /* 0x000fe20000000800 */
[----:B------:R-:W-:Y:S02]  /*bd20*/  FMUL.FTZ R97, R143, R97 ;  /* 0x000000618f617220 */ /* 0x000fe40000410000 */
[C---:B------:R-:W-:Y:S04]  /*bd30*/  HMMA.16816.F32 R104, R152.reuse, R180, R104 ;  /* 0x000000b49868723c */ /* 0x040fe80000001868 */
[C---:B------:R-:W-:Y:S02]  /*bd40*/  FMUL.FTZ R98, R141.reuse, R98 ;  /* 0x000000628d627220 */ /* 0x040fe40000410000 */
[----:B------:R-:W-:Y:S01]  /*bd50*/  FMUL.FTZ R99, R141, R99 ;  /* 0x000000638d637220 */ /* 0x000fe20000410000 */
[----:B------:R-:W-:Y:S01]  /*bd60*/  MUFU.EX2 R181, R51 ;  /* 0x0000003300b57308 */ /* 0x000fe20000000800 */
[-C--:B------:R-:W-:Y:S04]  /*bd70*/  HMMA.16816.F32 R108, R152, R182.reuse, R108 ;  /* 0x000000b6986c723c */ /* 0x080fe8000000186c */
[--C-:B------:R-:W-:Y:S02]  /*bd80*/  FFMA.FTZ R3, R23, c[0x0][0x2d0], -R185.reuse ;  /* 0x0000b40017037a23 */ /* 0x100fe400000108b9 */
[----:B------:R-:W-:Y:S02]  /*bd90*/  FMUL.FTZ R23, R0, R171 ;  /* 0x000000ab00177220 */ /* 0x000fe40000410000 */
[C---:B------:R-:W-:Y:S01]  /*bda0*/  HMMA.16816.F32 R112, R148.reuse, R182, R112 ;  /* 0x000000b69470723c */ /* 0x040fe20000001870 */
[----:B------:R3:W-:Y:S03]  /*bdb0*/  MUFU.EX2 R204, R22 ;  /* 0x0000001600cc7308 */ /* 0x0007e60000000800 */
[--C-:B------:R-:W-:Y:S02]  /*bdc0*/  FFMA.FTZ R32, R32, c[0x0][0x2d0], -R184.reuse ;  /* 0x0000b40020207a23 */ /* 0x100fe400000108b8 */
[----:B------:R-:W-:Y:S02]  /*bdd0*/  FFMA.FTZ R33, R33, c[0x0][0x2d0], -R184 ;  /* 0x0000b40021217a23 */ /* 0x000fe400000108b8 */
[-C--:B--2---:R-:W-:Y:S03]  /*bde0*/  HMMA.16816.F32 R116, R148, R156.reuse, R116 ;  /* 0x0000009c9474723c */ /* 0x084fe60000001874 */
[----:B------:R-:W-:Y:S01]  /*bdf0*/  MUFU.EX2 R183, R48 ;  /* 0x0000003000b77308 */ /* 0x000fe20000000800 */
[----:B------:R-:W-:Y:S02]  /*be00*/  FFMA.FTZ R34, R34, c[0x0][0x2d0], -R185 ;  /* 0x0000b40022227a23 */ /* 0x000fe400000108b9 */
[--C-:B------:R-:W-:Y:S02]  /*be10*/  FFMA.FTZ R24, R24, c[0x0][0x2d0], -R147.reuse ;  /* 0x0000b40018187a23 */ /* 0x100fe40000010893 */
[C---:B------:R-:W-:Y:S04]  /*be20*/  HMMA.16816.F32 R120, R152.reuse, R156, R120 ;  /* 0x0000009c9878723c */ /* 0x040fe80000001878 */
[--C-:B------:R-:W-:Y:S01]  /*be30*/  FFMA.FTZ R25, R25, c[0x0][0x2d0], -R147.reuse ;  /* 0x0000b40019197a23 */ /* 0x100fe20000010893 */
[----:B------:R2:W4:Y:S01]  /*be40*/  MUFU.EX2 R203, R3 ;  /* 0x0000000300cb7308 */ /* 0x0005220000000800 */
[--C-:B------:R-:W-:Y:S02]  /*be50*/  FFMA.FTZ R26, R26, c[0x0][0x2d0], -R2.reuse ;  /* 0x0000b4001a1a7a23 */ /* 0x100fe40000010802 */
[--C-:B------:R-:W-:Y:S04]  /*be60*/  FFMA.FTZ R27, R27, c[0x0][0x2d0], -R2.reuse ;  /* 0x0000b4001b1b7a23 */ /* 0x100fe80000010802 */
[----:B---3--:R-:W-:Y:S02]  /*be70*/  FMUL.FTZ R22, R0, R170 ;  /* 0x000000aa00167220 */ /* 0x008fe40000410000 */
[--C-:B------:R-:W-:Y:S01]  /*be80*/  FFMA.FTZ R28, R28, c[0x0][0x2d0], -R147.reuse ;  /* 0x0000b4001c1c7a23 */ /* 0x100fe20000010893 */
[----:B------:R3:W-:Y:S01]  /*be90*/  MUFU.EX2 R182, R50 ;  /* 0x0000003200b67308 */ /* 0x0007e20000000800 */
[----:B------:R-:W-:Y:S02]  /*bea0*/  FFMA.FTZ R29, R29, c[0x0][0x2d0], -R147 ;  /* 0x0000b4001d1d7a23 */ /* 0x000fe40000010893 */
[--C-:B------:R-:W-:Y:S01]  /*beb0*/  FFMA.FTZ R30, R30, c[0x0][0x2d0], -R2.reuse ;  /* 0x0000b4001e1e7a23 */ /* 0x100fe20000010802 */
[-C--:B------:R-:W-:Y:S03]  /*bec0*/  HMMA.16816.F32 R20, R152, R158.reuse, R20 ;  /* 0x0000009e9814723c */ /* 0x080fe60000001814 */
[----:B------:R-:W-:Y:S02]  /*bed0*/  FFMA.FTZ R31, R31, c[0x0][0x2d0], -R2 ;  /* 0x0000b4001f1f7a23 */ /* 0x000fe40000010802 */
[--C-:B------:R-:W-:Y:S01]  /*bee0*/  FFMA.FTZ R65, R65, c[0x0][0x2d0], -R184.reuse ;  /* 0x0000b40041417a23 */ /* 0x100fe200000108b8 */
[----:B------:R4:W-:Y:S01]  /*bef0*/  MUFU.EX2 R202, R32 ;  /* 0x0000002000ca7308 */ /* 0x0009e20000000800 */
[--C-:B------:R-:W-:Y:S01]  /*bf00*/  FFMA.FTZ R67, R67, c[0x0][0x2d0], -R185.reuse ;  /* 0x0000b40043437a23 */ /* 0x100fe200000108b9 */
[C---:B------:R-:W-:Y:S01]  /*bf10*/  HMMA.16816.F32 R124, R148.reuse, R158, R124 ;  /* 0x0000009e947c723c */ /* 0x040fe2000000187c */
[----:B------:R-:W5:Y:S03]  /*bf20*/  LDSM.16.MT88.4 R156, [R221+0x2100] ;  /* 0x00210000dd9c783b */ /* 0x000f660000004200 */
[----:B--2---:R-:W-:Y:S02]  /*bf30*/  FFMA.FTZ R3, R35, c[0x0][0x2d0], -R185 ;  /* 0x0000b40023037a23 */ /* 0x004fe400000108b9 */
[----:B------:R-:W-:Y:S02]  /*bf40*/  FMUL.FTZ R35, R0, R175 ;  /* 0x000000af00237220 */ /* 0x000fe40000410000 */
[-C--:B-1----:R-:W-:Y:S01]  /*bf50*/  HMMA.16816.F32 R128, R148, R160.reuse, R128 ;  /* 0x000000a09480723c */ /* 0x082fe20000001880 */
[----:B------:R1:W2:Y:S01]  /*bf60*/  MUFU.EX2 R201, R33 ;  /* 0x0000002100c97308 */ /* 0x0002a20000000800 */
[----:B---3--:R-:W-:Y:S02]  /*bf70*/  LDSM.16.MT88.4 R48, [R222+0x2500] ;  /* 0x00250000de30783b */ /* 0x008fe40000004200 */
[--C-:B------:R-:W-:Y:S02]  /*bf80*/  FFMA.FTZ R52, R52, c[0x0][0x2d0], -R184.reuse ;  /* 0x0000b40034347a23 */ /* 0x100fe400000108b8 */
[----:B------:R-:W-:Y:S02]  /*bf90*/  FFMA.FTZ R61, R61, c[0x0][0x2d0], -R147 ;  /* 0x0000b4003d3d7a23 */ /* 0x000fe40000010893 */
[C---:B------:R-:W-:Y:S03]  /*bfa0*/  HMMA.16816.F32 R132, R152.reuse, R160, R132 ;  /* 0x000000a09884723c */ /* 0x040fe60000001884 */
[----:B------:R3:W-:Y:S01]  /*bfb0*/  MUFU.EX2 R200, R34 ;  /* 0x0000002200c87308 */ /* 0x0007e20000000800 */
[--C-:B------:R-:W-:Y:S02]  /*bfc0*/  FFMA.FTZ R53, R53, c[0x0][0x2d0], -R184.reuse ;  /* 0x0000b40035357a23 */ /* 0x100fe400000108b8 */
[----:B----4-:R-:W-:Y:S02]  /*bfd0*/  FMUL.FTZ R32, R140, R172 ;  /* 0x000000ac8c207220 */ /* 0x010fe40000410000 */
[--C-:B------:R-:W-:Y:S04]  /*bfe0*/  FFMA.FTZ R54, R54, c[0x0][0x2d0], -R185.reuse ;  /* 0x0000b40036367a23 */ /* 0x100fe800000108b9 */
[--C-:B------:R-:W-:Y:S01]  /*bff0*/  FFMA.FTZ R55, R55, c[0x0][0x2d0], -R185.reuse ;  /* 0x0000b40037377a23 */ /* 0x100fe200000108b9 */
[----:B------:R4:W-:Y:S01]  /*c000*/  MUFU.EX2 R180, R40 ;  /* 0x0000002800b47308 */ /* 0x0009e20000000800 */
[----:B------:R-:W-:Y:S02]  /*c010*/  FFMA.FTZ R64, R64, c[0x0][0x2d0], -R184 ;  /* 0x0000b40040407a23 */ /* 0x000fe400000108b8 */
[----:B------:R-:W-:Y:S02]  /*c020*/  FFMA.FTZ R66, R66, c[0x0][0x2d0], -R185 ;  /* 0x0000b40042427a23 */ /* 0x000fe400000108b9 */
[----:B-1----:R-:W-:Y:S02]  /*c030*/  FMUL.FTZ R33, R140, R173 ;  /* 0x000000ad8c217220 */ /* 0x002fe40000410000 */
[--C-:B------:R-:W-:Y:S02]  /*c040*/  FFMA.FTZ R58, R58, c[0x0][0x2d0], -R2.reuse ;  /* 0x0000b4003a3a7a23 */ /* 0x100fe40000010802 */
[--C-:B------:R-:W-:Y:S01]  /*c050*/  FFMA.FTZ R59, R59, c[0x0][0x2d0], -R2.reuse ;  /* 0x0000b4003b3b7a23 */ /* 0x100fe20000010802 */
[----:B------:R-:W-:Y:S01]  /*c060*/  MUFU.EX2 R176, R44 ;  /* 0x0000002c00b07308 */ /* 0x000fe20000000800 */
[--C-:B------:R-:W-:Y:S02]  /*c070*/  FFMA.FTZ R60, R60, c[0x0][0x2d0], -R147.reuse ;  /* 0x0000b4003c3c7a23 */ /* 0x100fe40000010893 */
[--C-:B------:R-:W-:Y:S02]  /*c080*/  FFMA.FTZ R62, R62, c[0x0][0x2d0], -R2.reuse ;  /* 0x0000b4003e3e7a23 */ /* 0x100fe40000010802 */
[----:B---3--:R-:W-:Y:S02]  /*c090*/  FMUL.FTZ R34, R0, R174 ;  /* 0x000000ae00227220 */ /* 0x008fe40000410000 */
[----:B------:R-:W-:Y:S02]  /*c0a0*/  FFMA.FTZ R2, R63, c[0x0][0x2d0], -R2 ;  /* 0x0000b4003f027a23 */ /* 0x000fe40000010802 */
[--C-:B------:R-:W-:Y:S01]  /*c0b0*/  FFMA.FTZ R57, R57, c[0x0][0x2d0], -R147.reuse ;  /* 0x0000b40039397a23 */ /* 0x100fe20000010893 */
[----:B------:R-:W-:Y:S01]  /*c0c0*/  MUFU.EX2 R65, R65 ;  /* 0x0000004100417308 */ /* 0x000fe20000000800 */
[----:B------:R-:W-:Y:S01]  /*c0d0*/  FFMA.FTZ R56, R56, c[0x0][0x2d0], -R147 ;  /* 0x0000b40038387a23 */ /* 0x000fe20000010893 */
[-C--:B------:R-:W-:Y:S01]  /*c0e0*/  HMMA.16816.F32 R32, R152, R162.reuse, R32 ;  /* 0x000000a29820723c */ /* 0x080fe20000001820 */
[----:B----4-:R-:W-:Y:S02]  /*c0f0*/  LDSM.16.MT88.4 R40, [R221+0x900] ;  /* 0x00090000dd28783b */ /* 0x010fe40000004200 */
[----:B-----5:R-:W-:Y:S01]  /*c100*/  FFMA.FTZ R0, R0, R249, R207 ;  /* 0x000000f900007223 */ /* 0x020fe200000100cf */
[----:B------:R-:W-:Y:S01]  /*c110*/  MOV R147, R142 ;  /* 0x0000008e00937202 */ /* 0x000fe20000000f00 */
[----:B------:R-:W-:Y:S02]  /*c120*/  FFMA.FTZ R143, R143, R252, R245 ;  /* 0x000000fc8f8f7223 */ /* 0x000fe400000100f5 */
[----:B------:R-:W-:Y:S01]  /*c130*/  FADD.FTZ R0, R208, R0 ;  /* 0x00000000d0007221 */ /* 0x000fe20000010000 */
[C---:B------:R-:W-:Y:S01]  /*c140*/  HMMA.16816.F32 R136, R148.reuse, R162, R136 ;  /* 0x000000a29488723c */ /* 0x040fe20000001888 */
[----:B------:R-:W-:Y:S01]  /*c150*/  MUFU.EX2 R67, R67 ;  /* 0x0000004300437308 */ /* 0x000fe20000000800 */
[----:B------:R-:W1:Y:S02]  /*c160*/  LDSM.16.MT88.4 R160, [R222+0x2100] ;  /* 0x00210000dea0783b */ /* 0x000e640000004200 */
[----:B------:R-:W-:Y:S02]  /*c170*/  FADD.FTZ R0, R209, R0 ;  /* 0x00000000d1007221 */ /* 0x000fe40000010000 */
[----:B------:R-:W-:Y:S02]  /*c180*/  FFMA.FTZ R141, R141, R251, R215 ;  /* 0x000000fb8d8d7223 */ /* 0x000fe400000100d7 */
[-C--:B------:R-:W-:Y:S03]  /*c190*/  HMMA.16816.F32 R68, R148, R156.reuse, R68 ;  /* 0x0000009c9444723c */ /* 0x080fe60000001844 */
[----:B------:R-:W-:Y:S01]  /*c1a0*/  MUFU.EX2 R61, R61 ;  /* 0x0000003d003d7308 */ /* 0x000fe20000000800 */
[----:B------:R-:W-:Y:S02]  /*c1b0*/  FADD.FTZ R0, R210, R0 ;  /* 0x00000000d2007221 */ /* 0x000fe40000010000 */
[----:B------:R-:W-:Y:S02]  /*c1c0*/  FFMA.FTZ R140, R140, R250, R211 ;  /* 0x000000fa8c8c7223 */ /* 0x000fe400000100d3 */
[C---:B------:R-:W-:Y:S05]  /*c1d0*/  HMMA.16816.F32 R72, R152.reuse, R156, R72 ;  /* 0x0000009c9848723c */ /* 0x040fea0000001848 */
[----:B------:R3:W4:Y:S03]  /*c1e0*/  MUFU.EX2 R199, R3 ;  /* 0x0000000300c77308 */ /* 0x0007260000000800 */
[-C--:B------:R-:W-:Y:S07]  /*c1f0*/  HMMA.16816.F32 R76, R152, R158.reuse, R76 ;  /* 0x0000009e984c723c */ /* 0x080fee000000184c */
[----:B------:R5:W-:Y:S01]  /*c200*/  MUFU.EX2 R198, R24 ;  /* 0x0000001800c67308 */ /* 0x000be20000000800 */
[C---:B------:R-:W-:Y:S01]  /*c210*/  HMMA.16816.F32 R80, R148.reuse, R158, R80 ;  /* 0x0000009e9450723c */ /* 0x040fe20000001850 */
[----:B------:R-:W2:Y:S08]  /*c220*/  LDSM.16.MT88.4 R156, [R221+0x500] ;  /* 0x00050000dd9c783b */ /* 0x000eb00000004200 */
[----:B------:R4:W2:Y:S01]  /*c230*/  MUFU.EX2 R197, R25 ;  /* 0x0000001900c57308 */ /* 0x0008a20000000800 */
[-C--:B-1----:R-:W-:Y:S03]  /*c240*/  HMMA.16816.F32 R84, R148, R160.reuse, R84 ;  /* 0x000000a09454723c */ /* 0x082fe60000001854 */
[----:B---3--:R-:W-:Y:S04]  /*c250*/  FADD.FTZ R3, R247, R143 ;  /* 0x0000008ff7037221 */ /* 0x008fe80000010000 */
[----:B------:R-:W-:Y:S01]  /*c260*/  FADD.FTZ R3, R246, R3 ;  /* 0x00000003f6037221 */ /* 0x000fe20000010000 */
[C---:B------:R-:W-:Y:S01]  /*c270*/  HMMA.16816.F32 R88, R152.reuse, R160, R88 ;  /* 0x000000a09858723c */ /* 0x040fe20000001858 */
[----:B------:R2:W-:Y:S03]  /*c280*/  MUFU.EX2 R196, R26 ;  /* 0x0000001a00c47308 */ /* 0x0005e60000000800 */
[----:B------:R-:W-:Y:S01]  /*c290*/  FADD.FTZ R3, R248, R3 ;  /* 0x00000003f8037221 */ /* 0x000fe20000010000 */
[----:B-----5:R-:W-:Y:S03]  /*c2a0*/  F2FP.PACK_AB R24, R205, R206 ;  /* 0x000000cecd18723e */ /* 0x020fe600000000ff */
[-C--:B------:R-:W-:Y:S01]  /*c2b0*/  HMMA.16816.F32 R92, R152, R162.reuse, R92 ;  /* 0x000000a2985c723c */ /* 0x080fe2000000185c */
[----:B------:R-:W-:Y:S02]  /*c2c0*/  LDSM.16.MT88.4 R152, [R222+0x1500] ;  /* 0x00150000de98783b */ /* 0x000fe40000004200 */
[----:B------:R1:W3:Y:S01]  /*c2d0*/  MUFU.EX2 R195, R27 ;  /* 0x0000001b00c37308 */ /* 0x0002e20000000800 */
[----:B------:R-:W-:Y:S01]  /*c2e0*/  FADD.FTZ R3, R206, R3 ;  /* 0x00000003ce037221 */ /* 0x000fe20000010000 */
[----:B----4-:R-:W-:Y:S03]  /*c2f0*/  F2FP.PACK_AB R25, R203, R204 ;  /* 0x000000cccb19723e */ /* 0x010fe600000000ff */
[----:B------:R-:W-:Y:S01]  /*c300*/  HMMA.16816.F32 R96, R148, R162, R96 ;  /* 0x000000a29460723c */ /* 0x000fe20000001860 */
[----:B------:R-:W4:Y:S03]  /*c310*/  LDSM.16.MT88.4 R148, [R221+0x1500] ;  /* 0x00150000dd94783b */ /* 0x000f260000004200 */
[----:B------:R-:W-:Y:S01]  /*c320*/  FADD.FTZ R3, R205, R3 ;  /* 0x00000003cd037221 */ /* 0x000fe20000010000 */
[----:B------:R5:W-:Y:S01]  /*c330*/  MUFU.EX2 R194, R28 ;  /* 0x0000001c00c27308 */ /* 0x000be20000000800 */
[----:B--2---:R-:W-:Y:S09]  /*c340*/  F2FP.PACK_AB R26, R201, R202 ;  /* 0x000000cac91a723e */ /* 0x004ff200000000ff */
[----:B------:R3:W2:Y:S01]  /*c350*/  MUFU.EX2 R193, R29 ;  /* 0x0000001d00c17308 */ /* 0x0006a20000000800 */
[----:B-1----:R-:W-:Y:S09]  /*c360*/  F2FP.PACK_AB R27, R199, R200 ;  /* 0x000000c8c71b723e */ /* 0x002ff200000000ff */
[----:B------:R2:W-:Y:S01]  /*c370*/  MUFU.EX2 R192, R30 ;  /* 0x0000001e00c07308 */ /* 0x0005e20000000800 */
[-C--:B------:R-:W-:Y:S05]  /*c380*/  HMMA.16816.F32 R4, R24, R156.reuse, R4 ;  /* 0x0000009c1804723c */ /* 0x080fea0000001804 */
[----:B-----5:R-:W-:Y:S04]  /*c390*/  F2FP.PACK_AB R28, R197, R198 ;  /* 0x000000c6c51c723e */ /* 0x020fe800000000ff */
[----:B------:R-:W1:Y:S03]  /*c3a0*/  MUFU.EX2 R191, R31 ;  /* 0x0000001f00bf7308 */ /* 0x000e660000000800 */
[----:B---3--:R-:W-:Y:S07]  /*c3b0*/  F2FP.PACK_AB R29, R195, R196 ;  /* 0x000000c4c31d723e */ /* 0x008fee00000000ff */
[----:B------:R-:W-:Y:S01]  /*c3c0*/  MUFU.EX2 R53, R53 ;  /* 0x0000003500357308 */ /* 0x000fe20000000800 */
[----:B--2---:R-:W-:Y:S09]  /*c3d0*/  F2FP.PACK_AB R30, R193, R194 ;  /* 0x000000c2c11e723e */ /* 0x004ff200000000ff */
[----:B------:R-:W-:Y:S01]  /*c3e0*/  MUFU.EX2 R54, R54 ;  /* 0x0000003600367308 */ /* 0x000fe20000000800 */
[----:B-1----:R-:W-:Y:S09]  /*c3f0*/  F2FP.PACK_AB R31, R191, R192 ;  /* 0x000000c0bf1f723e */ /* 0x002ff200000000ff */
[----:B------:R-:W-:Y:S01]  /*c400*/  MUFU.EX2 R55, R55 ;  /* 0x0000003700377308 */ /* 0x000fe20000000800 */
[C---:B------:R-:W-:Y:S08]  /*c410*/  HMMA.16816.F32 R8, R28.reuse, R156, R8 ;  /* 0x0000009c1c08723c */ /* 0x040ff00000001808 */
[-C--:B------:R-:W-:Y:S01]  /*c420*/  HMMA.16816.F32 R12, R28, R158.reuse, R12 ;  /* 0x0000009e1c0c723c */ /* 0x080fe2000000180c */
[----:B------:R-:W-:Y:S07]  /*c430*/  MUFU.EX2 R64, R64 ;  /* 0x0000004000407308 */ /* 0x000fee0000000800 */
[C---:B------:R-:W-:Y:S03]  /*c440*/  HMMA.16816.F32 R16, R24.reuse, R158, R16 ;  /* 0x0000009e1810723c */ /* 0x040fe60000001810 */
[----:B------:R-:W-:Y:S05]  /*c450*/  MUFU.EX2 R66, R66 ;  /* 0x0000004200427308 */ /* 0x000fea0000000800 */
[-C--:B------:R-:W-:Y:S05]  /*c460*/  HMMA.16816.F32 R100, R24, R164.reuse, R100 ;  /* 0x000000a41864723c */ /* 0x080fea0000001864 */
[----:B------:R-:W-:Y:S03]  /*c470*/  MUFU.EX2 R60, R60 ;  /* 0x0000003c003c7308 */ /* 0x000fe60000000800 */
[C---:B------:R-:W-:Y:S07]  /*c480*/  HMMA.16816.F32 R104, R28.reuse, R164, R104 ;  /* 0x000000a41c68723c */ /* 0x040fee0000001868 */
[----:B------:R-:W-:Y:S01]  /*c490*/  MUFU.EX2 R62, R62 ;  /* 0x0000003e003e7308 */ /* 0x000fe20000000800 */
[-C--:B------:R-:W-:Y:S08]  /*c4a0*/  HMMA.16816.F32 R108, R28, R166.reuse, R108 ;  /* 0x000000a61c6c723c */ /* 0x080ff0000000186c */
[C---:B------:R-:W-:Y:S01]  /*c4b0*/  HMMA.16816.F32 R112, R24.reuse, R166, R112 ;  /* 0x000000a61870723c */ /* 0x040fe20000001870 */
[----:B------:R-:W-:Y:S01]  /*c4c0*/  LDSM.16.MT88.4 R164, [R221+0xd00] ;  /* 0x000d0000dda4783b */ /* 0x000fe20000004200 */
[----:B------:R-:W-:Y:S06]  /*c4d0*/  MUFU.EX2 R57, R57 ;  /* 0x0000003900397308 */ /* 0x000fec0000000800 */
[-C--:B----4-:R-:W-:Y:S04]  /*c4e0*/  HMMA.16816.F32 R116, R24, R148.reuse, R116 ;  /* 0x000000941874723c */ /* 0x090fe80000001874 */
[----:B------:R-:W-:Y:S04]  /*c4f0*/  MUFU.EX2 R58, R58 ;  /* 0x0000003a003a7308 */ /* 0x000fe80000000800 */
[C---:B------:R-:W-:Y:S06]  /*c500*/  HMMA.16816.F32 R120, R28.reuse, R148, R120 ;  /* 0x000000941c78723c */ /* 0x040fec0000001878 */
[----:B------:R-:W-:Y:S02]  /*c510*/  MUFU.EX2 R149, R47 ;  /* 0x0000002f00957308 */ /* 0x000fe40000000800 */
[-C--:B------:R-:W-:Y:S08]  /*c520*/  HMMA.16816.F32 R20, R28, R150.reuse, R20 ;  /* 0x000000961c14723c */ /* 0x080ff00000001814 */
[C---:B------:R-:W-:Y:S01]  /*c530*/  HMMA.16816.F32 R124, R24.reuse, R150, R124 ;  /* 0x00000096187c723c */ /* 0x040fe2000000187c */
[----:B------:R-:W1:Y:S07]  /*c540*/  MUFU.EX2 R151, R45 ;  /* 0x0000002d00977308 */ /* 0x000e6e0000000800 */
[-C--:B------:R-:W-:Y:S03]  /*c550*/  HMMA.16816.F32 R128, R24, R152.reuse, R128 ;  /* 0x000000981880723c */ /* 0x080fe60000001880 */
[----:B------:R2:W3:Y:S05]  /*c560*/  MUFU.EX2 R150, R46 ;  /* 0x0000002e00967308 */ /* 0x0004ea0000000800 */
[C---:B------:R-:W-:Y:S05]  /*c570*/  HMMA.16816.F32 R132, R28.reuse, R152, R132 ;  /* 0x000000981c84723c */ /* 0x040fea0000001884 */
[----:B------:R-:W-:Y:S03]  /*c580*/  MUFU.EX2 R148, R52 ;  /* 0x0000003400947308 */ /* 0x000fe60000000800 */
[-C--:B------:R-:W-:Y:S07]  /*c590*/  HMMA.16816.F32 R32, R28, R154.reuse, R32 ;  /* 0x0000009a1c20723c */ /* 0x080fee0000001820 */
[----:B------:R4:W-:Y:S01]  /*c5a0*/  MUFU.EX2 R52, R2 ;  /* 0x0000000200347308 */ /* 0x0009e20000000800 */
[C---:B------:R-:W-:Y:S01]  /*c5b0*/  HMMA.16816.F32 R136, R24.reuse, R154, R136 ;  /* 0x0000009a1888723c */ /* 0x040fe20000001888 */
[----:B--2---:R-:W-:Y:S07]  /*c5c0*/  LDSM.16.MT88.4 R44, [R221+0x1900] ;  /* 0x00190000dd2c783b */ /* 0x004fee0000004200 */
[-C--:B------:R-:W-:Y:S01]  /*c5d0*/  HMMA.16816.F32 R68, R24, R36.reuse, R68 ;  /* 0x000000241844723c */ /* 0x080fe20000001844 */
[----:B------:R-:W-:Y:S07]  /*c5e0*/  MUFU.EX2 R59, R59 ;  /* 0x0000003b003b7308 */ /* 0x000fee0000000800 */
[C---:B------:R-:W-:Y:S03]  /*c5f0*/  HMMA.16816.F32 R72, R28.reuse, R36, R72 ;  /* 0x000000241c48723c */ /* 0x040fe60000001848 */
[----:B------:R-:W2:Y:S01]  /*c600*/  MUFU.EX2 R56, R56 ;  /* 0x0000003800387308 */ /* 0x000ea20000000800 */
[----:B----4-:R-:W-:Y:S04]  /*c610*/  FADD.FTZ R2, R242, R141 ;  /* 0x0000008df2027221 */ /* 0x010fe80000010000 */
[-C--:B------:R-:W-:Y:S04]  /*c620*/  HMMA.16816.F32 R76, R28, R38.reuse, R76 ;  /* 0x000000261c4c723c */ /* 0x080fe8000000184c */
[----:B------:R-:W-:Y:S04]  /*c630*/  FADD.FTZ R2, R244, R2 ;  /* 0x00000002f4027221 */ /* 0x000fe80000010000 */
[C---:B------:R-:W-:Y:S01]  /*c640*/  HMMA.16816.F32 R80, R24.reuse, R38, R80 ;  /* 0x000000261850723c */ /* 0x040fe20000001850 */
[----:B------:R-:W4:Y:S03]  /*c650*/  LDSM.16.MT88.4 R36, [R222+0x900] ;  /* 0x00090000de24783b */ /* 0x000f260000004200 */
[----:B------:R-:W-:Y:S04]  /*c660*/  FADD.FTZ R2, R243, R2 ;  /* 0x00000002f3027221 */ /* 0x000fe80000010000 */
[-C--:B------:R-:W-:Y:S04]  /*c670*/  HMMA.16816.F32 R84, R24, R48.reuse, R84 ;  /* 0x000000301854723c */ /* 0x080fe80000001854 */
[----:B------:R-:W-:Y:S04]  /*c680*/  FADD.FTZ R2, R204, R2 ;  /* 0x00000002cc027221 */ /* 0x000fe80000010000 */
[C---:B------:R-:W-:Y:S04]  /*c690*/  HMMA.16816.F32 R88, R28.reuse, R48, R88 ;  /* 0x000000301c58723c */ /* 0x040fe80000001858 */
[----:B------:R-:W-:Y:S04]  /*c6a0*/  FADD.FTZ R2, R203, R2 ;  /* 0x00000002cb027221 */ /* 0x000fe80000010000 */
[-C--:B------:R-:W-:Y:S07]  /*c6b0*/  HMMA.16816.F32 R92, R28, R50.reuse, R92 ;  /* 0x000000321c5c723c */ /* 0x080fee000000185c */
[----:B------:R-:W-:Y:S01]  /*c6c0*/  F2FP.PACK_AB R28, R179, R180 ;  /* 0x000000b4b31c723e */ /* 0x000fe200000000ff */
[----:B------:R-:W-:Y:S01]  /*c6d0*/  HMMA.16816.F32 R96, R24, R50, R96 ;  /* 0x000000321860723c */ /* 0x000fe20000001860 */
[----:B------:R-:W-:Y:S03]  /*c6e0*/  LDSM.16.MT88.4 R48, [R222+0x1d00] ;  /* 0x001d0000de30783b */ /* 0x000fe60000004200 */
[----:B------:R-:W-:Y:S02]  /*c6f0*/  F2FP.PACK_AB R29, R177, R178 ;  /* 0x000000b2b11d723e */ /* 0x000fe400000000ff */
[----:B-1----:R-:W-:Y:S02]  /*c700*/  F2FP.PACK_AB R30, R151, R176 ;  /* 0x000000b0971e723e */ /* 0x002fe400000000ff */
[----:B------:R-:W-:Y:S04]  /*c710*/  F2FP.PACK_AB R24, R190, R189 ;  /* 0x000000bdbe18723e */ /* 0x000fe800000000ff */
[----:B------:R-:W-:Y:S02]  /*c720*/  F2FP.PACK_AB R25, R188, R187 ;  /* 0x000000bbbc19723e */ /* 0x000fe400000000ff */
[----:B------:R-:W-:Y:S02]  /*c730*/  F2FP.PACK_AB R26, R186, R183 ;  /* 0x000000b7ba1a723e */ /* 0x000fe400000000ff */
[----:B------:R-:W-:Y:S02]  /*c740*/  F2FP.PACK_AB R27, R181, R182 ;  /* 0x000000b6b51b723e */ /* 0x000fe400000000ff */
[----:B---3--:R-:W-:Y:S05]  /*c750*/  F2FP.PACK_AB R31, R149, R150 ;  /* 0x00000096951f723e */ /* 0x008fea00000000ff */
[-C--:B------:R-:W-:Y:S08]  /*c760*/  HMMA.16816.F32 R4, R24, R40.reuse, R4 ;  /* 0x000000281804723c */ /* 0x080ff00000001804 */
[C---:B------:R-:W-:Y:S08]  /*c770*/  HMMA.16816.F32 R8, R28.reuse, R40, R8 ;  /* 0x000000281c08723c */ /* 0x040ff00000001808 */
[-C--:B------:R-:W-:Y:S08]  /*c780*/  HMMA.16816.F32 R12, R28, R42.reuse, R12 ;  /* 0x0000002a1c0c723c */ /* 0x080ff0000000180c */
[C---:B------:R-:W-:Y:S01]  /*c790*/  HMMA.16816.F32 R16, R24.reuse, R42, R16 ;  /* 0x0000002a1810723c */ /* 0x040fe20000001810 */
[----:B------:R-:W1:Y:S07]  /*c7a0*/  LDSM.16.MT88.4 R40, [R222+0x1900] ;  /* 0x00190000de28783b */ /* 0x000e6e0000004200 */
[-C--:B----4-:R-:W-:Y:S08]  /*c7b0*/  HMMA.16816.F32 R100, R24, R36.reuse, R100 ;  /* 0x000000241864723c */ /* 0x090ff00000001864 */
[C---:B------:R-:W-:Y:S08]  /*c7c0*/  HMMA.16816.F32 R104, R28.reuse, R36, R104 ;  /* 0x000000241c68723c */ /* 0x040ff00000001868 */
[-C--:B------:R-:W-:Y:S08]  /*c7d0*/  HMMA.16816.F32 R108, R28, R38.reuse, R108 ;  /* 0x000000261c6c723c */ /* 0x080ff0000000186c */
[C---:B------:R-:W-:Y:S01]  /*c7e0*/  HMMA.16816.F32 R112, R24.reuse, R38, R112 ;  /* 0x000000261870723c */ /* 0x040fe20000001870 */
[----:B------:R-:W3:Y:S07]  /*c7f0*/  LDSM.16.MT88.4 R36, [R221+0x2900] ;  /* 0x00290000dd24783b */ /* 0x000eee0000004200 */
[-C--:B------:R-:W-:Y:S08]  /*c800*/  HMMA.16816.F32 R116, R24, R44.reuse, R116 ;  /* 0x0000002c1874723c */ /* 0x080ff00000001874 */
[C---:B------:R-:W-:Y:S08]  /*c810*/  HMMA.16816.F32 R120, R28.reuse, R44, R120 ;  /* 0x0000002c1c78723c */ /* 0x040ff00000001878 */
[-C--:B------:R-:W-:Y:S08]  /*c820*/  HMMA.16816.F32 R20, R28, R46.reuse, R20 ;  /* 0x0000002e1c14723c */ /* 0x080ff00000001814 */
[C---:B------:R-:W-:Y:S01]  /*c830*/  HMMA.16816.F32 R124, R24.reuse, R46, R124 ;  /* 0x0000002e187c723c */ /* 0x040fe2000000187c */
[----:B------:R-:W4:Y:S07]  /*c840*/  LDSM.16.MT88.4 R44, [R222+0x2900] ;  /* 0x00290000de2c783b */ /* 0x000f2e0000004200 */
[-C--:B-1----:R-:W-:Y:S08]  /*c850*/  HMMA.16816.F32 R128, R24, R40.reuse, R128 ;  /* 0x000000281880723c */ /* 0x082ff00000001880 */
[C---:B------:R-:W-:Y:S08]  /*c860*/  HMMA.16816.F32 R132, R28.reuse, R40, R132 ;  /* 0x000000281c84723c */ /* 0x040ff00000001884 */
[-C--:B------:R-:W-:Y:S08]  /*c870*/  HMMA.16816.F32 R32, R28, R42.reuse, R32 ;  /* 0x0000002a1c20723c */ /* 0x080ff00000001820 */
[C---:B------:R-:W-:Y:S01]  /*c880*/  HMMA.16816.F32 R136, R24.reuse, R42, R136 ;  /* 0x0000002a1888723c */ /* 0x040fe20000001888 */
[----:B------:R-:W-:Y:S07]  /*c890*/  LDSM.16.MT88.4 R40, [R221+0x1d00] ;  /* 0x001d0000dd28783b */ /* 0x000fee0000004200 */
[-C--:B---3--:R-:W-:Y:S08]  /*c8a0*/  HMMA.16816.F32 R68, R24, R36.reuse, R68 ;  /* 0x000000241844723c */ /* 0x088ff00000001844 */
[C---:B------:R-:W-:Y:S08]  /*c8b0*/  HMMA.16816.F32 R72, R28.reuse, R36, R72 ;  /* 0x000000241c48723c */ /* 0x040ff00000001848 */
[-C--:B------:R-:W-:Y:S08]  /*c8c0*/  HMMA.16816.F32 R76, R28, R38.reuse, R76 ;  /* 0x000000261c4c723c */ /* 0x080ff0000000184c */
[C---:B------:R-:W-:Y:S01]  /*c8d0*/  HMMA.16816.F32 R80, R24.reuse, R38, R80 ;  /* 0x000000261850723c */ /* 0x040fe20000001850 */
[----:B------:R-:W1:Y:S07]  /*c8e0*/  LDSM.16.MT88.4 R36, [R222+0xd00] ;  /* 0x000d0000de24783b */ /* 0x000e6e0000004200 */
[-C--:B----4-:R-:W-:Y:S08]  /*c8f0*/  HMMA.16816.F32 R84, R24, R44.reuse, R84 ;  /* 0x0000002c1854723c */ /* 0x090ff00000001854 */
[C---:B------:R-:W-:Y:S08]  /*c900*/  HMMA.16816.F32 R88, R28.reuse, R44, R88 ;  /* 0x0000002c1c58723c */ /* 0x040ff00000001858 */
[-C--:B------:R-:W-:Y:S07]  /*c910*/  HMMA.16816.F32 R92, R28, R46.reuse, R92 ;  /* 0x0000002e1c5c723c */ /* 0x080fee000000185c */
[----:B--2---:R-:W-:Y:S01]  /*c920*/  F2FP.PACK_AB R28, R57, R56 ;  /* 0x00000038391c723e */ /* 0x004fe200000000ff */
        /* <DEDUP_REMOVED lines=15> */
[----:B------:R-:W-:Y:S01]  /*ca20*/  FADD.FTZ R9, R212, R140 ;  /* 0x0000008cd4097221 */ /* 0x000fe20000010000 */
[----:B------:R-:W-:Y:S01]  /*ca30*/  MOV R140, R144 ;  /* 0x00000090008c7202 */ /* 0x000fe20000000f00 */
[C---:B------:R-:W-:Y:S04]  /*ca40*/  HMMA.16816.F32 R164, R24.reuse, R166, R16 ;  /* 0x000000a618a4723c */ /* 0x040fe80000001810 */
[----:B------:R-:W-:Y:S02]  /*ca50*/  FADD.FTZ R11, R195, R8 ;  /* 0x00000008c30b7221 */ /* 0x000fe40000010000 */
[----:B------:R-:W-:Y:S02]  /*ca60*/  FADD.FTZ R9, R213, R9 ;  /* 0x00000009d5097221 */ /* 0x000fe40000010000 */
[-C--:B-1----:R-:W-:Y:S04]  /*ca70*/  HMMA.16816.F32 R100, R24, R36.reuse, R100 ;  /* 0x000000241864723c */ /* 0x082fe80000001864 */
[----:B------:R-:W-:Y:S02]  /*ca80*/  FADD.FTZ R3, R192, R11 ;  /* 0x0000000bc0037221 */ /* 0x000fe40000010000 */
[----:B------:R-:W-:Y:S02]  /*ca90*/  FADD.FTZ R9, R214, R9 ;  /* 0x00000009d6097221 */ /* 0x000fe40000010000 */
        /* <DEDUP_REMOVED lines=36> */
[----:B------:R-:W-:Y:S04]  /*cce0*/  FADD.FTZ R3, R53, R3 ;  /* 0x0000000335037221 */ /* 0x000fe80000010000 */
[-C--:B------:R-:W-:Y:S04]  /*ccf0*/  HMMA.16816.F32 R76, R28, R46.reuse, R76 ;  /* 0x0000002e1c4c723c */ /* 0x080fe8000000184c */
[----:B------:R-:W-:Y:S04]  /*cd00*/  FADD.FTZ R3, R64, R3 ;  /* 0x0000000340037221 */ /* 0x000fe80000010000 */
[C---:B------:R-:W-:Y:S04]  /*cd10*/  HMMA.16816.F32 R80, R24.reuse, R46, R80 ;  /* 0x0000002e1850723c */ /* 0x040fe80000001850 */
[----:B------:R-:W-:Y:S04]  /*cd20*/  FADD.FTZ R3, R65, R3 ;  /* 0x0000000341037221 */ /* 0x000fe80000010000 */
[-C--:B---3--:R-:W-:Y:S01]  /*cd30*/  HMMA.16816.F32 R84, R24, R4.reuse, R84 ;  /* 0x000000041854723c */ /* 0x088fe20000001854 */
[----:B------:R1:W-:Y:S07]  /*cd40*/  STL [R1+0x24], R3 ;  /* 0x0000240301007387 */ /* 0x0003ee0000100800 */
        /* <DEDUP_REMOVED lines=14> */
[----:B-1----:R-:W-:Y:S02]  /*ce30*/  FADD.FTZ R3, R61, R4 ;  /* 0x000000043d037221 */ /* 0x002fe40000010000 */
[----:B------:R-:W-:Y:S01]  /*ce40*/  FADD.FTZ R2, R62, R0 ;  /* 0x000000003e027221 */ /* 0x000fe20000010000 */
[----:B------:R-:W-:Y:S01]  /*ce50*/  STL [R1+0x28], R5 ;  /* 0x0000280501007387 */ /* 0x000fe20000100800 */
[----:B------:R-:W-:Y:S02]  /*ce60*/  IADD3 R0, R216, -0x1, RZ ;  /* 0xffffffffd8007810 */ /* 0x000fe40007ffe0ff */
[----:B------:R-:W-:Y:S01]  /*ce70*/  FADD.FTZ R2, R52, R2 ;  /* 0x0000000234027221 */ /* 0x000fe20000010000 */
[----:B------:R1:W-:Y:S01]  /*ce80*/  STL [R1+0x2c], R3 ;  /* 0x00002c0301007387 */ /* 0x0003e20000100800 */
[----:B------:R-:W-:Y:S02]  /*ce90*/  MOV R216, R0 ;  /* 0x0000000000d87202 */ /* 0x000fe40000000f00 */
[----:B------:R-:W-:Y:S01]  /*cea0*/  MOV R0, R146 ;  /* 0x0000009200007202 */ /* 0x000fe20000000f00 */
[----:B------:R2:W-:Y:S01]  /*ceb0*/  STL [R1+0x30], R2 ;  /* 0x0000300201007387 */ /* 0x0005e20000100800 */
[----:B-1----:R-:W-:Y:S01]  /*cec0*/  MOV R3, R145 ;  /* 0x0000009100037202 */ /* 0x002fe20000000f00 */
[----:B--2---:R-:W-:-:S05]  /*ced0*/  @P0 BRA `(.L_x_1574) ;  /* 0xffffd25000000947 */ /* 0x004fca000383ffff */
.L_x_1573:
        /* <DEDUP_REMOVED lines=11> */
[----:B----4-:R-:W3:Y:S01]  /*cf90*/  SHFL.BFLY PT, R6, R7, 0x2, 0x1f ;  /* 0x0c401f0007067f89 */ /* 0x010ee200000e0000 */
[----:B-1----:R-:W-:-:S03]  /*cfa0*/  FADD.FTZ R4, R4, R5 ;  /* 0x0000000504047221 */ /* 0x002fc60000010000 */
[----:B-----5:R-:W1:Y:S01]  /*cfb0*/  SHFL.BFLY PT, R5, R2, 0x2, 0x1f ;  /* 0x0c401f0002057f89 */ /* 0x020e6200000e0000 */
[----:B--2---:R-:W-:-:S03]  /*cfc0*/  FADD.FTZ R8, R8, R9 ;  /* 0x0000000908087221 */ /* 0x004fc60000010000 */
[----:B------:R-:W2:Y:S01]  /*cfd0*/  SHFL.BFLY PT, R0, R4, 0x1, 0x1f ;  /* 0x0c201f0004007f89 */ /* 0x000ea200000e0000 */
[----:B---3--:R-:W-:-:S03]  /*cfe0*/  FADD.FTZ R6, R6, R7 ;  /* 0x0000000706067221 */ /* 0x008fc60000010000 */
[----:B------:R-:W3:Y:S01]  /*cff0*/  SHFL.BFLY PT, R3, R8, 0x1, 0x1f ;  /* 0x0c201f0008037f89 */ /* 0x000ee200000e0000 */
[----:B-1----:R-:W-:-:S03]  /*d000*/  FADD.FTZ R5, R5, R2 ;  /* 0x0000000205057221 */ /* 0x002fc60000010000 */
[----:B------:R-:W1:Y:S01]  /*d010*/  SHFL.BFLY PT, R2, R6, 0x1, 0x1f ;  /* 0x0c201f0006027f89 */ /* 0x000e6200000e0000 */
[----:B--2---:R-:W-:Y:S01]  /*d020*/  FADD.FTZ R4, R4, R0 ;  /* 0x0000000004047221 */ /* 0x004fe20000010000 */
[----:B------:R-:W-:Y:S02]  /*d030*/  MOV R0, RZ ;  /* 0x000000ff00007202 */ /* 0x000fe40000000f00 */
[----:B------:R-:W2:Y:S01]  /*d040*/  SHFL.BFLY PT, R7, R5, 0x1, 0x1f ;  /* 0x0c201f0005077f89 */ /* 0x000ea200000e0000 */
[----:B---3--:R-:W-:Y:S01]  /*d050*/  FADD.FTZ R8, R8, R3 ;  /* 0x0000000308087221 */ /* 0x008fe20000010000 */
[----:B------:R-:W-:Y:S02]  /*d060*/  FSETP.NE.FTZ.AND P3, PT, R4, RZ, PT ;  /* 0x000000ff0400720b */ /* 0x000fe40003f75000 */
[----:B------:R-:W-:Y:S02]  /*d070*/  MOV R3, RZ ;  /* 0x000000ff00037202 */ /* 0x000fe40000000f00 */
[----:B------:R-:W-:-:S09]  /*d080*/  FSETP.NE.FTZ.AND P2, PT, R8, RZ, PT ;  /* 0x000000ff0800720b */ /* 0x000fd20003f55000 */
[----:B------:R-:W3:Y:S01]  /*d090*/  @P3 MUFU.RCP R0, R4 ;  /* 0x0000000400003308 */ /* 0x000ee20000001000 */
[----:B-1----:R-:W-:Y:S01]  /*d0a0*/  FADD.FTZ R6, R6, R2 ;  /* 0x0000000206067221 */ /* 0x002fe20000010000 */
[----:B------:R-:W-:Y:S01]  /*d0b0*/  MOV R2, RZ ;  /* 0x000000ff00027202 */ /* 0x000fe20000000f00 */
[----:B--2---:R-:W-:-:S03]  /*d0c0*/  FADD.FTZ R5, R7, R5 ;  /* 0x0000000507057221 */ /* 0x004fc60000010000 */
[----:B------:R-:W-:Y:S02]  /*d0d0*/  FSETP.NE.FTZ.AND P1, PT, R6, RZ, PT ;  /* 0x000000ff0600720b */ /* 0x000fe40003f35000 */
[----:B------:R-:W-:Y:S01]  /*d0e0*/  @P2 MUFU.RCP R3, R8 ;  /* 0x0000000800032308 */ /* 0x000fe20000001000 */
[----:B------:R-:W-:Y:S01]  /*d0f0*/  FSETP.NE.FTZ.AND P0, PT, R5, RZ, PT ;  /* 0x000000ff0500720b */ /* 0x000fe20003f15000 */
[C---:B---3--:R-:W-:Y:S02]  /*d100*/  FMUL.FTZ R152, R0.reuse, R152 ;  /* 0x0000009800987220 */ /* 0x048fe40000410000 */
[----:B------:R-:W-:-:S04]  /*d110*/  FMUL.FTZ R45, R0, R153 ;  /* 0x00000099002d7220 */ /* 0x000fc80000410000 */
[----:B------:R-:W-:Y:S01]  /*d120*/  @P3 MUFU.LG2 R10, R4 ;  /* 0x00000004000a3308 */ /* 0x000fe20000000c00 */
[C---:B------:R-:W-:Y:S02]  /*d130*/  FMUL.FTZ R164, R0.reuse, R164 ;  /* 0x000000a400a47220 */ /* 0x040fe40000410000 */
[C---:B------:R-:W-:Y:S02]  /*d140*/  FMUL.FTZ R43, R0.reuse, R165 ;  /* 0x000000a5002b7220 */ /* 0x040fe40000410000 */
[C---:B------:R-:W-:Y:S02]  /*d150*/  FMUL.FTZ R100, R0.reuse, R100 ;  /* 0x0000006400647220 */ /* 0x040fe40000410000 */
[C---:B------:R-:W-:Y:S01]  /*d160*/  FMUL.FTZ R41, R0.reuse, R101 ;  /* 0x0000006500297220 */ /* 0x040fe20000410000 */
[----:B------:R-:W1:Y:S01]  /*d170*/  @P1 MUFU.RCP R2, R6 ;  /* 0x0000000600021308 */ /* 0x000e620000001000 */
[C---:B------:R-:W-:Y:S01]  /*d180*/  FMUL.FTZ R112, R0.reuse, R112 ;  /* 0x0000007000707220 */ /* 0x040fe20000410000 */
[----:B------:R-:W-:Y:S01]  /*d190*/  @P0 MOV R7, 0x3f317218 ;  /* 0x3f31721800070802 */ /* 0x000fe20000000f00 */
        /* <DEDUP_REMOVED lines=109> */
.L_x_1561:
        /* <DEDUP_REMOVED lines=164> */
.L_x_1578:
        /* <DEDUP_REMOVED lines=65> */
[----:B------:R-:W-:Y:S01]  /*e6c0*/  IMAD.SHL.U32 R4, R8, 0x8, RZ ;  /* 0x0000000808047824 */ /* 0x000fe200078e00ff */
[----:B------:R-:W-:Y:S01]  /*e6d0*/  UIMAD UR12, UR12, UR4, URZ ;  /* 0x000000040c0c72a4 */ /* 0x000fe2000f8e023f */
[----:B------:R-:W-:Y:S01]  /*e6e0*/  IMAD.MOV.U32 R16, RZ, RZ, R9 ;  /* 0x000000ffff107224 */ /* 0x000fe200078e0009 */
[----:B------:R-:W-:Y:S01]  /*e6f0*/  SHF.R.S32.HI R5, RZ, 0x1f, R0 ;  /* 0x0000001fff057819 */ /* 0x000fe20000011400 */
[----:B------:R-:W-:Y:S01]  /*e700*/  IMAD.WIDE.U32 R2, R0, c[0x0][0x488], R2 ;  /* 0x0001220000027a25 */ /* 0x000fe200078e0002 */
[----:B------:R-:W-:Y:S01]  /*e710*/  UIADD3 UR9, UR21, UR8, URZ ;  /* 0x0000000815097290 */ /* 0x000fe2000fffe03f */
[----:B------:R-:W-:Y:S01]  /*e720*/  @P2 SHF.R.U32.HI R16, RZ, c[0x0][0x4f0], R7 ;  /* 0x00013c00ff102a19 */ /* 0x000fe20000011607 */
[----:B------:R-:W-:Y:S01]  /*e730*/  UIMAD UR5, UR13, UR5, UR12 ;  /* 0x000000050d0572a4 */ /* 0x000fe2000f8e020c */
[----:B------:R-:W-:Y:S01]  /*e740*/  IMAD R5, R5, c[0x0][0x488], RZ ;  /* 0x0001220005057a24 */ /* 0x000fe200078e02ff */
[----:B------:R-:W-:Y:S01]  /*e750*/  LOP3.LUT R4, R4, 0xc0, RZ, 0xc0, !PT ;  /* 0x000000c004047812 */ /* 0x000fe200078ec0ff */
[----:B------:R-:W-:Y:S01]  /*e760*/  IMAD.SHL.U32 R6, R19, 0x8, RZ ;  /* 0x0000000813067824 */ /* 0x000fe200078e00ff */
[----:B------:R-:W-:Y:S01]  /*e770*/  UMOV UR8, UR20 ;  /* 0x0000001400087c82 */ /* 0x000fe20008000000 */
[----:B------:R-:W-:Y:S01]  /*e780*/  IMAD R8, R0, c[0x0][0x48c], R5 ;  /* 0x0001230000087a24 */ /* 0x000fe200078e0205 */
[----:B------:R-:W-:Y:S01]  /*e790*/  LEA R0, P1, R2, c[0x0][0x450], 0x2 ;  /* 0x0001140002007a11 */ /* 0x000fe200078210ff */
[----:B------:R-:W-:Y:S01]  /*e7a0*/  UIMAD.WIDE.U32 UR8, UR13, UR4, UR8 ;  /* 0x000000040d0872a5 */ /* 0x000fe2000f8e0008 */
[----:B------:R-:W-:Y:S01]  /*e7b0*/  SHF.R.U32.HI R11, RZ, 0x3, R4 ;  /* 0x00000003ff0b7819 */ /* 0x000fe20000011604 */
[----:B------:R-:W-:Y:S01]  /*e7c0*/  IMAD.IADD R3, R3, 0x1, R8 ;  /* 0x0000000103037824 */ /* 0x000fe200078e0208 */
[----:B------:R-:W-:Y:S01]  /*e7d0*/  LOP3.LUT R10, R4, 0x18, R6, 0xf8, !PT ;  /* 0x00000018040a7812 */ /* 0x000fe200078ef806 */
[----:B------:R-:W-:Y:S01]  /*e7e0*/  UIADD3 UR5, UR9, UR5, URZ ;  /* 0x0000000509057290 */ /* 0x000fe2000fffe03f */
[----:B------:R-:W-:Y:S01]  /*e7f0*/  IADD3 R7, -R16, RZ, RZ ;  /* 0x000000ff10077210 */ /* 0x000fe20007ffe1ff */
[----:B------:R-:W-:Y:S01]  /*e800*/  SHFL.IDX PT, R12, R0, RZ, 0x1c1f ;  /* 0x001c1fff000c7589 */ /* 0x000fe200000e0000 */
[----:B------:R-:W-:Y:S01]  /*e810*/  LEA.HI.X R2, R2, c[0x0][0x454], R3, 0x2, P1 ;  /* 0x0001150002027a11 */ /* 0x000fe200008f1403 */
[----:B------:R-:W-:Y:S01]  /*e820*/  IMAD.U32 R5, RZ, RZ, UR9 ;  /* 0x00000009ff057e24 */ /* 0x000fe2000f8e00ff */
[----:B------:R-:W-:Y:S01]  /*e830*/  SHF.R.S32.HI R8, RZ, 0x1f, R16 ;  /* 0x0000001fff087819 */ /* 0x000fe20000011410 */
[----:B------:R-:W-:Y:S01]  /*e840*/  IMAD R17, R7, c[0x0][0x4e8], R9 ;  /* 0x00013a0007117a24 */ /* 0x000fe200078e0209 */
[----:B------:R-:W-:Y:S01]  /*e850*/  LOP3.LUT R19, R10, R11, RZ, 0x3c, !PT ;  /* 0x0000000b0a137212 */ /* 0x000fe200078e3cff */
[----:B------:R-:W1:Y:S01]  /*e860*/  SHFL.IDX PT, R13, R2, RZ, 0x1c1f ;  /* 0x001c1fff020d7589 */ /* 0x000e6200000e0000 */
[----:B------:R-:W-:-:S02]  /*e870*/  IMAD R7, R21, 0x80, R14 ;  /* 0x0000008015077824 */ /* 0x000fc400078e020e */
[----:B------:R-:W-:Y:S01]  /*e880*/  IMAD R3, R8, c[0x0][0x3e0], RZ ;  /* 0x0000f80008037a24 */ /* 0x000fe200078e02ff */
[----:B------:R-:W-:Y:S01]  /*e890*/  SHFL.IDX PT, R10, R0, 0x1, 0x1c1f ;  /* 0x003c1f00000a7f89 */ /* 0x000fe200000e0000 */
[----:B------:R-:W-:Y:S01]  /*e8a0*/  IMAD.U32 R4, RZ, RZ, UR8 ;  /* 0x00000008ff047e24 */ /* 0x000fe2000f8e00ff */
[----:B------:R-:W-:Y:S01]  /*e8b0*/  ISETP.GE.OR P3, PT, R7, R24, P0 ;  /* 0x000000180700720c */ /* 0x000fe20000766670 */
[----:B------:R-:W-:Y:S01]  /*e8c0*/  IMAD.U32 R5, RZ, RZ, UR5 ;  /* 0x00000005ff057e24 */ /* 0x000fe2000f8e00ff */
[----:B------:R-:W2:Y:S01]  /*e8d0*/  SHFL.IDX PT, R11, R2, 0x1, 0x1c1f ;  /* 0x003c1f00020b7f89 */ /* 0x000ea200000e0000 */
[----:B------:R-:W-:-:S03]  /*e8e0*/  IMAD R18, R16, c[0x0][0x3e4], R3 ;  /* 0x0000f90010127a24 */ /* 0x000fc600078e0203 */
[----:B------:R-:W-:Y:S04]  /*e8f0*/  SHFL.IDX PT, R14, R0, 0x2, 0x1c1f ;  /* 0x005c1f00000e7f89 */ /* 0x000fe800000e0000 */
[----:B------:R-:W3:Y:S04]  /*e900*/  SHFL.IDX PT, R15, R2, 0x2, 0x1c1f ;  /* 0x005c1f00020f7f89 */ /* 0x000ee800000e0000 */
[----:B------:R4:W-:Y:S04]  /*e910*/  SHFL.IDX PT, R8, R0, 0x3, 0x1c1f ;  /* 0x007c1f0000087f89 */ /* 0x0009e800000e0000 */
[----:B------:R2:W3:Y:S04]  /*e920*/  SHFL.IDX PT, R9, R2, 0x3, 0x1c1f ;  /* 0x007c1f0002097f89 */ /* 0x0004e800000e0000 */
[----:B-1----:R-:W-:Y:S01]  /*e930*/  @!P3 ST.E [R12.64], R51 ;  /* 0x000000330c00b985 */ /* 0x002fe2000c10190e */
[C---:B----4-:R-:W-:Y:S01]  /*e940*/  IADD3 R0, R7.reuse, 0x8, RZ ;  /* 0x0000000807007810 */ /* 0x050fe20007ffe0ff */
[----:B--2---:R-:W-:Y:S01]  /*e950*/  IMAD.WIDE.U32 R2, R16, c[0x0][0x3e0], R4 ;  /* 0x0000f80010027a25 */ /* 0x004fe200078e0004 */
[----:B------:R-:W-:-:S02]  /*e960*/  IADD3 R5, R7, 0x40, RZ ;  /* 0x0000004007057810 */ /* 0x000fc40007ffe0ff */
[----:B------:R-:W-:Y:S02]  /*e970*/  IADD3 R7, R7, 0x48, RZ ;  /* 0x0000004807077810 */ /* 0x000fe40007ffe0ff */
[-C--:B------:R-:W-:Y:S02]  /*e980*/  ISETP.GE.OR P2, PT, R0, R24.reuse, P0 ;  /* 0x000000180000720c */ /* 0x080fe40000746670 */
[----:B------:R-:W-:Y:S02]  /*e990*/  SHF.R.S32.HI R4, RZ, 0x1f, R17 ;  /* 0x0000001fff047819 */ /* 0x000fe40000011411 */
[-C--:B------:R-:W-:Y:S01]  /*e9a0*/  ISETP.GE.OR P1, PT, R5, R24.reuse, P0 ;  /* 0x000000180500720c */ /* 0x080fe20000726670 */
[----:B------:R-:W-:Y:S01]  /*e9b0*/  IMAD.U32 R5, R20, 0x20, R19 ;  /* 0x0000002014057824 */ /* 0x000fe200078e0013 */
[----:B------:R-:W-:Y:S01]  /*e9c0*/  ISETP.GE.OR P0, PT, R7, R24, P0 ;  /* 0x000000180700720c */ /* 0x000fe20000706670 */
[----:B------:R-:W-:Y:S01]  /*e9d0*/  IMAD R0, R4, c[0x0][0x3d8], RZ ;  /* 0x0000f60004007a24 */ /* 0x000fe200078e02ff */
[----:B------:R-:W-:-:S03]  /*e9e0*/  IADD3 R3, R3, R18, RZ ;  /* 0x0000001203037210 */ /* 0x000fc60007ffe0ff */
[----:B------:R-:W-:Y:S02]  /*e9f0*/  IMAD R4, R17, c[0x0][0x3dc], R0 ;  /* 0x0000f70011047a24 */ /* 0x000fe400078e0200 */
[----:B------:R-:W-:Y:S01]  /*ea00*/  IMAD.SHL.U32 R0, R5, 0x2, RZ ;  /* 0x0000000205007824 */ /* 0x000fe200078e00ff */
[----:B------:R1:W-:Y:S01]  /*ea10*/  @!P2 ST.E [R10.64], R52 ;  /* 0x000000340a00a985 */ /* 0x0003e2000c10190e */
[----:B------:R-:W-:-:S03]  /*ea20*/  IMAD.WIDE.U32 R2, R17, c[0x0][0x3d8], R2 ;  /* 0x0000f60011027a25 */ /* 0x000fc600078e0002 */
[----:B---3--:R2:W-:Y:S01]  /*ea30*/  @!P1 ST.E [R14.64], R53 ;  /* 0x000000350e009985 */ /* 0x0085e2000c10190e */
[----:B------:R-:W-:-:S03]  /*ea40*/  IMAD.IADD R3, R3, 0x1, R4 ;  /* 0x0000000103037824 */ /* 0x000fc600078e0204 */
[----:B------:R2:W-:Y:S01]  /*ea50*/  @!P0 ST.E [R8.64], R54 ;  /* 0x0000003608008985 */ /* 0x0005e2000c10190e */
[----:B------:R-:W-:-:S03]  /*ea60*/  LEA R25, P0, R2, c[0x0][0x380], 0x1 ;  /* 0x0000e00002197a11 */ /* 0x000fc600078008ff */
[----:B------:R2:W3:Y:S04]  /*ea70*/  LDS.128 R36, [R0+0x880] ;  /* 0x0008800000247984 */ /* 0x0004e80000000c00 */
[----:B------:R2:W4:Y:S04]  /*ea80*/  LDS.128 R52, [R0+0x1080] ;  /* 0x0010800000347984 */ /* 0x0005280000000c00 */
        /* <DEDUP_REMOVED lines=19> */
[----:B--2---:R2:W4:Y:S01]  /*ebc0*/  LDS.128 R12, [R0+0x4080] ;  /* 0x00408000000c7984 */ /* 0x0045220000000c00 */
[----:B------:R-:W-:-:S09]  /*ebd0*/  ISETP.GE.AND P2, PT, R6, c[0x0][0x3c8], PT ;  /* 0x0000f20006007a0c */ /* 0x000fd20003f46270 */
[----:B------:R-:W-:-:S04]  /*ebe0*/  @!P1 SHF.R.S32.HI R4, RZ, 0x1f, R5 ;  /* 0x0000001fff049819 */ /* 0x000fc80000011405 */
[----:B------:R-:W-:Y:S01]  /*ebf0*/  @!P1 LEA.HI R4, R4, R5, RZ, 0x3 ;  /* 0x0000000504049211 */ /* 0x000fe200078f18ff */
[----:B-1----:R-:W-:-:S03]  /*ec00*/  @!P2 IMAD.WIDE R8, R6, 0x2, R2 ;  /* 0x000000020608a825 */ /* 0x002fc600078e0202 */
[----:B------:R-:W-:Y:S02]  /*ec10*/  @!P1 LOP3.LUT R4, R4, 0xfffffff8, RZ, 0xc0, !PT ;  /* 0xfffffff804049812 */ /* 0x000fe400078ec0ff */
[----:B--2---:R-:W-:-:S03]  /*ec20*/  @!P0 SHF.R.S32.HI R0, RZ, 0x1f, R7 ;  /* 0x0000001fff008819 */ /* 0x004fc60000011407 */
[----:B------:R-:W-:Y:S01]  /*ec30*/  @!P1 IMAD.WIDE R4, R4, 0x2, R2 ;  /* 0x0000000204049825 */ /* 0x000fe200078e0202 */
[----:B------:R-:W-:-:S04]  /*ec40*/  @!P0 LEA.HI R0, R0, R7, RZ, 0x3 ;  /* 0x0000000700008211 */ /* 0x000fc800078f18ff */
[----:B------:R-:W-:Y:S01]  /*ec50*/  @!P0 LOP3.LUT R0, R0, 0xfffffff8, RZ, 0xc0, !PT ;  /* 0xfffffff800008812 */ /* 0x000fe200078ec0ff */
[----:B---3--:R1:W-:Y:S04]  /*ec60*/  @!P2 ST.E.128 [R8.64], R20 ;  /* 0x000000140800a985 */ /* 0x0083e8000c101d0e */
[----:B------:R-:W-:Y:S01]  /*ec70*/  @!P0 IMAD.WIDE R2, R0, 0x2, R2 ;  /* 0x0000000200028825 */ /* 0x000fe200078e0202 */
[----:B-----5:R1:W-:Y:S04]  /*ec80*/  @!P1 ST.E.128 [R4.64], R16 ;  /* 0x0000001004009985 */ /* 0x0203e8000c101d0e */
[----:B----4-:R1:W-:Y:S02]  /*ec90*/  @!P0 ST.E.128 [R2.64], R12 ;  /* 0x0000000c02008985 */ /* 0x0103e4000c101d0e */
.L_x_1580:
[----:B---3--:R-:W-:Y:S05]  /*eca0*/  BSYNC B0 ;  /* 0x0000000000007941 */ /* 0x008fea0003800000 */
.L_x_1579:
        /* <DEDUP_REMOVED lines=23> */
.L_x_1582:
[----:B------:R-:W-:Y:S05]  /*ee20*/  BSYNC B0 ;  /* 0x0000000000007941 */ /* 0x000fea0003800000 */
.L_x_1581:
        /* <DEDUP_REMOVED lines=23> */
.L_x_1584:
[----:B------:R-:W-:Y:S05]  /*efa0*/  BSYNC B0 ;  /* 0x0000000000007941 */ /* 0x000fea0003800000 */
.L_x_1583:
        /* <DEDUP_REMOVED lines=24> */
.L_x_1577:
        /* <DEDUP_REMOVED lines=31> */
.L_x_1585:
        /* <DEDUP_REMOVED lines=13> */
[----:B------:R-:W-:Y:S01]  /*f3f0*/  ULDC.64 UR4, c[0x0][0x490] ;  /* 0x0001240000047ab9 */ /* 0x000fe20000000a00 */
[----:B------:R-:W-:Y:S01]  /*f400*/  IMAD.MOV.U32 R2, RZ, RZ, R3 ;  /* 0x000000ffff027224 */ /* 0x000fe200078e0003 */
[----:B------:R-:W-:Y:S02]  /*f410*/  UIMAD UR7, UR8, UR4, URZ ;  /* 0x00000004080772a4 */ /* 0x000fe4000f8e023f */
[----:B------:R-:W-:Y:S01]  /*f420*/  ISETP.NE.AND P0, PT, R0, 0x1, PT ;  /* 0x000000010000780c */ /* 0x000fe20003f05270 */
[----:B------:R-:W-:Y:S02]  /*f430*/  UMOV UR16, UR10 ;  /* 0x0000000a00107c82 */ /* 0x000fe40008000000 */
        /* <DEDUP_REMOVED lines=19> */
[----:B------:R-:W-:-:S05]  /*f570*/  IMAD R4, R0, c[0x0][0x48c], R4 ;  /* 0x0001230000047a24 */ /* 0x000fca00078e0204 */
[----:B------:R-:W-:Y:S02]  /*f580*/  IADD3 R0, R3, R4, RZ ;  /* 0x0000000403007210 */ /* 0x000fe40007ffe0ff */
[----:B------:R-:W-:-:S04]  /*f590*/  LEA R4, P0, R2, c[0x0][0x450], 0x2 ;  /* 0x0001140002047a11 */ /* 0x000fc800078010ff */
[----:B------:R-:W-:Y:S01]  /*f5a0*/  LEA.HI.X R5, R2, c[0x0][0x454], R0, 0x2, P0 ;  /* 0x0001150002057a11 */ /* 0x000fe200000f1400 */
[----:B------:R-:W-:-:S05]  /*f5b0*/  IMAD.MOV.U32 R0, RZ, RZ, -0x800000 ;  /* 0xff800000ff007424 */ /* 0x000fca00078e00ff */
[----:B------:R1:W-:Y:S03]  /*f5c0*/  STG.E [R4.64], R0 ;  /* 0x0000000004007986 */ /* 0x0003e6000c10190e */
.L_x_1587:
[----:B------:R-:W-:Y:S05]  /*f5d0*/  BSYNC B0 ;  /* 0x0000000000007941 */ /* 0x000fea0003800000 */
.L_x_1586:
        /* <DEDUP_REMOVED lines=70> */
.L_x_1589:
[----:B------:R-:W-:Y:S05]  /*fa40*/  BSYNC B0 ;  /* 0x0000000000007941 */ /* 0x000fea0003800000 */
.L_x_1588:
        /* <DEDUP_REMOVED lines=21> */
.L_x_1591:
[----:B------:R-:W-:Y:S05]  /*fba0*/  BSYNC B0 ;  /* 0x0000000000007941 */ /* 0x000fea0003800000 */
.L_x_1590:
        /* <DEDUP_REMOVED lines=21> */
.L_x_1593:
[----:B------:R-:W-:Y:S05]  /*fd00*/  BSYNC B0 ;  /* 0x0000000000007941 */ /* 0x000fea0003800000 */
.L_x_1592:
        /* <DEDUP_REMOVED lines=22> */
.L_x_1594:
        /* <DEDUP_REMOVED lines=9> */
.L_x_1736:


//--------------------- .text._ZN7cutlass13device_kernelIN5flash19enable_sm80_to_sm89INS1_16FlashAttnFwdSm80INS1_25CollectiveMainloopFwdSm80ILi4ELi1ELb0EN4cute5tupleIJNS5_1CILi128EEENS7_ILi64EEENS7_ILi96EEEEEELi96ENS_6half_tEfNS_4arch4Sm80ELb1ELb0ELb0ELb1ELb1ELb1ELb1ELb0EEENS1_21CollectiveEpilogueFwdINS6_IJS8_SA_S9_EEENS6_IJNS7_ILi1EEESI_SI_EEESC_SE_Li128ELb1ELb1ELb0ELb0EEENS1_19SingleTileSchedulerILb1ELb0ELb1ELi128EEEEEEEEEvNT_6ParamsE --------------------------
	.section	.text._ZN7cutlass13device_kernelIN5flash19enable_sm80_to_sm89INS1_16FlashAttnFwdSm80INS1_25CollectiveMainloopFwdSm80ILi4ELi1ELb0EN4cute5tupleIJNS5_1CILi128EEENS7_ILi64EEENS7_ILi96EEEEEELi96ENS_6half_tEfNS_4arch4Sm80ELb1ELb0ELb0ELb1ELb1ELb1ELb1ELb0EEENS1_21CollectiveEpilogueFwdINS6_IJS8_SA_S9_EEENS6_IJNS7_ILi1EEESI_SI_EEESC_SE_Li128ELb1ELb1ELb0ELb0EEENS1_19SingleTileSchedulerILb1ELb0ELb1ELi128EEEEEEEEEvNT_6ParamsE,"ax",@progbits
	.sectioninfo	@"SHI_REGISTERS=255"
	.align	128
.text._ZN7cutlass13device_kernelIN5flash19enable_sm80_to_sm89INS1_16FlashAttnFwdSm80INS1_25CollectiveMainloopFwdSm80ILi4ELi1ELb0EN4cute5tupleIJNS5_1CILi128EEENS7_ILi64EEENS7_ILi96EEEEEELi96ENS_6half_tEfNS_4arch4Sm80ELb1ELb0ELb0ELb1ELb1ELb1ELb1ELb0EEENS1_21CollectiveEpilogueFwdINS6_IJS8_SA_S9_EEENS6_IJNS7_ILi1EEESI_SI_EEESC_SE_Li128ELb1ELb1ELb0ELb0EEENS1_19SingleTileSchedulerILb1ELb0ELb1ELi128EEEEEEEEEvNT_6ParamsE:
        .type           _ZN7cutlass13device_kernelIN5flash19enable_sm80_to_sm89INS1_16FlashAttnFwdSm80INS1_25CollectiveMainloopFwdSm80ILi4ELi1ELb0EN4cute5tupleIJNS5_1CILi128EEENS7_ILi64EEENS7_ILi96EEEEEELi96ENS_6half_tEfNS_4arch4Sm80ELb1ELb0ELb0ELb1ELb1ELb1ELb1ELb0EEENS1_21CollectiveEpilogueFwdINS6_IJS8_SA_S9_EEENS6_IJNS7_ILi1EEESI_SI_EEESC_SE_Li128ELb1ELb1ELb0ELb0EEENS1_19SingleTileSchedulerILb1ELb0ELb1ELi128EEEEEEEEEvNT_6ParamsE,@function
        .size           _ZN7cutlass13device_kernelIN5flash19enable_sm80_to_sm89INS1_16FlashAttnFwdSm80INS1_25CollectiveMainloopFwdSm80ILi4ELi1ELb0EN4cute5tupleIJNS5_1CILi128EEENS7_ILi64EEENS7_ILi96EEEEEELi96ENS_6half_tEfNS_4arch4Sm80ELb1ELb0ELb0ELb1ELb1ELb1ELb1ELb0EEENS1_21CollectiveEpilogueFwdINS6_IJS8_SA_S9_EEENS6_IJNS7_ILi1EEESI_SI_EEESC_SE_Li128ELb1ELb1ELb0ELb0EEENS1_19SingleTileSchedulerILb1ELb0ELb1ELi128EEEEEEEEEvNT_6ParamsE,(.L_x_1737 - _ZN7cutlass13device_kernelIN5flash19enable_sm80_to_sm89INS1_16FlashAttnFwdSm80INS1_25CollectiveMainloopFwdSm80ILi4ELi1ELb0EN4cute5tupleIJNS5_1CILi128EEENS7_ILi64EEENS7_ILi96EEEEEELi96ENS_6half_tEfNS_4arch4Sm80ELb1ELb0ELb0ELb1ELb1ELb1ELb1ELb0EEENS1_21CollectiveEpilogueFwdINS6_IJS8_SA_S9_EEENS6_IJNS7_ILi1EEESI_SI_EEESC_SE_Li128ELb1ELb1ELb0ELb0EEENS1_19SingleTileSchedulerILb1ELb0ELb1ELi128EEEEEEEEEvNT_6ParamsE)
        .other          _ZN7cutlass13device_kernelIN5flash19enable_sm80_to_sm89INS1_16FlashAttnFwdSm80INS1_25CollectiveMainloopFwdSm80ILi4ELi1ELb0EN4cute5tupleIJNS5_1CILi128EEENS7_ILi64EEENS7_ILi96EEEEEELi96ENS_6half_tEfNS_4arch4Sm80ELb1ELb0ELb0ELb1ELb1ELb1ELb1ELb0EEENS1_21CollectiveEpilogueFwdINS6_IJS8_SA_S9_EEENS6_IJNS7_ILi1EEESI_SI_EEESC_SE_Li128ELb1ELb1ELb0ELb0EEENS1_19SingleTileSchedulerILb1ELb0ELb1ELi128EEEEEEEEEvNT_6ParamsE,@"STO_CUDA_ENTRY STV_DEFAULT"
_ZN7cutlass13device_kernelIN5flash19enable_sm80_to_sm89INS1_16FlashAttnFwdSm80INS1_25CollectiveMainloopFwdSm80ILi4ELi1ELb0EN4cute5tupleIJNS5_1CILi128EEENS7_ILi64EEENS7_ILi96EEEEEELi96ENS_6half_tEfNS_4arch4Sm80ELb1ELb0ELb0ELb1ELb1ELb1ELb1ELb0EEENS1_21CollectiveEpilogueFwdINS6_IJS8_SA_S9_EEENS6_IJNS7_ILi1EEESI_SI_EEESC_SE_Li128ELb1ELb1ELb0ELb0EEENS1_19SingleTileSchedulerILb1ELb0ELb1ELi128EEEEEEEEEvNT_6ParamsE:
        /* <DEDUP_REMOVED lines=21> */
.L_x_1596:
        /* <DEDUP_REMOVED lines=13> */
.L_x_1598:
[----:B------:R-:W-:Y:S02]  /*0220*/  ULDC UR5, c[0x0][0x54c] ;  /* 0x0001530000057ab9 */ /* 0x000fe40000000800 */
.L_x_1597:
[----:B------:R-:W-:Y:S02]  /*0230*/  ULDC UR4, c[0x0][0x548] ;  /* 0x0001520000047ab9 */ /* 0x000fe40000000800 */
[----:B------:R-:W-:-:S02]  /*0240*/  USHF.L.U32 UR12, UR12, 0x7, URZ ;  /* 0x000000070c0c7899 */ /* 0x000fc4000800063f */
[----:B------:R-:W-:-:S04]  /*0250*/  UIMAD UR4, UR5, UR4, URZ ;  /* 0x00000004050472a4 */ /* 0x000fc8000f8e023f */
[----:B------:R-:W-:-:S04]  /*0260*/  UISETP.GE.AND UP0, UPT, UR12, UR4, UPT ;  /* 0x000000040c00728c */ /* 0x000fc8000bf06270 */
[----:B------:R-:W-:Y:S01]  /*0270*/  USEL UR18, UR18, 0xffffffff, !UP0 ;  /* 0xffffffff12127887 */ /* 0x000fe2000c000000 */
[----:B------:R-:W-:Y:S05]  /*0280*/  BRA `(.L_x_1599) ;  /* 0x000001b000007947 */ /* 0x000fea0003800000 */
.L_x_1595:
        /* <DEDUP_REMOVED lines=8> */
.L_x_1600:
        /* <DEDUP_REMOVED lines=13> */
.L_x_1602:
[----:B------:R-:W-:Y:S02]  /*03e0*/  ULDC UR5, c[0x0][0x54c] ;  /* 0x0001530000057ab9 */ /* 0x000fe40000000800 */
.L_x_1601:
[----:B------:R-:W-:Y:S02]  /*03f0*/  ULDC UR4, c[0x0][0x548] ;  /* 0x0001520000047ab9 */ /* 0x000fe40000000800 */
[----:B------:R-:W-:-:S02]  /*0400*/  USHF.L.U32 UR12, UR12, 0x7, URZ ;  /* 0x000000070c0c7899 */ /* 0x000fc4000800063f */
[----:B------:R-:W-:-:S04]  /*0410*/  UIMAD UR4, UR5, UR4, URZ ;  /* 0x00000004050472a4 */ /* 0x000fc8000f8e023f */
[----:B------:R-:W-:-:S04]  /*0420*/  UISETP.GE.AND UP0, UPT, UR12, UR4, UPT ;  /* 0x000000040c00728c */ /* 0x000fc8000bf06270 */
[----:B------:R-:W-:-:S06]  /*0430*/  USEL UR18, UR18, 0xffffffff, !UP0 ;  /* 0xffffffff12127887 */ /* 0x000fcc000c000000 */
.L_x_1599:
        /* <DEDUP_REMOVED lines=64> */
.L_x_1603:
        /* <DEDUP_REMOVED lines=10> */
.L_x_1604:
[----:B------:R-:W-:Y:S05]  /*08e0*/  @!P4 BRA `(.L_x_1605) ;  /* 0x000000500000c947 */ /* 0x000fea0003800000 */
[----:B-1--4-:R1:W4:Y:S04]  /*08f0*/  LDG.E R0, [R4.64] ;  /* 0x0000001404007981 */ /* 0x012328000c1e1900 */
[----:B-1-3--:R-:W3:Y:S01]  /*0900*/  LDG.E R4, [R4.64+0x4] ;  /* 0x0000041404047981 */ /* 0x00aee2000c1e1900 */
[----:B----4-:R-:W1:Y:S08]  /*0910*/  R2UR UR16, R0 ;  /* 0x00000000001073c2 */ /* 0x010e7000000e0000 */
[----:B---3--:R-:W1:Y:S02]  /*0920*/  R2UR UR4, R4 ;  /* 0x00000000040473c2 */ /* 0x008e6400000e0000 */
[----:B-1----:R-:W-:-:S06]  /*0930*/  UIADD3 UR16, -UR16, UR4, URZ ;  /* 0x0000000410107290 */ /* 0x002fcc000fffe13f */
.L_x_1605:
        /* <DEDUP_REMOVED lines=219> */
[----:B------:R-:W-:Y:S01]  /*16f0*/  IMAD.WIDE.U32 R120, R146, c[0x0][0x290], R20 ;  /* 0x0000a40092787a25 */ /* 0x000fe200078e0014 */
[----:B------:R-:W-:Y:S01]  /*1700*/  ULDC.64 UR4, c[0x0][0x268] ;  /* 0x00009a0000047ab9 */ /* 0x000fe20000000a00 */
[----:B------:R-:W-:Y:S01]  /*1710*/  LEA.HI R8, R8, R28, RZ, 0x3 ;  /* 0x0000001c08087211 */ /* 0x000fe200078f18ff */
[----:B------:R-:W-:Y:S01]  /*1720*/  UIMAD UR4, UR23, UR4, URZ ;  /* 0x00000004170472a4 */ /* 0x000fe2000f8e023f */
[----:B------:R-:W-:Y:S01]  /*1730*/  IMAD.WIDE.U32 R118, R146, c[0x0][0x280], R18 ;  /* 0x0000a00092767a25 */ /* 0x000fe200078e0012 */
        /* <DEDUP_REMOVED lines=85> */
[C---:B------:R-:W-:Y:S01]  /*1c90*/  IMAD R2, R146.reuse, c[0x0][0x284], R2 ;  /* 0x0000a10092027a24 */ /* 0x040fe200078e0202 */
        /* <DEDUP_REMOVED lines=28> */
.L_x_1631:
        /* <DEDUP_REMOVED lines=107> */
.L_x_1611:
[----:B------:R-:W-:Y:S05]  /*2510*/  BSYNC B0 ;  /* 0x0000000000007941 */ /* 0x000fea0003800000 */
.L_x_1610:
        /* <DEDUP_REMOVED lines=93> */
.L_x_1614:
[----:B------:R-:W-:Y:S05]  /*2af0*/  BSYNC B0 ;  /* 0x0000000000007941 */ /* 0x000fea0003800000 */
.L_x_1613:
        /* <DEDUP_REMOVED lines=58> */
.L_x_1616:
[----:B------:R-:W-:Y:S05]  /*2ea0*/  BSYNC B0 ;  /* 0x0000000000007941 */ /* 0x000fea0003800000 */
.L_x_1615:
        /* <DEDUP_REMOVED lines=58> */
.L_x_1618:
[----:B------:R-:W-:Y:S05]  /*3250*/  BSYNC B0 ;  /* 0x0000000000007941 */ /* 0x000fea0003800000 */
.L_x_1617:
        /* <DEDUP_REMOVED lines=58> */
.L_x_1620:
[----:B------:R-:W-:Y:S05]  /*3600*/  BSYNC B0 ;  /* 0x0000000000007941 */ /* 0x000fea0003800000 */
.L_x_1619:
        /* <DEDUP_REMOVED lines=58> */
.L_x_1622:
[----:B------:R-:W-:Y:S05]  /*39b0*/  BSYNC B0 ;  /* 0x0000000000007941 */ /* 0x000fea0003800000 */
.L_x_1621:
        /* <DEDUP_REMOVED lines=58> */
.L_x_1609:
        /* <DEDUP_REMOVED lines=47> */
.L_x_1624:
[----:B------:R-:W-:Y:S05]  /*4050*/  BSYNC B0 ;  /* 0x0000000000007941 */ /* 0x000fea0003800000 */
.L_x_1623:
        /* <DEDUP_REMOVED lines=158> */
.L_x_1626:
[----:B------:R-:W-:Y:S05]  /*4a40*/  BSYNC B0 ;  /* 0x0000000000007941 */ /* 0x000fea0003800000 */
.L_x_1625:
        /* <DEDUP_REMOVED lines=123> */
.L_x_1628:
[----:B------:R-:W-:Y:S05]  /*5200*/  BSYNC B0 ;  /* 0x0000000000007941 */ /* 0x000fea0003800000 */
.L_x_1627:
        /* <DEDUP_REMOVED lines=126> */
.L_x_1608:
        /* <DEDUP_REMOVED lines=38> */
.L_x_1612:
[----:B------:R-:W-:Y:S05]  /*5c50*/  BSYNC B1 ;  /* 0x0000000000017941 */ /* 0x000fea0003800000 */
.L_x_1607:
        /* <DEDUP_REMOVED lines=84> */
.L_x_1630:
[----:B--2---:R-:W-:Y:S05]  /*61a0*/  BSYNC B0 ;  /* 0x0000000000007941 */ /* 0x004fea0003800000 */
.L_x_1629:
        /* <DEDUP_REMOVED lines=26> */
.L_x_1606:
        /* <DEDUP_REMOVED lines=204> */
.L_x_1634:
[----:B---34-:R-:W-:Y:S05]  /*7010*/  BSYNC B0 ;  /* 0x0000000000007941 */ /* 0x018fea0003800000 */
.L_x_1633:
        /* <DEDUP_REMOVED lines=20> */
.L_x_1636:
[----:B------:R-:W-:Y:S05]  /*7160*/  BSYNC B0 ;  /* 0x0000000000007941 */ /* 0x000fea0003800000 */
.L_x_1635:
        /* <DEDUP_REMOVED lines=20> */
.L_x_1638:
[----:B------:R-:W-:Y:S05]  /*72b0*/  BSYNC B0 ;  /* 0x0000000000007941 */ /* 0x000fea0003800000 */
.L_x_1637:
        /* <DEDUP_REMOVED lines=73> */
[----:B------:R-:W-:Y:S03]  /*7750*/  STL [R1], R118 ;  /* 0x0000007601007387 */ /* 0x000fe60000100800 */
[----:B------:R-:W-:Y:S01]  /*7760*/  IMAD R3, R114, c[0x0][0x1f0], RZ ;  /* 0x00007c0072037a24 */ /* 0x000fe200078e02ff */
[----:B------:R-:W-:-:S03]  /*7770*/  IADD3 R0, P0, R4, UR22, RZ ;  /* 0x0000001604007c10 */ /* 0x000fc6000ff1e0ff */
[----:B------:R-:W-:-:S05]  /*7780*/  IMAD R3, R118, c[0x0][0x1f4], R3 ;  /* 0x00007d0076037a24 */ /* 0x000fca00078e0203 */
[----:B------:R-:W-:Y:S02]  /*7790*/  IADD3.X R4, R5, UR16, R3, P0, !PT ;  /* 0x0000001005047c10 */ /* 0x000fe400087fe403 */
[C---:B------:R-:W-:Y:S02]  /*77a0*/  LEA R5, P0, R0.reuse, c[0x0][0x1c8], 0x1 ;  /* 0x0000720000057a11 */ /* 0x040fe400078008ff */
[--C-:B------:R-:W-:Y:S02]  /*77b0*/  @P1 SHF.R.S32.HI R3, RZ, 0x1f, R101.reuse ;  /* 0x0000001fff031819 */ /* 0x100fe40000011465 */
        /* <DEDUP_REMOVED lines=38> */
.L_x_1639:
        /* <DEDUP_REMOVED lines=122> */
.L_x_1643:
[----:B------:R-:W-:Y:S05]  /*81c0*/  BSYNC B0 ;  /* 0x0000000000007941 */ /* 0x000fea0003800000 */
.L_x_1642:
        /* <DEDUP_REMOVED lines=123> */
.L_x_1645:
[----:B-123--:R-:W-:Y:S05]  /*8980*/  BSYNC B0 ;  /* 0x0000000000007941 */ /* 0x00efea0003800000 */
.L_x_1644:
        /* <DEDUP_REMOVED lines=114> */
.L_x_1649:
[----:B------:R-:W-:Y:S05]  /*90b0*/  BSYNC B0 ;  /* 0x0000000000007941 */ /* 0x000fea0003800000 */
.L_x_1648:
        /* <DEDUP_REMOVED lines=46> */
.L_x_1651:
[----:B------:R-:W-:Y:S05]  /*93a0*/  BSYNC B0 ;  /* 0x0000000000007941 */ /* 0x000fea0003800000 */
.L_x_1650:
        /* <DEDUP_REMOVED lines=46> */
.L_x_1653:
[----:B------:R-:W-:Y:S05]  /*9690*/  BSYNC B0 ;  /* 0x0000000000007941 */ /* 0x000fea0003800000 */
.L_x_1652:
        /* <DEDUP_REMOVED lines=46> */
.L_x_1655:
[----:B------:R-:W-:Y:S05]  /*9980*/  BSYNC B0 ;  /* 0x0000000000007941 */ /* 0x000fea0003800000 */
.L_x_1654:
        /* <DEDUP_REMOVED lines=46> */
.L_x_1657:
[----:B------:R-:W-:Y:S05]  /*9c70*/  BSYNC B0 ;  /* 0x0000000000007941 */ /* 0x000fea0003800000 */
.L_x_1656:
        /* <DEDUP_REMOVED lines=45> */
.L_x_1647:
[----:B------:R-:W-:Y:S05]  /*9f50*/  BSYNC B1 ;  /* 0x0000000000017941 */ /* 0x000fea0003800000 */
.L_x_1646:
        /* <DEDUP_REMOVED lines=48> */
.L_x_1660:
[----:B------:R-:W-:Y:S05]  /*a260*/  BSYNC B0 ;  /* 0x0000000000007941 */ /* 0x000fea0003800000 */
.L_x_1659:
        /* <DEDUP_REMOVED lines=46> */
.L_x_1662:
[----:B------:R-:W-:Y:S05]  /*a550*/  BSYNC B0 ;  /* 0x0000000000007941 */ /* 0x000fea0003800000 */
.L_x_1661:
        /* <DEDUP_REMOVED lines=46> */
.L_x_1664:
[----:B------:R-:W-:Y:S05]  /*a840*/  BSYNC B0 ;  /* 0x0000000000007941 */ /* 0x000fea0003800000 */
.L_x_1663:
        /* <DEDUP_REMOVED lines=46> */
.L_x_1666:
[----:B------:R-:W-:Y:S05]  /*ab30*/  BSYNC B0 ;  /* 0x0000000000007941 */ /* 0x000fea0003800000 */
.L_x_1665:
        /* <DEDUP_REMOVED lines=46> */
.L_x_1668:
[----:B------:R-:W-:Y:S05]  /*ae20*/  BSYNC B0 ;  /* 0x0000000000007941 */ /* 0x000fea0003800000 */
.L_x_1667:
        /* <DEDUP_REMOVED lines=46> */
.L_x_1641:
        /* <DEDUP_REMOVED lines=74> */
.L_x_1670:
[----:B------:R-:W-:Y:S05]  /*b5b0*/  BSYNC B0 ;  /* 0x0000000000007941 */ /* 0x000fea0003800000 */
.L_x_1669:
        /* <DEDUP_REMOVED lines=99> */
.L_x_1672:
[----:B-123--:R-:W-:Y:S05]  /*bbf0*/  BSYNC B0 ;  /* 0x0000000000007941 */ /* 0x00efea0003800000 */
.L_x_1671:
        /* <DEDUP_REMOVED lines=162> */
.L_x_1676:
[----:B------:R-:W-:Y:S05]  /*c620*/  BSYNC B0 ;  /* 0x0000000000007941 */ /* 0x000fea0003800000 */
.L_x_1675:
        /* <DEDUP_REMOVED lines=117> */
.L_x_1678:
[----:B------:R-:W-:Y:S05]  /*cd80*/  BSYNC B0 ;  /* 0x0000000000007941 */ /* 0x000fea0003800000 */
.L_x_1677:
        /* <DEDUP_REMOVED lines=116> */
.L_x_1674:
[----:B------:R-:W-:Y:S05]  /*d4d0*/  BSYNC B1 ;  /* 0x0000000000017941 */ /* 0x000fea0003800000 */
.L_x_1673:
        /* <DEDUP_REMOVED lines=34> */
[--C-:B------:R-:W-:Y:S01]  /*d700*/  HADD2.F32 R0, -RZ, R96.reuse.H0_H0 ;  /* 0x20000060ff007230 */ /* 0x100fe20000004100 */
        /* <DEDUP_REMOVED lines=81> */
.L_x_1680:
[----:B------:R-:W-:Y:S05]  /*dc20*/  BSYNC B0 ;  /* 0x0000000000007941 */ /* 0x000fea0003800000 */
.L_x_1679:
        /* <DEDUP_REMOVED lines=40> */
[--C-:B------:R-:W-:Y:S01]  /*deb0*/  HADD2.F32 R0, -RZ, R102.reuse.H0_H0 ;  /* 0x20000066ff007230 */ /* 0x100fe20000004100 */
        /* <DEDUP_REMOVED lines=79> */
.L_x_1682:
[----:B------:R-:W-:Y:S05]  /*e3b0*/  BSYNC B0 ;  /* 0x0000000000007941 */ /* 0x000fea0003800000 */
.L_x_1681:
        /* <DEDUP_REMOVED lines=41> */
[--C-:B------:R-:W-:Y:S01]  /*e650*/  HADD2.F32 R0, -RZ, R108.reuse.H0_H0 ;  /* 0x2000006cff007230 */ /* 0x100fe20000004100 */
        /* <DEDUP_REMOVED lines=33> */
[----:B------:R-:W-:Y:S01]  /*e870*/  FMUL.FTZ R5, R21, R3 ;  /* 0x0000000315057220 */ /* 0x000fe20000410000 */
        /* <DEDUP_REMOVED lines=43> */
.L_x_1658:
[----:B------:R-:W-:Y:S05]  /*eb30*/  BSYNC B2 ;  /* 0x0000000000027941 */ /* 0x000fea0003800000 */
.L_x_1640:
        /* <DEDUP_REMOVED lines=77> */
[----:B------:R-:W-:Y:S01]  /*f010*/  STL [R1+0x48], R161 ;  /* 0x000048a101007387 */ /* 0x000fe20000100800 */
        /* <DEDUP_REMOVED lines=43> */
[----:B------:R-:W-:Y:S01]  /*f2d0*/  ISETP.LT.OR P1, PT, R104, 0x21, P1 ;  /* 0x000000216800780c */ /* 0x000fe20000f21670 */
[----:B------:R-:W-:Y:S04]  /*f2e0*/  STL [R1+0x38], R159 ;  /* 0x0000389f01007387 */ /* 0x000fe80000100800 */
[----:B------:R-:W-:Y:S02]  /*f2f0*/  STL [R1+0x44], R156 ;  /* 0x0000449c01007387 */ /* 0x000fe40000100800 */
[----:B--2---:R-:W-:Y:S04]  /*f300*/  HMMA.16816.F32 R68, R4, R28, RZ ;  /* 0x0000001c0444723c */ /* 0x004fe800000018ff */
[----:B------:R1:W-:Y:S01]  /*f310*/  LDGSTS.E.BYPASS.LTC128B.128 [R248+0x1100], [R54.64], !P0 ;  /* 0x0110000036f87fae */ /* 0x0003e2000c101d54 */
[----:B------:R-:W-:-:S03]  /*f320*/  ISETP.GE.AND P0, PT, R100, c[0x0][0x1d4], PT ;  /* 0x0000750064007a0c */ /* 0x000fc60003f06270 */
[----:B------:R-:W-:Y:S01]  /*f330*/  HMMA.16816.F32 R100, R4, R26, RZ ;  /* 0x0000001a0464723c */ /* 0x000fe200000018ff */
[C---:B------:R-:W-:Y:S02]  /*f340*/  ISETP.LT.OR P3, PT, R104.reuse, 0x1, P0 ;  /* 0x000000016800780c */ /* 0x040fe40000761670 */
[----:B------:R-:W-:-:S05]  /*f350*/  ISETP.LT.OR P0, PT, R104, 0x21, P0 ;  /* 0x000000216800780c */ /* 0x000fca0000701670 */
[C---:B------:R-:W-:Y:S06]  /*f360*/  HMMA.16816.F32 R72, R4.reuse, R34, RZ ;  /* 0x000000220448723c */ /* 0x040fec00000018ff */
        /* <DEDUP_REMOVED lines=82> */
[----:B------:R-:W-:Y:S07]  /*f890*/  LDSM.16.M88.4 R4, [R224+0xb100] ;  /* 0x00b10000e004783b */ /* 0x000fee0000000200 */
[C---:B------:R-:W-:Y:S01]  /*f8a0*/  HMMA.16816.F32 R108, R20.reuse, R40, R8 ;  /* 0x00000028146c723c */ /* 0x040fe20000001808 */
[----:B------:R-:W-:Y:S07]  /*f8b0*/  LDSM.16.M88.4 R8, [R224+0xa100] ;  /* 0x00a10000e008783b */ /* 0x000fee0000000200 */
[C---:B------:R-:W-:Y:S01]  /*f8c0*/  HMMA.16816.F32 R104, R20.reuse, R42, R36 ;  /* 0x0000002a1468723c */ /* 0x040fe20000001824 */
[----:B------:R-:W5:Y:S04]  /*f8d0*/  LDSM.16.M88.4 R40, [R225+0x2000] ;  /* 0x00200000e128783b */ /* 0x000f680000000200 */
[----:B------:R-:W-:Y:S03]  /*f8e0*/  LDSM.16.M88.4 R36, [R225+0x2c00] ;  /* 0x002c0000e124783b */ /* 0x000fe60000000200 */
        /* <DEDUP_REMOVED lines=70> */
[----:B------:R1:W-:Y:S03]  /*fd50*/  STL [R1], R8 ;  /* 0x0000000801007387 */ /* 0x0003e60000100800 */
        /* <DEDUP_REMOVED lines=36> */
.L_x_1683:
[----:B------:R-:W-:Y:S01]  /*ffa0*/  LOP3.LUT R3, R153, 0xffffffe0, RZ, 0xc0, !PT ;  /* 0xffffffe099037812 */ /* 0x000fe200078ec0ff */
[----:B------:R-:W-:Y:S01]  /*ffb0*/  UMOV UR4, 0xffffffc0 ;  /* 0xffffffc000047882 */ /* 0x000fe20000000000 */
[----:B-1----:R-:W-:Y:S01]  /*ffc0*/  SHF.R.S32.HI R5, RZ, 0x1f, R152 ;  /* 0x0000001fff057819 */ /* 0x002fe20000011498 */
        /* <DEDUP_REMOVED lines=23> */
[----:B------:R-:W-:Y:S01]  /*10140*/  IMAD.U32 R7, RZ, RZ, UR4 ;  /* 0x00000004ff077e24 */ /* 0x000fe2000f8e00ff */
[----:B------:R-:W-:Y:S01]  /*10150*/  ULDC.64 UR4, c[0x0][0x2c8] ;  /* 0x0000b20000047ab9 */ /* 0x000fe20000000a00 */
[----:B------:R-:W-:Y:S01]  /*10160*/  IMAD R9, R6, 0x8, R3 ;  /* 0x0000000806097824 */ /* 0x000fe200078e0203 */
[----:B------:R-:W-:Y:S01]  /*10170*/  UIMAD.WIDE.U32 UR22, UR12, UR4, URZ ;  /* 0x000000040c1672a5 */ /* 0x000fe2000f8e003f */
[----:B------:R-:W-:Y:S02]  /*10180*/  IMAD.SHL.U32 R8, R4, 0x2, RZ ;  /* 0x0000000204087824 */ /* 0x000fe400078e00ff */
[----:B------:R-:W-:Y:S01]  /*10190*/  @P1 IMAD.HI.U32 R6, R9, c[0x0][0x2c8], RZ ;  /* 0x0000b20009061a27 */ /* 0x000fe200078e00ff */
[----:B------:R-:W-:Y:S02]  /*101a0*/  STL [R1+0x30], R9 ;  /* 0x0000300901007387 */ /* 0x000fe40000100800 */
[----:B------:R-:W-:Y:S01]  /*101b0*/  IADD3 R7, -R8, UR9, R7 ;  /* 0x0000000908077c10 */ /* 0x000fe2000fffe107 */
[----:B------:R-:W-:Y:S01]  /*101c0*/  IMAD.MOV.U32 R3, RZ, RZ, R9 ;  /* 0x000000ffff037224 */ /* 0x000fe200078e0009 */
[----:B------:R-:W-:Y:S01]  /*101d0*/  @P0 SHF.R.U32.HI R3, RZ, c[0x0][0x2cc], R6 ;  /* 0x0000b300ff030a19 */ /* 0x000fe20000011606 */
[----:B------:R1:W-:Y:S01]  /*101e0*/  STL [R1+0x40], R8 ;  /* 0x0000400801007387 */ /* 0x0003e20000100800 */
[----:B------:R-:W-:Y:S01]  /*101f0*/  IADD3 R7, R7, -UR17, RZ ;  /* 0x8000001107077c10 */ /* 0x000fe2000fffe0ff */
[----:B------:R-:W-:-:S02]  /*10200*/  @UP2 UMOV UR7, UR23 ;  /* 0x0000001700072c82 */ /* 0x000fc40008000000 */
[----:B------:R-:W2:Y:S01]  /*10210*/  SHFL.IDX PT, R6, R3, RZ, 0x1c1f ;  /* 0x001c1fff03067589 */ /* 0x000ea200000e0000 */
[----:B------:R-:W-:-:S03]  /*10220*/  @UP2 USHF.R.U32.HI UR12, URZ, UR5, UR7 ;  /* 0x000000053f0c2299 */ /* 0x000fc60008011607 */
[----:B------:R-:W3:Y:S01]  /*10230*/  SHFL.IDX PT, R4, R3, 0x2, 0x1c1f ;  /* 0x005c1f0003047f89 */ /* 0x000ee200000e0000 */
[----:B------:R-:W-:-:S04]  /*10240*/  UIADD3 UR12, UR12, UR9, -UR17 ;  /* 0x000000090c0c7290 */ /* 0x000fc8000fffe811 */
[----:B------:R-:W-:-:S04]  /*10250*/  USHF.R.S32.HI UR4, URZ, 0x1f, UR12 ;  /* 0x0000001f3f047899 */ /* 0x000fc8000801140c */
[----:B------:R-:W-:-:S04]  /*10260*/  ULEA.HI UR4, UR4, UR12, URZ, 0x6 ;  /* 0x0000000c04047291 */ /* 0x000fc8000f8f303f */
[----:B------:R-:W-:Y:S01]  /*10270*/  USHF.R.S32.HI UR7, URZ, 0x6, UR4 ;  /* 0x000000063f077899 */ /* 0x000fe20008011404 */
[----:B-1----:R-:W-:-:S03]  /*10280*/  IADD3 R8, -R8, UR19, RZ ;  /* 0x0000001308087c10 */ /* 0x002fc6000fffe1ff */
[----:B------:R-:W-:Y:S01]  /*10290*/  UISETP.LT.AND UP0, UPT, URZ, UR7, UPT ;  /* 0x000000073f00728c */ /* 0x000fe2000bf01270 */
[C---:B--2---:R-:W-:Y:S02]  /*102a0*/  IMAD.IADD R5, R7.reuse, 0x1, R6 ;  /* 0x0000000107057824 */ /* 0x044fe400078e0206 */
[----:B------:R-:W1:Y:S01]  /*102b0*/  SHFL.IDX PT, R6, R3, 0x1, 0x1c1f ;  /* 0x003c1f0003067f89 */ /* 0x000e6200000e0000 */
[----:B------:R-:W-:Y:S01]  /*102c0*/  USEL UR7, URZ, UR7, !UP0 ;  /* 0x000000073f077287 */ /* 0x000fe2000c000000 */
[----:B---3--:R-:W-:Y:S01]  /*102d0*/  IMAD.IADD R4, R7, 0x1, R4 ;  /* 0x0000000107047824 */ /* 0x008fe200078e0204 */
[----:B------:R-:W-:Y:S01]  /*102e0*/  IMNMX R5, R8, R5, PT ;  /* 0x0000000508057217 */ /* 0x000fe20003800200 */
[----:B------:R-:W2:Y:S03]  /*102f0*/  SHFL.IDX PT, R3, R3, 0x3, 0x1c1f ;  /* 0x007c1f0003037f89 */ /* 0x000ea600000e0000 */
[----:B------:R-:W-:-:S02]  /*10300*/  ISETP.GT.AND P0, PT, R5, RZ, PT ;  /* 0x000000ff0500720c */ /* 0x000fc40003f04270 */
[C---:B------:R-:W-:Y:S02]  /*10310*/  ISETP.GT.AND P1, PT, R5.reuse, 0x1, PT ;  /* 0x000000010500780c */ /* 0x040fe40003f24270 */
[----:B------:R-:W-:Y:S02]  /*10320*/  FSEL R32, R60, -INF , P0 ;  /* 0xff8000003c207808 */ /* 0x000fe40000000000 */
[----:B------:R-:W-:Y:S02]  /*10330*/  ISETP.GT.AND P0, PT, R5, 0x8, PT ;  /* 0x000000080500780c */ /* 0x000fe40003f04270 */
[----:B------:R-:W-:Y:S02]  /*10340*/  FSEL R36, R61, -INF , P1 ;  /* 0xff8000003d247808 */ /* 0x000fe40000800000 */
[----:B------:R-:W-:Y:S02]  /*10350*/  FSEL R37, R56, -INF , P0 ;  /* 0xff80000038257808 */ /* 0x000fe40000000000 */
[----:B------:R-:W-:-:S02]  /*10360*/  ISETP.GT.AND P0, PT, R5, 0x10, PT ;  /* 0x000000100500780c */ /* 0x000fc40003f04270 */
[----:B------:R-:W-:Y:S02]  /*10370*/  ISETP.GT.AND P1, PT, R5, 0x9, PT ;  /* 0x000000090500780c */ /* 0x000fe40003f24270 */
[----:B------:R-:W-:Y:S01]  /*10380*/  FSEL R74, R52, -INF , P0 ;  /* 0xff800000344a7808 */ /* 0x000fe20000000000 */
[----:B-1----:R-:W-:Y:S01]  /*10390*/  IMAD.IADD R6, R7, 0x1, R6 ;  /* 0x0000000107067824 */ /* 0x002fe200078e0206 */
[----:B------:R-:W-:Y:S02]  /*103a0*/  ISETP.GT.AND P0, PT, R5, 0x18, PT ;  /* 0x000000180500780c */ /* 0x000fe40003f04270 */
[----:B------:R-:W-:Y:S01]  /*103b0*/  FSEL R39, R57, -INF , P1 ;  /* 0xff80000039277808 */ /* 0x000fe20000800000 */
[----:B--2---:R-:W-:Y:S01]  /*103c0*/  IMAD.IADD R3, R7, 0x1, R3 ;  /* 0x0000000107037824 */ /* 0x004fe200078e0203 */
[----:B------:R-:W-:Y:S02]  /*103d0*/  FSEL R125, R48, -INF , P0 ;  /* 0xff800000307d7808 */ /* 0x000fe40000000000 */
[----:B------:R-:W-:-:S02]  /*103e0*/  ISETP.GT.AND P0, PT, R5, 0x20, PT ;  /* 0x000000200500780c */ /* 0x000fc40003f04270 */
[C---:B------:R-:W-:Y:S02]  /*103f0*/  ISETP.GT.AND P1, PT, R5.reuse, 0x11, PT ;  /* 0x000000110500780c */ /* 0x040fe40003f24270 */
[----:B------:R-:W-:Y:S02]  /*10400*/  FSEL R166, R28, -INF , P0 ;  /* 0xff8000001ca67808 */ /* 0x000fe40000000000 */
[----:B------:R-:W-:Y:S02]  /*10410*/  ISETP.GT.AND P0, PT, R5, 0x28, PT ;  /* 0x000000280500780c */ /* 0x000fe40003f04270 */
[----:B------:R-:W-:Y:S02]  /*10420*/  IMNMX R6, R8, R6, PT ;  /* 0x0000000608067217 */ /* 0x000fe40003800200 */
        /* <DEDUP_REMOVED lines=9> */
[C---:B------:R-:W-:Y:S02]  /*104c0*/  ISETP.GT.AND P1, PT, R6.reuse, RZ, PT ;  /* 0x000000ff0600720c */ /* 0x040fe40003f24270 */
        /* <DEDUP_REMOVED lines=10> */
[----:B------:R-:W-:Y:S02]  /*10570*/  ISETP.GT.AND P0, PT, R4, RZ, PT ;  /* 0x000000ff0400720c */ /* 0x000fe40003f04270 */
[----:B------:R-:W-:Y:S02]  /*10580*/  FSEL R122, R54, -INF , P1 ;  /* 0xff800000367a7808 */ /* 0x000fe40000800000 */
[----:B------:R-:W-:Y:S02]  /*10590*/  ISETP.GT.AND P1, PT, R5, 0x29, PT ;  /* 0x000000290500780c */ /* 0x000fe40003f24270 */
[----:B------:R-:W-:Y:S02]  /*105a0*/  FSEL R11, R96, -INF , P0 ;  /* 0xff800000600b7808 */ /* 0x000fe40000000000 */
[----:B------:R-:W-:Y:S02]  /*105b0*/  ISETP.GT.AND P0, PT, R4, 0x8, PT ;  /* 0x000000080400780c */ /* 0x000fe40003f04270 */
        /* <DEDUP_REMOVED lines=8> */
[----:B------:R-:W-:Y:S02]  /*10640*/  FSEL R13, R97, -INF , P1 ;  /* 0xff800000610d7808 */ /* 0x000fe40000800000 */
[----:B------:R-:W-:Y:S02]  /*10650*/  ISETP.GT.AND P1, PT, R4, 0x9, PT ;  /* 0x000000090400780c */ /* 0x000fe40003f24270 */
[----:B------:R-:W-:Y:S02]  /*10660*/  FSEL R50, R80, -INF , P0 ;  /* 0xff80000050327808 */ /* 0x000fe40000000000 */
[----:B------:R-:W-:Y:S02]  /*10670*/  ISETP.GT.AND P0, PT, R4, 0x20, PT ;  /* 0x000000200400780c */ /* 0x000fe40003f04270 */
[----:B------:R-:W-:-:S02]  /*10680*/  FSEL R17, R93, -INF , P1 ;  /* 0xff8000005d117808 */ /* 0x000fc40000800000 */
[----:B------:R-:W-:Y:S02]  /*10690*/  ISETP.GT.AND P1, PT, R4, 0x11, PT ;  /* 0x000000110400780c */ /* 0x000fe40003f24270 */
[----:B------:R-:W-:Y:S02]  /*106a0*/  FMNMX.FTZ R7, R11, R13, !PT ;  /* 0x0000000d0b077209 */ /* 0x000fe40007810000 */
[----:B------:R-:W-:Y:S02]  /*106b0*/  FSEL R140, R84, -INF , P0 ;  /* 0xff800000548c7808 */ /* 0x000fe40000000000 */
[----:B------:R-:W-:Y:S02]  /*106c0*/  ISETP.GT.AND P0, PT, R4, 0x28, PT ;  /* 0x000000280400780c */ /* 0x000fe40003f04270 */
[----:B------:R-:W-:Y:S02]  /*106d0*/  FSEL R49, R89, -INF , P1 ;  /* 0xff80000059317808 */ /* 0x000fe40000800000 */
[----:B------:R-:W-:-:S02]  /*106e0*/  FMNMX.FTZ R7, R16, R7, !PT ;  /* 0x0000000710077209 */ /* 0x000fc40007810000 */
[----:B------:R-:W-:Y:S02]  /*106f0*/  ISETP.GT.AND P1, PT, R4, 0x19, PT ;  /* 0x000000190400780c */ /* 0x000fe40003f24270 */
[----:B------:R-:W-:Y:S02]  /*10700*/  FSEL R143, R76, -INF , P0 ;  /* 0xff8000004c8f7808 */ /* 0x000fe40000000000 */
[----:B------:R-:W-:Y:S02]  /*10710*/  ISETP.GT.AND P0, PT, R4, 0x30, PT ;  /* 0x000000300400780c */ /* 0x000fe40003f04270 */
[----:B------:R-:W-:Y:S02]  /*10720*/  IMNMX R3, R8, R3, PT ;  /* 0x0000000308037217 */ /* 0x000fe40003800200 */
        /* <DEDUP_REMOVED lines=12> */
[----:B------:R-:W-:Y:S02]  /*107f0*/  ISETP.GT.AND P1, PT, R3, RZ, PT ;  /* 0x000000ff0300720c */ /* 0x000fe40003f24270 */
[----:B------:R-:W-:-:S02]  /*10800*/  FMNMX.FTZ R7, R50, R7, !PT ;  /* 0x0000000732077209 */ /* 0x000fc40007810000 */
[----:B------:R-:W-:Y:S02]  /*10810*/  FSEL R19, R95, -INF , P0 ;  /* 0xff8000005f137808 */ /* 0x000fe40000000000 */
[C---:B------:R-:W-:Y:S02]  /*10820*/  ISETP.GT.AND P0, PT, R3.reuse, 0x11, PT ;  /* 0x000000110300780c */ /* 0x040fe40003f04270 */
[----:B------:R-:W-:Y:S02]  /*10830*/  FSEL R14, R98, -INF , P1 ;  /* 0xff800000620e7808 */ /* 0x000fe40000800000 */
[----:B------:R-:W-:Y:S02]  /*10840*/  FMNMX.FTZ R7, R52, R7, !PT ;  /* 0x0000000734077209 */ /* 0x000fe40007810000 */
[----:B------:R-:W-:Y:S02]  /*10850*/  ISETP.GT.AND P1, PT, R3, 0x8, PT ;  /* 0x000000080300780c */ /* 0x000fe40003f24270 */
[----:B------:R-:W-:-:S02]  /*10860*/  FSEL R51, R91, -INF , P0 ;  /* 0xff8000005b337808 */ /* 0x000fc40000000000 */
[C---:B------:R-:W-:Y:S02]  /*10870*/  ISETP.GT.AND P0, PT, R3.reuse, 0x19, PT ;  /* 0x000000190300780c */ /* 0x040fe40003f04270 */
[----:B------:R-:W-:Y:S02]  /*10880*/  FMNMX.FTZ R7, R140, R7, !PT ;  /* 0x000000078c077209 */ /* 0x000fe40007810000 */
[----:B------:R-:W-:Y:S02]  /*10890*/  FSEL R18, R94, -INF , P1 ;  /* 0xff8000005e127808 */ /* 0x000fe40000800000 */
[----:B------:R-:W-:Y:S02]  /*108a0*/  ISETP.GT.AND P1, PT, R3, 0x10, PT ;  /* 0x000000100300780c */ /* 0x000fe40003f24270 */
[----:B------:R-:W-:Y:S02]  /*108b0*/  FSEL R73, R83, -INF , P0 ;  /* 0xff80000053497808 */ /* 0x000fe40000000000 */
[----:B------:R-:W-:-:S02]  /*108c0*/  ISETP.GT.AND P0, PT, R3, 0x20, PT ;  /* 0x000000200300780c */ /* 0x000fc40003f04270 */
[----:B------:R-:W-:Y:S02]  /*108d0*/  FMNMX.FTZ R7, R154, R7, !PT ;  /* 0x000000079a077209 */ /* 0x000fe40007810000 */
[----:B------:R-:W-:Y:S02]  /*108e0*/  FMNMX.FTZ R8, R14, R15, !PT ;  /* 0x0000000f0e087209 */ /* 0x000fe40007810000 */
[----:B------:R-:W-:Y:S02]  /*108f0*/  FSEL R48, R90, -INF , P1 ;  /* 0xff8000005a307808 */ /* 0x000fe40000800000 */
[----:B------:R-:W-:Y:S02]  /*10900*/  ISETP.GT.AND P1, PT, R3, 0x18, PT ;  /* 0x000000180300780c */ /* 0x000fe40003f24270 */
[----:B------:R-:W-:Y:S02]  /*10910*/  FSEL R126, R86, -INF , P0 ;  /* 0xff800000567e7808 */ /* 0x000fe40000000000 */
[----:B------:R-:W-:-:S02]  /*10920*/  FMNMX.FTZ R7, R143, R7, !PT ;  /* 0x000000078f077209 */ /* 0x000fc40007810000 */
[----:B------:R-:W-:Y:S02]  /*10930*/  FMNMX.FTZ R8, R18, R8, !PT ;  /* 0x0000000812087209 */ /* 0x000fe40007810000 */
[----:B------:R-:W-:Y:S02]  /*10940*/  ISETP.GT.AND P0, PT, R4, 0x38, PT ;  /* 0x000000380400780c */ /* 0x000fe40003f04270 */
[----:B------:R-:W-:Y:S02]  /*10950*/  FSEL R72, R82, -INF , P1 ;  /* 0xff80000052487808 */ /* 0x000fe40000800000 */
[----:B------:R-:W-:Y:S02]  /*10960*/  ISETP.GT.AND P1, PT, R4, 0x31, PT ;  /* 0x000000310400780c */ /* 0x000fe40003f24270 */
[----:B------:R-:W-:Y:S02]  /*10970*/  FMNMX.FTZ R7, R164, R7, !PT ;  /* 0x00000007a4077209 */ /* 0x000fe40007810000 */
[----:B------:R-:W-:-:S02]  /*10980*/  FMNMX.FTZ R8, R19, R8, !PT ;  /* 0x0000000813087209 */ /* 0x000fc40007810000 */
[----:B------:R-:W-:Y:S02]  /*10990*/  FSEL R207, R100, -INF , P0 ;  /* 0xff80000064cf7808 */ /* 0x000fe40000000000 */
[----:B------:R-:W-:Y:S02]  /*109a0*/  ISETP.GT.AND P0, PT, R3, 0x28, PT ;  /* 0x000000280300780c */ /* 0x000fe40003f04270 */
[----:B------:R-:W-:Y:S02]  /*109b0*/  FSEL R209, R69, -INF , P1 ;  /* 0xff80000045d17808 */ /* 0x000fe40000800000 */
[----:B------:R-:W-:Y:S02]  /*109c0*/  FMNMX.FTZ R7, R211, R7, !PT ;  /* 0x00000007d3077209 */ /* 0x000fe40007810000 */
[----:B------:R-:W-:Y:S02]  /*109d0*/  FMNMX.FTZ R8, R48, R8, !PT ;  /* 0x0000000830087209 */ /* 0x000fe40007810000 */
[----:B------:R-:W-:-:S02]  /*109e0*/  FSEL R141, R78, -INF , P0 ;  /* 0xff8000004e8d7808 */ /* 0x000fc40000000000 */
[----:B------:R-:W-:Y:S02]  /*109f0*/  ISETP.GT.AND P0, PT, R4, 0x39, PT ;  /* 0x000000390400780c */ /* 0x000fe40003f04270 */
[----:B------:R-:W-:Y:S02]  /*10a00*/  FMNMX.FTZ R4, R209, R7, !PT ;  /* 0x00000007d1047209 */ /* 0x000fe40007810000 */
[----:B------:R-:W-:Y:S02]  /*10a10*/  FMNMX.FTZ R8, R51, R8, !PT ;  /* 0x0000000833087209 */ /* 0x000fe40007810000 */
[----:B------:R-:W-:Y:S02]  /*10a20*/  FSEL R201, R101, -INF , P0 ;  /* 0xff80000065c97808 */ /* 0x000fe40000000000 */
[----:B------:R-:W-:Y:S02]  /*10a30*/  FMNMX.FTZ R4, R207, R4, !PT ;  /* 0x00000004cf047209 */ /* 0x000fe40007810000 */
        /* <DEDUP_REMOVED lines=34> */
[----:B------:R-:W-:Y:S02]  /*10c60*/  ISETP.GT.AND P0, PT, R5, 0x31, PT ;  /* 0x000000310500780c */ /* 0x000fe40003f04270 */
[----:B------:R-:W-:Y:S01]  /*10c70*/  FMNMX.FTZ R9, R166, R3, !PT ;  /* 0x00000003a6097209 */ /* 0x000fe20007810000 */
[----:B------:R-:W1:Y:S01]  /*10c80*/  SHFL.BFLY PT, R144, R4, 0x1, 0x1f ;  /* 0x0c201f0004907f89 */ /* 0x000e6200000e0000 */
[----:B------:R-:W-:Y:S02]  /*10c90*/  FMNMX.FTZ R8, R45, R8, !PT ;  /* 0x000000082d087209 */ /* 0x000fe40007810000 */
[----:B------:R-:W-:-:S02]  /*10ca0*/  FMNMX.FTZ R3, R210, R7, !PT ;  /* 0x00000007d2037209 */ /* 0x000fc40007810000 */
[----:B------:R-:W-:Y:S02]  /*10cb0*/  FSEL R212, R65, -INF , P0 ;  /* 0xff80000041d47808 */ /* 0x000fe40000000000 */
[----:B------:R-:W-:Y:S02]  /*10cc0*/  FMNMX.FTZ R7, R167, R9, !PT ;  /* 0x00000009a7077209 */ /* 0x000fe40007810000 */
[----:B------:R-:W-:Y:S01]  /*10cd0*/  ISETP.GT.AND P0, PT, R5, 0x38, PT ;  /* 0x000000380500780c */ /* 0x000fe20003f04270 */
[----:B------:R-:W2:Y:S01]  /*10ce0*/  SHFL.BFLY PT, R9, R3, 0x2, 0x1f ;  /* 0x0c401f0003097f89 */ /* 0x000ea200000e0000 */
[----:B------:R-:W-:Y:S02]  /*10cf0*/  FMNMX.FTZ R8, R46, R8, !PT ;  /* 0x000000082e087209 */ /* 0x000fe40007810000 */
[----:B------:R-:W-:Y:S02]  /*10d00*/  FMNMX.FTZ R7, R177, R7, !PT ;  /* 0x00000007b1077209 */ /* 0x000fe40007810000 */
[----:B------:R-:W-:-:S02]  /*10d10*/  FSEL R240, R40, -INF , P0 ;  /* 0xff80000028f07808 */ /* 0x000fc40000000000 */
[----:B------:R-:W-:Y:S02]  /*10d20*/  FMNMX.FTZ R8, R122, R8, !PT ;  /* 0x000000087a087209 */ /* 0x000fe40007810000 */
[----:B------:R-:W-:Y:S02]  /*10d30*/  ISETP.GT.AND P0, PT, R6, 0x20, PT ;  /* 0x000000200600780c */ /* 0x000fe40003f04270 */
[----:B------:R-:W-:Y:S02]  /*10d40*/  FMNMX.FTZ R7, R176, R7, !PT ;  /* 0x00000007b0077209 */ /* 0x000fe40007810000 */
[----:B------:R-:W-:Y:S02]  /*10d50*/  FMNMX.FTZ R8, R121, R8, !PT ;  /* 0x0000000879087209 */ /* 0x000fe40007810000 */
[----:B------:R-:W-:Y:S02]  /*10d60*/  FSEL R165, R30, -INF , P0 ;  /* 0xff8000001ea57808 */ /* 0x000fe40000000000 */
[----:B------:R-:W-:-:S02]  /*10d70*/  ISETP.GT.AND P0, PT, R5, 0x39, PT ;  /* 0x000000390500780c */ /* 0x000fc40003f04270 */
[----:B------:R-:W-:Y:S02]  /*10d80*/  FMNMX.FTZ R5, R219, R7, !PT ;  /* 0x00000007db057209 */ /* 0x000fe40007810000 */
[----:B------:R-:W-:Y:S02]  /*10d90*/  FMNMX.FTZ R7, R120, R8, !PT ;  /* 0x0000000878077209 */ /* 0x000fe40007810000 */
[----:B------:R-:W-:Y:S02]  /*10da0*/  ISETP.GT.AND P1, PT, R6, 0x21, PT ;  /* 0x000000210600780c */ /* 0x000fe40003f24270 */
[----:B------:R-:W-:Y:S02]  /*10db0*/  FMNMX.FTZ R5, R212, R5, !PT ;  /* 0x00000005d4057209 */ /* 0x000fe40007810000 */
[----:B------:R-:W-:Y:S02]  /*10dc0*/  FMNMX.FTZ R7, R75, R7, !PT ;  /* 0x000000074b077209 */ /* 0x000fe40007810000 */
[----:B------:R-:W-:-:S02]  /*10dd0*/  FSEL R155, R31, -INF , P1 ;  /* 0xff8000001f9b7808 */ /* 0x000fc40000800000 */
[----:B------:R-:W-:Y:S01]  /*10de0*/  FSEL R237, R41, -INF , P0 ;  /* 0xff80000029ed7808 */ /* 0x000fe20000000000 */
[----:B------:R-:W-:Y:S01]  /*10df0*/  LDSM.16.MT88.4 R28, [R221+0x100] ;  /* 0x00010000dd1c783b */ /* 0x000fe20000004200 */
[----:B------:R-:W-:Y:S02]  /*10e00*/  FMNMX.FTZ R5, R240, R5, !PT ;  /* 0x00000005f0057209 */ /* 0x000fe40007810000 */
[----:B------:R-:W-:Y:S02]  /*10e10*/  ISETP.GT.AND P1, PT, R6, 0x28, PT ;  /* 0x000000280600780c */ /* 0x000fe40003f24270 */
        /* <DEDUP_REMOVED lines=12> */
[----:B------:R-:W-:-:S02]  /*10ee0*/  ISETP.GT.AND P0, PT, R6, 0x31, PT ;  /* 0x000000310600780c */ /* 0x000fc40003f04270 */
[----:B--2---:R-:W-:Y:S02]  /*10ef0*/  FMNMX.FTZ R3, R3, R9, !PT ;  /* 0x0000000903037209 */ /* 0x004fe40007810000 */
[----:B------:R-:W-:Y:S02]  /*10f00*/  FSEL R213, R66, -INF , P1 ;  /* 0xff80000042d57808 */ /* 0x000fe40000800000 */
[----:B------:R-:W-:Y:S01]  /*10f10*/  FMNMX.FTZ R4, R153, R4, !PT ;  /* 0x0000000499047209 */ /* 0x000fe20007810000 */
[----:B------:R-:W2:Y:S01]  /*10f20*/  SHFL.BFLY PT, R142, R3, 0x1, 0x1f ;  /* 0x0c201f00038e7f89 */ /* 0x000ea200000e0000 */
[----:B------:R-:W-:Y:S02]  /*10f30*/  FSEL R216, R67, -INF , P0 ;  /* 0xff80000043d87808 */ /* 0x000fe40000000000 */
[----:B------:R-:W-:Y:S02]  /*10f40*/  ISETP.GT.AND P0, PT, R6, 0x38, PT ;  /* 0x000000380600780c */ /* 0x000fe40003f04270 */
[----:B------:R-:W-:-:S02]  /*10f50*/  FMNMX.FTZ R4, R213, R4, !PT ;  /* 0x00000004d5047209 */ /* 0x000fc40007810000 */
[----:B------:R-:W-:Y:S02]  /*10f60*/  FSEL R238, R42, -INF , P0 ;  /* 0xff8000002aee7808 */ /* 0x000fe40000000000 */
[----:B------:R-:W-:Y:S02]  /*10f70*/  ISETP.GT.AND P0, PT, R6, 0x39, PT ;  /* 0x000000390600780c */ /* 0x000fe40003f04270 */
[----:B------:R-:W-:Y:S02]  /*10f80*/  FMNMX.FTZ R4, R216, R4, !PT ;  /* 0x00000004d8047209 */ /* 0x000fe40007810000 */
[----:B------:R-:W-:Y:S02]  /*10f90*/  FSEL R239, R43, -INF , P0 ;  /* 0xff8000002bef7808 */ /* 0x000fe40000000000 */
[----:B------:R-:W-:Y:S01]  /*10fa0*/  FMNMX.FTZ R4, R238, R4, !PT ;  /* 0x00000004ee047209 */ /* 0x000fe20007810000 */
[----:B------:R-:W-:Y:S01]  /*10fb0*/  LDSM.16.MT88.4 R40, [R222+0x2100] ;  /* 0x00210000de28783b */ /* 0x000fe20000004200 */
[----:B-1----:R-:W-:-:S02]  /*10fc0*/  FMNMX.FTZ R5, R7, R5, !PT ;  /* 0x0000000507057209 */ /* 0x002fc40007810000 */
[----:B------:R-:W-:Y:S02]  /*10fd0*/  FMNMX.FTZ R4, R239, R4, !PT ;  /* 0x00000004ef047209 */ /* 0x000fe40007810000 */
[----:B------:R-:W-:Y:S01]  /*10fe0*/  FSETP.NEU.FTZ.AND P1, PT, R144, -INF , PT ;  /* 0xff8000009000780b */ /* 0x000fe20003f3d000 */
[----:B------:R-:W1:Y:S01]  /*10ff0*/  SHFL.BFLY PT, R146, R5, 0x1, 0x1f ;  /* 0x0c201f0005927f89 */ /* 0x000e6200000e0000 */
[----:B--2---:R-:W-:-:S03]  /*11000*/  FMNMX.FTZ R142, R142, R3, !PT ;  /* 0x000000038e8e7209 */ /* 0x004fc60007810000 */
[----:B------:R-:W2:Y:S01]  /*11010*/  SHFL.BFLY PT, R7, R4, 0x2, 0x1f ;  /* 0x0c401f0004077f89 */ /* 0x000ea200000e0000 */
[----:B------:R-:W-:Y:S01]  /*11020*/  FSEL R12, R12, RZ, P1 ;  /* 0x000000ff0c0c7208 */ /* 0x000fe20000800000 */
[C---:B------:R-:W-:Y:S01]  /*11030*/  FMUL.FTZ R3, R142.reuse, c[0x0][0x2d0] ;  /* 0x0000b4008e037a20 */ /* 0x040fe20000410000 */
[----:B------:R-:W-:-:S03]  /*11040*/  FSETP.NEU.FTZ.AND P0, PT, R142, -INF , PT ;  /* 0xff8000008e00780b */ /* 0x000fc60003f1d000 */
[----:B------:R-:W-:Y:S01]  /*11050*/  FFMA.FTZ R6, R11, c[0x0][0x2d0], -R12 ;  /* 0x0000b4000b067a23 */ /* 0x000fe2000001080c */
[----:B------:R-:W-:-:S03]  /*11060*/  FSEL R3, R3, RZ, P0 ;  /* 0x000000ff03037208 */ /* 0x000fc60000000000 */
[----:B------:R3:W-:Y:S02]  /*11070*/  MUFU.EX2 R161, R6 ;  /* 0x0000000600a17308 */ /* 0x0007e40000000800 */
[--C-:B------:R-:W-:Y:S02]  /*11080*/  FFMA.FTZ R0, R15, c[0x0][0x2d0], -R3.reuse ;  /* 0x0000b4000f007a23 */ /* 0x100fe40000010803 */
[----:B------:R-:W-:-:S04]  /*11090*/  FFMA.FTZ R2, R19, c[0x0][0x2d0], -R3 ;  /* 0x0000b40013027a23 */ /* 0x000fc80000010803 */
[----:B------:R4:W-:Y:S01]  /*110a0*/  MUFU.EX2 R160, R0 ;  /* 0x0000000000a07308 */ /* 0x0009e20000000800 */
[----:B-1----:R-:W-:Y:S02]  /*110b0*/  FMNMX.FTZ R146, R5, R146, !PT ;  /* 0x0000009205927209 */ /* 0x002fe40007810000 */
[----:B--2---:R-:W-:Y:S01]  /*110c0*/  FMNMX.FTZ R4, R4, R7, !PT ;  /* 0x0000000704047209 */ /* 0x004fe20007810000 */
[----:B---3--:R-:W-:Y:S01]  /*110d0*/  FFMA.FTZ R6, R13, c[0x0][0x2d0], -R12 ;  /* 0x0000b4000d067a23 */ /* 0x008fe2000001080c */
[----:B------:R-:W-:-:S03]  /*110e0*/  FSETP.NEU.FTZ.AND P0, PT, R146, -INF , PT ;  /* 0xff8000009200780b */ /* 0x000fc60003f1d000 */
[----:B------:R-:W-:Y:S01]  /*110f0*/  MUFU.EX2 R179, R2 ;  /* 0x0000000200b37308 */ /* 0x000fe20000000800 */
[----:B------:R-:W1:Y:S01]  /*11100*/  SHFL.BFLY PT, R5, R4, 0x1, 0x1f ;  /* 0x0c201f0004057f89 */ /* 0x000e6200000e0000 */
[----:B----4-:R-:W-:-:S06]  /*11110*/  FFMA.FTZ R0, R18, c[0x0][0x2d0], -R3 ;  /* 0x0000b40012007a23 */ /* 0x010fcc0000010803 */
[----:B------:R2:W3:Y:S08]  /*11120*/  MUFU.EX2 R20, R6 ;  /* 0x0000000600147308 */ /* 0x0004f00000000800 */
[----:B------:R4:W5:Y:S01]  /*11130*/  MUFU.EX2 R182, R0 ;  /* 0x0000000000b67308 */ /* 0x0009620000000800 */
[----:B--2---:R-:W-:Y:S01]  /*11140*/  FFMA.FTZ R6, R16, c[0x0][0x2d0], -R12 ;  /* 0x0000b40010067a23 */ /* 0x004fe2000001080c */
[----:B-1----:R-:W-:Y:S01]  /*11150*/  FMNMX.FTZ R145, R4, R5, !PT ;  /* 0x0000000504917209 */ /* 0x002fe20007810000 */
[----:B---3--:R-:W-:-:S05]  /*11160*/  IMAD.MOV.U32 R15, RZ, RZ, R20 ;  /* 0x000000ffff0f7224 */ /* 0x008fca00078e0014 */
[----:B------:R1:W-:Y:S01]  /*11170*/  MUFU.EX2 R183, R6 ;  /* 0x0000000600b77308 */ /* 0x0003e20000000800 */
[----:B------:R-:W2:Y:S01]  /*11180*/  LDSM.16.MT88.4 R20, [R221+0x1100] ;  /* 0x00110000dd14783b */ /* 0x000ea20000004200 */
[----:B------:R-:W-:Y:S01]  /*11190*/  F2FP.PACK_AB R4, R15, R161 ;  /* 0x000000a10f04723e */ /* 0x000fe200000000ff */
[----:B----4-:R-:W-:Y:S01]  /*111a0*/  FMUL.FTZ R0, R146, c[0x0][0x2d0] ;  /* 0x0000b40092007a20 */ /* 0x010fe20000410000 */
[----:B-----5:R-:W-:-:S04]  /*111b0*/  F2FP.PACK_AB R7, R179, R182 ;  /* 0x000000b6b307723e */ /* 0x020fc800000000ff */
[----:B------:R-:W-:Y:S02]  /*111c0*/  FSEL R0, R0, RZ, P0 ;  /* 0x000000ff00007208 */ /* 0x000fe40000000000 */
[----:B------:R-:W-:-:S03]  /*111d0*/  FSETP.NEU.FTZ.AND P0, PT, R145, -INF , PT ;  /* 0xff8000009100780b */ /* 0x000fc60003f1d000 */
[----:B------:R-:W-:Y:S02]  /*111e0*/  FFMA.FTZ R2, R32, c[0x0][0x2d0], -R0 ;  /* 0x0000b40020027a23 */ /* 0x000fe40000010800 */
[----:B-1----:R-:W-:Y:S01]  /*111f0*/  FFMA.FTZ R6, R17, c[0x0][0x2d0], -R12 ;  /* 0x0000b40011067a23 */ /* 0x002fe2000001080c */
[----:B------:R-:W-:Y:S01]  /*11200*/  LDSM.16.MT88.4 R32, [R221+0x2100] ;  /* 0x00210000dd20783b */ /* 0x000fe20000004200 */
[----:B------:R-:W-:Y:S02]  /*11210*/  FFMA.FTZ R8, R37, c[0x0][0x2d0], -R0 ;  /* 0x0000b40025087a23 */ /* 0x000fe40000010800 */
[----:B------:R1:W3:Y:S01]  /*11220*/  MUFU.EX2 R180, R6 ;  /* 0x0000000600b47308 */ /* 0x0002e20000000800 */
        /* <DEDUP_REMOVED lines=8> */
[----:B---3--:R-:W-:-:S07]  /*112b0*/  F2FP.PACK_AB R6, R180, R183 ;  /* 0x000000b7b406723e */ /* 0x008fce00000000ff */
[----:B------:R3:W-:Y:S01]  /*112c0*/  MUFU.EX2 R250, R2 ;  /* 0x0000000200fa7308 */ /* 0x0007e20000000800 */
[----:B-----5:R-:W-:-:S07]  /*112d0*/  F2FP.PACK_AB R5, R160, R185 ;  /* 0x000000b9a005723e */ /* 0x020fce00000000ff */
[----:B------:R-:W-:Y:S01]  /*112e0*/  HMMA.16816.F32 R116, R4, R28, RZ ;  /* 0x0000001c0474723c */ /* 0x000fe200000018ff */
[----:B-1----:R-:W-:Y:S01]  /*112f0*/  F2FP.PACK_AB R10, R181, R184 ;  /* 0x000000b8b50a723e */ /* 0x002fe200000000ff */
[----:B---3--:R-:W-:-:S06]  /*11300*/  FMUL.FTZ R2, R145, c[0x0][0x2d0] ;  /* 0x0000b40091027a20 */ /* 0x008fcc0000410000 */
[----:B------:R-:W-:Y:S01]  /*11310*/  HMMA.16816.F32 R112, R4, R24, RZ ;  /* 0x000000180470723c */ /* 0x000fe200000018ff */
[----:B------:R-:W-:-:S07]  /*11320*/  FSEL R2, R2, RZ, P0 ;  /* 0x000000ff02027208 */ /* 0x000fce0000000000 */
[C---:B--2---:R-:W-:Y:S01]  /*11330*/  HMMA.16816.F32 R108, R4.reuse, R20, RZ ;  /* 0x00000014046c723c */ /* 0x044fe200000018ff */
        /* <DEDUP_REMOVED lines=94> */
[----:B------:R-:W-:Y:S02]  /*11920*/  IMAD.MOV.U32 R164, RZ, RZ, R181 ;  /* 0x000000ffffa47224 */ /* 0x000fe400078e00b5 */
[----:B------:R1:W-:Y:S03]  /*11930*/  MUFU.EX2 R196, R8 ;  /* 0x0000000800c47308 */ /* 0x0003e60000000800 */
[----:B------:R-:W-:Y:S07]  /*11940*/  HMMA.16816.F32 R80, R4, R38, R64 ;  /* 0x000000260450723c */ /* 0x000fee0000001840 */
[----:B----4-:R-:W-:-:S02]  /*11950*/  F2FP.PACK_AB R4, R217, R218 ;  /* 0x000000dad904723e */ /* 0x010fc400000000ff */
[----:B------:R-:W-:Y:S02]  /*11960*/  F2FP.PACK_AB R5, R206, R203 ;  /* 0x000000cbce05723e */ /* 0x000fe400000000ff */
[----:B------:R-:W-:Y:S02]  /*11970*/  F2FP.PACK_AB R6, R214, R215 ;  /* 0x000000d7d606723e */ /* 0x000fe400000000ff */
[----:B---3--:R-:W-:Y:S01]  /*11980*/  F2FP.PACK_AB R7, R200, R202 ;  /* 0x000000cac807723e */ /* 0x008fe200000000ff */
[----:B-1----:R-:W-:Y:S02]  /*11990*/  FFMA.FTZ R8, R126, c[0x0][0x2d0], -R3 ;  /* 0x0000b4007e087a23 */ /* 0x002fe40000010803 */
[----:B------:R-:W-:Y:S02]  /*119a0*/  IMAD.MOV.U32 R126, RZ, RZ, R13 ;  /* 0x000000ffff7e7224 */ /* 0x000fe400078e000d */
[----:B------:R-:W-:Y:S02]  /*119b0*/  FFMA.FTZ R13, R141, c[0x0][0x2d0], -R3 ;  /* 0x0000b4008d0d7a23 */ /* 0x000fe40000010803 */
        /* <DEDUP_REMOVED lines=15> */
[----:B------:R1:W-:Y:S03]  /*11ab0*/  MUFU.EX2 R180, R13 ;  /* 0x0000000d00b47308 */ /* 0x0003e60000000800 */
[C---:B------:R-:W-:Y:S05]  /*11ac0*/  HMMA.16816.F32 R192, R4.reuse, R36, R44 ;  /* 0x0000002404c0723c */ /* 0x040fea000000182c */
[----:B------:R2:W3:Y:S03]  /*11ad0*/  MUFU.EX2 R182, R8 ;  /* 0x0000000800b67308 */ /* 0x0004e60000000800 */
[----:B------:R-:W-:Y:S01]  /*11ae0*/  HMMA.16816.F32 R60, R4, R32, R48 ;  /* 0x00000020043c723c */ /* 0x000fe20000001830 */
[----:B-1----:R-:W-:-:S07]  /*11af0*/  FFMA.FTZ R13, R147, c[0x0][0x2d0], -R3 ;  /* 0x0000b400930d7a23 */ /* 0x002fce0000010803 */
[C---:B------:R-:W-:Y:S01]  /*11b00*/  HMMA.16816.F32 R44, R4.reuse, R18, R128 ;  /* 0x00000012042c723c */ /* 0x040fe20000001880 */
[----:B------:R1:W4:Y:S01]  /*11b10*/  MUFU.EX2 R181, R13 ;  /* 0x0000000d00b57308 */ /* 0x0003220000000800 */
[----:B------:R-:W4:Y:S04]  /*11b20*/  LDSM.16.MT88.4 R16, [R221+0x900] ;  /* 0x00090000dd10783b */ /* 0x000f280000004200 */
[----:B--2---:R-:W-:Y:S02]  /*11b30*/  LDSM.16.MT88.4 R8, [R222+0x900] ;  /* 0x00090000de08783b */ /* 0x004fe40000004200 */
[C---:B------:R-:W-:Y:S02]  /*11b40*/  HMMA.16816.F32 R52, R4.reuse, R34, R156 ;  /* 0x000000220434723c */ /* 0x040fe4000000189c */
[----:B------:R-:W2:Y:S06]  /*11b50*/  LDSM.16.MT88.4 R32, [R222+0x2900] ;  /* 0x00290000de20783b */ /* 0x000eac0000004200 */
[----:B------:R-:W-:Y:S01]  /*11b60*/  HMMA.16816.F32 R48, R4, R22, R132 ;  /* 0x000000160430723c */ /* 0x000fe20000001884 */
[----:B-1----:R-:W-:Y:S01]  /*11b70*/  FFMA.FTZ R13, R166, c[0x0][0x2d0], -R0 ;  /* 0x0000b400a60d7a23 */ /* 0x002fe20000010800 */
[----:B------:R-:W1:Y:S01]  /*11b80*/  LDSM.16.MT88.4 R20, [R221+0x1900] ;  /* 0x00190000dd14783b */ /* 0x000e620000004200 */
[----:B------:R-:W-:-:S02]  /*11b90*/  IMAD.MOV.U32 R166, RZ, RZ, R179 ;  /* 0x000000ffffa67224 */ /* 0x000fc400078e00b3 */
[----:B------:R4:W-:Y:S03]  /*11ba0*/  MUFU.EX2 R150, R13 ;  /* 0x0000000d00967308 */ /* 0x0009e60000000800 */
[----:B------:R-:W-:Y:S07]  /*11bb0*/  HMMA.16816.F32 R36, R4, R38, R168 ;  /* 0x000000260424723c */ /* 0x000fee00000018a8 */
[----:B-----5:R-:W-:-:S02]  /*11bc0*/  F2FP.PACK_AB R4, R198, R199 ;  /* 0x000000c7c604723e */ /* 0x020fc400000000ff */
[----:B---3--:R-:W-:Y:S02]  /*11bd0*/  F2FP.PACK_AB R5, R182, R183 ;  /* 0x000000b7b605723e */ /* 0x008fe400000000ff */
[----:B------:R-:W-:Y:S01]  /*11be0*/  F2FP.PACK_AB R6, R196, R197 ;  /* 0x000000c5c406723e */ /* 0x000fe200000000ff */
[----:B----4-:R-:W-:Y:S01]  /*11bf0*/  FFMA.FTZ R13, R167, c[0x0][0x2d0], -R0 ;  /* 0x0000b400a70d7a23 */ /* 0x010fe20000010800 */
[----:B------:R-:W-:Y:S01]  /*11c00*/  F2FP.PACK_AB R7, R181, R180 ;  /* 0x000000b4b507723e */ /* 0x000fe200000000ff */
[----:B------:R-:W-:Y:S02]  /*11c10*/  IMAD.MOV.U32 R167, RZ, RZ, R178 ;  /* 0x000000ffffa77224 */ /* 0x000fe400078e00b2 */
[----:B------:R3:W4:Y:S04]  /*11c20*/  MUFU.EX2 R148, R13 ;  /* 0x0000000d00947308 */ /* 0x0007280000000800 */
[C---:B------:R-:W-:Y:S08]  /*11c30*/  HMMA.16816.F32 R156, R4.reuse, R16, R172 ;  /* 0x00000010049c723c */ /* 0x040ff000000018ac */
[----:B--2---:R-:W-:Y:S01]  /*11c40*/  HMMA.16816.F32 R188, R4, R32, R96 ;  /* 0x0000002004bc723c */ /* 0x004fe20000001860 */
[----:B---3--:R-:W-:-:S04]  /*11c50*/  FFMA.FTZ R13, R177, c[0x0][0x2d0], -R0 ;  /* 0x0000b400b10d7a23 */ /* 0x008fc80000010800 */
[----:B------:R2:W-:Y:S03]  /*11c60*/  MUFU.EX2 R149, R13 ;  /* 0x0000000d00957308 */ /* 0x0005e60000000800 */
[C---:B------:R-:W-:Y:S08]  /*11c70*/  HMMA.16816.F32 R120, R4.reuse, R8, R116 ;  /* 0x000000080478723c */ /* 0x040ff00000001874 */
[----:B-1----:R-:W-:Y:S01]  /*11c80*/  HMMA.16816.F32 R132, R4, R20, R112 ;  /* 0x000000140484723c */ /* 0x002fe20000001870 */
[----:B------:R-:W1:Y:S01]  /*11c90*/  LDSM.16.MT88.4 R112, [R222+0xd00] ;  /* 0x000d0000de70783b */ /* 0x000e620000004200 */
[----:B--2---:R-:W-:-:S06]  /*11ca0*/  FFMA.FTZ R13, R176, c[0x0][0x2d0], -R0 ;  /* 0x0000b400b00d7a23 */ /* 0x004fcc0000010800 */
[C---:B------:R-:W-:Y:S01]  /*11cb0*/  HMMA.16816.F32 R172, R4.reuse, R24, R104 ;  /* 0x0000001804ac723c */ /* 0x040fe20000001868 */
[----:B------:R2:W-:Y:S07]  /*11cc0*/  MUFU.EX2 R151, R13 ;  /* 0x0000000d00977308 */ /* 0x0005ee0000000800 */
[C---:B------:R-:W-:Y:S08]  /*11cd0*/  HMMA.16816.F32 R184, R4.reuse, R28, R100 ;  /* 0x0000001c04b8723c */ /* 0x040ff00000001864 */
[----:B------:R-:W-:Y:S01]  /*11ce0*/  HMMA.16816.F32 R160, R4, R18, R160 ;  /* 0x0000001204a0723c */ /* 0x000fe200000018a0 */
[----:B--2---:R-:W-:-:S04]  /*11cf0*/  FFMA.FTZ R13, R165, c[0x0][0x2d0], -R2 ;  /* 0x0000b400a50d7a23 */ /* 0x004fc80000010802 */
[----:B------:R2:W-:Y:S03]  /*11d00*/  MUFU.EX2 R140, R13 ;  /* 0x0000000d008c7308 */ /* 0x0005e60000000800 */
[C---:B------:R-:W-:Y:S08]  /*11d10*/  HMMA.16816.F32 R108, R4.reuse, R10, R108 ;  /* 0x0000000a046c723c */ /* 0x040ff0000000186c */
[----:B------:R-:W-:Y:S01]  /*11d20*/  HMMA.16816.F32 R168, R4, R22, R92 ;  /* 0x0000001604a8723c */ /* 0x000fe2000000185c */
[----:B--2---:R-:W-:-:S07]  /*11d30*/  FFMA.FTZ R13, R155, c[0x0][0x2d0], -R2 ;  /* 0x0000b4009b0d7a23 */ /* 0x004fce0000010802 */
[C---:B------:R-:W-:Y:S01]  /*11d40*/  HMMA.16816.F32 R88, R4.reuse, R26, R88 ;  /* 0x0000001a0458723c */ /* 0x040fe20000001858 */
[----:B------:R2:W3:Y:S07]  /*11d50*/  MUFU.EX2 R147, R13 ;  /* 0x0000000d00937308 */ /* 0x0004ee0000000800 */
[C---:B------:R-:W-:Y:S08]  /*11d60*/  HMMA.16816.F32 R128, R4.reuse, R30, R84 ;  /* 0x0000001e0480723c */ /* 0x040ff00000001854 */
[----:B------:R-:W-:Y:S01]  /*11d70*/  HMMA.16816.F32 R96, R4, R34, R80 ;  /* 0x000000220460723c */ /* 0x000fe20000001850 */
[----:B------:R-:W-:Y:S01]  /*11d80*/  LDSM.16.MT88.4 R80, [R221+0x2d00] ;  /* 0x002d0000dd50783b */ /* 0x000fe20000004200 */
[----:B--2---:R-:W-:-:S04]  /*11d90*/  FFMA.FTZ R13, R152, c[0x0][0x2d0], -R2 ;  /* 0x0000b400980d7a23 */ /* 0x004fc80000010802 */
[----:B------:R2:W-:Y:S01]  /*11da0*/  MUFU.EX2 R143, R13 ;  /* 0x0000000d008f7308 */ /* 0x0005e20000000800 */
[----:B----4-:R-:W-:Y:S02]  /*11db0*/  F2FP.PACK_AB R4, R148, R150 ;  /* 0x000000969404723e */ /* 0x010fe400000000ff */
[----:B---3--:R-:W-:Y:S02]  /*11dc0*/  F2FP.PACK_AB R5, R147, R140 ;  /* 0x0000008c9305723e */ /* 0x008fe400000000ff */
[----:B------:R-:W-:Y:S01]  /*11dd0*/  F2FP.PACK_AB R6, R151, R149 ;  /* 0x000000959706723e */ /* 0x000fe200000000ff */
[----:B--2---:R-:W-:-:S04]  /*11de0*/  FFMA.FTZ R13, R153, c[0x0][0x2d0], -R2 ;  /* 0x0000b400990d7a23 */ /* 0x004fc80000010802 */
[----:B------:R-:W2:Y:S02]  /*11df0*/  MUFU.EX2 R141, R13 ;  /* 0x0000000d008d7308 */ /* 0x000ea40000000800 */
[----:B--2---:R-:W-:-:S07]  /*11e00*/  F2FP.PACK_AB R7, R141, R143 ;  /* 0x0000008f8d07723e */ /* 0x004fce00000000ff */
        /* <DEDUP_REMOVED lines=12> */
[----:B--2---:R-:W-:Y:S02]  /*11ed0*/  FFMA.FTZ R8, R209, c[0x0][0x2d0], -R12 ;  /* 0x0000b400d1087a23 */ /* 0x004fe4000001080c */
[----:B------:R-:W-:Y:S02]  /*11ee0*/  IMAD.MOV.U32 R209, RZ, RZ, R126 ;  /* 0x000000ffffd17224 */ /* 0x000fe400078e007e */
[----:B------:R2:W3:Y:S03]  /*11ef0*/  MUFU.EX2 R48, R8 ;  /* 0x0000000800307308 */ /* 0x0004e60000000800 */
[----:B------:R-:W-:Y:S01]  /*11f00*/  HMMA.16816.F32 R64, R4, R24, R64 ;  /* 0x000000180440723c */ /* 0x000fe20000001840 */
[----:B------:R-:W-:Y:S02]  /*11f10*/  IMAD.MOV.U32 R45, RZ, RZ, R124 ;  /* 0x000000ffff2d7224 */ /* 0x000fe400078e007c */
[----:B------:R-:W-:-:S02]  /*11f20*/  IMAD.MOV.U32 R46, RZ, RZ, R139 ;  /* 0x000000ffff2e7224 */ /* 0x000fc400078e008b */
[----:B------:R-:W-:Y:S01]  /*11f30*/  LDSM.16.MT88.4 R136, [R222+0x1d00] ;  /* 0x001d0000de88783b */ /* 0x000fe20000004200 */
[----:B------:R-:W-:Y:S02]  /*11f40*/  IMAD.MOV.U32 R47, RZ, RZ, R164 ;  /* 0x000000ffff2f7224 */ /* 0x000fe400078e00a4 */
[----:B------:R-:W-:Y:S01]  /*11f50*/  HMMA.16816.F32 R68, R4, R20, R68 ;  /* 0x000000140444723c */ /* 0x000fe20000001844 */
[----:B------:R-:W-:Y:S01]  /*11f60*/  LDSM.16.MT88.4 R164, [R221+0xd00] ;  /* 0x000d0000dda4783b */ /* 0x000fe20000004200 */
[----:B------:R-:W-:Y:S02]  /*11f70*/  IMAD.MOV.U32 R25, RZ, RZ, R15 ;  /* 0x000000ffff197224 */ /* 0x000fe400078e000f */
[----:B--2---:R-:W-:-:S04]  /*11f80*/  FFMA.FTZ R8, R207, c[0x0][0x2d0], -R12 ;  /* 0x0000b400cf087a23 */ /* 0x004fc8000001080c */
[C---:B------:R-:W-:Y:S01]  /*11f90*/  HMMA.16816.F32 R152, R4.reuse, R16, R76 ;  /* 0x000000100498723c */ /* 0x040fe2000000184c */
[----:B------:R-:W-:Y:S01]  /*11fa0*/  IMAD.MOV.U32 R207, RZ, RZ, R125 ;  /* 0x000000ffffcf7224 */ /* 0x000fe200078e007d */
[----:B---3--:R-:W-:Y:S01]  /*11fb0*/  F2FP.PACK_AB R92, R48, R49 ;  /* 0x00000031305c723e */ /* 0x008fe200000000ff */
[----:B------:R2:W-:Y:S01]  /*11fc0*/  MUFU.EX2 R44, R8 ;  /* 0x00000008002c7308 */ /* 0x0005e20000000800 */
[----:B------:R-:W3:Y:S04]  /*11fd0*/  LDSM.16.MT88.4 R124, [R221+0x1d00] ;  /* 0x001d0000dd7c783b */ /* 0x000ee80000004200 */
[C---:B------:R-:W-:Y:S08]  /*11fe0*/  HMMA.16816.F32 R40, R4.reuse, R26, R40 ;  /* 0x0000001a0428723c */ /* 0x040ff00000001828 */
[----:B------:R-:W-:Y:S01]  /*11ff0*/  HMMA.16816.F32 R60, R4, R28, R60 ;  /* 0x0000001c043c723c */ /* 0x000fe2000000183c */
[----:B--2---:R-:W-:-:S02]  /*12000*/  FFMA.FTZ R8, R201, c[0x0][0x2d0], -R12 ;  /* 0x0000b400c9087a23 */ /* 0x004fc4000001080c */
[----:B------:R-:W-:Y:S02]  /*12010*/  IMAD.MOV.U32 R201, RZ, RZ, R14 ;  /* 0x000000ffffc97224 */ /* 0x000fe400078e000e */
        /* <DEDUP_REMOVED lines=19> */
[C---:B------:R-:W-:Y:S08]  /*12150*/  HMMA.16816.F32 R104, R92.reuse, R112, R120 ;  /* 0x000000705c68723c */ /* 0x040ff00000001878 */
[----:B---3--:R-:W-:Y:S01]  /*12160*/  HMMA.16816.F32 R120, R92, R124, R132 ;  /* 0x0000007c5c78723c */ /* 0x008fe20000001884 */
[----:B-1----:R-:W-:-:S04]  /*12170*/  FFMA.FTZ R3, R212, c[0x0][0x2d0], -R0 ;  /* 0x0000b400d4037a23 */ /* 0x002fc80000010800 */
[----:B------:R1:W3:Y:S03]  /*12180*/  MUFU.EX2 R18, R3 ;  /* 0x0000000300127308 */ /* 0x0002e60000000800 */
        /* <DEDUP_REMOVED lines=17> */
[C---:B--2---:R-:W-:Y:S01]  /*122a0*/  HMMA.16816.F32 R88, R92.reuse, R4, R188 ;  /* 0x000000045c58723c */ /* 0x044fe200000018bc */
[----:B------:R-:W-:Y:S01]  /*122b0*/  IMAD.U32 R216, RZ, RZ, UR8 ;  /* 0x00000008ffd87e24 */ /* 0x000fe2000f8e00ff */
[----:B------:R1:W2:Y:S04]  /*122c0*/  MUFU.EX2 R13, R0 ;  /* 0x00000000000d7308 */ /* 0x0002a80000000800 */
[----:B------:R-:W-:Y:S02]  /*122d0*/  ISETP.GE.AND P0, PT, R216, UR7, PT ;  /* 0x00000007d8007c0c */ /* 0x000fe4000bf06270 */
[----:B------:R-:W-:Y:S07]  /*122e0*/  HMMA.16816.F32 R92, R92, R6, R96 ;  /* 0x000000065c5c723c */ /* 0x000fee0000001860 */
[----:B---3--:R-:W-:-:S02]  /*122f0*/  F2FP.PACK_AB R96, R18, R19 ;  /* 0x000000131260723e */ /* 0x008fc400000000ff */
[----:B-----5:R-:W-:Y:S01]  /*12300*/  F2FP.PACK_AB R98, R16, R17 ;  /* 0x000000111062723e */ /* 0x020fe200000000ff */
[--C-:B-1----:R-:W-:Y:S01]  /*12310*/  FFMA.FTZ R0, R238, c[0x0][0x2d0], -R2.reuse ;  /* 0x0000b400ee007a23 */ /* 0x102fe20000010802 */
[----:B--2---:R-:W-:Y:S01]  /*12320*/  F2FP.PACK_AB R97, R13, R12 ;  /* 0x0000000c0d61723e */ /* 0x004fe200000000ff */
        /* <DEDUP_REMOVED lines=98> */
.L_x_1687:
        /* <DEDUP_REMOVED lines=24> */
[----:B---345:R-:W-:Y:S01]  /*12ad0*/  IADD3 R14, -R237, 0x10, RZ ;  /* 0x00000010ed0e7810 */ /* 0x038fe20007ffe1ff */
[----:B------:R-:W3:Y:S01]  /*12ae0*/  LDL R4, [R1+0x4] ;  /* 0x0000040001047983 */ /* 0x000ee20000100800 */
[----:B------:R-:W-:Y:S01]  /*12af0*/  SEL R20, RZ, 0x10, P4 ;  /* 0x00000010ff147807 */ /* 0x000fe20002000000 */
[----:B------:R-:W-:Y:S01]  /*12b00*/  IMAD.SHL.U32 R10, R142, 0x2, RZ ;  /* 0x000000028e0a7824 */ /* 0x000fe200078e00ff */
[----:B------:R-:W-:Y:S01]  /*12b10*/  LOP3.LUT R14, R14, 0xf, RZ, 0xc0, !PT ;  /* 0x0000000f0e0e7812 */ /* 0x000fe200078ec0ff */
[----:B------:R-:W4:Y:S01]  /*12b20*/  LDL R5, [R1] ;  /* 0x0000000001057983 */ /* 0x000f220000100800 */
[----:B------:R-:W-:Y:S02]  /*12b30*/  IADD3 R12, -R20, 0x10, RZ ;  /* 0x00000010140c7810 */ /* 0x000fe40007ffe1ff */
[----:B------:R-:W-:Y:S02]  /*12b40*/  SHF.L.U64.HI R7, R151, 0x1, R240 ;  /* 0x0000000197077819 */ /* 0x000fe400000102f0 */
[----:B------:R-:W-:Y:S02]  /*12b50*/  LOP3.LUT R12, R12, 0xf, RZ, 0xc0, !PT ;  /* 0x0000000f0c0c7812 */ /* 0x000fe400078ec0ff */
[----:B--23--:R-:W-:Y:S01]  /*12b60*/  SHF.R.S32.HI R0, RZ, 0x1f, R4 ;  /* 0x0000001fff007819 */ /* 0x00cfe20000011404 */
[----:B------:R-:W-:Y:S04]  /*12b70*/  IMAD.WIDE.U32 R2, R4, c[0x0][0x208], RZ ;  /* 0x0000820004027a25 */ /* 0x000fe800078e00ff */
[----:B------:R-:W-:Y:S04]  /*12b80*/  IMAD R0, R0, c[0x0][0x208], RZ ;  /* 0x0000820000007a24 */ /* 0x000fe800078e02ff */
[----:B------:R-:W-:Y:S01]  /*12b90*/  IMAD R0, R4, c[0x0][0x20c], R0 ;  /* 0x0000830004007a24 */ /* 0x000fe200078e0200 */
[----:B----4-:R-:W-:Y:S03]  /*12ba0*/  SHF.R.S32.HI R4, RZ, 0x1f, R5 ;  /* 0x0000001fff047819 */ /* 0x010fe60000011405 */
        /* <DEDUP_REMOVED lines=16> */
[----:B------:R-:W-:Y:S02]  /*12cb0*/  IADD3.X R13, RZ, R2, R149, P1, P0 ;  /* 0x00000002ff0d7210 */ /* 0x000fe40000fe0495 */
[-C--:B------:R-:W-:Y:S02]  /*12cc0*/  IADD3 R8, P0, R0, R10.reuse, RZ ;  /* 0x0000000a00087210 */ /* 0x080fe40007f1e0ff */
[C---:B----4-:R-:W-:Y:S02]  /*12cd0*/  IADD3 R10, P2, R3.reuse, R10, RZ ;  /* 0x0000000a030a7210 */ /* 0x050fe40007f5e0ff */
[C---:B------:R-:W-:Y:S01]  /*12ce0*/  IADD3 R6, P1, R3.reuse, R239, RZ ;  /* 0x000000ef03067210 */ /* 0x040fe20007f3e0ff */
[--C-:B------:R-:W-:Y:S01]  /*12cf0*/  IMAD.X R9, R2, 0x1, R5.reuse, P0 ;  /* 0x0000000102097824 */ /* 0x100fe200000e0605 */
[----:B------:R-:W-:Y:S01]  /*12d00*/  IADD3 R0, R248, 0x100, RZ ;  /* 0x00000100f8007810 */ /* 0x000fe20007ffe0ff */
[C---:B-1----:R-:W-:Y:S01]  /*12d10*/  IMAD.X R11, R4.reuse, 0x1, R5, P2 ;  /* 0x00000001040b7824 */ /* 0x042fe200010e0605 */
[----:B------:R-:W-:Y:S01]  /*12d20*/  IADD3 R2, P0, R3, R238, RZ ;  /* 0x000000ee03027210 */ /* 0x000fe20007f1e0ff */
[C---:B------:R-:W-:Y:S01]  /*12d30*/  IMAD.X R7, R4.reuse, 0x1, R7, P1 ;  /* 0x0000000104077824 */ /* 0x040fe200008e0607 */
        /* <DEDUP_REMOVED lines=9> */
.L_x_1685:
        /* <DEDUP_REMOVED lines=43> */
[----:B------:R-:W4:Y:S07]  /*13080*/  LDSM.16.M88.4 R180, [R224+0x8100] ;  /* 0x00810000e0b4783b */ /* 0x000f2e0000000200 */
[-C--:B-1----:R-:W-:Y:S01]  /*13090*/  HMMA.16816.F32 R4, R176, R204.reuse, R4 ;  /* 0x000000ccb004723c */ /* 0x082fe20000001804 */
[----:B------:R-:W1:Y:S07]  /*130a0*/  LDSM.16.M88.4 R200, [R224+0x9100] ;  /* 0x00910000e0c8783b */ /* 0x000e6e0000000200 */
[C---:B------:R-:W-:Y:S08]  /*130b0*/  HMMA.16816.F32 R8, R208.reuse, R204, R8 ;  /* 0x000000ccd008723c */ /* 0x040ff00000001808 */
[-C--:B------:R-:W-:Y:S08]  /*130c0*/  HMMA.16816.F32 R12, R208, R206.reuse, R12 ;  /* 0x000000ced00c723c */ /* 0x080ff0000000180c */
[C---:B------:R-:W-:Y:S01]  /*130d0*/  HMMA.16816.F32 R16, R176.reuse, R206, R16 ;  /* 0x000000ceb010723c */ /* 0x040fe20000001810 */
[----:B------:R-:W1:Y:S07]  /*130e0*/  LDSM.16.M88.4 R204, [R232] ;  /* 0x00000000e8cc783b */ /* 0x000e6e0000000200 */
        /* <DEDUP_REMOVED lines=16> */
[-C--:B----4-:R-:W-:Y:S01]  /*131f0*/  HMMA.16816.F32 R4, R180, R196.reuse, R4 ;  /* 0x000000c4b404723c */ /* 0x090fe20000001804 */
[----:B------:R-:W3:Y:S07]  /*13200*/  LDSM.16.M88.4 R192, [R220+0x5500] ;  /* 0x00550000dcc0783b */ /* 0x000eee0000000200 */
        /* <DEDUP_REMOVED lines=17> */
[----:B------:R-:W4:Y:S07]  /*13320*/  LDSM.16.M88.4 R200, [R220+0x5d00] ;  /* 0x005d0000dcc8783b */ /* 0x000f2e0000000200 */
[----:B------:R-:W-:Y:S01]  /*13330*/  HMMA.16816.F32 R64, R180, R218, R64 ;  /* 0x000000dab440723c */ /* 0x000fe20000001840 */
[----:B------:R-:W1:Y:S07]  /*13340*/  LDSM.16.M88.4 R180, [R224+0xa100] ;  /* 0x00a10000e0b4783b */ /* 0x000e6e0000000200 */
[-C--:B--2---:R-:W-:Y:S01]  /*13350*/  HMMA.16816.F32 R4, R176, R184.reuse, R4 ;  /* 0x000000b8b004723c */ /* 0x084fe20000001804 */
[----:B------:R-:W2:Y:S07]  /*13360*/  LDSM.16.M88.4 R216, [R227] ;  /* 0x00000000e3d8783b */ /* 0x000eae0000000200 */
[C---:B------:R-:W-:Y:S08]  /*13370*/  HMMA.16816.F32 R8, R188.reuse, R184, R8 ;  /* 0x000000b8bc08723c */ /* 0x040ff00000001808 */
[-C--:B------:R-:W-:Y:S08]  /*13380*/  HMMA.16816.F32 R12, R188, R186.reuse, R12 ;  /* 0x000000babc0c723c */ /* 0x080ff0000000180c */
[C---:B------:R-:W-:Y:S01]  /*13390*/  HMMA.16816.F32 R16, R176.reuse, R186, R16 ;  /* 0x000000bab010723c */ /* 0x040fe20000001810 */
[----:B------:R-:W2:Y:S01]  /*133a0*/  LDSM.16.M88.4 R184, [R226] ;  /* 0x00000000e2b8783b */ /* 0x000ea20000000200 */
[----:B------:R-:W-:Y:S06]  /*133b0*/  DEPBAR.LE SB0, 0x0 ;  /* 0x000080000000791a */ /* 0x000fec0000000000 */
[-C--:B---3--:R-:W-:Y:S01]  /*133c0*/  HMMA.16816.F32 R20, R176, R192.reuse, R20 ;  /* 0x000000c0b014723c */ /* 0x088fe20000001814 */
        /* <DEDUP_REMOVED lines=8> */
[-C--:B----4-:R-:W-:Y:S08]  /*13450*/  HMMA.16816.F32 R52, R176, R200.reuse, R52 ;  /* 0x000000c8b034723c */ /* 0x090ff00000001834 */
        /* <DEDUP_REMOVED lines=18> */
[----:B------:R-:W-:Y:S01]  /*13580*/  HMMA.16816.F32 R64, R180, R186, R64 ;  /* 0x000000bab440723c */ /* 0x000fe20000001840 */
[----:B------:R-:W-:-:S07]  /*13590*/  @!P0 BRA `(.L_x_1686) ;  /* 0x000003f000008947 */ /* 0x000fce0003800000 */
[----:B-----5:R-:W-:Y:S01]  /*135a0*/  IADD3 R180, -R237, 0x10, RZ ;  /* 0x00000010edb47810 */ /* 0x020fe20007ffe1ff */
[----:B------:R-:W2:Y:S01]  /*135b0*/  LDL R0, [R1+0x28] ;  /* 0x0000280001007983 */ /* 0x000ea20000100800 */
[----:B------:R-:W-:Y:S02]  /*135c0*/  IMAD.MOV.U32 R2, RZ, RZ, c[0x0][0x2b8] ;  /* 0x0000ae00ff027624 */ /* 0x000fe400078e00ff */
[----:B------:R-:W-:Y:S01]  /*135d0*/  LOP3.LUT R180, R180, 0xf, RZ, 0xc0, !PT ;  /* 0x0000000fb4b47812 */ /* 0x000fe200078ec0ff */
[----:B------:R-:W-:Y:S02]  /*135e0*/  IMAD.MOV.U32 R146, RZ, RZ, RZ ;  /* 0x000000ffff927224 */ /* 0x000fe400078e00ff */
[----:B------:R-:W-:Y:S02]  /*135f0*/  ISETP.NE.AND P1, PT, R2, 0x1, PT ;  /* 0x000000010200780c */ /* 0x000fe40003f25270 */
[----:B------:R-:W-:Y:S04]  /*13600*/  LEA R2, R241, UR13, 0x6 ;  /* 0x0000000df1027c11 */ /* 0x000fe8000f8e30ff */
        /* <DEDUP_REMOVED lines=11> */
[----:B------:R1:W-:Y:S01]  /*136c0*/  STL [R1+0x4], R176 ;  /* 0x000004b001007387 */ /* 0x0003e20000100800 */
[----:B------:R-:W-:Y:S03]  /*136d0*/  SHF.R.S32.HI R0, RZ, 0x1f, R176 ;  /* 0x0000001fff007819 */ /* 0x000fe600000114b0 */
[----:B------:R2:W3:Y:S02]  /*136e0*/  @!P3 LDG.E R146, [R144.64] ;  /* 0x000000149092b981 */ /* 0x0004e4000c1e1900 */
[----:B------:R-:W-:Y:S04]  /*136f0*/  IMAD R0, R0, c[0x0][0x1e0], RZ ;  /* 0x0000780000007a24 */ /* 0x000fe800078e02ff */
[----:B------:R-:W-:Y:S04]  /*13700*/  IMAD R0, R176, c[0x0][0x1e4], R0 ;  /* 0x00007900b0007a24 */ /* 0x000fe800078e0200 */
[----:B------:R-:W-:Y:S02]  /*13710*/  IMAD.IADD R3, R3, 0x1, R0 ;  /* 0x0000000103037824 */ /* 0x000fe400078e0200 */
[C---:B-1----:R-:W-:Y:S01]  /*13720*/  IMAD.SHL.U32 R176, R142.reuse, 0x2, RZ ;  /* 0x000000028eb07824 */ /* 0x042fe200078e00ff */
[----:B------:R-:W-:Y:S02]  /*13730*/  SHF.L.U64.HI R142, R142, 0x1, R150 ;  /* 0x000000018e8e7819 */ /* 0x000fe40000010296 */
[----:B--2---:R-:W-:Y:S01]  /*13740*/  SHF.L.U64.HI R145, R151, 0x1, R240 ;  /* 0x0000000197917819 */ /* 0x004fe200000102f0 */
[----:B---3--:R1:W-:Y:S01]  /*13750*/  STL [R1], R146 ;  /* 0x0000009201007387 */ /* 0x0083e20000100800 */
        /* <DEDUP_REMOVED lines=8> */
[----:B------:R-:W2:Y:S01]  /*137e0*/  SHFL.IDX PT, R0, R3, 0x1, 0x1c1f ;  /* 0x003c1f0003007f89 */ /* 0x000ea200000e0000 */
[----:B-1----:R-:W-:Y:S03]  /*137f0*/  SEL R146, RZ, 0x10, P4 ;  /* 0x00000010ff927807 */ /* 0x002fe60002000000 */
[----:B------:R-:W1:Y:S01]  /*13800*/  SHFL.IDX PT, R2, R141, 0x1, 0x1c1f ;  /* 0x003c1f008d027f89 */ /* 0x000e6200000e0000 */
[----:B------:R-:W-:Y:S03]  /*13810*/  IADD3 R178, -R146, 0x10, RZ ;  /* 0x0000001092b27810 */ /* 0x000fe60007ffe1ff */
[----:B------:R-:W3:Y:S01]  /*13820*/  SHFL.IDX PT, R3, R3, RZ, 0x1c1f ;  /* 0x001c1fff03037589 */ /* 0x000ee200000e0000 */
[----:B------:R-:W-:Y:S03]  /*13830*/  LOP3.LUT R178, R178, 0xf, RZ, 0xc0, !PT ;  /* 0x0000000fb2b27812 */ /* 0x000fe600078ec0ff */
[----:B------:R-:W4:Y:S01]  /*13840*/  SHFL.IDX PT, R141, R141, RZ, 0x1c1f ;  /* 0x001c1fff8d8d7589 */ /* 0x000f2200000e0000 */
[----:B--2---:R-:W-:Y:S04]  /*13850*/  IADD3 R180, P1, P0, R180, R0, R239 ;  /* 0x00000000b4b47210 */ /* 0x004fe8000783e0ef */
[----:B-1----:R-:W-:Y:S02]  /*13860*/  IADD3.X R181, RZ, R2, R145, P1, P0 ;  /* 0x00000002ffb57210 */ /* 0x002fe40000fe0491 */
[----:B------:R-:W-:Y:S04]  /*13870*/  IADD3 R178, P1, P0, R178, R0, R238 ;  /* 0x00000000b2b27210 */ /* 0x000fe8000783e0ee */
[----:B------:R-:W-:Y:S02]  /*13880*/  IADD3.X R179, RZ, R2, R149, P1, P0 ;  /* 0x00000002ffb37210 */ /* 0x000fe40000fe0495 */
        /* <DEDUP_REMOVED lines=16> */
.L_x_1686:
[----:B------:R-:W2:Y:S01]  /*13990*/  LDL R0, [R1+0x30] ;  /* 0x0000300001007983 */ /* 0x000ea20000100800 */
[----:B------:R-:W-:Y:S01]  /*139a0*/  PLOP3.LUT P1, PT, PT, PT, UP2, 0x80, 0x0 ;  /* 0x000000000000781c */ /* 0x000fe20003f2f028 */
[----:B-----5:R-:W-:Y:S01]  /*139b0*/  IMAD.MOV.U32 R142, RZ, RZ, 0x1 ;  /* 0x00000001ff8e7424 */ /* 0x020fe200078e00ff */
[----:B------:R-:W-:Y:S01]  /*139c0*/  PLOP3.LUT P0, PT, PT, PT, UP2, 0x80, 0x0 ;  /* 0x000000000000781c */ /* 0x000fe20003f0f028 */
[----:B-1----:R-:W3:Y:S02]  /*139d0*/  LDL R144, [R1+0x40] ;  /* 0x0000400001907983 */ /* 0x002ee40000100800 */
        /* <DEDUP_REMOVED lines=14> */
[----:B------:R-:W-:Y:S02]  /*13ac0*/  FSEL R149, R4, -INF , P0 ;  /* 0xff80000004957808 */ /* 0x000fe40000000000 */
[C---:B------:R-:W-:Y:S02]  /*13ad0*/  ISETP.GT.AND P1, PT, R3.reuse, RZ, PT ;  /* 0x000000ff0300720c */ /* 0x040fe40003f24270 */
[----:B------:R-:W-:Y:S01]  /*13ae0*/  ISETP.GT.AND P0, PT, R3, 0x1, PT ;  /* 0x000000010300780c */ /* 0x000fe20003f04270 */
[----:B---3--:R-:W-:Y:S01]  /*13af0*/  IMAD.IADD R2, R142, 0x1, R2 ;  /* 0x000000018e027824 */ /* 0x008fe200078e0202 */
[----:B------:R-:W-:Y:S02]  /*13b00*/  FSEL R6, R6, -INF , P1 ;  /* 0xff80000006067808 */ /* 0x000fe40000800000 */
[----:B------:R-:W-:Y:S02]  /*13b10*/  ISETP.GT.AND P1, PT, R141, 0x8, PT ;  /* 0x000000088d00780c */ /* 0x000fe40003f24270 */
[----:B------:R-:W-:Y:S02]  /*13b20*/  FSEL R7, R7, -INF , P0 ;  /* 0xff80000007077808 */ /* 0x000fe40000000000 */
[----:B------:R-:W-:Y:S02]  /*13b30*/  ISETP.GT.AND P0, PT, R141, 0x9, PT ;  /* 0x000000098d00780c */ /* 0x000fe40003f04270 */
[----:B------:R-:W-:Y:S01]  /*13b40*/  FSEL R16, R16, -INF , P1 ;  /* 0xff80000010107808 */ /* 0x000fe20000800000 */
[----:B-1----:R-:W-:Y:S01]  /*13b50*/  IMAD.IADD R0, R142, 0x1, R0 ;  /* 0x000000018e007824 */ /* 0x002fe200078e0200 */
[----:B------:R-:W-:Y:S02]  /*13b60*/  ISETP.GT.AND P1, PT, R3, 0x8, PT ;  /* 0x000000080300780c */ /* 0x000fe40003f24270 */
        /* <DEDUP_REMOVED lines=122> */
[C---:B------:R-:W-:Y:S02]  /*14310*/  ISETP.GT.AND P0, PT, R2.reuse, 0x30, PT ;  /* 0x000000300200780c */ /* 0x040fe40003f04270 */
        /* <DEDUP_REMOVED lines=9> */
[----:B------:R-:W-:Y:S02]  /*143b0*/  FSEL R191, R25, -INF , P2 ;  /* 0xff80000019bf7808 */ /* 0x000fe40001000000 */
[----:B------:R-:W-:Y:S02]  /*143c0*/  FSEL R216, R42, -INF , P1 ;  /* 0xff8000002ad87808 */ /* 0x000fe40000800000 */
[----:B------:R-:W-:Y:S02]  /*143d0*/  FMNMX.FTZ R3, R14, R3, !PT ;  /* 0x000000030e037209 */ /* 0x000fe40007810000 */
[----:B------:R-:W-:Y:S02]  /*143e0*/  ISETP.GT.AND P2, PT, R2, 0x19, PT ;  /* 0x000000190200780c */ /* 0x000fe40003f44270 */
[----:B------:R-:W-:Y:S02]  /*143f0*/  ISETP.GT.AND P1, PT, R0, 0x28, PT ;  /* 0x000000280000780c */ /* 0x000fe40003f24270 */
[----:B------:R-:W-:Y:S02]  /*14400*/  FMNMX.FTZ R145, R212, R145, !PT ;  /* 0x00000091d4917209 */ /* 0x000fe40007810000 */
[----:B------:R-:W-:Y:S02]  /*14410*/  FSEL R61, R61, -INF , P0 ;  /* 0xff8000003d3d7808 */ /* 0x000fe40000000000 */
[----:B------:R-:W-:Y:S02]  /*14420*/  FSETP.NEU.FTZ.AND P0, PT, R146, -INF , PT ;  /* 0xff8000009200780b */ /* 0x000fe40003f1d000 */
[----:B------:R-:W-:Y:S02]  /*14430*/  FSEL R195, R29, -INF , P2 ;  /* 0xff8000001dc37808 */ /* 0x000fe40001000000 */
[----:B------:R-:W-:Y:S02]  /*14440*/  ISETP.GT.AND P2, PT, R2, 0x21, PT ;  /* 0x000000210200780c */ /* 0x000fe40003f44270 */
[----:B------:R-:W-:Y:S02]  /*14450*/  FMNMX.FTZ R3, R15, R3, !PT ;  /* 0x000000030f037209 */ /* 0x000fe40007810000 */
[----:B------:R-:W-:Y:S02]  /*14460*/  FSEL R237, R46, -INF , P1 ;  /* 0xff8000002eed7808 */ /* 0x000fe40000800000 */
[----:B------:R-:W-:Y:S02]  /*14470*/  ISETP.GT.AND P1, PT, R2, 0x38, PT ;  /* 0x000000380200780c */ /* 0x000fe40003f24270 */
[----:B------:R-:W-:Y:S02]  /*14480*/  FMNMX.FTZ R145, R50, R145, !PT ;  /* 0x0000009132917209 */ /* 0x000fe40007810000 */
[----:B------:R-:W-:Y:S02]  /*14490*/  FSEL R150, R150, RZ, P0 ;  /* 0x000000ff96967208 */ /* 0x000fe40000000000 */
[----:B------:R-:W-:Y:S02]  /*144a0*/  FSEL R204, R41, -INF , P2 ;  /* 0xff80000029cc7808 */ /* 0x000fe40001000000 */
[----:B------:R-:W-:Y:S02]  /*144b0*/  FSEL R60, R60, -INF , P1 ;  /* 0xff8000003c3c7808 */ /* 0x000fe40000800000 */
[----:B------:R-:W-:Y:S02]  /*144c0*/  ISETP.GT.AND P2, PT, R2, 0x29, PT ;  /* 0x000000290200780c */ /* 0x000fe40003f44270 */
[----:B------:R-:W-:Y:S02]  /*144d0*/  FMNMX.FTZ R3, R198, R3, !PT ;  /* 0x00000003c6037209 */ /* 0x000fe40007810000 */
[----:B------:R-:W-:Y:S02]  /*144e0*/  ISETP.GT.AND P1, PT, R0, 0x30, PT ;  /* 0x000000300000780c */ /* 0x000fe40003f24270 */
[----:B------:R-:W-:Y:S02]  /*144f0*/  FMNMX.FTZ R145, R66, R145, !PT ;  /* 0x0000009142917209 */ /* 0x000fe40007810000 */
[----:B------:R-:W-:Y:S02]  /*14500*/  FSEL R238, R45, -INF , P2 ;  /* 0xff8000002dee7808 */ /* 0x000fe40001000000 */
[----:B------:R-:W-:Y:S02]  /*14510*/  FSEL R58, R58, -INF , P1 ;  /* 0xff8000003a3a7808 */ /* 0x000fe40000800000 */
[----:B------:R-:W-:Y:S02]  /*14520*/  ISETP.GT.AND P1, PT, R0, 0x31, PT ;  /* 0x000000310000780c */ /* 0x000fe40003f24270 */
[----:B------:R-:W-:Y:S01]  /*14530*/  ISETP.GT.AND P2, PT, R2, 0x31, PT ;  /* 0x000000310200780c */ /* 0x000fe20003f44270 */
[--C-:B------:R-:W-:Y:S01]  /*14540*/  FFMA.FTZ R2, R149, c[0x0][0x2d0], -R150.reuse ;  /* 0x0000b40095027a23 */ /* 0x100fe20000010896 */
[----:B------:R-:W-:Y:S02]  /*14550*/  FMNMX.FTZ R3, R199, R3, !PT ;  /* 0x00000003c7037209 */ /* 0x000fe40007810000 */
[----:B------:R-:W-:Y:S01]  /*14560*/  FMNMX.FTZ R145, R67, R145, !PT ;  /* 0x0000009143917209 */ /* 0x000fe20007810000 */
[----:B------:R1:W-:Y:S01]  /*14570*/  MUFU.EX2 R249, R2 ;  /* 0x0000000200f97308 */ /* 0x0003e20000000800 */
        /* <DEDUP_REMOVED lines=31> */
[----:B------:R2:W3:Y:S01]  /*14770*/  MUFU.EX2 R250, R2 ;  /* 0x0000000200fa7308 */ /* 0x0004e20000000800 */
[----:B------:R-:W-:Y:S02]  /*14780*/  FMNMX.FTZ R144, R204, R144, !PT ;  /* 0x00000090cc907209 */ /* 0x000fe40007810000 */
[----:B------:R-:W-:Y:S02]  /*14790*/  FSEL R149, R63, -INF , P1 ;  /* 0xff8000003f957808 */ /* 0x000fe40000800000 */
[----:B------:R-:W-:Y:S02]  /*147a0*/  FMNMX.FTZ R144, R217, R144, !PT ;  /* 0x00000090d9907209 */ /* 0x000fe40007810000 */
[----:B------:R-:W-:Y:S02]  /*147b0*/  FMNMX.FTZ R0, R149, R0, !PT ;  /* 0x0000000095007209 */ /* 0x000fe40007810000 */
        /* <DEDUP_REMOVED lines=8> */
[----:B------:R-:W-:Y:S02]  /*14840*/  FMNMX.FTZ R144, R61, R144, !PT ;  /* 0x000000903d907209 */ /* 0x000fe40007810000 */
[----:B---3--:R-:W-:Y:S02]  /*14850*/  F2FP.PACK_AB R178, R246, R250 ;  /* 0x000000faf6b2723e */ /* 0x008fe400000000ff */
        /* <DEDUP_REMOVED lines=32> */
[----:B------:R1:W3:Y:S01]  /*14a60*/  MUFU.EX2 R244, R0 ;  /* 0x0000000000f47308 */ /* 0x0002e20000000800 */
[----:B--2---:R-:W-:Y:S09]  /*14a70*/  FFMA.FTZ R4, R9, c[0x0][0x2d0], -R184 ;  /* 0x0000b40009047a23 */ /* 0x004ff200000108b8 */
[----:B------:R2:W-:Y:S01]  /*14a80*/  MUFU.EX2 R215, R4 ;  /* 0x0000000400d77308 */ /* 0x0005e20000000800 */
[--C-:B-1----:R-:W-:Y:S01]  /*14a90*/  FFMA.FTZ R0, R14, c[0x0][0x2d0], -R185.reuse ;  /* 0x0000b4000e007a23 */ /* 0x102fe200000108b9 */
[----:B---3--:R-:W-:Y:S08]  /*14aa0*/  F2FP.PACK_AB R182, R244, R211 ;  /* 0x000000d3f4b6723e */ /* 0x008ff000000000ff */
        /* <DEDUP_REMOVED lines=18> */
[----:B------:R-:W-:Y:S01]  /*14bd0*/  FMUL.FTZ R49, R141, R125 ;  /* 0x0000007d8d317220 */ /* 0x000fe20000410000 */
[----:B------:R-:W-:Y:S01]  /*14be0*/  ISETP.GT.AND P0, PT, R241, UR7, PT ;  /* 0x00000007f1007c0c */ /* 0x000fe2000bf04270 */
[----:B------:R-:W-:Y:S02]  /*14bf0*/  IMAD.MOV.U32 R125, RZ, RZ, R50 ;  /* 0x000000ffff7d7224 */ /* 0x000fe400078e0032 */
[C---:B------:R-:W-:Y:S01]  /*14c00*/  FMUL.FTZ R5, R141.reuse, R153 ;  /* 0x000000998d057220 */ /* 0x040fe20000410000 */
[----:B------:R-:W-:Y:S01]  /*14c10*/  MOV R153, R213 ;  /* 0x000000d500997202 */ /* 0x000fe20000000f00 */
[C---:B------:R-:W-:Y:S01]  /*14c20*/  FMUL.FTZ R16, R141.reuse, R164 ;  /* 0x000000a48d107220 */ /* 0x040fe20000410000 */
[----:B------:R-:W-:Y:S01]  /*14c30*/  MOV R164, R61 ;  /* 0x0000003d00a47202 */ /* 0x000fe20000000f00 */
[C---:B------:R-:W-:Y:S02]  /*14c40*/  FMUL.FTZ R17, R141.reuse, R165 ;  /* 0x000000a58d117220 */ /* 0x040fe40000410000 */
[C---:B------:R-:W-:Y:S02]  /*14c50*/  FMUL.FTZ R32, R141.reuse, R112 ;  /* 0x000000708d207220 */ /* 0x040fe40000410000 */
[C---:B------:R-:W-:Y:S02]  /*14c60*/  FMUL.FTZ R33, R141.reuse, R113 ;  /* 0x000000718d217220 */ /* 0x040fe40000410000 */
[C---:B------:R-:W-:Y:S01]  /*14c70*/  FMUL.FTZ R48, R141.reuse, R124 ;  /* 0x0000007c8d307220 */ /* 0x040fe20000410000 */
[----:B------:R-:W-:Y:S01]  /*14c80*/  MOV R124, R64 ;  /* 0x00000040007c7202 */ /* 0x000fe20000000f00 */
[----:B------:R-:W-:Y:S02]  /*14c90*/  IMAD.MOV.U32 R165, RZ, RZ, R59 ;  /* 0x000000ffffa57224 */ /* 0x000fe400078e003b */
[C---:B------:R-:W-:Y:S02]  /*14ca0*/  FMUL.FTZ R64, R141.reuse, R136 ;  /* 0x000000888d407220 */ /* 0x040fe40000410000 */
[C---:B------:R-:W-:Y:S02]  /*14cb0*/  FMUL.FTZ R68, R141.reuse, R68 ;  /* 0x000000448d447220 */ /* 0x040fe40000410000 */
[----:B------:R-:W-:Y:S02]  /*14cc0*/  FMUL.FTZ R69, R141, R69 ;  /* 0x000000458d457220 */ /* 0x000fe40000410000 */
[----:B-1----:R-:W-:Y:S01]  /*14cd0*/  FADD.FTZ R0, -R2, R147 ;  /* 0x0000009302007221 */ /* 0x002fe20000010100 */
[----:B------:R-:W-:Y:S01]  /*14ce0*/  FSEL R2, R142, RZ, P1 ;  /* 0x000000ff8e027208 */ /* 0x000fe20000800000 */
[----:B--2---:R-:W-:Y:S01]  /*14cf0*/  FMUL.FTZ R51, R140, R127 ;  /* 0x0000007f8c337220 */ /* 0x004fe20000410000 */
[----:B------:R-:W-:Y:S01]  /*14d00*/  MOV R127, R252 ;  /* 0x000000fc007f7202 */ /* 0x000fe20000000f00 */
[----:B------:R-:W-:Y:S02]  /*14d10*/  FMUL.FTZ R0, R0, c[0x0][0x2d0] ;  /* 0x0000b40000007a20 */ /* 0x000fe40000410000 */
[C---:B------:R-:W-:Y:S02]  /*14d20*/  FMUL.FTZ R18, R140.reuse, R166 ;  /* 0x000000a68c127220 */ /* 0x040fe40000410000 */
[----:B------:R1:W2:Y:S01]  /*14d30*/  MUFU.EX2 R3, R0 ;  /* 0x0000000000037308 */ /* 0x0002a20000000800 */
[----:B------:R-:W-:Y:S02]  /*14d40*/  IMAD.MOV.U32 R166, RZ, RZ, R244 ;  /* 0x000000ffffa67224 */ /* 0x000fe400078e00f4 */
[C---:B------:R-:W-:Y:S02]  /*14d50*/  FMUL.FTZ R19, R140.reuse, R167 ;  /* 0x000000a78c137220 */ /* 0x040fe40000410000 */
[----:B------:R-:W-:Y:S02]  /*14d60*/  IMAD.MOV.U32 R167, RZ, RZ, R239 ;  /* 0x000000ffffa77224 */ /* 0x000fe400078e00ef */
[C---:B------:R-:W-:Y:S02]  /*14d70*/  FMUL.FTZ R6, R140.reuse, R154 ;  /* 0x0000009a8c067220 */ /* 0x040fe40000410000 */
[----:B------:R-:W-:Y:S02]  /*14d80*/  IMAD.MOV.U32 R154, RZ, RZ, R214 ;  /* 0x000000ffff9a7224 */ /* 0x000fe400078e00d6 */
[C---:B------:R-:W-:Y:S01]  /*14d90*/  FMUL.FTZ R50, R140.reuse, R126 ;  /* 0x0000007e8c327220 */ /* 0x040fe20000410000 */
[----:B------:R-:W-:Y:S01]  /*14da0*/  MOV R126, R212 ;  /* 0x000000d4007e7202 */ /* 0x000fe20000000f00 */
[C---:B------:R-:W-:Y:S02]  /*14db0*/  FMUL.FTZ R7, R140.reuse, R155 ;  /* 0x0000009b8c077220 */ /* 0x040fe40000410000 */
[----:B------:R-:W-:Y:S02]  /*14dc0*/  IMAD.MOV.U32 R155, RZ, RZ, R181 ;  /* 0x000000ffff9b7224 */ /* 0x000fe400078e00b5 */
[C---:B------:R-:W-:Y:S02]  /*14dd0*/  FMUL.FTZ R34, R140.reuse, R114 ;  /* 0x000000728c227220 */ /* 0x040fe40000410000 */
[C---:B------:R-:W-:Y:S02]  /*14de0*/  FMUL.FTZ R35, R140.reuse, R115 ;  /* 0x000000738c237220 */ /* 0x040fe40000410000 */
[----:B------:R-:W-:Y:S01]  /*14df0*/  IMAD.MOV.U32 R147, RZ, RZ, R60 ;  /* 0x000000ffff937224 */ /* 0x000fe200078e003c */
[----:B------:R-:W-:Y:S01]  /*14e00*/  LDSM.16.MT88.4 R112, [R222+0x500] ;  /* 0x00050000de70783b */ /* 0x000fe20000004200 */
[----:B------:R-:W-:Y:S02]  /*14e10*/  FMUL.FTZ R70, R140, R70 ;  /* 0x000000468c467220 */ /* 0x000fe40000410000 */
[----:B-1----:R-:W-:Y:S02]  /*14e20*/  FADD.FTZ R0, -R2, R148 ;  /* 0x0000009402007221 */ /* 0x002fe40000010100 */
[----:B------:R-:W-:Y:S01]  /*14e30*/  FFMA.FTZ R2, R186, c[0x0][0x2d0], -R150 ;  /* 0x0000b400ba027a23 */ /* 0x000fe20000010896 */
[----:B------:R-:W-:Y:S01]  /*14e40*/  MOV R186, R58 ;  /* 0x0000003a00ba7202 */ /* 0x000fe20000000f00 */
[----:B------:R-:W-:Y:S02]  /*14e50*/  FMUL.FTZ R0, R0, c[0x0][0x2d0] ;  /* 0x0000b40000007a20 */ /* 0x000fe40000410000 */
[----:B------:R1:W-:Y:S01]  /*14e60*/  MUFU.EX2 R44, R2 ;  /* 0x00000002002c7308 */ /* 0x0003e20000000800 */
[----:B------:R-:W-:Y:S01]  /*14e70*/  IMAD.MOV.U32 R148, RZ, RZ, R176 ;  /* 0x000000ffff947224 */ /* 0x000fe200078e00b0 */
[-C--:B------:R-:W-:Y:S01]  /*14e80*/  F2FP.PACK_AB R176, R214, R249.reuse ;  /* 0x000000f9d6b0723e */ /* 0x080fe200000000ff */
[C---:B--2---:R-:W-:Y:S01]  /*14e90*/  FMUL.FTZ R12, R3.reuse, R160 ;  /* 0x000000a0030c7220 */ /* 0x044fe20000410000 */
[----:B------:R-:W-:Y:S01]  /*14ea0*/  MOV R160, R249 ;  /* 0x000000f900a07202 */ /* 0x000fe20000000f00 */
[C---:B------:R-:W-:Y:S01]  /*14eb0*/  FMUL.FTZ R13, R3.reuse, R161 ;  /* 0x000000a1030d7220 */ /* 0x040fe20000410000 */
[----:B------:R-:W-:Y:S01]  /*14ec0*/  F2FP.PACK_AB R181, R148, R155 ;  /* 0x0000009b94b5723e */ /* 0x000fe200000000ff */
[----:B------:R-:W-:Y:S02]  /*14ed0*/  IMAD.MOV.U32 R161, RZ, RZ, R247 ;  /* 0x000000ffffa17224 */ /* 0x000fe400078e00f7 */
[-C--:B------:R-:W-:Y:S01]  /*14ee0*/  HMMA.16816.F32 R4, R176, R20.reuse, R4 ;  /* 0x00000014b004723c */ /* 0x080fe20000001804 */
[----:B------:R-:W2:Y:S01]  /*14ef0*/  MUFU.EX2 R0, R0 ;  /* 0x0000000000007308 */ /* 0x000ea20000000800 */
[C---:B------:R-:W-:Y:S02]  /*14f00*/  FMUL.FTZ R8, R3.reuse, R156 ;  /* 0x0000009c03087220 */ /* 0x040fe40000410000 */
[----:B------:R-:W-:Y:S02]  /*14f10*/  IMAD.MOV.U32 R156, RZ, RZ, R219 ;  /* 0x000000ffff9c7224 */ /* 0x000fe400078e00db */
[C---:B------:R-:W-:Y:S02]  /*14f20*/  FMUL.FTZ R9, R3.reuse, R157 ;  /* 0x0000009d03097220 */ /* 0x040fe40000410000 */
[----:B------:R-:W-:Y:S04]  /*14f30*/  IMAD.MOV.U32 R157, RZ, RZ, R211 ;  /* 0x000000ffff9d7224 */ /* 0x000fe800078e00d3 */
[C---:B------:R-:W-:Y:S02]  /*14f40*/  FMUL.FTZ R24, R3.reuse, R104 ;  /* 0x0000006803187220 */ /* 0x040fe40000410000 */
[----:B------:R-:W-:Y:S02]  /*14f50*/  FMUL.FTZ R25, R3, R105 ;  /* 0x0000006903197220 */ /* 0x000fe40000410000 */
[----:B-1----:R-:W-:Y:S01]  /*14f60*/  FFMA.FTZ R2, R187, c[0x0][0x2d0], -R150 ;  /* 0x0000b400bb027a23 */ /* 0x002fe20000010896 */
[----:B------:R-:W-:Y:S01]  /*14f70*/  MOV R187, R57 ;  /* 0x0000003900bb7202 */ /* 0x000fe20000000f00 */
[C---:B------:R-:W-:Y:S02]  /*14f80*/  FMUL.FTZ R28, R3.reuse, R108 ;  /* 0x0000006c031c7220 */ /* 0x040fe40000410000 */
[----:B------:R1:W-:Y:S01]  /*14f90*/  MUFU.EX2 R46, R2 ;  /* 0x00000002002e7308 */ /* 0x0003e20000000800 */
[C---:B------:R-:W-:Y:S02]  /*14fa0*/  FMUL.FTZ R29, R3.reuse, R109 ;  /* 0x0000006d031d7220 */ /* 0x040fe40000410000 */
[C---:B------:R-:W-:Y:S02]  /*14fb0*/  FMUL.FTZ R40, R3.reuse, R120 ;  /* 0x0000007803287220 */ /* 0x040fe40000410000 */
[C---:B--2---:R-:W-:Y:S01]  /*14fc0*/  FMUL.FTZ R43, R0.reuse, R123 ;  /* 0x0000007b002b7220 */ /* 0x044fe20000410000 */
[----:B------:R-:W-:Y:S01]  /*14fd0*/  MOV R123, R44 ;  /* 0x0000002c007b7202 */ /* 0x000fe20000000f00 */
[----:B------:R-:W-:Y:S02]  /*14fe0*/  FMUL.FTZ R44, R3, R168 ;  /* 0x000000a8032c7220 */ /* 0x000fe40000410000 */
[C---:B------:R-:W-:Y:S02]  /*14ff0*/  FMUL.FTZ R10, R0.reuse, R158 ;  /* 0x0000009e000a7220 */ /* 0x040fe40000410000 */
[----:B------:R-:W-:Y:S02]  /*15000*/  IMAD.MOV.U32 R158, RZ, RZ, R251 ;  /* 0x000000ffff9e7224 */ /* 0x000fe400078e00fb */
[C---:B------:R-:W-:Y:S02]  /*15010*/  FMUL.FTZ R11, R0.reuse, R159 ;  /* 0x0000009f000b7220 */ /* 0x040fe40000410000 */
[----:B------:R-:W-:Y:S02]  /*15020*/  IMAD.MOV.U32 R159, RZ, RZ, R250 ;  /* 0x000000ffff9f7224 */ /* 0x000fe400078e00fa */
[C---:B------:R-:W-:Y:S02]  /*15030*/  FMUL.FTZ R14, R0.reuse, R162 ;  /* 0x000000a2000e7220 */ /* 0x040fe40000410000 */
[----:B------:R-:W-:Y:S01]  /*15040*/  IMAD.MOV.U32 R162, RZ, RZ, R246 ;  /* 0x000000ffffa27224 */ /* 0x000fe200078e00f6 */
[C---:B------:R-:W-:Y:S01]  /*15050*/  HMMA.16816.F32 R8, R180.reuse, R20, R8 ;  /* 0x00000014b408723c */ /* 0x040fe20000001808 */
[C---:B------:R-:W-:Y:S01]  /*15060*/  FMUL.FTZ R15, R0.reuse, R163 ;  /* 0x000000a3000f7220 */ /* 0x040fe20000410000 */
[----:B------:R-:W-:Y:S01]  /*15070*/  MOV R163, R245 ;  /* 0x000000f500a37202 */ /* 0x000fe20000000f00 */
[----:B------:R-:W-:Y:S02]  /*15080*/  FMUL.FTZ R26, R0, R106 ;  /* 0x0000006a001a7220 */ /* 0x000fe40000410000 */
[--C-:B-1----:R-:W-:Y:S02]  /*15090*/  FFMA.FTZ R2, R188, c[0x0][0x2d0], -R151.reuse ;  /* 0x0000b400bc027a23 */ /* 0x102fe40000010897 */
[C---:B------:R-:W-:Y:S01]  /*150a0*/  FMUL.FTZ R20, R141.reuse, R100 ;  /* 0x000000648d147220 */ /* 0x040fe20000410000 */
[-C--:B------:R-:W-:Y:S01]  /*150b0*/  HMMA.16816.F32 R12, R180, R22.reuse, R12 ;  /* 0x00000016b40c723c */ /* 0x080fe2000000180c */
[----:B------:R1:W2:Y:S03]  /*150c0*/  MUFU.EX2 R45, R2 ;  /* 0x00000002002d7308 */ /* 0x0002a60000000800 */
[----:B------:R-:W-:Y:S02]  /*150d0*/  FMUL.FTZ R21, R141, R101 ;  /* 0x000000658d157220 */ /* 0x000fe40000410000 */
[C---:B------:R-:W-:Y:S02]  /*150e0*/  FMUL.FTZ R27, R0.reuse, R107 ;  /* 0x0000006b001b7220 */ /* 0x040fe40000410000 */
[C---:B------:R-:W-:Y:S01]  /*150f0*/  HMMA.16816.F32 R16, R176.reuse, R22, R16 ;  /* 0x00000016b010723c */ /* 0x040fe20000001810 */
[C---:B------:R-:W-:Y:S01]  /*15100*/  FMUL.FTZ R30, R0.reuse, R110 ;  /* 0x0000006e001e7220 */ /* 0x040fe20000410000 */
[----:B------:R-:W-:Y:S02]  /*15110*/  LDSM.16.MT88.4 R104, [R221+0x2100] ;  /* 0x00210000dd68783b */ /* 0x000fe40000004200 */
[----:B------:R-:W-:Y:S02]  /*15120*/  FMUL.FTZ R31, R0, R111 ;  /* 0x0000006f001f7220 */ /* 0x000fe40000410000 */
[----:B------:R-:W-:Y:S02]  /*15130*/  FMUL.FTZ R41, R3, R121 ;  /* 0x0000007903297220 */ /* 0x000fe40000410000 */
[C---:B------:R-:W-:Y:S04]  /*15140*/  FMUL.FTZ R22, R140.reuse, R102 ;  /* 0x000000668c167220 */ /* 0x040fe80000410000 */
[----:B------:R-:W-:Y:S02]  /*15150*/  FMUL.FTZ R23, R140, R103 ;  /* 0x000000678c177220 */ /* 0x000fe40000410000 */
[----:B------:R-:W3:Y:S01]  /*15160*/  LDSM.16.MT88.4 R100, [R222+0x1100] ;  /* 0x00110000de64783b */ /* 0x000ee20000004200 */
[C---:B------:R-:W-:Y:S02]  /*15170*/  FMUL.FTZ R42, R0.reuse, R122 ;  /* 0x0000007a002a7220 */ /* 0x040fe40000410000 */
[----:B-1----:R-:W-:Y:S01]  /*15180*/  FFMA.FTZ R2, R189, c[0x0][0x2d0], -R151 ;  /* 0x0000b400bd027a23 */ /* 0x002fe20000010897 */
[----:B------:R-:W-:Y:S01]  /*15190*/  MOV R189, R66 ;  /* 0x0000004200bd7202 */ /* 0x000fe20000000f00 */
[-C--:B------:R-:W-:Y:S01]  /*151a0*/  HMMA.16816.F32 R20, R176, R36.reuse, R20 ;  /* 0x00000024b014723c */ /* 0x080fe20000001814 */
[----:B--2---:R-:W-:Y:S02]  /*151b0*/  IMAD.MOV.U32 R168, RZ, RZ, R45 ;  /* 0x000000ffffa87224 */ /* 0x004fe400078e002d */
[----:B------:R-:W-:Y:S02]  /*151c0*/  FMUL.FTZ R45, R3, R169 ;  /* 0x000000a9032d7220 */ /* 0x000fe40000410000 */
[----:B------:R-:W-:Y:S02]  /*151d0*/  IMAD.MOV.U32 R169, RZ, RZ, R46 ;  /* 0x000000ffffa97224 */ /* 0x000fe400078e002e */
[----:B------:R-:W-:Y:S01]  /*151e0*/  FMUL.FTZ R46, R0, R170 ;  /* 0x000000aa002e7220 */ /* 0x000fe20000410000 */
[C---:B------:R-:W-:Y:S01]  /*151f0*/  HMMA.16816.F32 R24, R180.reuse, R36, R24 ;  /* 0x00000024b418723c */ /* 0x040fe20000001818 */
[----:B------:R1:W2:Y:S03]  /*15200*/  MUFU.EX2 R170, R2 ;  /* 0x0000000200aa7308 */ /* 0x0002a60000000800 */
[----:B------:R-:W-:Y:S02]  /*15210*/  FMUL.FTZ R66, R140, R138 ;  /* 0x0000008a8c427220 */ /* 0x000fe40000410000 */
[C---:B------:R-:W-:Y:S02]  /*15220*/  FMUL.FTZ R47, R0.reuse, R171 ;  /* 0x000000ab002f7220 */ /* 0x040fe40000410000 */
[-C--:B------:R-:W-:Y:S01]  /*15230*/  HMMA.16816.F32 R28, R180, R38.reuse, R28 ;  /* 0x00000026b41c723c */ /* 0x080fe2000000181c */
[C---:B------:R-:W-:Y:S03]  /*15240*/  FMUL.FTZ R36, R141.reuse, R116 ;  /* 0x000000748d247220 */ /* 0x040fe60000410000 */
[----:B------:R-:W-:Y:S02]  /*15250*/  FMUL.FTZ R37, R141, R117 ;  /* 0x000000758d257220 */ /* 0x000fe40000410000 */
[----:B------:R-:W-:Y:S02]  /*15260*/  IMAD.MOV.U32 R122, RZ, RZ, R56 ;  /* 0x000000ffff7a7224 */ /* 0x000fe400078e0038 */
[C---:B------:R-:W-:Y:S01]  /*15270*/  HMMA.16816.F32 R32, R176.reuse, R38, R32 ;  /* 0x00000026b020723c */ /* 0x040fe20000001820 */
[C---:B------:R-:W-:Y:S03]  /*15280*/  FMUL.FTZ R56, R3.reuse, R132 ;  /* 0x0000008403387220 */ /* 0x040fe60000410000 */
[C---:B------:R-:W-:Y:S02]  /*15290*/  FMUL.FTZ R57, R3.reuse, R133 ;  /* 0x0000008503397220 */ /* 0x040fe40000410000 */
[----:B------:R-:W-:Y:S02]  /*152a0*/  FMUL.FTZ R58, R0, R134 ;  /* 0x00000086003a7220 */ /* 0x000fe40000410000 */
[----:B------:R-:W-:Y:S04]  /*152b0*/  FMUL.FTZ R38, R140, R118 ;  /* 0x000000768c267220 */ /* 0x000fe80000410000 */
[----:B-1----:R-:W-:Y:S01]  /*152c0*/  FFMA.FTZ R2, R192, c[0x0][0x2d0], -R150 ;  /* 0x0000b400c0027a23 */ /* 0x002fe20000010896 */
[----:B------:R-:W-:Y:S01]  /*152d0*/  MOV R192, R209 ;  /* 0x000000d100c07202 */ /* 0x000fe20000000f00 */
[----:B------:R-:W-:Y:S02]  /*152e0*/  FMUL.FTZ R39, R140, R119 ;  /* 0x000000778c277220 */ /* 0x000fe40000410000 */
[----:B------:R1:W-:Y:S01]  /*152f0*/  MUFU.EX2 R252, R2 ;  /* 0x0000000200fc7308 */ /* 0x0003e20000000800 */
[----:B------:R-:W-:Y:S01]  /*15300*/  LDSM.16.MT88.4 R116, [R221+0x1500] ;  /* 0x00150000dd74783b */ /* 0x000fe20000004200 */
[C---:B------:R-:W-:Y:S02]  /*15310*/  FMUL.FTZ R59, R0.reuse, R135 ;  /* 0x00000087003b7220 */ /* 0x040fe40000410000 */
[----:B------:R-:W-:Y:S01]  /*15320*/  IMAD.MOV.U32 R121, RZ, RZ, R62 ;  /* 0x000000ffff797224 */ /* 0x000fe200078e003e */
[-C--:B------:R-:W-:Y:S01]  /*15330*/  HMMA.16816.F32 R36, R176, R52.reuse, R36 ;  /* 0x00000034b024723c */ /* 0x080fe20000001824 */
[C---:B------:R-:W-:Y:S02]  /*15340*/  FMUL.FTZ R60, R3.reuse, R172 ;  /* 0x000000ac033c7220 */ /* 0x040fe40000410000 */
[----:B------:R-:W-:Y:S02]  /*15350*/  FMUL.FTZ R61, R3, R173 ;  /* 0x000000ad033d7220 */ /* 0x000fe40000410000 */
[C---:B------:R-:W-:Y:S02]  /*15360*/  FMUL.FTZ R62, R0.reuse, R174 ;  /* 0x000000ae003e7220 */ /* 0x040fe40000410000 */
[----:B------:R-:W-:Y:S01]  /*15370*/  FMUL.FTZ R63, R0, R175 ;  /* 0x000000af003f7220 */ /* 0x000fe20000410000 */
[C---:B------:R-:W-:Y:S01]  /*15380*/  HMMA.16816.F32 R40, R180.reuse, R52, R40 ;  /* 0x00000034b428723c */ /* 0x040fe20000001828 */
[----:B------:R-:W-:Y:S03]  /*15390*/  IMAD.MOV.U32 R188, RZ, RZ, R67 ;  /* 0x000000ffffbc7224 */ /* 0x000fe600078e0043 */
[C---:B------:R-:W-:Y:S02]  /*153a0*/  FMUL.FTZ R67, R140.reuse, R139 ;  /* 0x0000008b8c437220 */ /* 0x040fe40000410000 */
[----:B------:R-:W-:Y:S02]  /*153b0*/  IMAD.MOV.U32 R171, RZ, RZ, R65 ;  /* 0x000000ffffab7224 */ /* 0x000fe400078e0041 */
[-C--:B------:R-:W-:Y:S01]  /*153c0*/  HMMA.16816.F32 R44, R180, R54.reuse, R44 ;  /* 0x00000036b42c723c */ /* 0x080fe2000000182c */
[----:B------:R-:W-:Y:S02]  /*153d0*/  FMUL.FTZ R65, R141, R137 ;  /* 0x000000898d417220 */ /* 0x000fe40000410000 */
[----:B------:R-:W-:Y:S01]  /*153e0*/  LDSM.16.MT88.4 R136, [R222+0x1d00] ;  /* 0x001d0000de88783b */ /* 0x000fe20000004200 */
[----:B-1----:R-:W-:Y:S02]  /*153f0*/  FFMA.FTZ R2, R193, c[0x0][0x2d0], -R150 ;  /* 0x0000b400c1027a23 */ /* 0x002fe40000010896 */
[C---:B------:R-:W-:Y:S02]  /*15400*/  FMUL.FTZ R52, R141.reuse, R128 ;  /* 0x000000808d347220 */ /* 0x040fe40000410000 */
[C---:B------:R-:W-:Y:S01]  /*15410*/  HMMA.16816.F32 R48, R176.reuse, R54, R48 ;  /* 0x00000036b030723c */ /* 0x040fe20000001830 */
[----:B------:R1:W4:Y:S03]  /*15420*/  MUFU.EX2 R251, R2 ;  /* 0x0000000200fb7308 */ /* 0x0003260000000800 */
[----:B------:R-:W-:Y:S02]  /*15430*/  FMUL.FTZ R53, R141, R129 ;  /* 0x000000818d357220 */ /* 0x000fe40000410000 */
[C---:B------:R-:W-:Y:S02]  /*15440*/  FMUL.FTZ R71, R140.reuse, R71 ;  /* 0x000000478c477220 */ /* 0x040fe40000410000 */
[C---:B------:R-:W-:Y:S04]  /*15450*/  FMUL.FTZ R54, R140.reuse, R130 ;  /* 0x000000828c367220 */ /* 0x040fe80000410000 */
[----:B------:R-:W-:Y:S02]  /*15460*/  FMUL.FTZ R55, R140, R131 ;  /* 0x000000838c377220 */ /* 0x000fe40000410000 */
[C---:B------:R-:W-:Y:S02]  /*15470*/  FMUL.FTZ R72, R3.reuse, R72 ;  /* 0x0000004803487220 */ /* 0x040fe40000410000 */
[C---:B------:R-:W-:Y:S02]  /*15480*/  FMUL.FTZ R73, R3.reuse, R73 ;  /* 0x0000004903497220 */ /* 0x040fe40000410000 */
[C---:B------:R-:W-:Y:S01]  /*15490*/  FMUL.FTZ R74, R0.reuse, R74 ;  /* 0x0000004a004a7220 */ /* 0x040fe20000410000 */
[-C--:B---3--:R-:W-:Y:S01]  /*154a0*/  HMMA.16816.F32 R52, R176, R100.reuse, R52 ;  /* 0x00000064b034723c */ /* 0x088fe20000001834 */
[----:B------:R-:W-:Y:S02]  /*154b0*/  FMUL.FTZ R75, R0, R75 ;  /* 0x0000004b004b7220 */ /* 0x000fe40000410000 */
[C---:B------:R-:W-:Y:S02]  /*154c0*/  FMUL.FTZ R76, R3.reuse, R76 ;  /* 0x0000004c034c7220 */ /* 0x040fe40000410000 */
[----:B------:R-:W-:Y:S02]  /*154d0*/  FMUL.FTZ R77, R3, R77 ;  /* 0x0000004d034d7220 */ /* 0x000fe40000410000 */
[--C-:B-1----:R-:W-:Y:S01]  /*154e0*/  FFMA.FTZ R2, R196, c[0x0][0x2d0], -R151.reuse ;  /* 0x0000b400c4027a23 */ /* 0x102fe20000010897 */
[C---:B------:R-:W-:Y:S01]  /*154f0*/  HMMA.16816.F32 R56, R180.reuse, R100, R56 ;  /* 0x00000064b438723c */ /* 0x040fe20000001838 */
[C---:B------:R-:W-:Y:S02]  /*15500*/  FMUL.FTZ R78, R0.reuse, R78 ;  /* 0x0000004e004e7220 */ /* 0x040fe40000410000 */
[----:B------:R1:W-:Y:S01]  /*15510*/  MUFU.EX2 R250, R2 ;  /* 0x0000000200fa7308 */ /* 0x0003e20000000800 */
[----:B------:R-:W-:Y:S02]  /*15520*/  FMUL.FTZ R79, R0, R79 ;  /* 0x0000004f004f7220 */ /* 0x000fe40000410000 */
[C---:B------:R-:W-:Y:S02]  /*15530*/  FMUL.FTZ R80, R141.reuse, R80 ;  /* 0x000000508d507220 */ /* 0x040fe40000410000 */
[-C--:B------:R-:W-:Y:S01]  /*15540*/  HMMA.16816.F32 R60, R180, R102.reuse, R60 ;  /* 0x00000066b43c723c */ /* 0x080fe2000000183c */
[----:B------:R-:W-:Y:S03]  /*15550*/  FMUL.FTZ R81, R141, R81 ;  /* 0x000000518d517220 */ /* 0x000fe60000410000 */
[C---:B------:R-:W-:Y:S02]  /*15560*/  FMUL.FTZ R82, R140.reuse, R82 ;  /* 0x000000528c527220 */ /* 0x040fe40000410000 */
[----:B------:R-:W-:Y:S02]  /*15570*/  FMUL.FTZ R83, R140, R83 ;  /* 0x000000538c537220 */ /* 0x000fe40000410000 */
[C---:B------:R-:W-:Y:S01]  /*15580*/  HMMA.16816.F32 R64, R176.reuse, R102, R64 ;  /* 0x00000066b040723c */ /* 0x040fe20000001840 */
[----:B------:R-:W3:Y:S03]  /*15590*/  LDSM.16.MT88.4 R100, [R222+0x2100] ;  /* 0x00210000de64783b */ /* 0x000ee60000004200 */
[C---:B------:R-:W-:Y:S02]  /*155a0*/  FMUL.FTZ R88, R3.reuse, R88 ;  /* 0x0000005803587220 */ /* 0x040fe40000410000 */
[----:B------:R-:W-:Y:S02]  /*155b0*/  FMUL.FTZ R89, R3, R89 ;  /* 0x0000005903597220 */ /* 0x000fe40000410000 */
[-C--:B------:R-:W-:Y:S01]  /*155c0*/  HMMA.16816.F32 R68, R176, R104.reuse, R68 ;  /* 0x00000068b044723c */ /* 0x080fe20000001844 */
[C---:B------:R-:W-:Y:S03]  /*155d0*/  FMUL.FTZ R90, R0.reuse, R90 ;  /* 0x0000005a005a7220 */ /* 0x040fe60000410000 */
[----:B-1----:R-:W-:Y:S02]  /*155e0*/  FFMA.FTZ R2, R197, c[0x0][0x2d0], -R151 ;  /* 0x0000b400c5027a23 */ /* 0x002fe40000010897 */
[C---:B------:R-:W-:Y:S02]  /*155f0*/  FMUL.FTZ R91, R0.reuse, R91 ;  /* 0x0000005b005b7220 */ /* 0x040fe40000410000 */
[C---:B------:R-:W-:Y:S01]  /*15600*/  HMMA.16816.F32 R72, R180.reuse, R104, R72 ;  /* 0x00000068b448723c */ /* 0x040fe20000001848 */
[----:B------:R1:W1:Y:S03]  /*15610*/  MUFU.EX2 R249, R2 ;  /* 0x0000000200f97308 */ /* 0x0002660000000800 */
[C---:B------:R-:W-:Y:S02]  /*15620*/  FMUL.FTZ R92, R3.reuse, R92 ;  /* 0x0000005c035c7220 */ /* 0x040fe40000410000 */
[----:B------:R-:W-:Y:S02]  /*15630*/  FMUL.FTZ R93, R3, R93 ;  /* 0x0000005d035d7220 */ /* 0x000fe40000410000 */
[-C--:B------:R-:W-:Y:S01]  /*15640*/  HMMA.16816.F32 R76, R180, R106.reuse, R76 ;  /* 0x0000006ab44c723c */ /* 0x080fe2000000184c */
[C---:B------:R-:W-:Y:S03]  /*15650*/  FMUL.FTZ R94, R0.reuse, R94 ;  /* 0x0000005e005e7220 */ /* 0x040fe60000410000 */
[----:B------:R-:W-:Y:S02]  /*15660*/  FMUL.FTZ R95, R0, R95 ;  /* 0x0000005f005f7220 */ /* 0x000fe40000410000 */
[----:B------:R-:W-:Y:S02]  /*15670*/  IMAD.MOV.U32 R128, RZ, RZ, R154 ;  /* 0x000000ffff807224 */ /* 0x000fe400078e009a */
[C---:B------:R-:W-:Y:S01]  /*15680*/  HMMA.16816.F32 R80, R176.reuse, R106, R80 ;  /* 0x0000006ab050723c */ /* 0x040fe20000001850 */
[C---:B------:R-:W-:Y:S01]  /*15690*/  FMUL.FTZ R84, R141.reuse, R84 ;  /* 0x000000548d547220 */ /* 0x040fe20000410000 */
[----:B------:R-:W4:Y:S02]  /*156a0*/  LDSM.16.MT88.4 R104, [R221+0x500] ;  /* 0x00050000dd68783b */ /* 0x000f240000004200 */
[C---:B------:R-:W-:Y:S02]  /*156b0*/  FMUL.FTZ R85, R141.reuse, R85 ;  /* 0x000000558d557220 */ /* 0x040fe40000410000 */
[C---:B------:R-:W-:Y:S02]  /*156c0*/  FMUL.FTZ R86, R140.reuse, R86 ;  /* 0x000000568c567220 */ /* 0x040fe40000410000 */
[----:B------:R-:W-:Y:S04]  /*156d0*/  FMUL.FTZ R87, R140, R87 ;  /* 0x000000578c577220 */ /* 0x000fe80000410000 */
[----:B-1----:R-:W-:Y:S02]  /*156e0*/  FFMA.FTZ R2, R190, c[0x0][0x2d0], -R184 ;  /* 0x0000b400be027a23 */ /* 0x002fe400000108b8 */
[C---:B------:R-:W-:Y:S01]  /*156f0*/  FMUL.FTZ R96, R141.reuse, R96 ;  /* 0x000000608d607220 */ /* 0x040fe20000410000 */
[-C--:B---3--:R-:W-:Y:S01]  /*15700*/  HMMA.16816.F32 R84, R176, R100.reuse, R84 ;  /* 0x00000064b054723c */ /* 0x088fe20000001854 */
[----:B------:R1:W-:Y:S01]  /*15710*/  MUFU.EX2 R247, R2 ;  /* 0x0000000200f77308 */ /* 0x0003e20000000800 */
[----:B------:R-:W-:Y:S02]  /*15720*/  FMUL.FTZ R97, R141, R97 ;  /* 0x000000618d617220 */ /* 0x000fe40000410000 */
[C---:B------:R-:W-:Y:S02]  /*15730*/  FMUL.FTZ R98, R140.reuse, R98 ;  /* 0x000000628c627220 */ /* 0x040fe40000410000 */
[----:B------:R-:W-:Y:S02]  /*15740*/  FMUL.FTZ R99, R140, R99 ;  /* 0x000000638c637220 */ /* 0x000fe40000410000 */
[C---:B------:R-:W-:Y:S01]  /*15750*/  HMMA.16816.F32 R88, R180.reuse, R100, R88 ;  /* 0x00000064b458723c */ /* 0x040fe20000001858 */
[----:B------:R-:W-:Y:S04]  /*15760*/  FFMA.FTZ R120, R210, c[0x0][0x2d0], -R150 ;  /* 0x0000b400d2787a23 */ /* 0x000fe80000010896 */
[----:B------:R-:W-:Y:S02]  /*15770*/  MUFU.EX2 R210, R120 ;  /* 0x0000007800d27308 */ /* 0x000fe40000000800 */
[----:B------:R-:W-:Y:S01]  /*15780*/  F2FP.PACK_AB R100, R169, R123 ;  /* 0x0000007ba964723e */ /* 0x000fe200000000ff */
[-C--:B------:R-:W-:Y:S01]  /*15790*/  HMMA.16816.F32 R92, R180, R102.reuse, R92 ;  /* 0x00000066b45c723c */ /* 0x080fe2000000185c */
[----:B------:R-:W-:Y:S03]  /*157a0*/  LDSM.16.MT88.4 R180, [R221+0x2d00] ;  /* 0x002d0000ddb4783b */ /* 0x000fe60000004200 */
[----:B--2---:R-:W-:Y:S04]  /*157b0*/  F2FP.PACK_AB R101, R170, R168 ;  /* 0x000000a8aa65723e */ /* 0x004fe800000000ff */
[----:B------:R-:W-:Y:S01]  /*157c0*/  HMMA.16816.F32 R96, R176, R102, R96 ;  /* 0x00000066b060723c */ /* 0x000fe20000001860 */
[--C-:B-1----:R-:W-:Y:S04]  /*157d0*/  FFMA.FTZ R2, R191, c[0x0][0x2d0], -R184.reuse ;  /* 0x0000b400bf027a23 */ /* 0x102fe800000108b8 */
[----:B------:R1:W2:Y:S02]  /*157e0*/  MUFU.EX2 R246, R2 ;  /* 0x0000000200f67308 */ /* 0x0002a40000000800 */
[----:B----4-:R-:W-:Y:S02]  /*157f0*/  F2FP.PACK_AB R102, R251, R252 ;  /* 0x000000fcfb66723e */ /* 0x010fe400000000ff */
[----:B------:R-:W-:Y:S07]  /*15800*/  F2FP.PACK_AB R103, R249, R250 ;  /* 0x000000faf967723e */ /* 0x000fee00000000ff */
[-C--:B------:R-:W-:Y:S01]  /*15810*/  HMMA.16816.F32 R4, R100, R104.reuse, R4 ;  /* 0x000000686404723c */ /* 0x080fe20000001804 */
[--C-:B-1----:R-:W-:Y:S01]  /*15820*/  FFMA.FTZ R2, R194, c[0x0][0x2d0], -R184.reuse ;  /* 0x0000b400c2027a23 */ /* 0x102fe200000108b8 */
[----:B--2---:R-:W-:Y:S03]  /*15830*/  F2FP.PACK_AB R108, R246, R247 ;  /* 0x000000f7f66c723e */ /* 0x004fe600000000ff */
        /* <DEDUP_REMOVED lines=49> */
[----:B------:R-:W-:Y:S01]  /*15b50*/  MOV R242, R170 ;  /* 0x000000aa00f27202 */ /* 0x000fe20000000f00 */
[----:B------:R-:W-:Y:S03]  /*15b60*/  IMAD.MOV.U32 R170, RZ, RZ, R152 ;  /* 0x000000ffffaa7224 */ /* 0x000fe600078e0098 */
[C---:B------:R-:W-:Y:S01]  /*15b70*/  HMMA.16816.F32 R80, R100.reuse, R114, R80 ;  /* 0x000000726450723c */ /* 0x040fe20000001850 */
[----:B------:R2:W-:Y:S01]  /*15b80*/  MUFU.EX2 R207, R2 ;  /* 0x0000000200cf7308 */ /* 0x0005e20000000800 */
[----:B------:R-:W4:Y:S06]  /*15b90*/  LDSM.16.MT88.4 R112, [R222+0x900] ;  /* 0x00090000de70783b */ /* 0x000f2c0000004200 */
[-C--:B---3--:R-:W-:Y:S08]  /*15ba0*/  HMMA.16816.F32 R84, R100, R116.reuse, R84 ;  /* 0x000000746454723c */ /* 0x088ff00000001854 */
[C---:B------:R-:W-:Y:S08]  /*15bb0*/  HMMA.16816.F32 R88, R108.reuse, R116, R88 ;  /* 0x000000746c58723c */ /* 0x040ff00000001858 */
[-C--:B------:R-:W-:Y:S01]  /*15bc0*/  HMMA.16816.F32 R92, R108, R118.reuse, R92 ;  /* 0x000000766c5c723c */ /* 0x080fe2000000185c */
[----:B--2---:R-:W-:Y:S03]  /*15bd0*/  FFMA.FTZ R2, R243, c[0x0][0x2d0], -R151 ;  /* 0x0000b400f3027a23 */ /* 0x004fe60000010897 */
[----:B------:R-:W-:Y:S01]  /*15be0*/  IMAD.MOV.U32 R243, RZ, RZ, R169 ;  /* 0x000000fffff37224 */ /* 0x000fe200078e00a9 */
[----:B------:R2:W3:Y:S01]  /*15bf0*/  MUFU.EX2 R206, R2 ;  /* 0x0000000200ce7308 */ /* 0x0004e20000000800 */
[----:B------:R-:W-:Y:S02]  /*15c00*/  MOV R169, R148 ;  /* 0x0000009400a97202 */ /* 0x000fe40000000f00 */
[----:B------:R-:W-:Y:S01]  /*15c10*/  HMMA.16816.F32 R96, R100, R118, R96 ;  /* 0x000000766460723c */ /* 0x000fe20000001860 */
[----:B------:R-:W4:Y:S06]  /*15c20*/  LDSM.16.MT88.4 R116, [R221+0x1900] ;  /* 0x00190000dd74783b */ /* 0x000f2c0000004200 */
[----:B------:R-:W-:Y:S02]  /*15c30*/  F2FP.PACK_AB R100, R213, R212 ;  /* 0x000000d4d564723e */ /* 0x000fe400000000ff */
[----:B------:R-:W-:Y:S03]  /*15c40*/  F2FP.PACK_AB R101, R211, R209 ;  /* 0x000000d1d365723e */ /* 0x000fe600000000ff */
[----:B------:R-:W-:Y:S01]  /*15c50*/  F2FP.PACK_AB R102, R210, R208 ;  /* 0x000000d0d266723e */ /* 0x000fe200000000ff */
[--C-:B--2---:R-:W-:Y:S01]  /*15c60*/  FFMA.FTZ R2, R202, c[0x0][0x2d0], -R184.reuse ;  /* 0x0000b400ca027a23 */ /* 0x104fe200000108b8 */
[----:B---3--:R-:W-:Y:S03]  /*15c70*/  F2FP.PACK_AB R103, R206, R207 ;  /* 0x000000cfce67723e */ /* 0x008fe600000000ff */
[----:B------:R2:W3:Y:S04]  /*15c80*/  MUFU.EX2 R205, R2 ;  /* 0x0000000200cd7308 */ /* 0x0004e80000000800 */
[-C--:B-1----:R-:W-:Y:S01]  /*15c90*/  HMMA.16816.F32 R4, R100, R104.reuse, R4 ;  /* 0x000000686404723c */ /* 0x082fe20000001804 */
[----:B--2---:R-:W-:Y:S01]  /*15ca0*/  FFMA.FTZ R2, R216, c[0x0][0x2d0], -R185 ;  /* 0x0000b400d8027a23 */ /* 0x004fe200000108b9 */
[----:B---3--:R-:W-:Y:S02]  /*15cb0*/  F2FP.PACK_AB R108, R204, R205 ;  /* 0x000000cdcc6c723e */ /* 0x008fe400000000ff */
[----:B------:R-:W-:Y:S02]  /*15cc0*/  MOV R216, R168 ;  /* 0x000000a800d87202 */ /* 0x000fe40000000f00 */
[----:B------:R1:W-:Y:S01]  /*15cd0*/  MUFU.EX2 R203, R2 ;  /* 0x0000000200cb7308 */ /* 0x0003e20000000800 */
[----:B------:R-:W-:Y:S02]  /*15ce0*/  IMAD.MOV.U32 R168, RZ, RZ, R143 ;  /* 0x000000ffffa87224 */ /* 0x000fe400078e008f */
[----:B-1----:R-:W-:Y:S03]  /*15cf0*/  FFMA.FTZ R2, R218, c[0x0][0x2d0], -R185 ;  /* 0x0000b400da027a23 */ /* 0x002fe600000108b9 */
[----:B------:R-:W-:Y:S01]  /*15d00*/  IMAD.MOV.U32 R218, RZ, RZ, R123 ;  /* 0x000000ffffda7224 */ /* 0x000fe200078e007b */
[----:B------:R-:W-:Y:S03]  /*15d10*/  MOV R123, R155 ;  /* 0x0000009b007b7202 */ /* 0x000fe60000000f00 */
[----:B------:R1:W2:Y:S02]  /*15d20*/  MUFU.EX2 R201, R2 ;  /* 0x0000000200c97308 */ /* 0x0002a40000000800 */
[--C-:B-1----:R-:W-:Y:S01]  /*15d30*/  FFMA.FTZ R2, R217, c[0x0][0x2d0], -R184.reuse ;  /* 0x0000b400d9027a23 */ /* 0x102fe200000108b8 */
[----:B--2---:R-:W-:Y:S07]  /*15d40*/  F2FP.PACK_AB R109, R201, R203 ;  /* 0x000000cbc96d723e */ /* 0x004fee00000000ff */
[----:B------:R1:W-:Y:S02]  /*15d50*/  MUFU.EX2 R202, R2 ;  /* 0x0000000200ca7308 */ /* 0x0003e40000000800 */
[----:B-1----:R-:W-:Y:S08]  /*15d60*/  FFMA.FTZ R2, R238, c[0x0][0x2d0], -R184 ;  /* 0x0000b400ee027a23 */ /* 0x002ff000000108b8 */
[----:B------:R1:W2:Y:S02]  /*15d70*/  MUFU.EX2 R200, R2 ;  /* 0x0000000200c87308 */ /* 0x0002a40000000800 */
[--C-:B-1----:R-:W-:Y:S01]  /*15d80*/  FFMA.FTZ R2, R237, c[0x0][0x2d0], -R185.reuse ;  /* 0x0000b400ed027a23 */ /* 0x102fe200000108b9 */
[----:B--2---:R-:W-:Y:S02]  /*15d90*/  F2FP.PACK_AB R110, R200, R202 ;  /* 0x000000cac86e723e */ /* 0x004fe400000000ff */
[----:B------:R-:W-:Y:S05]  /*15da0*/  MOV R237, R163 ;  /* 0x000000a300ed7202 */ /* 0x000fea0000000f00 */
[----:B------:R1:W-:Y:S01]  /*15db0*/  MUFU.EX2 R199, R2 ;  /* 0x0000000200c77308 */ /* 0x0003e20000000800 */
[----:B------:R-:W-:Y:S01]  /*15dc0*/  MOV R163, R159 ;  /* 0x0000009f00a37202 */ /* 0x000fe20000000f00 */
        /* <DEDUP_REMOVED lines=31> */
[--C-:B---3--:R-:W-:Y:S02]  /*15fc0*/  FFMA.FTZ R2, R124, c[0x0][0x2d0], -R150.reuse ;  /* 0x0000b4007c027a23 */ /* 0x108fe40000010896 */
[----:B------:R-:W-:Y:S01]  /*15fd0*/  LDSM.16.MT88.4 R124, [R221+0x1d00] ;  /* 0x001d0000dd7c783b */ /* 0x000fe20000004200 */
[----:B------:R-:W-:Y:S01]  /*15fe0*/  FFMA.FTZ R150, R171, c[0x0][0x2d0], -R150 ;  /* 0x0000b400ab967a23 */ /* 0x000fe20000010896 */
[----:B------:R2:W-:Y:S01]  /*15ff0*/  MUFU.EX2 R194, R2 ;  /* 0x0000000200c27308 */ /* 0x0005e20000000800 */
[----:B------:R-:W-:Y:S02]  /*16000*/  IMAD.MOV.U32 R171, RZ, RZ, R121 ;  /* 0x000000ffffab7224 */ /* 0x000fe400078e0079 */
[C---:B------:R-:W-:Y:S01]  /*16010*/  HMMA.16816.F32 R64, R100.reuse, R106, R64 ;  /* 0x0000006a6440723c */ /* 0x040fe20000001840 */
[----:B------:R-:W-:Y:S04]  /*16020*/  IMAD.MOV.U32 R121, RZ, RZ, R166 ;  /* 0x000000ffff797224 */ /* 0x000fe800078e00a6 */
[----:B------:R-:W-:Y:S01]  /*16030*/  IMAD.MOV.U32 R238, RZ, RZ, R121 ;  /* 0x000000ffffee7224 */ /* 0x000fe200078e0079 */
[----:B------:R-:W-:Y:S01]  /*16040*/  MOV R121, R161 ;  /* 0x000000a100797202 */ /* 0x000fe20000000f00 */
[----:B------:R-:W3:Y:S01]  /*16050*/  MUFU.EX2 R192, R150 ;  /* 0x0000009600c07308 */ /* 0x000ee20000000800 */
[-C--:B-1----:R-:W-:Y:S01]  /*16060*/  HMMA.16816.F32 R68, R100, R112.reuse, R68 ;  /* 0x000000706444723c */ /* 0x082fe20000001844 */
[----:B------:R-:W-:Y:S07]  /*16070*/  MOV R161, R157 ;  /* 0x0000009d00a17202 */ /* 0x000fee0000000f00 */
        /* <DEDUP_REMOVED lines=15> */
[----:B------:R-:W-:Y:S03]  /*16170*/  MOV R217, R122 ;  /* 0x0000007a00d97202 */ /* 0x000fe60000000f00 */
        /* <DEDUP_REMOVED lines=17> */
[--C-:B-1----:R-:W-:Y:S01]  /*16290*/  FFMA.FTZ R2, R171, c[0x0][0x2d0], -R185.reuse ;  /* 0x0000b400ab027a23 */ /* 0x102fe200000108b9 */
[----:B------:R-:W-:Y:S01]  /*162a0*/  MOV R171, R153 ;  /* 0x0000009900ab7202 */ /* 0x000fe20000000f00 */
        /* <DEDUP_REMOVED lines=10> */
[----:B------:R-:W-:Y:S01]  /*16350*/  IMAD.MOV.U32 R9, RZ, RZ, R162 ;  /* 0x000000ffff097224 */ /* 0x000fe200078e00a2 */
[----:B------:R-:W-:Y:S01]  /*16360*/  MOV R8, R163 ;  /* 0x000000a300087202 */ /* 0x000fe20000000f00 */
[----:B------:R-:W-:Y:S03]  /*16370*/  IMAD.MOV.U32 R11, RZ, RZ, R160 ;  /* 0x000000ffff0b7224 */ /* 0x000fe600078e00a0 */
[----:B------:R-:W-:Y:S02]  /*16380*/  MOV R10, R161 ;  /* 0x000000a1000a7202 */ /* 0x000fe40000000f00 */
[-C--:B------:R-:W-:Y:S07]  /*16390*/  HMMA.16816.F32 R160, R176, R166.reuse, R12 ;  /* 0x000000a6b0a0723c */ /* 0x080fee000000180c */
[----:B------:R-:W-:Y:S01]  /*163a0*/  MOV R14, R170 ;  /* 0x000000aa000e7202 */ /* 0x000fe20000000f00 */
[C---:B------:R-:W-:Y:S01]  /*163b0*/  HMMA.16816.F32 R164, R148.reuse, R166, R16 ;  /* 0x000000a694a4723c */ /* 0x040fe20000001810 */
[----:B------:R-:W3:Y:S03]  /*163c0*/  LDL.LU R16, [R1+0x1c] ;  /* 0x00001c0001107983 */ /* 0x000ee60000300800 */
[----:B------:R-:W-:Y:S01]  /*163d0*/  IMAD.MOV.U32 R15, RZ, RZ, R169 ;  /* 0x000000ffff0f7224 */ /* 0x000fe200078e00a9 */
[----:B------:R-:W3:Y:S01]  /*163e0*/  LDL.LU R18, [R1+0x20] ;  /* 0x0000200001127983 */ /* 0x000ee20000300800 */
[----:B------:R-:W-:Y:S01]  /*163f0*/  IMAD.MOV.U32 R13, RZ, RZ, R171 ;  /* 0x000000ffff0d7224 */ /* 0x000fe200078e00ab */
[----:B------:R-:W-:Y:S01]  /*16400*/  MOV R17, R168 ;  /* 0x000000a800117202 */ /* 0x000fe20000000f00 */
[-C--:B------:R-:W-:Y:S01]  /*16410*/  HMMA.16816.F32 R100, R148, R112.reuse, R20 ;  /* 0x000000709464723c */ /* 0x080fe20000001814 */
[----:B------:R-:W3:Y:S03]  /*16420*/  LDL.LU R22, [R1+0x18] ;  /* 0x0000180001167983 */ /* 0x000ee60000300800 */
[----:B------:R-:W-:Y:S01]  /*16430*/  IMAD.MOV.U32 R19, RZ, RZ, R123 ;  /* 0x000000ffff137224 */ /* 0x000fe200078e007b */
[----:B------:R-:W-:Y:S02]  /*16440*/  MOV R12, R128 ;  /* 0x00000080000c7202 */ /* 0x000fe40000000f00 */
[----:B------:R-:W-:Y:S01]  /*16450*/  MOV R21, R122 ;  /* 0x0000007a00157202 */ /* 0x000fe20000000f00 */
[C---:B------:R-:W-:Y:S01]  /*16460*/  HMMA.16816.F32 R104, R176.reuse, R112, R24 ;  /* 0x00000070b068723c */ /* 0x040fe20000001818 */
[----:B------:R-:W-:Y:S07]  /*16470*/  IMAD.MOV.U32 R23, RZ, RZ, R121 ;  /* 0x000000ffff177224 */ /* 0x000fee00078e0079 */
        /* <DEDUP_REMOVED lines=93> */
.L_x_1684:
[----:B------:R-:W-:-:S13]  /*16a50*/  ISETP.GE.AND P0, PT, R216, RZ, PT ;  /* 0x000000ffd800720c */ /* 0x000fda0003f06270 */
[----:B------:R-:W-:Y:S05]  /*16a60*/  @!P0 BRA `(.L_x_1688) ;  /* 0x0000330000008947 */ /* 0x000fea0003800000 */
[----:B-1----:R-:W2:Y:S04]  /*16a70*/  LDL.LU R3, [R1+0x48] ;  /* 0x0000480001037983 */ /* 0x002ea80000300800 */
[----:B------:R-:W2:Y:S04]  /*16a80*/  LDL.LU R0, [R1+0x14] ;  /* 0x0000140001007983 */ /* 0x000ea80000300800 */
[----:B------:R-:W3:Y:S04]  /*16a90*/  LDL R6, [R1+0x38] ;  /* 0x0000380001067983 */ /* 0x000ee80000100800 */
[----:B------:R-:W3:Y:S04]  /*16aa0*/  LDL R5, [R1+0x2c] ;  /* 0x00002c0001057983 */ /* 0x000ee80000100800 */
[----:B------:R-:W4:Y:S04]  /*16ab0*/  LDL R4, [R1+0x44] ;  /* 0x0000440001047983 */ /* 0x000f280000100800 */
[----:B------:R-:W4:Y:S01]  /*16ac0*/  LDL R2, [R1+0x3c] ;  /* 0x00003c0001027983 */ /* 0x000f220000100800 */
[----:B------:R-:W-:Y:S01]  /*16ad0*/  IMAD.MOV.U32 R147, RZ, RZ, R142 ;  /* 0x000000ffff937224 */ /* 0x000fe200078e008e */
[----:B------:R-:W-:Y:S01]  /*16ae0*/  MOV R140, R144 ;  /* 0x00000090008c7202 */ /* 0x000fe20000000f00 */
[----:B------:R-:W-:Y:S01]  /*16af0*/  ULDC UR5, c[0x0][0x210] ;  /* 0x0000840000057ab9 */ /* 0x000fe20000000800 */
[----:B------:R-:W-:Y:S01]  /*16b00*/  IADD3 R217, R248, 0x100, RZ ;  /* 0x00000100f8d97810 */ /* 0x000fe20007ffe0ff */
[----:B------:R-:W-:-:S02]  /*16b10*/  ULDC UR4, c[0x0][0x1e8] ;  /* 0x00007a0000047ab9 */ /* 0x000fc40000000800 */
[----:B------:R-:W-:Y:S02]  /*16b20*/  UIMAD UR5, UR11, UR5, URZ ;  /* 0x000000050b0572a4 */ /* 0x000fe4000f8e023f */
[----:B------:R-:W-:Y:S01]  /*16b30*/  UIMAD UR4, UR11, UR4, URZ ;  /* 0x000000040b0472a4 */ /* 0x000fe2000f8e023f */
[C---:B--2---:R-:W-:Y:S01]  /*16b40*/  SHF.L.U64.HI R219, R0.reuse, 0x1, R3 ;  /* 0x0000000100db7819 */ /* 0x044fe20000010203 */
[----:B------:R-:W-:Y:S01]  /*16b50*/  IMAD.SHL.U32 R218, R0, 0x2, RZ ;  /* 0x0000000200da7824 */ /* 0x000fe200078e00ff */
[----:B------:R-:W-:Y:S01]  /*16b60*/  MOV R0, R146 ;  /* 0x0000009200007202 */ /* 0x000fe20000000f00 */
[----:B------:R-:W-:Y:S01]  /*16b70*/  IMAD.MOV.U32 R3, RZ, RZ, R145 ;  /* 0x000000ffff037224 */ /* 0x000fe200078e0091 */
[C---:B---3--:R-:W-:Y:S01]  /*16b80*/  SHF.L.U64.HI R247, R5.reuse, 0x1, R6 ;  /* 0x0000000105f77819 */ /* 0x048fe20000010206 */
[----:B------:R-:W-:Y:S01]  /*16b90*/  IMAD.SHL.U32 R246, R5, 0x2, RZ ;  /* 0x0000000205f67824 */ /* 0x000fe200078e00ff */
[C---:B----4-:R-:W-:Y:S02]  /*16ba0*/  SHF.L.U64.HI R245, R2.reuse, 0x1, R4 ;  /* 0x0000000102f57819 */ /* 0x050fe40000010204 */
[----:B------:R-:W-:Y:S01]  /*16bb0*/  SHF.L.U32 R244, R2, 0x1, RZ ;  /* 0x0000000102f47819 */ /* 0x000fe200000006ff */
[----:B------:R-:W-:Y:S05]  /*16bc0*/  BRA `(.L_x_1689) ;  /* 0x000003e000007947 */ /* 0x000fea0003800000 */
.L_x_1691:
[----:B------:R-:W2:Y:S01]  /*16bd0*/  LDL R146, [R1+0x28] ;  /* 0x0000280001927983 */ /* 0x000ea20000100800 */
[----:B------:R-:W-:Y:S01]  /*16be0*/  IMAD.MOV.U32 R237, RZ, RZ, c[0x0][0x2b8] ;  /* 0x0000ae00ffed7624 */ /* 0x000fe200078e00ff */
[----:B------:R-:W-:Y:S01]  /*16bf0*/  LEA R141, R216, UR13, 0x6 ;  /* 0x0000000dd88d7c11 */ /* 0x000fe2000f8e30ff */
[----:B------:R-:W-:Y:S01]  /*16c00*/  IMAD.MOV.U32 R145, RZ, RZ, RZ ;  /* 0x000000ffff917224 */ /* 0x000fe200078e00ff */
[----:B------:R-:W3:Y:S02]  /*16c10*/  LDL R150, [R1+0x38] ;  /* 0x0000380001967983 */ /* 0x000ee40000100800 */
[----:B------:R-:W-:Y:S02]  /*16c20*/  ISETP.NE.AND P2, PT, R237, 0x1, PT ;  /* 0x00000001ed00780c */ /* 0x000fe40003f45270 */
[----:B------:R-:W4:Y:S04]  /*16c30*/  LDL R148, [R1+0x3c] ;  /* 0x00003c0001947983 */ /* 0x000f280000100800 */
[----:B------:R-:W4:Y:S02]  /*16c40*/  LDL R149, [R1+0x44] ;  /* 0x0000440001957983 */ /* 0x000f240000100800 */
[----:B----4-:R-:W-:Y:S02]  /*16c50*/  SHF.L.U64.HI R180, R148, 0x1, R149 ;  /* 0x0000000194b47819 */ /* 0x010fe40000010295 */
[----:B--2---:R-:W-:Y:S02]  /*16c60*/  IADD3 R141, R141, -0x40, R146 ;  /* 0xffffffc08d8d7810 */ /* 0x004fe40007ffe092 */
[----:B------:R-:W2:Y:S03]  /*16c70*/  LDL R146, [R1+0x2c] ;  /* 0x00002c0001927983 */ /* 0x000ea60000100800 */
        /* <DEDUP_REMOVED lines=9> */
[----:B------:R-:W-:Y:S01]  /*16d10*/  STL [R1+0x4], R151 ;  /* 0x0000049701007387 */ /* 0x000fe20000100800 */
[----:B------:R-:W-:Y:S03]  /*16d20*/  SHF.R.S32.HI R2, RZ, 0x1f, R151 ;  /* 0x0000001fff027819 */ /* 0x000fe60000011497 */
[----:B------:R1:W4:Y:S02]  /*16d30*/  @!P3 LDG.E R145, [R142.64] ;  /* 0x000000148e91b981 */ /* 0x000324000c1e1900 */
[----:B------:R-:W-:Y:S04]  /*16d40*/  IMAD R2, R2, c[0x0][0x1e0], RZ ;  /* 0x0000780002027a24 */ /* 0x000fe800078e02ff */
[C---:B------:R-:W-:Y:S02]  /*16d50*/  IMAD R2, R151.reuse, c[0x0][0x1e4], R2 ;  /* 0x0000790097027a24 */ /* 0x040fe400078e0202 */
[----:B-1----:R-:W-:Y:S04]  /*16d60*/  IMAD.WIDE.U32 R142, R151, c[0x0][0x1e0], RZ ;  /* 0x00007800978e7a25 */ /* 0x002fe800078e00ff */
[----:B------:R-:W-:Y:S01]  /*16d70*/  IMAD.IADD R143, R143, 0x1, R2 ;  /* 0x000000018f8f7824 */ /* 0x000fe200078e0202 */
[----:B----4-:R1:W-:Y:S01]  /*16d80*/  STL [R1], R145 ;  /* 0x0000009101007387 */ /* 0x0103e20000100800 */
        /* <DEDUP_REMOVED lines=11> */
[----:B------:R-:W1:Y:S04]  /*16e40*/  SHFL.IDX PT, R143, R141, RZ, 0x1c1f ;  /* 0x001c1fff8d8f7589 */ /* 0x000e6800000e0000 */
[----:B------:R-:W5:Y:S01]  /*16e50*/  SHFL.IDX PT, R141, R141, 0x1, 0x1c1f ;  /* 0x003c1f008d8d7f89 */ /* 0x000f6200000e0000 */
[----:B----4-:R-:W-:Y:S01]  /*16e60*/  IADD3 R178, P0, R142, R218, RZ ;  /* 0x000000da8eb27210 */ /* 0x010fe20007f1e0ff */
[C---:B--2---:R-:W-:Y:S01]  /*16e70*/  IMAD.SHL.U32 R144, R146.reuse, 0x2, RZ ;  /* 0x0000000292907824 */ /* 0x044fe200078e00ff */
[----:B---3--:R-:W-:Y:S04]  /*16e80*/  SHF.L.U64.HI R146, R146, 0x1, R150 ;  /* 0x0000000192927819 */ /* 0x008fe80000010296 */
[CC--:B------:R-:W-:Y:S01]  /*16e90*/  IADD3 R176, P1, R142.reuse, R144.reuse, RZ ;  /* 0x000000908eb07210 */ /* 0x0c0fe20007f3e0ff */
[C-C-:B-1----:R-:W-:Y:S01]  /*16ea0*/  IMAD.X R179, R143.reuse, 0x1, R219.reuse, P0 ;  /* 0x000000018fb37824 */ /* 0x142fe200000e06db */
[-C--:B------:R-:W-:Y:S03]  /*16eb0*/  IADD3 R150, P0, R142, R145.reuse, RZ ;  /* 0x000000918e967210 */ /* 0x080fe60007f1e0ff */
[C---:B------:R-:W-:Y:S01]  /*16ec0*/  IMAD.X R177, R143.reuse, 0x1, R146, P1 ;  /* 0x000000018fb17824 */ /* 0x040fe200008e0692 */
[----:B------:R1:W-:Y:S01]  /*16ed0*/  LDGSTS.E.BYPASS.LTC128B.128 [R248+0x3100], [R178.64], !P5 ;  /* 0x03100000b2f87fae */ /* 0x0003e2000e901d54 */
[C---:B------:R-:W-:Y:S01]  /*16ee0*/  IADD3 R148, P1, R2.reuse, R144, RZ ;  /* 0x0000009002947210 */ /* 0x040fe20007f3e0ff */
[----:B------:R-:W-:Y:S01]  /*16ef0*/  IMAD.X R151, R143, 0x1, R180, P0 ;  /* 0x000000018f977824 */ /* 0x000fe200000e06b4 */
[C---:B------:R-:W-:Y:S01]  /*16f00*/  IADD3 R144, P0, R2.reuse, R145, RZ ;  /* 0x0000009102907210 */ /* 0x040fe20007f1e0ff */
[----:B------:R1:W-:Y:S02]  /*16f10*/  LDGSTS.E.BYPASS.LTC128B.128 [R248+0x4100], [R176.64], !P6 ;  /* 0x04100000b0f87fae */ /* 0x0003e4000f101d54 */
[C---:B-----5:R-:W-:Y:S01]  /*16f20*/  IMAD.X R149, R141.reuse, 0x1, R146, P1 ;  /* 0x000000018d957824 */ /* 0x060fe200008e0692 */
        /* <DEDUP_REMOVED lines=8> */
.L_x_1689:
[----:B------:R-:W2:Y:S01]  /*16fb0*/  LDL R20, [R1+0x4] ;  /* 0x0000040001147983 */ /* 0x000ea20000100800 */
[----:B------:R-:W-:Y:S05]  /*16fc0*/  DEPBAR.LE SB0, 0x0 ;  /* 0x000080000000791a */ /* 0x000fea0000000000 */
[----:B------:R-:W3:Y:S06]  /*16fd0*/  LDL R38, [R1] ;  /* 0x0000000001267983 */ /* 0x000eec0000100800 */
[----:B------:R-:W-:Y:S06]  /*16fe0*/  BAR.SYNC.DEFER_BLOCKING 0x0 ;  /* 0x0000000000007b1d */ /* 0x000fec0000010000 */
[----:B------:R-:W-:Y:S06]  /*16ff0*/  LDSM.16.M88.4 R64, [R223+0x6100] ;  /* 0x00610000df40783b */ /* 0x000fec0000000200 */
[----:B------:R-:W1:Y:S06]  /*17000*/  LDSM.16.M88.4 R16, [R220+0x3100] ;  /* 0x00310000dc10783b */ /* 0x000e6c0000000200 */
[----:B------:R-:W4:Y:S06]  /*17010*/  LDSM.16.M88.4 R60, [R223+0x7100] ;  /* 0x00710000df3c783b */ /* 0x000f2c0000000200 */
[----:B------:R-:W5:Y:S06]  /*17020*/  LDSM.16.M88.4 R32, [R220+0x3500] ;  /* 0x00350000dc20783b */ /* 0x000f6c0000000200 */
[----:B------:R-:W2:Y:S06]  /*17030*/  LDSM.16.M88.4 R48, [R220+0x3900] ;  /* 0x00390000dc30783b */ /* 0x000eac0000000200 */
[----:B------:R-:W-:Y:S06]  /*17040*/  LDSM.16.M88.4 R148, [R220+0x3d00] ;  /* 0x003d0000dc94783b */ /* 0x000fec0000000200 */
[----:B------:R-:W-:Y:S06]  /*17050*/  LDSM.16.M88.4 R176, [R224+0x6100] ;  /* 0x00610000e0b0783b */ /* 0x000fec0000000200 */
[----:B------:R-:W-:Y:S01]  /*17060*/  LDSM.16.M88.4 R180, [R225] ;  /* 0x00000000e1b4783b */ /* 0x000fe20000000200 */
[-C--:B-1----:R-:W-:Y:S05]  /*17070*/  HMMA.16816.F32 R4, R64, R16.reuse, RZ ;  /* 0x000000104004723c */ /* 0x082fea00000018ff */
[----:B------:R-:W-:Y:S03]  /*17080*/  LDSM.16.M88.4 R184, [R224+0x7100] ;  /* 0x00710000e0b8783b */ /* 0x000fe60000000200 */
[C---:B----4-:R-:W-:Y:S03]  /*17090*/  HMMA.16816.F32 R8, R60.reuse, R16, RZ ;  /* 0x000000103c08723c */ /* 0x050fe600000018ff */
[----:B------:R-:W-:Y:S06]  /*170a0*/  LDSM.16.M88.4 R188, [R235] ;  /* 0x00000000ebbc783b */ /* 0x000fec0000000200 */
[----:B------:R-:W-:Y:S01]  /*170b0*/  LDSM.16.M88.4 R192, [R234] ;  /* 0x00000000eac0783b */ /* 0x000fe20000000200 */
[-C--:B------:R-:W-:Y:S08]  /*170c0*/  HMMA.16816.F32 R12, R60, R18.reuse, RZ ;  /* 0x000000123c0c723c */ /* 0x080ff000000018ff */
[C---:B------:R-:W-:Y:S04]  /*170d0*/  HMMA.16816.F32 R16, R64.reuse, R18, RZ ;  /* 0x000000124010723c */ /* 0x040fe800000018ff */
[----:B--2---:R-:W-:Y:S01]  /*170e0*/  SHF.R.S32.HI R2, RZ, 0x1f, R20 ;  /* 0x0000001fff027819 */ /* 0x004fe20000011414 */
[----:B------:R-:W-:Y:S04]  /*170f0*/  IMAD.WIDE.U32 R28, R20, c[0x0][0x208], RZ ;  /* 0x00008200141c7a25 */ /* 0x000fe800078e00ff */
[----:B------:R-:W-:Y:S04]  /*17100*/  IMAD R2, R2, c[0x0][0x208], RZ ;  /* 0x0000820002027a24 */ /* 0x000fe800078e02ff */
[----:B------:R-:W-:Y:S02]  /*17110*/  IMAD R2, R20, c[0x0][0x20c], R2 ;  /* 0x0000830014027a24 */ /* 0x000fe400078e0202 */
[-C--:B-----5:R-:W-:Y:S02]  /*17120*/  HMMA.16816.F32 R20, R64, R32.reuse, RZ ;  /* 0x000000204014723c */ /* 0x0a0fe400000018ff */
[----:B------:R-:W-:Y:S01]  /*17130*/  IMAD.IADD R29, R29, 0x1, R2 ;  /* 0x000000011d1d7824 */ /* 0x000fe200078e0202 */
[----:B---3--:R-:W-:Y:S03]  /*17140*/  SHF.R.S32.HI R2, RZ, 0x1f, R38 ;  /* 0x0000001fff027819 */ /* 0x008fe60000011426 */
[----:B------:R-:W-:Y:S02]  /*17150*/  IMAD.WIDE.U32 R36, R38, c[0x0][0x218], R28 ;  /* 0x0000860026247a25 */ /* 0x000fe400078e001c */
[C---:B------:R-:W-:Y:S04]  /*17160*/  HMMA.16816.F32 R24, R60.reuse, R32, RZ ;  /* 0x000000203c18723c */ /* 0x040fe800000018ff */
[----:B------:R-:W-:Y:S04]  /*17170*/  IMAD R2, R2, c[0x0][0x218], RZ ;  /* 0x0000860002027a24 */ /* 0x000fe800078e02ff */
[-C--:B------:R-:W-:Y:S01]  /*17180*/  HMMA.16816.F32 R28, R60, R34.reuse, RZ ;  /* 0x000000223c1c723c */ /* 0x080fe200000018ff */
[----:B------:R-:W-:Y:S03]  /*17190*/  IMAD R38, R38, c[0x0][0x21c], R2 ;  /* 0x0000870026267a24 */ /* 0x000fe600078e0202 */
[----:B------:R-:W-:Y:S04]  /*171a0*/  IADD3 R2, P0, R36, UR5, RZ ;  /* 0x0000000524027c10 */ /* 0x000fe8000ff1e0ff */
[C---:B------:R-:W-:Y:S04]  /*171b0*/  HMMA.16816.F32 R32, R64.reuse, R34, RZ ;  /* 0x000000224020723c */ /* 0x040fe800000018ff */
[----:B------:R-:W-:Y:S02]  /*171c0*/  IADD3.X R40, R37, UR10, R38, P0, !PT ;  /* 0x0000000a25287c10 */ /* 0x000fe400087fe426 */
[C---:B------:R-:W-:Y:S02]  /*171d0*/  LEA R141, P0, R2.reuse, c[0x0][0x1f8], 0x1 ;  /* 0x00007e00028d7a11 */ /* 0x040fe400078008ff */
[-C--:B------:R-:W-:Y:S03]  /*171e0*/  HMMA.16816.F32 R36, R64, R48.reuse, RZ ;  /* 0x000000304024723c */ /* 0x080fe600000018ff */
[----:B------:R-:W1:Y:S01]  /*171f0*/  SHFL.IDX PT, R143, R141, RZ, 0x1c1f ;  /* 0x001c1fff8d8f7589 */ /* 0x000e6200000e0000 */
[----:B------:R-:W-:Y:S04]  /*17200*/  LEA.HI.X R2, R2, c[0x0][0x1fc], R40, 0x1, P0 ;  /* 0x00007f0002027a11 */ /* 0x000fe800000f0c28 */
[C---:B------:R-:W-:Y:S01]  /*17210*/  HMMA.16816.F32 R40, R60.reuse, R48, RZ ;  /* 0x000000303c28723c */ /* 0x040fe200000018ff */
[----:B------:R-:W2:Y:S06]  /*17220*/  SHFL.IDX PT, R142, R2, RZ, 0x1c1f ;  /* 0x001c1fff028e7589 */ /* 0x000eac00000e0000 */
[----:B------:R-:W3:Y:S01]  /*17230*/  SHFL.IDX PT, R141, R141, 0x1, 0x1c1f ;  /* 0x003c1f008d8d7f89 */ /* 0x000ee200000e0000 */
[-C--:B------:R-:W-:Y:S05]  /*17240*/  HMMA.16816.F32 R44, R60, R50.reuse, RZ ;  /* 0x000000323c2c723c */ /* 0x080fea00000018ff */
[----:B------:R-:W4:Y:S03]  /*17250*/  SHFL.IDX PT, R2, R2, 0x1, 0x1c1f ;  /* 0x003c1f0002027f89 */ /* 0x000f2600000e0000 */
[C---:B------:R-:W-:Y:S04]  /*17260*/  HMMA.16816.F32 R48, R64.reuse, R50, RZ ;  /* 0x000000324030723c */ /* 0x040fe800000018ff */
[C---:B-1----:R-:W-:Y:S02]  /*17270*/  IADD3 R196, P1, R143.reuse, R218, RZ ;  /* 0x000000da8fc47210 */ /* 0x042fe40007f3e0ff */
[-C--:B------:R-:W-:Y:S02]  /*17280*/  IADD3 R144, P0, R143, R246.reuse, RZ ;  /* 0x000000f68f907210 */ /* 0x080fe40007f1e0ff */
[-C--:B------:R-:W-:Y:S01]  /*17290*/  HMMA.16816.F32 R52, R64, R148.reuse, RZ ;  /* 0x000000944034723c */ /* 0x080fe200000018ff */
[C---:B--2---:R-:W-:Y:S03]  /*172a0*/  IMAD.X R197, R142.reuse, 0x1, R219, P1 ;  /* 0x000000018ec57824 */ /* 0x044fe600008e06db */
[--C-:B------:R-:W-:Y:S01]  /*172b0*/  IMAD.X R145, R142, 0x1, R247.reuse, P0 ;  /* 0x000000018e917824 */ /* 0x100fe200000e06f7 */
[----:B---3--:R-:W-:Y:S03]  /*172c0*/  IADD3 R198, P1, R141, R246, RZ ;  /* 0x000000f68dc67210 */ /* 0x008fe60007f3e0ff */
[C---:B------:R-:W-:Y:S04]  /*172d0*/  HMMA.16816.F32 R56, R60.reuse, R148, RZ ;  /* 0x000000943c38723c */ /* 0x040fe800000018ff */
[----:B----4-:R-:W-:Y:S04]  /*172e0*/  IMAD.X R199, R2, 0x1, R247, P1 ;  /* 0x0000000102c77824 */ /* 0x010fe800008e06f7 */
[-C--:B------:R-:W-:Y:S08]  /*172f0*/  HMMA.16816.F32 R60, R60, R150.reuse, RZ ;  /* 0x000000963c3c723c */ /* 0x080ff000000018ff */
[----:B------:R-:W-:Y:S01]  /*17300*/  HMMA.16816.F32 R64, R64, R150, RZ ;  /* 0x000000964040723c */ /* 0x000fe200000018ff */
[----:B------:R-:W1:Y:S06]  /*17310*/  LDSM.16.M88.4 R148, [R236] ;  /* 0x00000000ec94783b */ /* 0x000e6c0000000200 */
[----:B------:R-:W-:Y:S01]  /*17320*/  @!PT LDS RZ, [RZ] ;  /* 0x00000000fffff984 */ /* 0x000fe20000000800 */
[----:B------:R-:W-:Y:S01]  /*17330*/  @!PT LDS RZ, [RZ] ;  /* 0x00000000fffff984 */ /* 0x000fe20000000800 */
[----:B------:R-:W-:Y:S01]  /*17340*/  @!PT LDS RZ, [RZ] ;  /* 0x00000000fffff984 */ /* 0x000fe20000000800 */
[----:B------:R2:W-:Y:S01]  /*17350*/  LDGSTS.E.BYPASS.LTC128B.128 [R217], [R196.64], !P5 ;  /* 0x00000000c4d97fae */ /* 0x0005e2000e901d54 */
[-C--:B------:R-:W-:Y:S05]  /*17360*/  HMMA.16816.F32 R4, R176, R180.reuse, R4 ;  /* 0x000000b4b004723c */ /* 0x080fea0000001804 */
[----:B------:R3:W-:Y:S03]  /*17370*/  LDGSTS.E.BYPASS.LTC128B.128 [R217+0x1000], [R144.64], !P6 ;  /* 0x0100000090d97fae */ /* 0x0007e6000f101d54 */
[C---:B------:R-:W-:Y:S08]  /*17380*/  HMMA.16816.F32 R8, R184.reuse, R180, R8 ;  /* 0x000000b4b808723c */ /* 0x040ff00000001808 */
[-C--:B------:R-:W-:Y:S08]  /*17390*/  HMMA.16816.F32 R12, R184, R182.reuse, R12 ;  /* 0x000000b6b80c723c */ /* 0x080ff0000000180c */
[C---:B------:R-:W-:Y:S04]  /*173a0*/  HMMA.16816.F32 R16, R176.reuse, R182, R16 ;  /* 0x000000b6b010723c */ /* 0x040fe80000001810 */
[----:B--2---:R-:W-:Y:S02]  /*173b0*/  IADD3 R196, P0, R143, R244, RZ ;  /* 0x000000f48fc47210 */ /* 0x004fe40007f1e0ff */
[C---:B---3--:R-:W-:Y:S02]  /*173c0*/  IADD3 R144, P2, R141.reuse, R218, RZ ;  /* 0x000000da8d907210 */ /* 0x048fe40007f5e0ff */
[-C--:B-1----:R-:W-:Y:S04]  /*173d0*/  HMMA.16816.F32 R20, R176, R148.reuse, R20 ;  /* 0x00000094b014723c */ /* 0x082fe80000001814 */
[----:B------:R-:W-:Y:S01]  /*173e0*/  IMAD.X R197, R142, 0x1, R245, P0 ;  /* 0x000000018ec57824 */ /* 0x000fe200000e06f5 */
[----:B------:R-:W-:Y:S01]  /*173f0*/  IADD3 R142, P0, R141, R244, RZ ;  /* 0x000000f48d8e7210 */ /* 0x000fe20007f1e0ff */
[C---:B------:R-:W-:Y:S02]  /*17400*/  IMAD.X R145, R2.reuse, 0x1, R219, P2 ;  /* 0x0000000102917824 */ /* 0x040fe400010e06db */
[C---:B------:R-:W-:Y:S01]  /*17410*/  HMMA.16816.F32 R24, R184.reuse, R148, R24 ;  /* 0x00000094b818723c */ /* 0x040fe20000001818 */
[----:B------:R1:W-:Y:S03]  /*17420*/  LDGSTS.E.BYPASS.LTC128B.128 [R217+0x2000], [R196.64], !P4 ;  /* 0x02000000c4d97fae */ /* 0x0003e6000e101d54 */
[----:B------:R-:W-:Y:S01]  /*17430*/  IMAD.X R143, R2, 0x1, R245, P0 ;  /* 0x00000001028f7824 */ /* 0x000fe200000e06f5 */
[----:B------:R-:W-:Y:S02]  /*17440*/  ISETP.GE.AND P0, PT, R216, 0x1, PT ;  /* 0x00000001d800780c */ /* 0x000fe40003f06270 */
[----:B------:R2:W-:Y:S01]  /*17450*/  LDGSTS.E.BYPASS.LTC128B.128 [R217+0x800], [R144.64], !P5 ;  /* 0x0080000090d97fae */ /* 0x0005e2000e901d54 */
[-C--:B------:R-:W-:Y:S05]  /*17460*/  HMMA.16816.F32 R28, R184, R150.reuse, R28 ;  /* 0x00000096b81c723c */ /* 0x080fea000000181c */
[----:B------:R1:W-:Y:S03]  /*17470*/  LDGSTS.E.BYPASS.LTC128B.128 [R217+0x1800], [R198.64], !P6 ;  /* 0x01800000c6d97fae */ /* 0x0003e6000f101d54 */
[C---:B------:R-:W-:Y:S03]  /*17480*/  HMMA.16816.F32 R32, R176.reuse, R150, R32 ;  /* 0x00000096b020723c */ /* 0x040fe60000001820 */
[----:B------:R2:W-:Y:S05]  /*17490*/  LDGSTS.E.BYPASS.LTC128B.128 [R217+0x2800], [R142.64], !P4 ;  /* 0x028000008ed97fae */ /* 0x0005ea000e101d54 */
[-C--:B------:R-:W-:Y:S01]  /*174a0*/  HMMA.16816.F32 R36, R176, R188.reuse, R36 ;  /* 0x000000bcb024723c */ /* 0x080fe20000001824 */
[----:B------:R-:W-:Y:S06]  /*174b0*/  LDSM.16.M88.4 R200, [R220+0x4100] ;  /* 0x00410000dcc8783b */ /* 0x000fec0000000200 */
[----:B------:R-:W0:Y:S01]  /*174c0*/  LDGDEPBAR ;  /* 0x00000000000079af */ /* 0x000e220000000000 */
[C---:B------:R-:W-:Y:S05]  /*174d0*/  HMMA.16816.F32 R40, R184.reuse, R188, R40 ;  /* 0x000000bcb828723c */ /* 0x040fea0000001828 */
[----:B------:R-:W-:Y:S03]  /*174e0*/  LDSM.16.M88.4 R204, [R223+0x9100] ;  /* 0x00910000dfcc783b */ /* 0x000fe60000000200 */
[-C--:B------:R-:W-:Y:S03]  /*174f0*/  HMMA.16816.F32 R44, R184, R190.reuse, R44 ;  /* 0x000000beb82c723c */ /* 0x080fe6000000182c */
[----:B-1----:R-:W1:Y:S05]  /*17500*/  LDSM.16.M88.4 R196, [R223+0x8100] ;  /* 0x00810000dfc4783b */ /* 0x002e6a0000000200 */
[C---:B------:R-:W-:Y:S01]  /*17510*/  HMMA.16816.F32 R48, R176.reuse, R190, R48 ;  /* 0x000000beb030723c */ /* 0x040fe20000001830 */
[----:B------:R-:W3:Y:S06]  /*17520*/  LDSM.16.M88.4 R180, [R220+0x4500] ;  /* 0x00450000dcb4783b */ /* 0x000eec0000000200 */
[----:B------:R-:W4:Y:S01]  /*17530*/  LDSM.16.M88.4 R148, [R220+0x4900] ;  /* 0x00490000dc94783b */ /* 0x000f220000000200 */
[-C--:B------:R-:W-:Y:S05]  /*17540*/  HMMA.16816.F32 R52, R176, R192.reuse, R52 ;  /* 0x000000c0b034723c */ /* 0x080fea0000001834 */
[----:B------:R-:W-:Y:S03]  /*17550*/  LDSM.16.M88.4 R188, [R233] ;  /* 0x00000000e9bc783b */ /* 0x000fe60000000200 */
[C---:B------:R-:W-:Y:S03]  /*17560*/  HMMA.16816.F32 R56, R184.reuse, R192, R56 ;  /* 0x000000c0b838723c */ /* 0x040fe60000001838 */
[----:B------:R-:W-:Y:S05]  /*17570*/  LDSM.16.M88.4 R208, [R231] ;  /* 0x00000000e7d0783b */ /* 0x000fea0000000200 */
[-C--:B------:R-:W-:Y:S01]  /*17580*/  HMMA.16816.F32 R60, R184, R194.reuse, R60 ;  /* 0x000000c2b83c723c */ /* 0x080fe2000000183c */
[----:B------:R-:W5:Y:S06]  /*17590*/  LDSM.16.M88.4 R184, [R220+0x4d00] ;  /* 0x004d0000dcb8783b */ /* 0x000f6c0000000200 */
[----:B------:R-:W-:Y:S01]  /*175a0*/  LDSM.16.M88.4 R212, [R230] ;  /* 0x00000000e6d4783b */ /* 0x000fe20000000200 */
[----:B------:R-:W-:Y:S05]  /*175b0*/  HMMA.16816.F32 R64, R176, R194, R64 ;  /* 0x000000c2b040723c */ /* 0x000fea0000001840 */
[----:B------:R-:W2:Y:S03]  /*175c0*/  LDSM.16.M88.4 R176, [R224+0x8100] ;  /* 0x00810000e0b0783b */ /* 0x000ea60000000200 */
[-C--:B-1----:R-:W-:Y:S03]  /*175d0*/  HMMA.16816.F32 R4, R196, R200.reuse, R4 ;  /* 0x000000c8c404723c */ /* 0x082fe60000001804 */
[----:B------:R-:W1:Y:S05]  /*175e0*/  LDSM.16.M88.4 R192, [R224+0x9100] ;  /* 0x00910000e0c0783b */ /* 0x000e6a0000000200 */
        /* <DEDUP_REMOVED lines=14> */
[-C--:B-----5:R-:W-:Y:S08]  /*176d0*/  HMMA.16816.F32 R52, R196, R184.reuse, R52 ;  /* 0x000000b8c434723c */ /* 0x0a0ff00000001834 */
[C---:B------:R-:W-:Y:S08]  /*176e0*/  HMMA.16816.F32 R56, R204.reuse, R184, R56 ;  /* 0x000000b8cc38723c */ /* 0x040ff00000001838 */
[-C--:B------:R-:W-:Y:S01]  /*176f0*/  HMMA.16816.F32 R60, R204, R186.reuse, R60 ;  /* 0x000000bacc3c723c */ /* 0x080fe2000000183c */
[----:B------:R-:W-:Y:S07]  /*17700*/  LDSM.16.M88.4 R204, [R224+0xb100] ;  /* 0x00b10000e0cc783b */ /* 0x000fee0000000200 */
[----:B------:R-:W-:Y:S01]  /*17710*/  HMMA.16816.F32 R64, R196, R186, R64 ;  /* 0x000000bac440723c */ /* 0x000fe20000001840 */
[----:B------:R-:W4:Y:S06]  /*17720*/  LDSM.16.M88.4 R184, [R223+0xb100] ;  /* 0x00b10000dfb8783b */ /* 0x000f2c0000000200 */
[----:B------:R-:W-:Y:S01]  /*17730*/  LDSM.16.M88.4 R196, [R220+0x5d00] ;  /* 0x005d0000dcc4783b */ /* 0x000fe20000000200 */
[-C--:B--2---:R-:W-:Y:S08]  /*17740*/  HMMA.16816.F32 R4, R176, R188.reuse, R4 ;  /* 0x000000bcb004723c */ /* 0x084ff00000001804 */
        /* <DEDUP_REMOVED lines=19> */
[----:B------:R-:W5:Y:S06]  /*17880*/  LDSM.16.M88.4 R176, [R224+0xa100] ;  /* 0x00a10000e0b0783b */ /* 0x000f6c0000000200 */
[----:B------:R-:W2:Y:S01]  /*17890*/  LDSM.16.M88.4 R212, [R227] ;  /* 0x00000000e3d4783b */ /* 0x000ea20000000200 */
[-C--:B---3--:R-:W-:Y:S08]  /*178a0*/  HMMA.16816.F32 R4, R148, R180.reuse, R4 ;  /* 0x000000b49404723c */ /* 0x088ff00000001804 */
[C---:B----4-:R-:W-:Y:S08]  /*178b0*/  HMMA.16816.F32 R8, R184.reuse, R180, R8 ;  /* 0x000000b4b808723c */ /* 0x050ff00000001808 */
[-C--:B------:R-:W-:Y:S08]  /*178c0*/  HMMA.16816.F32 R12, R184, R182.reuse, R12 ;  /* 0x000000b6b80c723c */ /* 0x080ff0000000180c */
[C---:B------:R-:W-:Y:S01]  /*178d0*/  HMMA.16816.F32 R16, R148.reuse, R182, R16 ;  /* 0x000000b69410723c */ /* 0x040fe20000001810 */
[----:B------:R-:W3:Y:S01]  /*178e0*/  LDSM.16.M88.4 R180, [R226] ;  /* 0x00000000e2b4783b */ /* 0x000ee20000000200 */
[----:B------:R-:W-:Y:S05]  /*178f0*/  DEPBAR.LE SB0, 0x0 ;  /* 0x000080000000791a */ /* 0x000fea0000000000 */
[----:B------:R-:W-:Y:S01]  /*17900*/  BAR.SYNC.DEFER_BLOCKING 0x0 ;  /* 0x0000000000007b1d */ /* 0x000fe20000010000 */
[-C--:B-1----:R-:W-:Y:S08]  /*17910*/  HMMA.16816.F32 R20, R148, R188.reuse, R20 ;  /* 0x000000bc9414723c */ /* 0x082ff00000001814 */
        /* <DEDUP_REMOVED lines=28> */
.L_x_1690:
[----:B------:R-:W-:Y:S01]  /*17ae0*/  FMNMX.FTZ R2, R4, R0, !PT ;  /* 0x0000000004027209 */ /* 0x000fe20007810000 */
[----:B-1----:R-:W-:Y:S01]  /*17af0*/  LDSM.16.MT88.4 R176, [R221+0x100] ;  /* 0x00010000ddb0783b */ /* 0x002fe20000004200 */
        /* <DEDUP_REMOVED lines=118> */
[C---:B------:R-:W-:Y:S01]  /*18260*/  FMUL.FTZ R116, R143.reuse, R116 ;  /* 0x000000748f747220 */ /* 0x040fe20000410000 */
        /* <DEDUP_REMOVED lines=25> */
[----:B------:R-:W-:Y:S01]  /*18400*/  FMUL.FTZ R131, R141, R131 ;  /* 0x000000838d837220 */ /* 0x000fe20000410000 */
        /* <DEDUP_REMOVED lines=406> */
.L_x_1688:
        /* <DEDUP_REMOVED lines=153> */
.L_x_1632:
        /* <DEDUP_REMOVED lines=164> */
.L_x_1693:
        /* <DEDUP_REMOVED lines=159> */
.L_x_1695:
[----:B---3--:R-:W-:Y:S05]  /*1bb30*/  BSYNC B0 ;  /* 0x0000000000007941 */ /* 0x008fea0003800000 */
.L_x_1694:
        /* <DEDUP_REMOVED lines=23> */
.L_x_1697:
[----:B------:R-:W-:Y:S05]  /*1bcb0*/  BSYNC B0 ;  /* 0x0000000000007941 */ /* 0x000fea0003800000 */
.L_x_1696:
        /* <DEDUP_REMOVED lines=23> */
.L_x_1699:
[----:B------:R-:W-:Y:S05]  /*1be30*/  BSYNC B0 ;  /* 0x0000000000007941 */ /* 0x000fea0003800000 */
.L_x_1698:
        /* <DEDUP_REMOVED lines=24> */
.L_x_1692:
        /* <DEDUP_REMOVED lines=31> */
.L_x_1700:
        /* <DEDUP_REMOVED lines=43> */
.L_x_1702:
[----:B------:R-:W-:Y:S05]  /*1c460*/  BSYNC B0 ;  /* 0x0000000000007941 */ /* 0x000fea0003800000 */
.L_x_1701:
        /* <DEDUP_REMOVED lines=70> */
.L_x_1704:
[----:B------:R-:W-:Y:S05]  /*1c8d0*/  BSYNC B0 ;  /* 0x0000000000007941 */ /* 0x000fea0003800000 */
.L_x_1703:
        /* <DEDUP_REMOVED lines=21> */
.L_x_1706:
[----:B------:R-:W-:Y:S05]  /*1ca30*/  BSYNC B0 ;  /* 0x0000000000007941 */ /* 0x000fea0003800000 */
.L_x_1705:
        /* <DEDUP_REMOVED lines=21> */
.L_x_1708:
[----:B------:R-:W-:Y:S05]  /*1cb90*/  BSYNC B0 ;  /* 0x0000000000007941 */ /* 0x000fea0003800000 */
.L_x_1707:
        /* <DEDUP_REMOVED lines=22> */
.L_x_1709:
        /* <DEDUP_REMOVED lines=16> */
.L_x_1737:


//--------------------- .nv.shared._ZN7cutlass13device_kernelIN5flash19enable_sm80_to_sm89INS1_16FlashAttnFwdSm80INS1_25CollectiveMainloopFwdSm80ILi4ELi1ELb0EN4cute5tupleIJNS5_1CILi128EEENS7_ILi64EEENS7_ILi96EEEEEELi96ENS_6half_tEfNS_4arch4Sm80ELb0ELb0ELb1ELb0ELb1ELb0ELb1ELb0EEENS1_21CollectiveEpilogueFwdINS6_IJS8_SA_S9_EEENS6_IJNS7_ILi1EEESI_SI_EEESC_SE_Li128ELb0ELb1ELb0ELb0EEENS1_19SingleTileSchedulerILb0ELb0ELb1ELi128EEEEEEEEEvNT_6ParamsE --------------------------
	.section	.nv.shared._ZN7cutlass13device_kernelIN5flash19enable_sm80_to_sm89INS1_16FlashAttnFwdSm80INS1_25CollectiveMainloopFwdSm80ILi4ELi1ELb0EN4cute5tupleIJNS5_1CILi128EEENS7_ILi64EEENS7_ILi96EEEEEELi96ENS_6half_tEfNS_4arch4Sm80ELb0ELb0ELb1ELb0ELb1ELb0ELb1ELb0EEENS1_21CollectiveEpilogueFwdINS6_IJS8_SA_S9_EEENS6_IJNS7_ILi1EEESI_SI_EEESC_SE_Li128ELb0ELb1ELb0ELb0EEENS1_19SingleTileSchedulerILb0ELb0ELb1ELi128EEEEEEEEEvNT_6ParamsE,"aw",@nobits
	.sectionflags	@""
	.align	16


//--------------------- .nv.global                --------------------------
	.section	.nv.global,"aw",@nobits
.nv.global:
	.type		_ZN82_INTERNAL_bb8e5333_46_flash_fwd_hdim96_fp16_paged_softcapall_sm80_cu_a7f3af4d_46664cute1_E,@object
	.size		_ZN82_INTERNAL_bb8e5333_46_flash_fwd_hdim96_fp16_paged_softcapall_sm80_cu_a7f3af4d_46664cute1_E,(_ZN82_INTERNAL_bb8e5333_46_flash_fwd_hdim96_fp16_paged_softcapall_sm80_cu_a7f3af4d_46664cuda3std3__45__cpo6cbeginE - _ZN82_INTERNAL_bb8e5333_46_flash_fwd_hdim96_fp16_paged_softcapall_sm80_cu_a7f3af4d_46664cute1_E)
_ZN82_INTERNAL_bb8e5333_46_flash_fwd_hdim96_fp16_paged_softcapall_sm80_cu_a7f3af4d_46664cute1_E:
	.zero		1
	.type		_ZN82_INTERNAL_bb8e5333_46_flash_fwd_hdim96_fp16_paged_softcapall_sm80_cu_a7f3af4d_46664cuda3std3__45__cpo6cbeginE,@object
	.size		_ZN82_INTERNAL_bb8e5333_46_flash_fwd_hdim96_fp16_paged_softcapall_sm80_cu_a7f3af4d_46664cuda3std3__45__cpo6cbeginE,(_ZN82_INTERNAL_bb8e5333_46_flash_fwd_hdim96_fp16_paged_softcapall_sm80_cu_a7f3af4d_46664cuda3std3__48in_placeE - _ZN82_INTERNAL_bb8e5333_46_flash_fwd_hdim96_fp16_paged_softcapall_sm80_cu_a7f3af4d_46664cuda3std3__45__cpo6cbeginE)
_ZN82_INTERNAL_bb8e5333_46_flash_fwd_hdim96_fp16_paged_softcapall_sm80_cu_a7f3af4d_46664cuda3std3__45__cpo6cbeginE:
	.zero		1
	.type		_ZN82_INTERNAL_bb8e5333_46_flash_fwd_hdim96_fp16_paged_softcapall_sm80_cu_a7f3af4d_46664cuda3std3__48in_placeE,@object
	.size		_ZN82_INTERNAL_bb8e5333_46_flash_fwd_hdim96_fp16_paged_softcapall_sm80_cu_a7f3af4d_46664cuda3std3__48in_placeE,(_ZN82_INTERNAL_bb8e5333_46_flash_fwd_hdim96_fp16_paged_softcapall_sm80_cu_a7f3af4d_46664cuda3std6ranges3__45__cpo9iter_moveE - _ZN82_INTERNAL_bb8e5333_46_flash_fwd_hdim96_fp16_paged_softcapall_sm80_cu_a7f3af4d_46664cuda3std3__48in_placeE)
_ZN82_INTERNAL_bb8e5333_46_flash_fwd_hdim96_fp16_paged_softcapall_sm80_cu_a7f3af4d_46664cuda3std3__48in_placeE:
	.zero		1
	.type		_ZN82_INTERNAL_bb8e5333_46_flash_fwd_hdim96_fp16_paged_softcapall_sm80_cu_a7f3af4d_46664cuda3std6ranges3__45__cpo9iter_moveE,@object
	.size		_ZN82_INTERNAL_bb8e5333_46_flash_fwd_hdim96_fp16_paged_softcapall_sm80_cu_a7f3af4d_46664cuda3std6ranges3__45__cpo9iter_moveE,(_ZN82_INTERNAL_bb8e5333_46_flash_fwd_hdim96_fp16_paged_softcapall_sm80_cu_a7f3af4d_46664cuda3std3__45__cpo5beginE - _ZN82_INTERNAL_bb8e5333_46_flash_fwd_hdim96_fp16_paged_softcapall_sm80_cu_a7f3af4d_46664cuda3std6ranges3__45__cpo9iter_moveE)
_ZN82_INTERNAL_bb8e5333_46_flash_fwd_hdim96_fp16_paged_softcapall_sm80_cu_a7f3af4d_46664cuda3std6ranges3__45__cpo9iter_moveE:
	.zero		1
	.type		_ZN82_INTERNAL_bb8e5333_46_flash_fwd_hdim96_fp16_paged_softcapall_sm80_cu_a7f3af4d_46664cuda3std3__45__cpo5beginE,@object
	.size		_ZN82_INTERNAL_bb8e5333_46_flash_fwd_hdim96_fp16_paged_softcapall_sm80_cu_a7f3af4d_46664cuda3std3__45__cpo5beginE,(_ZN82_INTERNAL_bb8e5333_46_flash_fwd_hdim96_fp16_paged_softcapall_sm80_cu_a7f3af4d_46664cuda3std3__484_GLOBAL__N__bb8e5333_46_flash_fwd_hdim96_fp16_paged_softcapall_sm80_cu_a7f3af4d_46666ignoreE - _ZN82_INTERNAL_bb8e5333_46_flash_fwd_hdim96_fp16_paged_softcapall_sm80_cu_a7f3af4d_46664cuda3std3__45__cpo5beginE)
_ZN82_INTERNAL_bb8e5333_46_flash_fwd_hdim96_fp16_paged_softcapall_sm80_cu_a7f3af4d_46664cuda3std3__45__cpo5beginE:
	.zero		1
	.type		_ZN82_INTERNAL_bb8e5333_46_flash_fwd_hdim96_fp16_paged_softcapall_sm80_cu_a7f3af4d_46664cuda3std3__484_GLOBAL__N__bb8e5333_46_flash_fwd_hdim96_fp16_paged_softcapall_sm80_cu_a7f3af4d_46666ignoreE,@object
	.size		_ZN82_INTERNAL_bb8e5333_46_flash_fwd_hdim96_fp16_paged_softcapall_sm80_cu_a7f3af4d_46664cuda3std3__484_GLOBAL__N__bb8e5333_46_flash_fwd_hdim96_fp16_paged_softcapall_sm80_cu_a7f3af4d_46666ignoreE,(_ZN82_INTERNAL_bb8e5333_46_flash_fwd_hdim96_fp16_paged_softcapall_sm80_cu_a7f3af4d_46664cute7productE - _ZN82_INTERNAL_bb8e5333_46_flash_fwd_hdim96_fp16_paged_softcapall_sm80_cu_a7f3af4d_46664cuda3std3__484_GLOBAL__N__bb8e5333_46_flash_fwd_hdim96_fp16_paged_softcapall_sm80_cu_a7f3af4d_46666ignoreE)
_ZN82_INTERNAL_bb8e5333_46_flash_fwd_hdim96_fp16_paged_softcapall_sm80_cu_a7f3af4d_46664cuda3std3__484_GLOBAL__N__bb8e5333_46_flash_fwd_hdim96_fp16_paged_softcapall_sm80_cu_a7f3af4d_46666ignoreE:
	.zero		1
	.type		_ZN82_INTERNAL_bb8e5333_46_flash_fwd_hdim96_fp16_paged_softcapall_sm80_cu_a7f3af4d_46664cute7productE,@object
	.size		_ZN82_INTERNAL_bb8e5333_46_flash_fwd_hdim96_fp16_paged_softcapall_sm80_cu_a7f3af4d_46664cute7productE,(_ZN82_INTERNAL_bb8e5333_46_flash_fwd_hdim96_fp16_paged_softcapall_sm80_cu_a7f3af4d_46664cuda3std3__45__cpo3endE - _ZN82_INTERNAL_bb8e5333_46_flash_fwd_hdim96_fp16_paged_softcapall_sm80_cu_a7f3af4d_46664cute7productE)
_ZN82_INTERNAL_bb8e5333_46_flash_fwd_hdim96_fp16_paged_softcapall_sm80_cu_a7f3af4d_46664cute7productE:
	.zero		1
	.type		_ZN82_INTERNAL_bb8e5333_46_flash_fwd_hdim96_fp16_paged_softcapall_sm80_cu_a7f3af4d_46664cuda3std3__45__cpo3endE,@object
	.size		_ZN82_INTERNAL_bb8e5333_46_flash_fwd_hdim96_fp16_paged_softcapall_sm80_cu_a7f3af4d_46664cuda3std3__45__cpo3endE,(_ZN82_INTERNAL_bb8e5333_46_flash_fwd_hdim96_fp16_paged_softcapall_sm80_cu_a7f3af4d_46664cuda3std3__419piecewise_constructE - _ZN82_INTERNAL_bb8e5333_46_flash_fwd_hdim96_fp16_paged_softcapall_sm80_cu_a7f3af4d_46664cuda3std3__45__cpo3endE)
_ZN82_INTERNAL_bb8e5333_46_flash_fwd_hdim96_fp16_paged_softcapall_sm80_cu_a7f3af4d_46664cuda3std3__45__cpo3endE:
	.zero		1
	.type		_ZN82_INTERNAL_bb8e5333_46_flash_fwd_hdim96_fp16_paged_softcapall_sm80_cu_a7f3af4d_46664cuda3std3__419piecewise_constructE,@object
	.size		_ZN82_INTERNAL_bb8e5333_46_flash_fwd_hdim96_fp16_paged_softcapall_sm80_cu_a7f3af4d_46664cuda3std3__419piecewise_constructE,(_ZN82_INTERNAL_bb8e5333_46_flash_fwd_hdim96_fp16_paged_softcapall_sm80_cu_a7f3af4d_46664cuda3std3__45__cpo4cendE - _ZN82_INTERNAL_bb8e5333_46_flash_fwd_hdim96_fp16_paged_softcapall_sm80_cu_a7f3af4d_46664cuda3std3__419piecewise_constructE)
_ZN82_INTERNAL_bb8e5333_46_flash_fwd_hdim96_fp16_paged_softcapall_sm80_cu_a7f3af4d_46664cuda3std3__419piecewise_constructE:
	.zero		1
	.type		_ZN82_INTERNAL_bb8e5333_46_flash_fwd_hdim96_fp16_paged_softcapall_sm80_cu_a7f3af4d_46664cuda3std3__45__cpo4cendE,@object
	.size		_ZN82_INTERNAL_bb8e5333_46_flash_fwd_hdim96_fp16_paged_softcapall_sm80_cu_a7f3af4d_46664cuda3std3__45__cpo4cendE,(_ZN82_INTERNAL_bb8e5333_46_flash_fwd_hdim96_fp16_paged_softcapall_sm80_cu_a7f3af4d_46664cuda3std6ranges3__45__cpo4swapE - _ZN82_INTERNAL_bb8e5333_46_flash_fwd_hdim96_fp16_paged_softcapall_sm80_cu_a7f3af4d_46664cuda3std3__45__cpo4cendE)
_ZN82_INTERNAL_bb8e5333_46_flash_fwd_hdim96_fp16_paged_softcapall_sm80_cu_a7f3af4d_46664cuda3std3__45__cpo4cendE:
	.zero		1
	.type		_ZN82_INTERNAL_bb8e5333_46_flash_fwd_hdim96_fp16_paged_softcapall_sm80_cu_a7f3af4d_46664cuda3std6ranges3__45__cpo4swapE,@object
	.size		_ZN82_INTERNAL_bb8e5333_46_flash_fwd_hdim96_fp16_paged_softcapall_sm80_cu_a7f3af4d_46664cuda3std6ranges3__45__cpo4swapE,(.L_7 - _ZN82_INTERNAL_bb8e5333_46_flash_fwd_hdim96_fp16_paged_softcapall_sm80_cu_a7f3af4d_46664cuda3std6ranges3__45__cpo4swapE)
_ZN82_INTERNAL_bb8e5333_46_flash_fwd_hdim96_fp16_paged_softcapall_sm80_cu_a7f3af4d_46664cuda3std6ranges3__45__cpo4swapE:
	.zero		1
.L_7:


//--------------------- .nv.shared._ZN7cutlass13device_kernelIN5flash19enable_sm80_to_sm89INS1_16FlashAttnFwdSm80INS1_25CollectiveMainloopFwdSm80ILi4ELi1ELb0EN4cute5tupleIJNS5_1CILi128EEENS7_ILi64EEENS7_ILi96EEEEEELi96ENS_6half_tEfNS_4arch4Sm80ELb0ELb0ELb1ELb1ELb1ELb0ELb1ELb0EEENS1_21CollectiveEpilogueFwdINS6_IJS8_SA_S9_EEENS6_IJNS7_ILi1EEESI_SI_EEESC_SE_Li128ELb1ELb1ELb0ELb0EEENS1_19SingleTileSchedulerILb1ELb0ELb1ELi128EEEEEEEEEvNT_6ParamsE --------------------------
	.section	.nv.shared._ZN7cutlass13device_kernelIN5flash19enable_sm80_to_sm89INS1_16FlashAttnFwdSm80INS1_25CollectiveMainloopFwdSm80ILi4ELi1ELb0EN4cute5tupleIJNS5_1CILi128EEENS7_ILi64EEENS7_ILi96EEEEEELi96ENS_6half_tEfNS_4arch4Sm80ELb0ELb0ELb1ELb1ELb1ELb0ELb1ELb0EEENS1_21CollectiveEpilogueFwdINS6_IJS8_SA_S9_EEENS6_IJNS7_ILi1EEESI_SI_EEESC_SE_Li128ELb1ELb1ELb0ELb0EEENS1_19SingleTileSchedulerILb1ELb0ELb1ELi128EEEEEEEEEvNT_6ParamsE,"aw",@nobits
	.sectionflags	@""
	.align	16


//--------------------- .nv.shared._ZN7cutlass13device_kernelIN5flash19enable_sm80_to_sm89INS1_16FlashAttnFwdSm80INS1_25CollectiveMainloopFwdSm80ILi4ELi1ELb0EN4cute5tupleIJNS5_1CILi128EEENS7_ILi64EEENS7_ILi96EEEEEELi96ENS_6half_tEfNS_4arch4Sm80ELb0ELb0ELb1ELb1ELb1ELb1ELb1ELb0EEENS1_21CollectiveEpilogueFwdINS6_IJS8_SA_S9_EEENS6_IJNS7_ILi1EEESI_SI_EEESC_SE_Li128ELb1ELb1ELb0ELb0EEENS1_19SingleTileSchedulerILb1ELb0ELb1ELi128EEEEEEEEEvNT_6ParamsE --------------------------
	.section	.nv.shared._ZN7cutlass13device_kernelIN5flash19enable_sm80_to_sm89INS1_16FlashAttnFwdSm80INS1_25CollectiveMainloopFwdSm80ILi4ELi1ELb0EN4cute5tupleIJNS5_1CILi128EEENS7_ILi64EEENS7_ILi96EEEEEELi96ENS_6half_tEfNS_4arch4Sm80ELb0ELb0ELb1ELb1ELb1ELb1ELb1ELb0EEENS1_21CollectiveEpilogueFwdINS6_IJS8_SA_S9_EEENS6_IJNS7_ILi1EEESI_SI_EEESC_SE_Li128ELb1ELb1ELb0ELb0EEENS1_19SingleTileSchedulerILb1ELb0ELb1ELi128EEEEEEEEEvNT_6ParamsE,"aw",@nobits
	.sectionflags	@""
	.align	16


//--------------------- .nv.shared._ZN7cutlass13device_kernelIN5flash19enable_sm80_to_sm89INS1_16FlashAttnFwdSm80INS1_25CollectiveMainloopFwdSm80ILi4ELi1ELb0EN4cute5tupleIJNS5_1CILi128EEENS7_ILi48EEENS7_ILi96EEEEEELi96ENS_6half_tEfNS_4arch4Sm80ELb0ELb1ELb1ELb0ELb1ELb0ELb1ELb0EEENS1_21CollectiveEpilogueFwdINS6_IJS8_SA_S9_EEENS6_IJNS7_ILi1EEESI_SI_EEESC_SE_Li128ELb0ELb1ELb0ELb0EEENS1_19SingleTileSchedulerILb0ELb0ELb1ELi128EEEEEEEEEvNT_6ParamsE --------------------------
	.section	.nv.shared._ZN7cutlass13device_kernelIN5flash19enable_sm80_to_sm89INS1_16FlashAttnFwdSm80INS1_25CollectiveMainloopFwdSm80ILi4ELi1ELb0EN4cute5tupleIJNS5_1CILi128EEENS7_ILi48EEENS7_ILi96EEEEEELi96ENS_6half_tEfNS_4arch4Sm80ELb0ELb1ELb1ELb0ELb1ELb0ELb1ELb0EEENS1_21CollectiveEpilogueFwdINS6_IJS8_SA_S9_EEENS6_IJNS7_ILi1EEESI_SI_EEESC_SE_Li128ELb0ELb1ELb0ELb0EEENS1_19SingleTileSchedulerILb0ELb0ELb1ELi128EEEEEEEEEvNT_6ParamsE,"aw",@nobits
	.sectionflags	@""
	.align	16


//--------------------- .nv.shared._ZN7cutlass13device_kernelIN5flash19enable_sm80_to_sm89INS1_16FlashAttnFwdSm80INS1_25CollectiveMainloopFwdSm80ILi4ELi1ELb0EN4cute5tupleIJNS5_1CILi128EEENS7_ILi48EEENS7_ILi96EEEEEELi96ENS_6half_tEfNS_4arch4Sm80ELb0ELb1ELb1ELb1ELb1ELb0ELb1ELb0EEENS1_21CollectiveEpilogueFwdINS6_IJS8_SA_S9_EEENS6_IJNS7_ILi1EEESI_SI_EEESC_SE_Li128ELb1ELb1ELb0ELb0EEENS1_19SingleTileSchedulerILb1ELb0ELb1ELi128EEEEEEEEEvNT_6ParamsE --------------------------
	.section	.nv.shared._ZN7cutlass13device_kernelIN5flash19enable_sm80_to_sm89INS1_16FlashAttnFwdSm80INS1_25CollectiveMainloopFwdSm80ILi4ELi1ELb0EN4cute5tupleIJNS5_1CILi128EEENS7_ILi48EEENS7_ILi96EEEEEELi96ENS_6half_tEfNS_4arch4Sm80ELb0ELb1ELb1ELb1ELb1ELb0ELb1ELb0EEENS1_21CollectiveEpilogueFwdINS6_IJS8_SA_S9_EEENS6_IJNS7_ILi1EEESI_SI_EEESC_SE_Li128ELb1ELb1ELb0ELb0EEENS1_19SingleTileSchedulerILb1ELb0ELb1ELi128EEEEEEEEEvNT_6ParamsE,"aw",@nobits
	.sectionflags	@""
	.align	16


//--------------------- .nv.shared._ZN7cutlass13device_kernelIN5flash19enable_sm80_to_sm89INS1_16FlashAttnFwdSm80INS1_25CollectiveMainloopFwdSm80ILi4ELi1ELb0EN4cute5tupleIJNS5_1CILi128EEENS7_ILi48EEENS7_ILi96EEEEEELi96ENS_6half_tEfNS_4arch4Sm80ELb0ELb1ELb1ELb1ELb1ELb1ELb1ELb0EEENS1_21CollectiveEpilogueFwdINS6_IJS8_SA_S9_EEENS6_IJNS7_ILi1EEESI_SI_EEESC_SE_Li128ELb1ELb1ELb0ELb0EEENS1_19SingleTileSchedulerILb1ELb0ELb1ELi128EEEEEEEEEvNT_6ParamsE --------------------------
	.section	.nv.shared._ZN7cutlass13device_kernelIN5flash19enable_sm80_to_sm89INS1_16FlashAttnFwdSm80INS1_25CollectiveMainloopFwdSm80ILi4ELi1ELb0EN4cute5tupleIJNS5_1CILi128EEENS7_ILi48EEENS7_ILi96EEEEEELi96ENS_6half_tEfNS_4arch4Sm80ELb0ELb1ELb1ELb1ELb1ELb1ELb1ELb0EEENS1_21CollectiveEpilogueFwdINS6_IJS8_SA_S9_EEENS6_IJNS7_ILi1EEESI_SI_EEESC_SE_Li128ELb1ELb1ELb0ELb0EEENS1_19SingleTileSchedulerILb1ELb0ELb1ELi128EEEEEEEEEvNT_6ParamsE,"aw",@nobits
	.sectionflags	@""
	.align	16


//--------------------- .nv.shared._ZN7cutlass13device_kernelIN5flash19enable_sm80_to_sm89INS1_16FlashAttnFwdSm80INS1_25CollectiveMainloopFwdSm80ILi4ELi1ELb0EN4cute5tupleIJNS5_1CILi128EEENS7_ILi64EEENS7_ILi96EEEEEELi96ENS_6half_tEfNS_4arch4Sm80ELb1ELb0ELb1ELb0ELb1ELb0ELb1ELb0EEENS1_21CollectiveEpilogueFwdINS6_IJS8_SA_S9_EEENS6_IJNS7_ILi1EEESI_SI_EEESC_SE_Li128ELb0ELb1ELb0ELb0EEENS1_30DynamicPersistentTileSchedulerILi128ELi128ELb0ELb1ELb0EEEEEEEEEvNT_6ParamsE --------------------------
	.section	.nv.shared._ZN7cutlass13device_kernelIN5flash19enable_sm80_to_sm89INS1_16FlashAttnFwdSm80INS1_25CollectiveMainloopFwdSm80ILi4ELi1ELb0EN4cute5tupleIJNS5_1CILi128EEENS7_ILi64EEENS7_ILi96EEEEEELi96ENS_6half_tEfNS_4arch4Sm80ELb1ELb0ELb1ELb0ELb1ELb0ELb1ELb0EEENS1_21CollectiveEpilogueFwdINS6_IJS8_SA_S9_EEENS6_IJNS7_ILi1EEESI_SI_EEESC_SE_Li128ELb0ELb1ELb0ELb0EEENS1_30DynamicPersistentTileSchedulerILi128ELi128ELb0ELb1ELb0EEEEEEEEEvNT_6ParamsE,"aw",@nobits
	.sectionflags	@""
	.align	16


//--------------------- .nv.shared._ZN7cutlass13device_kernelIN5flash19enable_sm80_to_sm89INS1_16FlashAttnFwdSm80INS1_25CollectiveMainloopFwdSm80ILi4ELi1ELb0EN4cute5tupleIJNS5_1CILi128EEENS7_ILi64EEENS7_ILi96EEEEEELi96ENS_6half_tEfNS_4arch4Sm80ELb1ELb0ELb1ELb1ELb1ELb0ELb1ELb0EEENS1_21CollectiveEpilogueFwdINS6_IJS8_SA_S9_EEENS6_IJNS7_ILi1EEESI_SI_EEESC_SE_Li128ELb1ELb1ELb0ELb0EEENS1_19SingleTileSchedulerILb1ELb0ELb1ELi128EEEEEEEEEvNT_6ParamsE --------------------------
	.section	.nv.shared._ZN7cutlass13device_kernelIN5flash19enable_sm80_to_sm89INS1_16FlashAttnFwdSm80INS1_25CollectiveMainloopFwdSm80ILi4ELi1ELb0EN4cute5tupleIJNS5_1CILi128EEENS7_ILi64EEENS7_ILi96EEEEEELi96ENS_6half_tEfNS_4arch4Sm80ELb1ELb0ELb1ELb1ELb1ELb0ELb1ELb0EEENS1_21CollectiveEpilogueFwdINS6_IJS8_SA_S9_EEENS6_IJNS7_ILi1EEESI_SI_EEESC_SE_Li128ELb1ELb1ELb0ELb0EEENS1_19SingleTileSchedulerILb1ELb0ELb1ELi128EEEEEEEEEvNT_6ParamsE,"aw",@nobits
	.sectionflags	@""
	.align	16


//--------------------- .nv.shared._ZN7cutlass13device_kernelIN5flash19enable_sm80_to_sm89INS1_16FlashAttnFwdSm80INS1_25CollectiveMainloopFwdSm80ILi4ELi1ELb0EN4cute5tupleIJNS5_1CILi128EEENS7_ILi64EEENS7_ILi96EEEEEELi96ENS_6half_tEfNS_4arch4Sm80ELb1ELb0ELb1ELb1ELb1ELb1ELb1ELb0EEENS1_21CollectiveEpilogueFwdINS6_IJS8_SA_S9_EEENS6_IJNS7_ILi1EEESI_SI_EEESC_SE_Li128ELb1ELb1ELb0ELb0EEENS1_19SingleTileSchedulerILb1ELb0ELb1ELi128EEEEEEEEEvNT_6ParamsE --------------------------
	.section	.nv.shared._ZN7cutlass13device_kernelIN5flash19enable_sm80_to_sm89INS1_16FlashAttnFwdSm80INS1_25CollectiveMainloopFwdSm80ILi4ELi1ELb0EN4cute5tupleIJNS5_1CILi128EEENS7_ILi64EEENS7_ILi96EEEEEELi96ENS_6half_tEfNS_4arch4Sm80ELb1ELb0ELb1ELb1ELb1ELb1ELb1ELb0EEENS1_21CollectiveEpilogueFwdINS6_IJS8_SA_S9_EEENS6_IJNS7_ILi1EEESI_SI_EEESC_SE_Li128ELb1ELb1ELb0ELb0EEENS1_19SingleTileSchedulerILb1ELb0ELb1ELi128EEEEEEEEEvNT_6ParamsE,"aw",@nobits
	.sectionflags	@""
	.align	16


//--------------------- .nv.shared._ZN7cutlass13device_kernelIN5flash19enable_sm80_to_sm89INS1_16FlashAttnFwdSm80INS1_25CollectiveMainloopFwdSm80ILi4ELi1ELb0EN4cute5tupleIJNS5_1CILi128EEENS7_ILi64EEENS7_ILi96EEEEEELi96ENS_6half_tEfNS_4arch4Sm80ELb0ELb0ELb0ELb0ELb1ELb0ELb1ELb0EEENS1_21CollectiveEpilogueFwdINS6_IJS8_SA_S9_EEENS6_IJNS7_ILi1EEESI_SI_EEESC_SE_Li128ELb0ELb1ELb0ELb0EEENS1_19SingleTileSchedulerILb0ELb0ELb1ELi128EEEEEEEEEvNT_6ParamsE --------------------------
	.section	.nv.shared._ZN7cutlass13device_kernelIN5flash19enable_sm80_to_sm89INS1_16FlashAttnFwdSm80INS1_25CollectiveMainloopFwdSm80ILi4ELi1ELb0EN4cute5tupleIJNS5_1CILi128EEENS7_ILi64EEENS7_ILi96EEEEEELi96ENS_6half_tEfNS_4arch4Sm80ELb0ELb0ELb0ELb0ELb1ELb0ELb1ELb0EEENS1_21CollectiveEpilogueFwdINS6_IJS8_SA_S9_EEENS6_IJNS7_ILi1EEESI_SI_EEESC_SE_Li128ELb0ELb1ELb0ELb0EEENS1_19SingleTileSchedulerILb0ELb0ELb1ELi128EEEEEEEEEvNT_6ParamsE,"aw",@nobits
	.sectionflags	@""
	.align	16


//--------------------- .nv.shared._ZN7cutlass13device_kernelIN5flash19enable_sm80_to_sm89INS1_16FlashAttnFwdSm80INS1_25CollectiveMainloopFwdSm80ILi4ELi1ELb0EN4cute5tupleIJNS5_1CILi128EEENS7_ILi64EEENS7_ILi96EEEEEELi96ENS_6half_tEfNS_4arch4Sm80ELb0ELb0ELb0ELb1ELb1ELb0ELb1ELb0EEENS1_21CollectiveEpilogueFwdINS6_IJS8_SA_S9_EEENS6_IJNS7_ILi1EEESI_SI_EEESC_SE_Li128ELb1ELb1ELb0ELb0EEENS1_19SingleTileSchedulerILb1ELb0ELb1ELi128EEEEEEEEEvNT_6ParamsE --------------------------
	.section	.nv.shared._ZN7cutlass13device_kernelIN5flash19enable_sm80_to_sm89INS1_16FlashAttnFwdSm80INS1_25CollectiveMainloopFwdSm80ILi4ELi1ELb0EN4cute5tupleIJNS5_1CILi128EEENS7_ILi64EEENS7_ILi96EEEEEELi96ENS_6half_tEfNS_4arch4Sm80ELb0ELb0ELb0ELb1ELb1ELb0ELb1ELb0EEENS1_21CollectiveEpilogueFwdINS6_IJS8_SA_S9_EEENS6_IJNS7_ILi1EEESI_SI_EEESC_SE_Li128ELb1ELb1ELb0ELb0EEENS1_19SingleTileSchedulerILb1ELb0ELb1ELi128EEEEEEEEEvNT_6ParamsE,"aw",@nobits
	.sectionflags	@""
	.align	16


//--------------------- .nv.shared._ZN7cutlass13device_kernelIN5flash19enable_sm80_to_sm89INS1_16FlashAttnFwdSm80INS1_25CollectiveMainloopFwdSm80ILi4ELi1ELb0EN4cute5tupleIJNS5_1CILi128EEENS7_ILi64EEENS7_ILi96EEEEEELi96ENS_6half_tEfNS_4arch4Sm80ELb0ELb0ELb0ELb1ELb1ELb1ELb1ELb0EEENS1_21CollectiveEpilogueFwdINS6_IJS8_SA_S9_EEENS6_IJNS7_ILi1EEESI_SI_EEESC_SE_Li128ELb1ELb1ELb0ELb0EEENS1_19SingleTileSchedulerILb1ELb0ELb1ELi128EEEEEEEEEvNT_6ParamsE --------------------------
	.section	.nv.shared._ZN7cutlass13device_kernelIN5flash19enable_sm80_to_sm89INS1_16FlashAttnFwdSm80INS1_25CollectiveMainloopFwdSm80ILi4ELi1ELb0EN4cute5tupleIJNS5_1CILi128EEENS7_ILi64EEENS7_ILi96EEEEEELi96ENS_6half_tEfNS_4arch4Sm80ELb0ELb0ELb0ELb1ELb1ELb1ELb1ELb0EEENS1_21CollectiveEpilogueFwdINS6_IJS8_SA_S9_EEENS6_IJNS7_ILi1EEESI_SI_EEESC_SE_Li128ELb1ELb1ELb0ELb0EEENS1_19SingleTileSchedulerILb1ELb0ELb1ELi128EEEEEEEEEvNT_6ParamsE,"aw",@nobits
	.sectionflags	@""
	.align	16


//--------------------- .nv.shared._ZN7cutlass13device_kernelIN5flash19enable_sm80_to_sm89INS1_16FlashAttnFwdSm80INS1_25CollectiveMainloopFwdSm80ILi4ELi1ELb0EN4cute5tupleIJNS5_1CILi128EEENS7_ILi48EEENS7_ILi96EEEEEELi96ENS_6half_tEfNS_4arch4Sm80ELb0ELb1ELb0ELb0ELb1ELb0ELb1ELb0EEENS1_21CollectiveEpilogueFwdINS6_IJS8_SA_S9_EEENS6_IJNS7_ILi1EEESI_SI_EEESC_SE_Li128ELb0ELb1ELb0ELb0EEENS1_19SingleTileSchedulerILb0ELb0ELb1ELi128EEEEEEEEEvNT_6ParamsE --------------------------
	.section	.nv.shared._ZN7cutlass13device_kernelIN5flash19enable_sm80_to_sm89INS1_16FlashAttnFwdSm80INS1_25CollectiveMainloopFwdSm80ILi4ELi1ELb0EN4cute5tupleIJNS5_1CILi128EEENS7_ILi48EEENS7_ILi96EEEEEELi96ENS_6half_tEfNS_4arch4Sm80ELb0ELb1ELb0ELb0ELb1ELb0ELb1ELb0EEENS1_21CollectiveEpilogueFwdINS6_IJS8_SA_S9_EEENS6_IJNS7_ILi1EEESI_SI_EEESC_SE_Li128ELb0ELb1ELb0ELb0EEENS1_19SingleTileSchedulerILb0ELb0ELb1ELi128EEEEEEEEEvNT_6ParamsE,"aw",@nobits
	.sectionflags	@""
	.align	16


//--------------------- .nv.shared._ZN7cutlass13device_kernelIN5flash19enable_sm80_to_sm89INS1_16FlashAttnFwdSm80INS1_25CollectiveMainloopFwdSm80ILi4ELi1ELb0EN4cute5tupleIJNS5_1CILi128EEENS7_ILi48EEENS7_ILi96EEEEEELi96ENS_6half_tEfNS_4arch4Sm80ELb0ELb1ELb0ELb1ELb1ELb0ELb1ELb0EEENS1_21CollectiveEpilogueFwdINS6_IJS8_SA_S9_EEENS6_IJNS7_ILi1EEESI_SI_EEESC_SE_Li128ELb1ELb1ELb0ELb0EEENS1_19SingleTileSchedulerILb1ELb0ELb1ELi128EEEEEEEEEvNT_6ParamsE --------------------------
	.section	.nv.shared._ZN7cutlass13device_kernelIN5flash19enable_sm80_to_sm89INS1_16FlashAttnFwdSm80INS1_25CollectiveMainloopFwdSm80ILi4ELi1ELb0EN4cute5tupleIJNS5_1CILi128EEENS7_ILi48EEENS7_ILi96EEEEEELi96ENS_6half_tEfNS_4arch4Sm80ELb0ELb1ELb0ELb1ELb1ELb0ELb1ELb0EEENS1_21CollectiveEpilogueFwdINS6_IJS8_SA_S9_EEENS6_IJNS7_ILi1EEESI_SI_EEESC_SE_Li128ELb1ELb1ELb0ELb0EEENS1_19SingleTileSchedulerILb1ELb0ELb1ELi128EEEEEEEEEvNT_6ParamsE,"aw",@nobits
	.sectionflags	@""
	.align	16


//--------------------- .nv.shared._ZN7cutlass13device_kernelIN5flash19enable_sm80_to_sm89INS1_16FlashAttnFwdSm80INS1_25CollectiveMainloopFwdSm80ILi4ELi1ELb0EN4cute5tupleIJNS5_1CILi128EEENS7_ILi48EEENS7_ILi96EEEEEELi96ENS_6half_tEfNS_4arch4Sm80ELb0ELb1ELb0ELb1ELb1ELb1ELb1ELb0EEENS1_21CollectiveEpilogueFwdINS6_IJS8_SA_S9_EEENS6_IJNS7_ILi1EEESI_SI_EEESC_SE_Li128ELb1ELb1ELb0ELb0EEENS1_19SingleTileSchedulerILb1ELb0ELb1ELi128EEEEEEEEEvNT_6ParamsE --------------------------
	.section	.nv.shared._ZN7cutlass13device_kernelIN5flash19enable_sm80_to_sm89INS1_16FlashAttnFwdSm80INS1_25CollectiveMainloopFwdSm80ILi4ELi1ELb0EN4cute5tupleIJNS5_1CILi128EEENS7_ILi48EEENS7_ILi96EEEEEELi96ENS_6half_tEfNS_4arch4Sm80ELb0ELb1ELb0ELb1ELb1ELb1ELb1ELb0EEENS1_21CollectiveEpilogueFwdINS6_IJS8_SA_S9_EEENS6_IJNS7_ILi1EEESI_SI_EEESC_SE_Li128ELb1ELb1ELb0ELb0EEENS1_19SingleTileSchedulerILb1ELb0ELb1ELi128EEEEEEEEEvNT_6ParamsE,"aw",@nobits
	.sectionflags	@""
	.align	16


//--------------------- .nv.shared._ZN7cutlass13device_kernelIN5flash19enable_sm80_to_sm89INS1_16FlashAttnFwdSm80INS1_25CollectiveMainloopFwdSm80ILi4ELi1ELb0EN4cute5tupleIJNS5_1CILi128EEENS7_ILi64EEENS7_ILi96EEEEEELi96ENS_6half_tEfNS_4arch4Sm80ELb1ELb0ELb0ELb0ELb1ELb0ELb1ELb0EEENS1_21CollectiveEpilogueFwdINS6_IJS8_SA_S9_EEENS6_IJNS7_ILi1EEESI_SI_EEESC_SE_Li128ELb0ELb1ELb0ELb0EEENS1_30DynamicPersistentTileSchedulerILi128ELi128ELb0ELb1ELb0EEEEEEEEEvNT_6ParamsE --------------------------
	.section	.nv.shared._ZN7cutlass13device_kernelIN5flash19enable_sm80_to_sm89INS1_16FlashAttnFwdSm80INS1_25CollectiveMainloopFwdSm80ILi4ELi1ELb0EN4cute5tupleIJNS5_1CILi128EEENS7_ILi64EEENS7_ILi96EEEEEELi96ENS_6half_tEfNS_4arch4Sm80ELb1ELb0ELb0ELb0ELb1ELb0ELb1ELb0EEENS1_21CollectiveEpilogueFwdINS6_IJS8_SA_S9_EEENS6_IJNS7_ILi1EEESI_SI_EEESC_SE_Li128ELb0ELb1ELb0ELb0EEENS1_30DynamicPersistentTileSchedulerILi128ELi128ELb0ELb1ELb0EEEEEEEEEvNT_6ParamsE,"aw",@nobits
	.sectionflags	@""
	.align	16


//--------------------- .nv.shared._ZN7cutlass13device_kernelIN5flash19enable_sm80_to_sm89INS1_16FlashAttnFwdSm80INS1_25CollectiveMainloopFwdSm80ILi4ELi1ELb0EN4cute5tupleIJNS5_1CILi128EEENS7_ILi64EEENS7_ILi96EEEEEELi96ENS_6half_tEfNS_4arch4Sm80ELb1ELb0ELb0ELb1ELb1ELb0ELb1ELb0EEENS1_21CollectiveEpilogueFwdINS6_IJS8_SA_S9_EEENS6_IJNS7_ILi1EEESI_SI_EEESC_SE_Li128ELb1ELb1ELb0ELb0EEENS1_19SingleTileSchedulerILb1ELb0ELb1ELi128EEEEEEEEEvNT_6ParamsE --------------------------
	.section	.nv.shared._ZN7cutlass13device_kernelIN5flash19enable_sm80_to_sm89INS1_16FlashAttnFwdSm80INS1_25CollectiveMainloopFwdSm80ILi4ELi1ELb0EN4cute5tupleIJNS5_1CILi128EEENS7_ILi64EEENS7_ILi96EEEEEELi96ENS_6half_tEfNS_4arch4Sm80ELb1ELb0ELb0ELb1ELb1ELb0ELb1ELb0EEENS1_21CollectiveEpilogueFwdINS6_IJS8_SA_S9_EEENS6_IJNS7_ILi1EEESI_SI_EEESC_SE_Li128ELb1ELb1ELb0ELb0EEENS1_19SingleTileSchedulerILb1ELb0ELb1ELi128EEEEEEEEEvNT_6ParamsE,"aw",@nobits
	.sectionflags	@""
	.align	16


//--------------------- .nv.shared._ZN7cutlass13device_kernelIN5flash19enable_sm80_to_sm89INS1_16FlashAttnFwdSm80INS1_25CollectiveMainloopFwdSm80ILi4ELi1ELb0EN4cute5tupleIJNS5_1CILi128EEENS7_ILi64EEENS7_ILi96EEEEEELi96ENS_6half_tEfNS_4arch4Sm80ELb1ELb0ELb0ELb1ELb1ELb1ELb1ELb0EEENS1_21CollectiveEpilogueFwdINS6_IJS8_SA_S9_EEENS6_IJNS7_ILi1EEESI_SI_EEESC_SE_Li128ELb1ELb1ELb0ELb0EEENS1_19SingleTileSchedulerILb1ELb0ELb1ELi128EEEEEEEEEvNT_6ParamsE --------------------------
	.section	.nv.shared._ZN7cutlass13device_kernelIN5flash19enable_sm80_to_sm89INS1_16FlashAttnFwdSm80INS1_25CollectiveMainloopFwdSm80ILi4ELi1ELb0EN4cute5tupleIJNS5_1CILi128EEENS7_ILi64EEENS7_ILi96EEEEEELi96ENS_6half_tEfNS_4arch4Sm80ELb1ELb0ELb0ELb1ELb1ELb1ELb1ELb0EEENS1_21CollectiveEpilogueFwdINS6_IJS8_SA_S9_EEENS6_IJNS7_ILi1EEESI_SI_EEESC_SE_Li128ELb1ELb1ELb0ELb0EEENS1_19SingleTileSchedulerILb1ELb0ELb1ELi128EEEEEEEEEvNT_6ParamsE,"aw",@nobits
	.sectionflags	@""
	.align	16
